	.target	sm_90a

	.elftype	@"ET_EXEC"


//--------------------- .note.nv.tkinfo           --------------------------
	.section	.note.nv.tkinfo,"",@"SHT_NOTE"
	.sectionflags	@"SHF_NOTE_NV_TKINFO"
	.tkinfo
        /*0018*/ 	.word	0x00000002
        /*0030*/ 	.string	""
        /*0030*/ 	.string	"ptxas"
        /*0030*/ 	.string	"Cuda compilation tools, release 13.0, V13.0.88"
        /*0030*/ 	.string	"Build cuda_13.0.r13.0/compiler.36424714_0"
        /*0030*/ 	.string	"-arch sm_90a -m 64 "



//--------------------- .note.nv.cuinfo           --------------------------
	.section	.note.nv.cuinfo,"",@"SHT_NOTE"
	.sectionflags	@"SHF_NOTE_NV_CUINFO"
        /*0018*/ 	.short	0x0002
        /*001a*/ 	.short	0x005a
        /*001c*/ 	.short	0x0082
	.zero		2


//--------------------- .nv.info                  --------------------------
	.section	.nv.info,"",@"SHT_CUDA_INFO"
	.align	4


	//----- nvinfo : EIATTR_REGCOUNT
	.align		4
        /*0000*/ 	.byte	0x04, 0x2f
        /*0002*/ 	.short	(.L_31 - .L_30)
	.align		4
.L_30:
        /*0004*/ 	.word	index@(_ZN2at6native57_GLOBAL__N__f3eca4a2_24_ForeachBinaryOpScalar_cu_86b9896c25multi_tensor_apply_kernelINS1_18TensorListMetadataILi1EEENS1_21BinaryOpScalarFunctorIhLi1ELi1ELi0EEEJSt4plusIhEhEEEvT_T0_DpT1_)
        /*0008*/ 	.word	0x0000001a


	//----- nvinfo : EIATTR_FRAME_SIZE
	.align		4
.L_31:
        /*000c*/ 	.byte	0x04, 0x11
        /*000e*/ 	.short	(.L_33 - .L_32)
	.align		4
.L_32:
        /*0010*/ 	.word	index@(_ZN2at6native57_GLOBAL__N__f3eca4a2_24_ForeachBinaryOpScalar_cu_86b9896c25multi_tensor_apply_kernelINS1_18TensorListMetadataILi1EEENS1_21BinaryOpScalarFunctorIhLi1ELi1ELi0EEEJSt4plusIhEhEEEvT_T0_DpT1_)
        /*0014*/ 	.word	0x00000000


	//----- nvinfo : EIATTR_REGCOUNT
	.align		4
.L_33:
        /*0018*/ 	.byte	0x04, 0x2f
        /*001a*/ 	.short	(.L_35 - .L_34)
	.align		4
.L_34:
        /*001c*/ 	.word	index@(_ZN2at6native57_GLOBAL__N__f3eca4a2_24_ForeachBinaryOpScalar_cu_86b9896c25multi_tensor_apply_kernelINS1_18TensorListMetadataILi1EEENS1_21BinaryOpScalarFunctorIaLi1ELi1ELi0EEEJSt4plusIaEaEEEvT_T0_DpT1_)
        /*0020*/ 	.word	0x0000001a


	//----- nvinfo : EIATTR_FRAME_SIZE
	.align		4
.L_35:
        /*0024*/ 	.byte	0x04, 0x11
        /*0026*/ 	.short	(.L_37 - .L_36)
	.align		4
.L_36:
        /*0028*/ 	.word	index@(_ZN2at6native57_GLOBAL__N__f3eca4a2_24_ForeachBinaryOpScalar_cu_86b9896c25multi_tensor_apply_kernelINS1_18TensorListMetadataILi1EEENS1_21BinaryOpScalarFunctorIaLi1ELi1ELi0EEEJSt4plusIaEaEEEvT_T0_DpT1_)
        /*002c*/ 	.word	0x00000000


	//----- nvinfo : EIATTR_REGCOUNT
	.align		4
.L_37:
        /*0030*/ 	.byte	0x04, 0x2f
        /*0032*/ 	.short	(.L_39 - .L_38)
	.align		4
.L_38:
        /*0034*/ 	.word	index@(_ZN2at6native57_GLOBAL__N__f3eca4a2_24_ForeachBinaryOpScalar_cu_86b9896c25multi_tensor_apply_kernelINS1_18TensorListMetadataILi1EEENS1_21BinaryOpScalarFunctorIiLi1ELi1ELi0EEEJSt4plusIiEiEEEvT_T0_DpT1_)
        /*0038*/ 	.word	0x0000001b


	//----- nvinfo : EIATTR_FRAME_SIZE
	.align		4
.L_39:
        /*003c*/ 	.byte	0x04, 0x11
        /*003e*/ 	.short	(.L_41 - .L_40)
	.align		4
.L_40:
        /*0040*/ 	.word	index@(_ZN2at6native57_GLOBAL__N__f3eca4a2_24_ForeachBinaryOpScalar_cu_86b9896c25multi_tensor_apply_kernelINS1_18TensorListMetadataILi1EEENS1_21BinaryOpScalarFunctorIiLi1ELi1ELi0EEEJSt4plusIiEiEEEvT_T0_DpT1_)
        /*0044*/ 	.word	0x00000000


	//----- nvinfo : EIATTR_REGCOUNT
	.align		4
.L_41:
        /*0048*/ 	.byte	0x04, 0x2f
        /*004a*/ 	.short	(.L_43 - .L_42)
	.align		4
.L_42:
        /*004c*/ 	.word	index@(_ZN2at6native57_GLOBAL__N__f3eca4a2_24_ForeachBinaryOpScalar_cu_86b9896c25multi_tensor_apply_kernelINS1_18TensorListMetadataILi1EEENS1_21BinaryOpScalarFunctorIlLi1ELi1ELi0EEEJSt4plusIlElEEEvT_T0_DpT1_)
        /*0050*/ 	.word	0x00000020


	//----- nvinfo : EIATTR_FRAME_SIZE
	.align		4
.L_43:
        /*0054*/ 	.byte	0x04, 0x11
        /*0056*/ 	.short	(.L_45 - .L_44)
	.align		4
.L_44:
        /*0058*/ 	.word	index@(_ZN2at6native57_GLOBAL__N__f3eca4a2_24_ForeachBinaryOpScalar_cu_86b9896c25multi_tensor_apply_kernelINS1_18TensorListMetadataILi1EEENS1_21BinaryOpScalarFunctorIlLi1ELi1ELi0EEEJSt4plusIlElEEEvT_T0_DpT1_)
        /*005c*/ 	.word	0x00000000


	//----- nvinfo : EIATTR_REGCOUNT
	.align		4
.L_45:
        /*0060*/ 	.byte	0x04, 0x2f
        /*0062*/ 	.short	(.L_47 - .L_46)
	.align		4
.L_46:
        /*0064*/ 	.word	index@(_ZN2at6native57_GLOBAL__N__f3eca4a2_24_ForeachBinaryOpScalar_cu_86b9896c25multi_tensor_apply_kernelINS1_18TensorListMetadataILi1EEENS1_21BinaryOpScalarFunctorIsLi1ELi1ELi0EEEJSt4plusIsEsEEEvT_T0_DpT1_)
        /*0068*/ 	.word	0x0000001a


	//----- nvinfo : EIATTR_FRAME_SIZE
	.align		4
.L_47:
        /*006c*/ 	.byte	0x04, 0x11
        /*006e*/ 	.short	(.L_49 - .L_48)
	.align		4
.L_48:
        /*0070*/ 	.word	index@(_ZN2at6native57_GLOBAL__N__f3eca4a2_24_ForeachBinaryOpScalar_cu_86b9896c25multi_tensor_apply_kernelINS1_18TensorListMetadataILi1EEENS1_21BinaryOpScalarFunctorIsLi1ELi1ELi0EEEJSt4plusIsEsEEEvT_T0_DpT1_)
        /*0074*/ 	.word	0x00000000


	//----- nvinfo : EIATTR_REGCOUNT
	.align		4
.L_49:
        /*0078*/ 	.byte	0x04, 0x2f
        /*007a*/ 	.short	(.L_51 - .L_50)
	.align		4
.L_50:
        /*007c*/ 	.word	index@(_ZN2at6native57_GLOBAL__N__f3eca4a2_24_ForeachBinaryOpScalar_cu_86b9896c25multi_tensor_apply_kernelINS1_18TensorListMetadataILi1EEENS1_21BinaryOpScalarFunctorIdLi1ELi1ELi0EEEJSt4plusIdEdEEEvT_T0_DpT1_)
        /*0080*/ 	.word	0x0000001e


	//----- nvinfo : EIATTR_FRAME_SIZE
	.align		4
.L_51:
        /*0084*/ 	.byte	0x04, 0x11
        /*0086*/ 	.short	(.L_53 - .L_52)
	.align		4
.L_52:
        /*0088*/ 	.word	index@(_ZN2at6native57_GLOBAL__N__f3eca4a2_24_ForeachBinaryOpScalar_cu_86b9896c25multi_tensor_apply_kernelINS1_18TensorListMetadataILi1EEENS1_21BinaryOpScalarFunctorIdLi1ELi1ELi0EEEJSt4plusIdEdEEEvT_T0_DpT1_)
        /*008c*/ 	.word	0x00000000


	//----- nvinfo : EIATTR_REGCOUNT
	.align		4
.L_53:
        /*0090*/ 	.byte	0x04, 0x2f
        /*0092*/ 	.short	(.L_55 - .L_54)
	.align		4
.L_54:
        /*0094*/ 	.word	index@(_ZN2at6native57_GLOBAL__N__f3eca4a2_24_ForeachBinaryOpScalar_cu_86b9896c25multi_tensor_apply_kernelINS1_18TensorListMetadataILi1EEENS1_21BinaryOpScalarFunctorIfLi1ELi1ELi0EEEJSt4plusIfEfEEEvT_T0_DpT1_)
        /*0098*/ 	.word	0x0000001b


	//----- nvinfo : EIATTR_FRAME_SIZE
	.align		4
.L_55:
        /*009c*/ 	.byte	0x04, 0x11
        /*009e*/ 	.short	(.L_57 - .L_56)
	.align		4
.L_56:
        /*00a0*/ 	.word	index@(_ZN2at6native57_GLOBAL__N__f3eca4a2_24_ForeachBinaryOpScalar_cu_86b9896c25multi_tensor_apply_kernelINS1_18TensorListMetadataILi1EEENS1_21BinaryOpScalarFunctorIfLi1ELi1ELi0EEEJSt4plusIfEfEEEvT_T0_DpT1_)
        /*00a4*/ 	.word	0x00000000


	//----- nvinfo : EIATTR_REGCOUNT
	.align		4
.L_57:
        /*00a8*/ 	.byte	0x04, 0x2f
        /*00aa*/ 	.short	(.L_59 - .L_58)
	.align		4
.L_58:
        /*00ac*/ 	.word	index@(_ZN2at6native57_GLOBAL__N__f3eca4a2_24_ForeachBinaryOpScalar_cu_86b9896c25multi_tensor_apply_kernelINS1_18TensorListMetadataILi1EEENS1_21BinaryOpScalarFunctorIN3c107complexIdEELi1ELi1ELi0EEEJSt4plusIS8_ES8_EEEvT_T0_DpT1_)
        /*00b0*/ 	.word	0x00000020


	//----- nvinfo : EIATTR_FRAME_SIZE
	.align		4
.L_59:
        /*00b4*/ 	.byte	0x04, 0x11
        /*00b6*/ 	.short	(.L_61 - .L_60)
	.align		4
.L_60:
        /*00b8*/ 	.word	index@(_ZN2at6native57_GLOBAL__N__f3eca4a2_24_ForeachBinaryOpScalar_cu_86b9896c25multi_tensor_apply_kernelINS1_18TensorListMetadataILi1EEENS1_21BinaryOpScalarFunctorIN3c107complexIdEELi1ELi1ELi0EEEJSt4plusIS8_ES8_EEEvT_T0_DpT1_)
        /*00bc*/ 	.word	0x00000000


	//----- nvinfo : EIATTR_REGCOUNT
	.align		4
.L_61:
        /*00c0*/ 	.byte	0x04, 0x2f
        /*00c2*/ 	.short	(.L_63 - .L_62)
	.align		4
.L_62:
        /*00c4*/ 	.word	index@(_ZN2at6native57_GLOBAL__N__f3eca4a2_24_ForeachBinaryOpScalar_cu_86b9896c25multi_tensor_apply_kernelINS1_18TensorListMetadataILi1EEENS1_21BinaryOpScalarFunctorIN3c107complexIfEELi1ELi1ELi0EEEJSt4plusIS8_ES8_EEEvT_T0_DpT1_)
        /*00c8*/ 	.word	0x00000020


	//----- nvinfo : EIATTR_FRAME_SIZE
	.align		4
.L_63:
        /*00cc*/ 	.byte	0x04, 0x11
        /*00ce*/ 	.short	(.L_65 - .L_64)
	.align		4
.L_64:
        /*00d0*/ 	.word	index@(_ZN2at6native57_GLOBAL__N__f3eca4a2_24_ForeachBinaryOpScalar_cu_86b9896c25multi_tensor_apply_kernelINS1_18TensorListMetadataILi1EEENS1_21BinaryOpScalarFunctorIN3c107complexIfEELi1ELi1ELi0EEEJSt4plusIS8_ES8_EEEvT_T0_DpT1_)
        /*00d4*/ 	.word	0x00000000


	//----- nvinfo : EIATTR_REGCOUNT
	.align		4
.L_65:
        /*00d8*/ 	.byte	0x04, 0x2f
        /*00da*/ 	.short	(.L_67 - .L_66)
	.align		4
.L_66:
        /*00dc*/ 	.word	index@(_ZN2at6native57_GLOBAL__N__f3eca4a2_24_ForeachBinaryOpScalar_cu_86b9896c25multi_tensor_apply_kernelINS1_18TensorListMetadataILi1EEENS1_21BinaryOpScalarFunctorIbLi1ELi1ELi0EEEJSt4plusIbEbEEEvT_T0_DpT1_)
        /*00e0*/ 	.word	0x0000001a


	//----- nvinfo : EIATTR_FRAME_SIZE
	.align		4
.L_67:
        /*00e4*/ 	.byte	0x04, 0x11
        /*00e6*/ 	.short	(.L_69 - .L_68)
	.align		4
.L_68:
        /*00e8*/ 	.word	index@(_ZN2at6native57_GLOBAL__N__f3eca4a2_24_ForeachBinaryOpScalar_cu_86b9896c25multi_tensor_apply_kernelINS1_18TensorListMetadataILi1EEENS1_21BinaryOpScalarFunctorIbLi1ELi1ELi0EEEJSt4plusIbEbEEEvT_T0_DpT1_)
        /*00ec*/ 	.word	0x00000000


	//----- nvinfo : EIATTR_REGCOUNT
	.align		4
.L_69:
        /*00f0*/ 	.byte	0x04, 0x2f
        /*00f2*/ 	.short	(.L_71 - .L_70)
	.align		4
.L_70:
        /*00f4*/ 	.word	index@(_ZN2at6native57_GLOBAL__N__f3eca4a2_24_ForeachBinaryOpScalar_cu_86b9896c25multi_tensor_apply_kernelINS1_18TensorListMetadataILi1EEENS1_21BinaryOpScalarFunctorIN3c104HalfELi1ELi1ELi0EEEJSt4plusIfEfEEEvT_T0_DpT1_)
        /*00f8*/ 	.word	0x00000018


	//----- nvinfo : EIATTR_FRAME_SIZE
	.align		4
.L_71:
        /*00fc*/ 	.byte	0x04, 0x11
        /*00fe*/ 	.short	(.L_73 - .L_72)
	.align		4
.L_72:
        /*0100*/ 	.word	index@(_ZN2at6native57_GLOBAL__N__f3eca4a2_24_ForeachBinaryOpScalar_cu_86b9896c25multi_tensor_apply_kernelINS1_18TensorListMetadataILi1EEENS1_21BinaryOpScalarFunctorIN3c104HalfELi1ELi1ELi0EEEJSt4plusIfEfEEEvT_T0_DpT1_)
        /*0104*/ 	.word	0x00000000


	//----- nvinfo : EIATTR_REGCOUNT
	.align		4
.L_73:
        /*0108*/ 	.byte	0x04, 0x2f
        /*010a*/ 	.short	(.L_75 - .L_74)
	.align		4
.L_74:
        /*010c*/ 	.word	index@(_ZN2at6native57_GLOBAL__N__f3eca4a2_24_ForeachBinaryOpScalar_cu_86b9896c25multi_tensor_apply_kernelINS1_18TensorListMetadataILi1EEENS1_21BinaryOpScalarFunctorIN3c108BFloat16ELi1ELi1ELi0EEEJSt4plusIfEfEEEvT_T0_DpT1_)
        /*0110*/ 	.word	0x00000018


	//----- nvinfo : EIATTR_FRAME_SIZE
	.align		4
.L_75:
        /*0114*/ 	.byte	0x04, 0x11
        /*0116*/ 	.short	(.L_77 - .L_76)
	.align		4
.L_76:
        /*0118*/ 	.word	index@(_ZN2at6native57_GLOBAL__N__f3eca4a2_24_ForeachBinaryOpScalar_cu_86b9896c25multi_tensor_apply_kernelINS1_18TensorListMetadataILi1EEENS1_21BinaryOpScalarFunctorIN3c108BFloat16ELi1ELi1ELi0EEEJSt4plusIfEfEEEvT_T0_DpT1_)
        /*011c*/ 	.word	0x00000000


	//----- nvinfo : EIATTR_REGCOUNT
	.align		4
.L_77:
        /*0120*/ 	.byte	0x04, 0x2f
        /*0122*/ 	.short	(.L_79 - .L_78)
	.align		4
.L_78:
        /*0124*/ 	.word	index@(_ZN2at6native57_GLOBAL__N__f3eca4a2_24_ForeachBinaryOpScalar_cu_86b9896c25multi_tensor_apply_kernelINS1_18TensorListMetadataILi2EEENS1_21BinaryOpScalarFunctorIhLi2ELi1ELi1EEEJSt4plusIhEhEEEvT_T0_DpT1_)
        /*0128*/ 	.word	0x00000020


	//----- nvinfo : EIATTR_FRAME_SIZE
	.align		4
.L_79:
        /*012c*/ 	.byte	0x04, 0x11
        /*012e*/ 	.short	(.L_81 - .L_80)
	.align		4
.L_80:
        /*0130*/ 	.word	index@(_ZN2at6native57_GLOBAL__N__f3eca4a2_24_ForeachBinaryOpScalar_cu_86b9896c25multi_tensor_apply_kernelINS1_18TensorListMetadataILi2EEENS1_21BinaryOpScalarFunctorIhLi2ELi1ELi1EEEJSt4plusIhEhEEEvT_T0_DpT1_)
        /*0134*/ 	.word	0x00000000


	//----- nvinfo : EIATTR_REGCOUNT
	.align		4
.L_81:
        /*0138*/ 	.byte	0x04, 0x2f
        /*013a*/ 	.short	(.L_83 - .L_82)
	.align		4
.L_82:
        /*013c*/ 	.word	index@(_ZN2at6native57_GLOBAL__N__f3eca4a2_24_ForeachBinaryOpScalar_cu_86b9896c25multi_tensor_apply_kernelINS1_18TensorListMetadataILi2EEENS1_21BinaryOpScalarFunctorIaLi2ELi1ELi1EEEJSt4plusIaEaEEEvT_T0_DpT1_)
        /*0140*/ 	.word	0x00000020


	//----- nvinfo : EIATTR_FRAME_SIZE
	.align		4
.L_83:
        /*0144*/ 	.byte	0x04, 0x11
        /*0146*/ 	.short	(.L_85 - .L_84)
	.align		4
.L_84:
        /*0148*/ 	.word	index@(_ZN2at6native57_GLOBAL__N__f3eca4a2_24_ForeachBinaryOpScalar_cu_86b9896c25multi_tensor_apply_kernelINS1_18TensorListMetadataILi2EEENS1_21BinaryOpScalarFunctorIaLi2ELi1ELi1EEEJSt4plusIaEaEEEvT_T0_DpT1_)
        /*014c*/ 	.word	0x00000000


	//----- nvinfo : EIATTR_REGCOUNT
	.align		4
.L_85:
        /*0150*/ 	.byte	0x04, 0x2f
        /*0152*/ 	.short	(.L_87 - .L_86)
	.align		4
.L_86:
        /*0154*/ 	.word	index@(_ZN2at6native57_GLOBAL__N__f3eca4a2_24_ForeachBinaryOpScalar_cu_86b9896c25multi_tensor_apply_kernelINS1_18TensorListMetadataILi2EEENS1_21BinaryOpScalarFunctorIiLi2ELi1ELi1EEEJSt4plusIiEiEEEvT_T0_DpT1_)
        /*0158*/ 	.word	0x00000020


	//----- nvinfo : EIATTR_FRAME_SIZE
	.align		4
.L_87:
        /*015c*/ 	.byte	0x04, 0x11
        /*015e*/ 	.short	(.L_89 - .L_88)
	.align		4
.L_88:
        /*0160*/ 	.word	index@(_ZN2at6native57_GLOBAL__N__f3eca4a2_24_ForeachBinaryOpScalar_cu_86b9896c25multi_tensor_apply_kernelINS1_18TensorListMetadataILi2EEENS1_21BinaryOpScalarFunctorIiLi2ELi1ELi1EEEJSt4plusIiEiEEEvT_T0_DpT1_)
        /*0164*/ 	.word	0x00000000


	//----- nvinfo : EIATTR_REGCOUNT
	.align		4
.L_89:
        /*0168*/ 	.byte	0x04, 0x2f
        /*016a*/ 	.short	(.L_91 - .L_90)
	.align		4
.L_90:
        /*016c*/ 	.word	index@(_ZN2at6native57_GLOBAL__N__f3eca4a2_24_ForeachBinaryOpScalar_cu_86b9896c25multi_tensor_apply_kernelINS1_18TensorListMetadataILi2EEENS1_21BinaryOpScalarFunctorIlLi2ELi1ELi1EEEJSt4plusIlElEEEvT_T0_DpT1_)
        /*0170*/ 	.word	0x00000020


	//----- nvinfo : EIATTR_FRAME_SIZE
	.align		4
.L_91:
        /*0174*/ 	.byte	0x04, 0x11
        /*0176*/ 	.short	(.L_93 - .L_92)
	.align		4
.L_92:
        /*0178*/ 	.word	index@(_ZN2at6native57_GLOBAL__N__f3eca4a2_24_ForeachBinaryOpScalar_cu_86b9896c25multi_tensor_apply_kernelINS1_18TensorListMetadataILi2EEENS1_21BinaryOpScalarFunctorIlLi2ELi1ELi1EEEJSt4plusIlElEEEvT_T0_DpT1_)
        /*017c*/ 	.word	0x00000000


	//----- nvinfo : EIATTR_REGCOUNT
	.align		4
.L_93:
        /*0180*/ 	.byte	0x04, 0x2f
        /*0182*/ 	.short	(.L_95 - .L_94)
	.align		4
.L_94:
        /*0184*/ 	.word	index@(_ZN2at6native57_GLOBAL__N__f3eca4a2_24_ForeachBinaryOpScalar_cu_86b9896c25multi_tensor_apply_kernelINS1_18TensorListMetadataILi2EEENS1_21BinaryOpScalarFunctorIsLi2ELi1ELi1EEEJSt4plusIsEsEEEvT_T0_DpT1_)
        /*0188*/ 	.word	0x00000020


	//----- nvinfo : EIATTR_FRAME_SIZE
	.align		4
.L_95:
        /*018c*/ 	.byte	0x04, 0x11
        /*018e*/ 	.short	(.L_97 - .L_96)
	.align		4
.L_96:
        /*0190*/ 	.word	index@(_ZN2at6native57_GLOBAL__N__f3eca4a2_24_ForeachBinaryOpScalar_cu_86b9896c25multi_tensor_apply_kernelINS1_18TensorListMetadataILi2EEENS1_21BinaryOpScalarFunctorIsLi2ELi1ELi1EEEJSt4plusIsEsEEEvT_T0_DpT1_)
        /*0194*/ 	.word	0x00000000


	//----- nvinfo : EIATTR_REGCOUNT
	.align		4
.L_97:
        /*0198*/ 	.byte	0x04, 0x2f
        /*019a*/ 	.short	(.L_99 - .L_98)
	.align		4
.L_98:
        /*019c*/ 	.word	index@(_ZN2at6native57_GLOBAL__N__f3eca4a2_24_ForeachBinaryOpScalar_cu_86b9896c25multi_tensor_apply_kernelINS1_18TensorListMetadataILi2EEENS1_21BinaryOpScalarFunctorIdLi2ELi1ELi1EEEJSt4plusIdEdEEEvT_T0_DpT1_)
        /*01a0*/ 	.word	0x0000001f


	//----- nvinfo : EIATTR_FRAME_SIZE
	.align		4
.L_99:
        /*01a4*/ 	.byte	0x04, 0x11
        /*01a6*/ 	.short	(.L_101 - .L_100)
	.align		4
.L_100:
        /*01a8*/ 	.word	index@(_ZN2at6native57_GLOBAL__N__f3eca4a2_24_ForeachBinaryOpScalar_cu_86b9896c25multi_tensor_apply_kernelINS1_18TensorListMetadataILi2EEENS1_21BinaryOpScalarFunctorIdLi2ELi1ELi1EEEJSt4plusIdEdEEEvT_T0_DpT1_)
        /*01ac*/ 	.word	0x00000000


	//----- nvinfo : EIATTR_REGCOUNT
	.align		4
.L_101:
        /*01b0*/ 	.byte	0x04, 0x2f
        /*01b2*/ 	.short	(.L_103 - .L_102)
	.align		4
.L_102:
        /*01b4*/ 	.word	index@(_ZN2at6native57_GLOBAL__N__f3eca4a2_24_ForeachBinaryOpScalar_cu_86b9896c25multi_tensor_apply_kernelINS1_18TensorListMetadataILi2EEENS1_21BinaryOpScalarFunctorIfLi2ELi1ELi1EEEJSt4plusIfEfEEEvT_T0_DpT1_)
        /*01b8*/ 	.word	0x00000020


	//----- nvinfo : EIATTR_FRAME_SIZE
	.align		4
.L_103:
        /*01bc*/ 	.byte	0x04, 0x11
        /*01be*/ 	.short	(.L_105 - .L_104)
	.align		4
.L_104:
        /*01c0*/ 	.word	index@(_ZN2at6native57_GLOBAL__N__f3eca4a2_24_ForeachBinaryOpScalar_cu_86b9896c25multi_tensor_apply_kernelINS1_18TensorListMetadataILi2EEENS1_21BinaryOpScalarFunctorIfLi2ELi1ELi1EEEJSt4plusIfEfEEEvT_T0_DpT1_)
        /*01c4*/ 	.word	0x00000000


	//----- nvinfo : EIATTR_REGCOUNT
	.align		4
.L_105:
        /*01c8*/ 	.byte	0x04, 0x2f
        /*01ca*/ 	.short	(.L_107 - .L_106)
	.align		4
.L_106:
        /*01cc*/ 	.word	index@(_ZN2at6native57_GLOBAL__N__f3eca4a2_24_ForeachBinaryOpScalar_cu_86b9896c25multi_tensor_apply_kernelINS1_18TensorListMetadataILi2EEENS1_21BinaryOpScalarFunctorIN3c107complexIdEELi2ELi1ELi1EEEJSt4plusIS8_ES8_EEEvT_T0_DpT1_)
        /*01d0*/ 	.word	0x00000020


	//----- nvinfo : EIATTR_FRAME_SIZE
	.align		4
.L_107:
        /*01d4*/ 	.byte	0x04, 0x11
        /*01d6*/ 	.short	(.L_109 - .L_108)
	.align		4
.L_108:
        /*01d8*/ 	.word	index@(_ZN2at6native57_GLOBAL__N__f3eca4a2_24_ForeachBinaryOpScalar_cu_86b9896c25multi_tensor_apply_kernelINS1_18TensorListMetadataILi2EEENS1_21BinaryOpScalarFunctorIN3c107complexIdEELi2ELi1ELi1EEEJSt4plusIS8_ES8_EEEvT_T0_DpT1_)
        /*01dc*/ 	.word	0x00000000


	//----- nvinfo : EIATTR_REGCOUNT
	.align		4
.L_109:
        /*01e0*/ 	.byte	0x04, 0x2f
        /*01e2*/ 	.short	(.L_111 - .L_110)
	.align		4
.L_110:
        /*01e4*/ 	.word	index@(_ZN2at6native57_GLOBAL__N__f3eca4a2_24_ForeachBinaryOpScalar_cu_86b9896c25multi_tensor_apply_kernelINS1_18TensorListMetadataILi2EEENS1_21BinaryOpScalarFunctorIN3c107complexIfEELi2ELi1ELi1EEEJSt4plusIS8_ES8_EEEvT_T0_DpT1_)
        /*01e8*/ 	.word	0x00000020


	//----- nvinfo : EIATTR_FRAME_SIZE
	.align		4
.L_111:
        /*01ec*/ 	.byte	0x04, 0x11
        /*01ee*/ 	.short	(.L_113 - .L_112)
	.align		4
.L_112:
        /*01f0*/ 	.word	index@(_ZN2at6native57_GLOBAL__N__f3eca4a2_24_ForeachBinaryOpScalar_cu_86b9896c25multi_tensor_apply_kernelINS1_18TensorListMetadataILi2EEENS1_21BinaryOpScalarFunctorIN3c107complexIfEELi2ELi1ELi1EEEJSt4plusIS8_ES8_EEEvT_T0_DpT1_)
        /*01f4*/ 	.word	0x00000000


	//----- nvinfo : EIATTR_REGCOUNT
	.align		4
.L_113:
        /*01f8*/ 	.byte	0x04, 0x2f
        /*01fa*/ 	.short	(.L_115 - .L_114)
	.align		4
.L_114:
        /*01fc*/ 	.word	index@(_ZN2at6native57_GLOBAL__N__f3eca4a2_24_ForeachBinaryOpScalar_cu_86b9896c25multi_tensor_apply_kernelINS1_18TensorListMetadataILi2EEENS1_21BinaryOpScalarFunctorIbLi2ELi1ELi1EEEJSt4plusIbEbEEEvT_T0_DpT1_)
        /*0200*/ 	.word	0x00000020


	//----- nvinfo : EIATTR_FRAME_SIZE
	.align		4
.L_115:
        /*0204*/ 	.byte	0x04, 0x11
        /*0206*/ 	.short	(.L_117 - .L_116)
	.align		4
.L_116:
        /*0208*/ 	.word	index@(_ZN2at6native57_GLOBAL__N__f3eca4a2_24_ForeachBinaryOpScalar_cu_86b9896c25multi_tensor_apply_kernelINS1_18TensorListMetadataILi2EEENS1_21BinaryOpScalarFunctorIbLi2ELi1ELi1EEEJSt4plusIbEbEEEvT_T0_DpT1_)
        /*020c*/ 	.word	0x00000000


	//----- nvinfo : EIATTR_REGCOUNT
	.align		4
.L_117:
        /*0210*/ 	.byte	0x04, 0x2f
        /*0212*/ 	.short	(.L_119 - .L_118)
	.align		4
.L_118:
        /*0214*/ 	.word	index@(_ZN2at6native57_GLOBAL__N__f3eca4a2_24_ForeachBinaryOpScalar_cu_86b9896c25multi_tensor_apply_kernelINS1_18TensorListMetadataILi2EEENS1_21BinaryOpScalarFunctorIN3c104HalfELi2ELi1ELi1EEEJSt4plusIfEfEEEvT_T0_DpT1_)
        /*0218*/ 	.word	0x00000020


	//----- nvinfo : EIATTR_FRAME_SIZE
	.align		4
.L_119:
        /*021c*/ 	.byte	0x04, 0x11
        /*021e*/ 	.short	(.L_121 - .L_120)
	.align		4
.L_120:
        /*0220*/ 	.word	index@(_ZN2at6native57_GLOBAL__N__f3eca4a2_24_ForeachBinaryOpScalar_cu_86b9896c25multi_tensor_apply_kernelINS1_18TensorListMetadataILi2EEENS1_21BinaryOpScalarFunctorIN3c104HalfELi2ELi1ELi1EEEJSt4plusIfEfEEEvT_T0_DpT1_)
        /*0224*/ 	.word	0x00000000


	//----- nvinfo : EIATTR_REGCOUNT
	.align		4
.L_121:
        /*0228*/ 	.byte	0x04, 0x2f
        /*022a*/ 	.short	(.L_123 - .L_122)
	.align		4
.L_122:
        /*022c*/ 	.word	index@(_ZN2at6native57_GLOBAL__N__f3eca4a2_24_ForeachBinaryOpScalar_cu_86b9896c25multi_tensor_apply_kernelINS1_18TensorListMetadataILi2EEENS1_21BinaryOpScalarFunctorIN3c108BFloat16ELi2ELi1ELi1EEEJSt4plusIfEfEEEvT_T0_DpT1_)
        /*0230*/ 	.word	0x00000020


	//----- nvinfo : EIATTR_FRAME_SIZE
	.align		4
.L_123:
        /*0234*/ 	.byte	0x04, 0x11
        /*0236*/ 	.short	(.L_125 - .L_124)
	.align		4
.L_124:
        /*0238*/ 	.word	index@(_ZN2at6native57_GLOBAL__N__f3eca4a2_24_ForeachBinaryOpScalar_cu_86b9896c25multi_tensor_apply_kernelINS1_18TensorListMetadataILi2EEENS1_21BinaryOpScalarFunctorIN3c108BFloat16ELi2ELi1ELi1EEEJSt4plusIfEfEEEvT_T0_DpT1_)
        /*023c*/ 	.word	0x00000000


	//----- nvinfo : EIATTR_REGCOUNT
	.align		4
.L_125:
        /*0240*/ 	.byte	0x04, 0x2f
        /*0242*/ 	.short	(.L_127 - .L_126)
	.align		4
.L_126:
        /*0244*/ 	.word	index@(_ZN2at6native57_GLOBAL__N__f3eca4a2_24_ForeachBinaryOpScalar_cu_86b9896c25multi_tensor_apply_kernelINS1_18TensorListMetadataILi1EEENS1_21BinaryOpScalarFunctorIhLi1ELi1ELi0EEEJSt10multipliesIhEhEEEvT_T0_DpT1_)
        /*0248*/ 	.word	0x0000001d


	//----- nvinfo : EIATTR_FRAME_SIZE
	.align		4
.L_127:
        /*024c*/ 	.byte	0x04, 0x11
        /*024e*/ 	.short	(.L_129 - .L_128)
	.align		4
.L_128:
        /*0250*/ 	.word	index@(_ZN2at6native57_GLOBAL__N__f3eca4a2_24_ForeachBinaryOpScalar_cu_86b9896c25multi_tensor_apply_kernelINS1_18TensorListMetadataILi1EEENS1_21BinaryOpScalarFunctorIhLi1ELi1ELi0EEEJSt10multipliesIhEhEEEvT_T0_DpT1_)
        /*0254*/ 	.word	0x00000000


	//----- nvinfo : EIATTR_REGCOUNT
	.align		4
.L_129:
        /*0258*/ 	.byte	0x04, 0x2f
        /*025a*/ 	.short	(.L_131 - .L_130)
	.align		4
.L_130:
        /*025c*/ 	.word	index@(_ZN2at6native57_GLOBAL__N__f3eca4a2_24_ForeachBinaryOpScalar_cu_86b9896c25multi_tensor_apply_kernelINS1_18TensorListMetadataILi1EEENS1_21BinaryOpScalarFunctorIaLi1ELi1ELi0EEEJSt10multipliesIaEaEEEvT_T0_DpT1_)
        /*0260*/ 	.word	0x0000001c


	//----- nvinfo : EIATTR_FRAME_SIZE
	.align		4
.L_131:
        /*0264*/ 	.byte	0x04, 0x11
        /*0266*/ 	.short	(.L_133 - .L_132)
	.align		4
.L_132:
        /*0268*/ 	.word	index@(_ZN2at6native57_GLOBAL__N__f3eca4a2_24_ForeachBinaryOpScalar_cu_86b9896c25multi_tensor_apply_kernelINS1_18TensorListMetadataILi1EEENS1_21BinaryOpScalarFunctorIaLi1ELi1ELi0EEEJSt10multipliesIaEaEEEvT_T0_DpT1_)
        /*026c*/ 	.word	0x00000000


	//----- nvinfo : EIATTR_REGCOUNT
	.align		4
.L_133:
        /*0270*/ 	.byte	0x04, 0x2f
        /*0272*/ 	.short	(.L_135 - .L_134)
	.align		4
.L_134:
        /*0274*/ 	.word	index@(_ZN2at6native57_GLOBAL__N__f3eca4a2_24_ForeachBinaryOpScalar_cu_86b9896c25multi_tensor_apply_kernelINS1_18TensorListMetadataILi1EEENS1_21BinaryOpScalarFunctorIiLi1ELi1ELi0EEEJSt10multipliesIiEiEEEvT_T0_DpT1_)
        /*0278*/ 	.word	0x0000001b


	//----- nvinfo : EIATTR_FRAME_SIZE
	.align		4
.L_135:
        /*027c*/ 	.byte	0x04, 0x11
        /*027e*/ 	.short	(.L_137 - .L_136)
	.align		4
.L_136:
        /*0280*/ 	.word	index@(_ZN2at6native57_GLOBAL__N__f3eca4a2_24_ForeachBinaryOpScalar_cu_86b9896c25multi_tensor_apply_kernelINS1_18TensorListMetadataILi1EEENS1_21BinaryOpScalarFunctorIiLi1ELi1ELi0EEEJSt10multipliesIiEiEEEvT_T0_DpT1_)
        /*0284*/ 	.word	0x00000000


	//----- nvinfo : EIATTR_REGCOUNT
	.align		4
.L_137:
        /*0288*/ 	.byte	0x04, 0x2f
        /*028a*/ 	.short	(.L_139 - .L_138)
	.align		4
.L_138:
        /*028c*/ 	.word	index@(_ZN2at6native57_GLOBAL__N__f3eca4a2_24_ForeachBinaryOpScalar_cu_86b9896c25multi_tensor_apply_kernelINS1_18TensorListMetadataILi1EEENS1_21BinaryOpScalarFunctorIlLi1ELi1ELi0EEEJSt10multipliesIlElEEEvT_T0_DpT1_)
        /*0290*/ 	.word	0x00000020


	//----- nvinfo : EIATTR_FRAME_SIZE
	.align		4
.L_139:
        /*0294*/ 	.byte	0x04, 0x11
        /*0296*/ 	.short	(.L_141 - .L_140)
	.align		4
.L_140:
        /*0298*/ 	.word	index@(_ZN2at6native57_GLOBAL__N__f3eca4a2_24_ForeachBinaryOpScalar_cu_86b9896c25multi_tensor_apply_kernelINS1_18TensorListMetadataILi1EEENS1_21BinaryOpScalarFunctorIlLi1ELi1ELi0EEEJSt10multipliesIlElEEEvT_T0_DpT1_)
        /*029c*/ 	.word	0x00000000


	//----- nvinfo : EIATTR_REGCOUNT
	.align		4
.L_141:
        /*02a0*/ 	.byte	0x04, 0x2f
        /*02a2*/ 	.short	(.L_143 - .L_142)
	.align		4
.L_142:
        /*02a4*/ 	.word	index@(_ZN2at6native57_GLOBAL__N__f3eca4a2_24_ForeachBinaryOpScalar_cu_86b9896c25multi_tensor_apply_kernelINS1_18TensorListMetadataILi1EEENS1_21BinaryOpScalarFunctorIsLi1ELi1ELi0EEEJSt10multipliesIsEsEEEvT_T0_DpT1_)
        /*02a8*/ 	.word	0x0000001d


	//----- nvinfo : EIATTR_FRAME_SIZE
	.align		4
.L_143:
        /*02ac*/ 	.byte	0x04, 0x11
        /*02ae*/ 	.short	(.L_145 - .L_144)
	.align		4
.L_144:
        /*02b0*/ 	.word	index@(_ZN2at6native57_GLOBAL__N__f3eca4a2_24_ForeachBinaryOpScalar_cu_86b9896c25multi_tensor_apply_kernelINS1_18TensorListMetadataILi1EEENS1_21BinaryOpScalarFunctorIsLi1ELi1ELi0EEEJSt10multipliesIsEsEEEvT_T0_DpT1_)
        /*02b4*/ 	.word	0x00000000


	//----- nvinfo : EIATTR_REGCOUNT
	.align		4
.L_145:
        /*02b8*/ 	.byte	0x04, 0x2f
        /*02ba*/ 	.short	(.L_147 - .L_146)
	.align		4
.L_146:
        /*02bc*/ 	.word	index@(_ZN2at6native57_GLOBAL__N__f3eca4a2_24_ForeachBinaryOpScalar_cu_86b9896c25multi_tensor_apply_kernelINS1_18TensorListMetadataILi1EEENS1_21BinaryOpScalarFunctorIdLi1ELi1ELi0EEEJSt10multipliesIdEdEEEvT_T0_DpT1_)
        /*02c0*/ 	.word	0x0000001e


	//----- nvinfo : EIATTR_FRAME_SIZE
	.align		4
.L_147:
        /*02c4*/ 	.byte	0x04, 0x11
        /*02c6*/ 	.short	(.L_149 - .L_148)
	.align		4
.L_148:
        /*02c8*/ 	.word	index@(_ZN2at6native57_GLOBAL__N__f3eca4a2_24_ForeachBinaryOpScalar_cu_86b9896c25multi_tensor_apply_kernelINS1_18TensorListMetadataILi1EEENS1_21BinaryOpScalarFunctorIdLi1ELi1ELi0EEEJSt10multipliesIdEdEEEvT_T0_DpT1_)
        /*02cc*/ 	.word	0x00000000


	//----- nvinfo : EIATTR_REGCOUNT
	.align		4
.L_149:
        /*02d0*/ 	.byte	0x04, 0x2f
        /*02d2*/ 	.short	(.L_151 - .L_150)
	.align		4
.L_150:
        /*02d4*/ 	.word	index@(_ZN2at6native57_GLOBAL__N__f3eca4a2_24_ForeachBinaryOpScalar_cu_86b9896c25multi_tensor_apply_kernelINS1_18TensorListMetadataILi1EEENS1_21BinaryOpScalarFunctorIfLi1ELi1ELi0EEEJSt10multipliesIfEfEEEvT_T0_DpT1_)
        /*02d8*/ 	.word	0x0000001b


	//----- nvinfo : EIATTR_FRAME_SIZE
	.align		4
.L_151:
        /*02dc*/ 	.byte	0x04, 0x11
        /*02de*/ 	.short	(.L_153 - .L_152)
	.align		4
.L_152:
        /*02e0*/ 	.word	index@(_ZN2at6native57_GLOBAL__N__f3eca4a2_24_ForeachBinaryOpScalar_cu_86b9896c25multi_tensor_apply_kernelINS1_18TensorListMetadataILi1EEENS1_21BinaryOpScalarFunctorIfLi1ELi1ELi0EEEJSt10multipliesIfEfEEEvT_T0_DpT1_)
        /*02e4*/ 	.word	0x00000000


	//----- nvinfo : EIATTR_REGCOUNT
	.align		4
.L_153:
        /*02e8*/ 	.byte	0x04, 0x2f
        /*02ea*/ 	.short	(.L_155 - .L_154)
	.align		4
.L_154:
        /*02ec*/ 	.word	index@(_ZN2at6native57_GLOBAL__N__f3eca4a2_24_ForeachBinaryOpScalar_cu_86b9896c25multi_tensor_apply_kernelINS1_18TensorListMetadataILi1EEENS1_21BinaryOpScalarFunctorIN3c107complexIdEELi1ELi1ELi0EEEJSt10multipliesIS8_ES8_EEEvT_T0_DpT1_)
        /*02f0*/ 	.word	0x00000020


	//----- nvinfo : EIATTR_FRAME_SIZE
	.align		4
.L_155:
        /*02f4*/ 	.byte	0x04, 0x11
        /*02f6*/ 	.short	(.L_157 - .L_156)
	.align		4
.L_156:
        /*02f8*/ 	.word	index@(_ZN2at6native57_GLOBAL__N__f3eca4a2_24_ForeachBinaryOpScalar_cu_86b9896c25multi_tensor_apply_kernelINS1_18TensorListMetadataILi1EEENS1_21BinaryOpScalarFunctorIN3c107complexIdEELi1ELi1ELi0EEEJSt10multipliesIS8_ES8_EEEvT_T0_DpT1_)
        /*02fc*/ 	.word	0x00000000


	//----- nvinfo : EIATTR_REGCOUNT
	.align		4
.L_157:
        /*0300*/ 	.byte	0x04, 0x2f
        /*0302*/ 	.short	(.L_159 - .L_158)
	.align		4
.L_158:
        /*0304*/ 	.word	index@(_ZN2at6native57_GLOBAL__N__f3eca4a2_24_ForeachBinaryOpScalar_cu_86b9896c25multi_tensor_apply_kernelINS1_18TensorListMetadataILi1EEENS1_21BinaryOpScalarFunctorIN3c107complexIfEELi1ELi1ELi0EEEJSt10multipliesIS8_ES8_EEEvT_T0_DpT1_)
        /*0308*/ 	.word	0x00000020


	//----- nvinfo : EIATTR_FRAME_SIZE
	.align		4
.L_159:
        /*030c*/ 	.byte	0x04, 0x11
        /*030e*/ 	.short	(.L_161 - .L_160)
	.align		4
.L_160:
        /*0310*/ 	.word	index@(_ZN2at6native57_GLOBAL__N__f3eca4a2_24_ForeachBinaryOpScalar_cu_86b9896c25multi_tensor_apply_kernelINS1_18TensorListMetadataILi1EEENS1_21BinaryOpScalarFunctorIN3c107complexIfEELi1ELi1ELi0EEEJSt10multipliesIS8_ES8_EEEvT_T0_DpT1_)
        /*0314*/ 	.word	0x00000000


	//----- nvinfo : EIATTR_REGCOUNT
	.align		4
.L_161:
        /*0318*/ 	.byte	0x04, 0x2f
        /*031a*/ 	.short	(.L_163 - .L_162)
	.align		4
.L_162:
        /*031c*/ 	.word	index@(_ZN2at6native57_GLOBAL__N__f3eca4a2_24_ForeachBinaryOpScalar_cu_86b9896c25multi_tensor_apply_kernelINS1_18TensorListMetadataILi1EEENS1_21BinaryOpScalarFunctorIbLi1ELi1ELi0EEEJSt10multipliesIbEbEEEvT_T0_DpT1_)
        /*0320*/ 	.word	0x0000001a


	//----- nvinfo : EIATTR_FRAME_SIZE
	.align		4
.L_163:
        /*0324*/ 	.byte	0x04, 0x11
        /*0326*/ 	.short	(.L_165 - .L_164)
	.align		4
.L_164:
        /*0328*/ 	.word	index@(_ZN2at6native57_GLOBAL__N__f3eca4a2_24_ForeachBinaryOpScalar_cu_86b9896c25multi_tensor_apply_kernelINS1_18TensorListMetadataILi1EEENS1_21BinaryOpScalarFunctorIbLi1ELi1ELi0EEEJSt10multipliesIbEbEEEvT_T0_DpT1_)
        /*032c*/ 	.word	0x00000000


	//----- nvinfo : EIATTR_REGCOUNT
	.align		4
.L_165:
        /*0330*/ 	.byte	0x04, 0x2f
        /*0332*/ 	.short	(.L_167 - .L_166)
	.align		4
.L_166:
        /*0334*/ 	.word	index@(_ZN2at6native57_GLOBAL__N__f3eca4a2_24_ForeachBinaryOpScalar_cu_86b9896c25multi_tensor_apply_kernelINS1_18TensorListMetadataILi1EEENS1_21BinaryOpScalarFunctorIN3c104HalfELi1ELi1ELi0EEEJSt10multipliesIfEfEEEvT_T0_DpT1_)
        /*0338*/ 	.word	0x00000018


	//----- nvinfo : EIATTR_FRAME_SIZE
	.align		4
.L_167:
        /*033c*/ 	.byte	0x04, 0x11
        /*033e*/ 	.short	(.L_169 - .L_168)
	.align		4
.L_168:
        /*0340*/ 	.word	index@(_ZN2at6native57_GLOBAL__N__f3eca4a2_24_ForeachBinaryOpScalar_cu_86b9896c25multi_tensor_apply_kernelINS1_18TensorListMetadataILi1EEENS1_21BinaryOpScalarFunctorIN3c104HalfELi1ELi1ELi0EEEJSt10multipliesIfEfEEEvT_T0_DpT1_)
        /*0344*/ 	.word	0x00000000


	//----- nvinfo : EIATTR_REGCOUNT
	.align		4
.L_169:
        /*0348*/ 	.byte	0x04, 0x2f
        /*034a*/ 	.short	(.L_171 - .L_170)
	.align		4
.L_170:
        /*034c*/ 	.word	index@(_ZN2at6native57_GLOBAL__N__f3eca4a2_24_ForeachBinaryOpScalar_cu_86b9896c25multi_tensor_apply_kernelINS1_18TensorListMetadataILi1EEENS1_21BinaryOpScalarFunctorIN3c108BFloat16ELi1ELi1ELi0EEEJSt10multipliesIfEfEEEvT_T0_DpT1_)
        /*0350*/ 	.word	0x00000018


	//----- nvinfo : EIATTR_FRAME_SIZE
	.align		4
.L_171:
        /*0354*/ 	.byte	0x04, 0x11
        /*0356*/ 	.short	(.L_173 - .L_172)
	.align		4
.L_172:
        /*0358*/ 	.word	index@(_ZN2at6native57_GLOBAL__N__f3eca4a2_24_ForeachBinaryOpScalar_cu_86b9896c25multi_tensor_apply_kernelINS1_18TensorListMetadataILi1EEENS1_21BinaryOpScalarFunctorIN3c108BFloat16ELi1ELi1ELi0EEEJSt10multipliesIfEfEEEvT_T0_DpT1_)
        /*035c*/ 	.word	0x00000000


	//----- nvinfo : EIATTR_REGCOUNT
	.align		4
.L_173:
        /*0360*/ 	.byte	0x04, 0x2f
        /*0362*/ 	.short	(.L_175 - .L_174)
	.align		4
.L_174:
        /*0364*/ 	.word	index@(_ZN2at6native57_GLOBAL__N__f3eca4a2_24_ForeachBinaryOpScalar_cu_86b9896c25multi_tensor_apply_kernelINS1_18TensorListMetadataILi2EEENS1_21BinaryOpScalarFunctorIhLi2ELi1ELi1EEEJSt10multipliesIhEhEEEvT_T0_DpT1_)
        /*0368*/ 	.word	0x00000020


	//----- nvinfo : EIATTR_FRAME_SIZE
	.align		4
.L_175:
        /*036c*/ 	.byte	0x04, 0x11
        /*036e*/ 	.short	(.L_177 - .L_176)
	.align		4
.L_176:
        /*0370*/ 	.word	index@(_ZN2at6native57_GLOBAL__N__f3eca4a2_24_ForeachBinaryOpScalar_cu_86b9896c25multi_tensor_apply_kernelINS1_18TensorListMetadataILi2EEENS1_21BinaryOpScalarFunctorIhLi2ELi1ELi1EEEJSt10multipliesIhEhEEEvT_T0_DpT1_)
        /*0374*/ 	.word	0x00000000


	//----- nvinfo : EIATTR_REGCOUNT
	.align		4
.L_177:
        /*0378*/ 	.byte	0x04, 0x2f
        /*037a*/ 	.short	(.L_179 - .L_178)
	.align		4
.L_178:
        /*037c*/ 	.word	index@(_ZN2at6native57_GLOBAL__N__f3eca4a2_24_ForeachBinaryOpScalar_cu_86b9896c25multi_tensor_apply_kernelINS1_18TensorListMetadataILi2EEENS1_21BinaryOpScalarFunctorIaLi2ELi1ELi1EEEJSt10multipliesIaEaEEEvT_T0_DpT1_)
        /*0380*/ 	.word	0x00000020


	//----- nvinfo : EIATTR_FRAME_SIZE
	.align		4
.L_179:
        /*0384*/ 	.byte	0x04, 0x11
        /*0386*/ 	.short	(.L_181 - .L_180)
	.align		4
.L_180:
        /*0388*/ 	.word	index@(_ZN2at6native57_GLOBAL__N__f3eca4a2_24_ForeachBinaryOpScalar_cu_86b9896c25multi_tensor_apply_kernelINS1_18TensorListMetadataILi2EEENS1_21BinaryOpScalarFunctorIaLi2ELi1ELi1EEEJSt10multipliesIaEaEEEvT_T0_DpT1_)
        /*038c*/ 	.word	0x00000000


	//----- nvinfo : EIATTR_REGCOUNT
	.align		4
.L_181:
        /*0390*/ 	.byte	0x04, 0x2f
        /*0392*/ 	.short	(.L_183 - .L_182)
	.align		4
.L_182:
        /*0394*/ 	.word	index@(_ZN2at6native57_GLOBAL__N__f3eca4a2_24_ForeachBinaryOpScalar_cu_86b9896c25multi_tensor_apply_kernelINS1_18TensorListMetadataILi2EEENS1_21BinaryOpScalarFunctorIiLi2ELi1ELi1EEEJSt10multipliesIiEiEEEvT_T0_DpT1_)
        /*0398*/ 	.word	0x00000020


	//----- nvinfo : EIATTR_FRAME_SIZE
	.align		4
.L_183:
        /*039c*/ 	.byte	0x04, 0x11
        /*039e*/ 	.short	(.L_185 - .L_184)
	.align		4
.L_184:
        /*03a0*/ 	.word	index@(_ZN2at6native57_GLOBAL__N__f3eca4a2_24_ForeachBinaryOpScalar_cu_86b9896c25multi_tensor_apply_kernelINS1_18TensorListMetadataILi2EEENS1_21BinaryOpScalarFunctorIiLi2ELi1ELi1EEEJSt10multipliesIiEiEEEvT_T0_DpT1_)
        /*03a4*/ 	.word	0x00000000


	//----- nvinfo : EIATTR_REGCOUNT
	.align		4
.L_185:
        /*03a8*/ 	.byte	0x04, 0x2f
        /*03aa*/ 	.short	(.L_187 - .L_186)
	.align		4
.L_186:
        /*03ac*/ 	.word	index@(_ZN2at6native57_GLOBAL__N__f3eca4a2_24_ForeachBinaryOpScalar_cu_86b9896c25multi_tensor_apply_kernelINS1_18TensorListMetadataILi2EEENS1_21BinaryOpScalarFunctorIlLi2ELi1ELi1EEEJSt10multipliesIlElEEEvT_T0_DpT1_)
        /*03b0*/ 	.word	0x00000020


	//----- nvinfo : EIATTR_FRAME_SIZE
	.align		4
.L_187:
        /*03b4*/ 	.byte	0x04, 0x11
        /*03b6*/ 	.short	(.L_189 - .L_188)
	.align		4
.L_188:
        /*03b8*/ 	.word	index@(_ZN2at6native57_GLOBAL__N__f3eca4a2_24_ForeachBinaryOpScalar_cu_86b9896c25multi_tensor_apply_kernelINS1_18TensorListMetadataILi2EEENS1_21BinaryOpScalarFunctorIlLi2ELi1ELi1EEEJSt10multipliesIlElEEEvT_T0_DpT1_)
        /*03bc*/ 	.word	0x00000000


	//----- nvinfo : EIATTR_REGCOUNT
	.align		4
.L_189:
        /*03c0*/ 	.byte	0x04, 0x2f
        /*03c2*/ 	.short	(.L_191 - .L_190)
	.align		4
.L_190:
        /*03c4*/ 	.word	index@(_ZN2at6native57_GLOBAL__N__f3eca4a2_24_ForeachBinaryOpScalar_cu_86b9896c25multi_tensor_apply_kernelINS1_18TensorListMetadataILi2EEENS1_21BinaryOpScalarFunctorIsLi2ELi1ELi1EEEJSt10multipliesIsEsEEEvT_T0_DpT1_)
        /*03c8*/ 	.word	0x00000020


	//----- nvinfo : EIATTR_FRAME_SIZE
	.align		4
.L_191:
        /*03cc*/ 	.byte	0x04, 0x11
        /*03ce*/ 	.short	(.L_193 - .L_192)
	.align		4
.L_192:
        /*03d0*/ 	.word	index@(_ZN2at6native57_GLOBAL__N__f3eca4a2_24_ForeachBinaryOpScalar_cu_86b9896c25multi_tensor_apply_kernelINS1_18TensorListMetadataILi2EEENS1_21BinaryOpScalarFunctorIsLi2ELi1ELi1EEEJSt10multipliesIsEsEEEvT_T0_DpT1_)
        /*03d4*/ 	.word	0x00000000


	//----- nvinfo : EIATTR_REGCOUNT
	.align		4
.L_193:
        /*03d8*/ 	.byte	0x04, 0x2f
        /*03da*/ 	.short	(.L_195 - .L_194)
	.align		4
.L_194:
        /*03dc*/ 	.word	index@(_ZN2at6native57_GLOBAL__N__f3eca4a2_24_ForeachBinaryOpScalar_cu_86b9896c25multi_tensor_apply_kernelINS1_18TensorListMetadataILi2EEENS1_21BinaryOpScalarFunctorIdLi2ELi1ELi1EEEJSt10multipliesIdEdEEEvT_T0_DpT1_)
        /*03e0*/ 	.word	0x0000001f


	//----- nvinfo : EIATTR_FRAME_SIZE
	.align		4
.L_195:
        /*03e4*/ 	.byte	0x04, 0x11
        /*03e6*/ 	.short	(.L_197 - .L_196)
	.align		4
.L_196:
        /*03e8*/ 	.word	index@(_ZN2at6native57_GLOBAL__N__f3eca4a2_24_ForeachBinaryOpScalar_cu_86b9896c25multi_tensor_apply_kernelINS1_18TensorListMetadataILi2EEENS1_21BinaryOpScalarFunctorIdLi2ELi1ELi1EEEJSt10multipliesIdEdEEEvT_T0_DpT1_)
        /*03ec*/ 	.word	0x00000000


	//----- nvinfo : EIATTR_REGCOUNT
	.align		4
.L_197:
        /*03f0*/ 	.byte	0x04, 0x2f
        /*03f2*/ 	.short	(.L_199 - .L_198)
	.align		4
.L_198:
        /*03f4*/ 	.word	index@(_ZN2at6native57_GLOBAL__N__f3eca4a2_24_ForeachBinaryOpScalar_cu_86b9896c25multi_tensor_apply_kernelINS1_18TensorListMetadataILi2EEENS1_21BinaryOpScalarFunctorIfLi2ELi1ELi1EEEJSt10multipliesIfEfEEEvT_T0_DpT1_)
        /*03f8*/ 	.word	0x00000020


	//----- nvinfo : EIATTR_FRAME_SIZE
	.align		4
.L_199:
        /*03fc*/ 	.byte	0x04, 0x11
        /*03fe*/ 	.short	(.L_201 - .L_200)
	.align		4
.L_200:
        /*0400*/ 	.word	index@(_ZN2at6native57_GLOBAL__N__f3eca4a2_24_ForeachBinaryOpScalar_cu_86b9896c25multi_tensor_apply_kernelINS1_18TensorListMetadataILi2EEENS1_21BinaryOpScalarFunctorIfLi2ELi1ELi1EEEJSt10multipliesIfEfEEEvT_T0_DpT1_)
        /*0404*/ 	.word	0x00000000


	//----- nvinfo : EIATTR_REGCOUNT
	.align		4
.L_201:
        /*0408*/ 	.byte	0x04, 0x2f
        /*040a*/ 	.short	(.L_203 - .L_202)
	.align		4
.L_202:
        /*040c*/ 	.word	index@(_ZN2at6native57_GLOBAL__N__f3eca4a2_24_ForeachBinaryOpScalar_cu_86b9896c25multi_tensor_apply_kernelINS1_18TensorListMetadataILi2EEENS1_21BinaryOpScalarFunctorIN3c107complexIdEELi2ELi1ELi1EEEJSt10multipliesIS8_ES8_EEEvT_T0_DpT1_)
        /*0410*/ 	.word	0x00000020


	//----- nvinfo : EIATTR_FRAME_SIZE
	.align		4
.L_203:
        /*0414*/ 	.byte	0x04, 0x11
        /*0416*/ 	.short	(.L_205 - .L_204)
	.align		4
.L_204:
        /*0418*/ 	.word	index@(_ZN2at6native57_GLOBAL__N__f3eca4a2_24_ForeachBinaryOpScalar_cu_86b9896c25multi_tensor_apply_kernelINS1_18TensorListMetadataILi2EEENS1_21BinaryOpScalarFunctorIN3c107complexIdEELi2ELi1ELi1EEEJSt10multipliesIS8_ES8_EEEvT_T0_DpT1_)
        /*041c*/ 	.word	0x00000000


	//----- nvinfo : EIATTR_REGCOUNT
	.align		4
.L_205:
        /*0420*/ 	.byte	0x04, 0x2f
        /*0422*/ 	.short	(.L_207 - .L_206)
	.align		4
.L_206:
        /*0424*/ 	.word	index@(_ZN2at6native57_GLOBAL__N__f3eca4a2_24_ForeachBinaryOpScalar_cu_86b9896c25multi_tensor_apply_kernelINS1_18TensorListMetadataILi2EEENS1_21BinaryOpScalarFunctorIN3c107complexIfEELi2ELi1ELi1EEEJSt10multipliesIS8_ES8_EEEvT_T0_DpT1_)
        /*0428*/ 	.word	0x0000001f


	//----- nvinfo : EIATTR_FRAME_SIZE
	.align		4
.L_207:
        /*042c*/ 	.byte	0x04, 0x11
        /*042e*/ 	.short	(.L_209 - .L_208)
	.align		4
.L_208:
        /*0430*/ 	.word	index@(_ZN2at6native57_GLOBAL__N__f3eca4a2_24_ForeachBinaryOpScalar_cu_86b9896c25multi_tensor_apply_kernelINS1_18TensorListMetadataILi2EEENS1_21BinaryOpScalarFunctorIN3c107complexIfEELi2ELi1ELi1EEEJSt10multipliesIS8_ES8_EEEvT_T0_DpT1_)
        /*0434*/ 	.word	0x00000000


	//----- nvinfo : EIATTR_REGCOUNT
	.align		4
.L_209:
        /*0438*/ 	.byte	0x04, 0x2f
        /*043a*/ 	.short	(.L_211 - .L_210)
	.align		4
.L_210:
        /*043c*/ 	.word	index@(_ZN2at6native57_GLOBAL__N__f3eca4a2_24_ForeachBinaryOpScalar_cu_86b9896c25multi_tensor_apply_kernelINS1_18TensorListMetadataILi2EEENS1_21BinaryOpScalarFunctorIbLi2ELi1ELi1EEEJSt10multipliesIbEbEEEvT_T0_DpT1_)
        /*0440*/ 	.word	0x00000020


	//----- nvinfo : EIATTR_FRAME_SIZE
	.align		4
.L_211:
        /*0444*/ 	.byte	0x04, 0x11
        /*0446*/ 	.short	(.L_213 - .L_212)
	.align		4
.L_212:
        /*0448*/ 	.word	index@(_ZN2at6native57_GLOBAL__N__f3eca4a2_24_ForeachBinaryOpScalar_cu_86b9896c25multi_tensor_apply_kernelINS1_18TensorListMetadataILi2EEENS1_21BinaryOpScalarFunctorIbLi2ELi1ELi1EEEJSt10multipliesIbEbEEEvT_T0_DpT1_)
        /*044c*/ 	.word	0x00000000


	//----- nvinfo : EIATTR_REGCOUNT
	.align		4
.L_213:
        /*0450*/ 	.byte	0x04, 0x2f
        /*0452*/ 	.short	(.L_215 - .L_214)
	.align		4
.L_214:
        /*0454*/ 	.word	index@(_ZN2at6native57_GLOBAL__N__f3eca4a2_24_ForeachBinaryOpScalar_cu_86b9896c25multi_tensor_apply_kernelINS1_18TensorListMetadataILi2EEENS1_21BinaryOpScalarFunctorIN3c104HalfELi2ELi1ELi1EEEJSt10multipliesIfEfEEEvT_T0_DpT1_)
        /*0458*/ 	.word	0x00000020


	//----- nvinfo : EIATTR_FRAME_SIZE
	.align		4
.L_215:
        /*045c*/ 	.byte	0x04, 0x11
        /*045e*/ 	.short	(.L_217 - .L_216)
	.align		4
.L_216:
        /*0460*/ 	.word	index@(_ZN2at6native57_GLOBAL__N__f3eca4a2_24_ForeachBinaryOpScalar_cu_86b9896c25multi_tensor_apply_kernelINS1_18TensorListMetadataILi2EEENS1_21BinaryOpScalarFunctorIN3c104HalfELi2ELi1ELi1EEEJSt10multipliesIfEfEEEvT_T0_DpT1_)
        /*0464*/ 	.word	0x00000000


	//----- nvinfo : EIATTR_REGCOUNT
	.align		4
.L_217:
        /*0468*/ 	.byte	0x04, 0x2f
        /*046a*/ 	.short	(.L_219 - .L_218)
	.align		4
.L_218:
        /*046c*/ 	.word	index@(_ZN2at6native57_GLOBAL__N__f3eca4a2_24_ForeachBinaryOpScalar_cu_86b9896c25multi_tensor_apply_kernelINS1_18TensorListMetadataILi2EEENS1_21BinaryOpScalarFunctorIN3c108BFloat16ELi2ELi1ELi1EEEJSt10multipliesIfEfEEEvT_T0_DpT1_)
        /*0470*/ 	.word	0x00000020


	//----- nvinfo : EIATTR_FRAME_SIZE
	.align		4
.L_219:
        /*0474*/ 	.byte	0x04, 0x11
        /*0476*/ 	.short	(.L_221 - .L_220)
	.align		4
.L_220:
        /*0478*/ 	.word	index@(_ZN2at6native57_GLOBAL__N__f3eca4a2_24_ForeachBinaryOpScalar_cu_86b9896c25multi_tensor_apply_kernelINS1_18TensorListMetadataILi2EEENS1_21BinaryOpScalarFunctorIN3c108BFloat16ELi2ELi1ELi1EEEJSt10multipliesIfEfEEEvT_T0_DpT1_)
        /*047c*/ 	.word	0x00000000


	//----- nvinfo : EIATTR_REGCOUNT
	.align		4
.L_221:
        /*0480*/ 	.byte	0x04, 0x2f
        /*0482*/ 	.short	(.L_223 - .L_222)
	.align		4
.L_222:
        /*0484*/ 	.word	index@(_ZN2at6native57_GLOBAL__N__f3eca4a2_24_ForeachBinaryOpScalar_cu_86b9896c25multi_tensor_apply_kernelINS1_18TensorListMetadataILi1EEENS1_21BinaryOpScalarFunctorIhLi1ELi1ELi0EEEJNS1_13power_functorIhEEhEEEvT_T0_DpT1_)
        /*0488*/ 	.word	0x0000001c


	//----- nvinfo : EIATTR_FRAME_SIZE
	.align		4
.L_223:
        /*048c*/ 	.byte	0x04, 0x11
        /*048e*/ 	.short	(.L_225 - .L_224)
	.align		4
.L_224:
        /*0490*/ 	.word	index@(_ZN2at6native57_GLOBAL__N__f3eca4a2_24_ForeachBinaryOpScalar_cu_86b9896c25multi_tensor_apply_kernelINS1_18TensorListMetadataILi1EEENS1_21BinaryOpScalarFunctorIhLi1ELi1ELi0EEEJNS1_13power_functorIhEEhEEEvT_T0_DpT1_)
        /*0494*/ 	.word	0x00000000


	//----- nvinfo : EIATTR_REGCOUNT
	.align		4
.L_225:
        /*0498*/ 	.byte	0x04, 0x2f
        /*049a*/ 	.short	(.L_227 - .L_226)
	.align		4
.L_226:
        /*049c*/ 	.word	index@(_ZN2at6native57_GLOBAL__N__f3eca4a2_24_ForeachBinaryOpScalar_cu_86b9896c25multi_tensor_apply_kernelINS1_18TensorListMetadataILi1EEENS1_21BinaryOpScalarFunctorIaLi1ELi1ELi0EEEJNS1_13power_functorIaEEaEEEvT_T0_DpT1_)
        /*04a0*/ 	.word	0x00000020


	//----- nvinfo : EIATTR_FRAME_SIZE
	.align		4
.L_227:
        /*04a4*/ 	.byte	0x04, 0x11
        /*04a6*/ 	.short	(.L_229 - .L_228)
	.align		4
.L_228:
        /*04a8*/ 	.word	index@(_ZN2at6native57_GLOBAL__N__f3eca4a2_24_ForeachBinaryOpScalar_cu_86b9896c25multi_tensor_apply_kernelINS1_18TensorListMetadataILi1EEENS1_21BinaryOpScalarFunctorIaLi1ELi1ELi0EEEJNS1_13power_functorIaEEaEEEvT_T0_DpT1_)
        /*04ac*/ 	.word	0x00000000


	//----- nvinfo : EIATTR_REGCOUNT
	.align		4
.L_229:
        /*04b0*/ 	.byte	0x04, 0x2f
        /*04b2*/ 	.short	(.L_231 - .L_230)
	.align		4
.L_230:
        /*04b4*/ 	.word	index@(_ZN2at6native57_GLOBAL__N__f3eca4a2_24_ForeachBinaryOpScalar_cu_86b9896c25multi_tensor_apply_kernelINS1_18TensorListMetadataILi1EEENS1_21BinaryOpScalarFunctorIiLi1ELi1ELi0EEEJNS1_13power_functorIiEEiEEEvT_T0_DpT1_)
        /*04b8*/ 	.word	0x0000001e


	//----- nvinfo : EIATTR_FRAME_SIZE
	.align		4
.L_231:
        /*04bc*/ 	.byte	0x04, 0x11
        /*04be*/ 	.short	(.L_233 - .L_232)
	.align		4
.L_232:
        /*04c0*/ 	.word	index@(_ZN2at6native57_GLOBAL__N__f3eca4a2_24_ForeachBinaryOpScalar_cu_86b9896c25multi_tensor_apply_kernelINS1_18TensorListMetadataILi1EEENS1_21BinaryOpScalarFunctorIiLi1ELi1ELi0EEEJNS1_13power_functorIiEEiEEEvT_T0_DpT1_)
        /*04c4*/ 	.word	0x00000000


	//----- nvinfo : EIATTR_REGCOUNT
	.align		4
.L_233:
        /*04c8*/ 	.byte	0x04, 0x2f
        /*04ca*/ 	.short	(.L_235 - .L_234)
	.align		4
.L_234:
        /*04cc*/ 	.word	index@(_ZN2at6native57_GLOBAL__N__f3eca4a2_24_ForeachBinaryOpScalar_cu_86b9896c25multi_tensor_apply_kernelINS1_18TensorListMetadataILi1EEENS1_21BinaryOpScalarFunctorIlLi1ELi1ELi0EEEJNS1_13power_functorIlEElEEEvT_T0_DpT1_)
        /*04d0*/ 	.word	0x0000001d


	//----- nvinfo : EIATTR_FRAME_SIZE
	.align		4
.L_235:
        /*04d4*/ 	.byte	0x04, 0x11
        /*04d6*/ 	.short	(.L_237 - .L_236)
	.align		4
.L_236:
        /*04d8*/ 	.word	index@(_ZN2at6native57_GLOBAL__N__f3eca4a2_24_ForeachBinaryOpScalar_cu_86b9896c25multi_tensor_apply_kernelINS1_18TensorListMetadataILi1EEENS1_21BinaryOpScalarFunctorIlLi1ELi1ELi0EEEJNS1_13power_functorIlEElEEEvT_T0_DpT1_)
        /*04dc*/ 	.word	0x00000000


	//----- nvinfo : EIATTR_REGCOUNT
	.align		4
.L_237:
        /*04e0*/ 	.byte	0x04, 0x2f
        /*04e2*/ 	.short	(.L_239 - .L_238)
	.align		4
.L_238:
        /*04e4*/ 	.word	index@(_ZN2at6native57_GLOBAL__N__f3eca4a2_24_ForeachBinaryOpScalar_cu_86b9896c25multi_tensor_apply_kernelINS1_18TensorListMetadataILi1EEENS1_21BinaryOpScalarFunctorIsLi1ELi1ELi0EEEJNS1_13power_functorIsEEsEEEvT_T0_DpT1_)
        /*04e8*/ 	.word	0x0000001e


	//----- nvinfo : EIATTR_FRAME_SIZE
	.align		4
.L_239:
        /*04ec*/ 	.byte	0x04, 0x11
        /*04ee*/ 	.short	(.L_241 - .L_240)
	.align		4
.L_240:
        /*04f0*/ 	.word	index@(_ZN2at6native57_GLOBAL__N__f3eca4a2_24_ForeachBinaryOpScalar_cu_86b9896c25multi_tensor_apply_kernelINS1_18TensorListMetadataILi1EEENS1_21BinaryOpScalarFunctorIsLi1ELi1ELi0EEEJNS1_13power_functorIsEEsEEEvT_T0_DpT1_)
        /*04f4*/ 	.word	0x00000000


	//----- nvinfo : EIATTR_REGCOUNT
	.align		4
.L_241:
        /*04f8*/ 	.byte	0x04, 0x2f
        /*04fa*/ 	.short	(.L_243 - .L_242)
	.align		4
.L_242:
        /*04fc*/ 	.word	index@(_ZN2at6native57_GLOBAL__N__f3eca4a2_24_ForeachBinaryOpScalar_cu_86b9896c25multi_tensor_apply_kernelINS1_18TensorListMetadataILi1EEENS1_21BinaryOpScalarFunctorIdLi1ELi1ELi0EEEJNS1_13power_functorIdEEdEEEvT_T0_DpT1_)
        /*0500*/ 	.word	0x00000030


	//----- nvinfo : EIATTR_FRAME_SIZE
	.align		4
.L_243:
        /*0504*/ 	.byte	0x04, 0x11
        /*0506*/ 	.short	(.L_245 - .L_244)
	.align		4
.L_244:
        /*0508*/ 	.word	index@($_ZN2at6native57_GLOBAL__N__f3eca4a2_24_ForeachBinaryOpScalar_cu_86b9896c25multi_tensor_apply_kernelINS1_18TensorListMetadataILi1EEENS1_21BinaryOpScalarFunctorIdLi1ELi1ELi0EEEJNS1_13power_functorIdEEdEEEvT_T0_DpT1_$__internal_accurate_pow)
        /*050c*/ 	.word	0x00000000


	//----- nvinfo : EIATTR_FRAME_SIZE
	.align		4
.L_245:
        /*0510*/ 	.byte	0x04, 0x11
        /*0512*/ 	.short	(.L_247 - .L_246)
	.align		4
.L_246:
        /*0514*/ 	.word	index@(_ZN2at6native57_GLOBAL__N__f3eca4a2_24_ForeachBinaryOpScalar_cu_86b9896c25multi_tensor_apply_kernelINS1_18TensorListMetadataILi1EEENS1_21BinaryOpScalarFunctorIdLi1ELi1ELi0EEEJNS1_13power_functorIdEEdEEEvT_T0_DpT1_)
        /*0518*/ 	.word	0x00000000


	//----- nvinfo : EIATTR_REGCOUNT
	.align		4
.L_247:
        /*051c*/ 	.byte	0x04, 0x2f
        /*051e*/ 	.short	(.L_249 - .L_248)
	.align		4
.L_248:
        /*0520*/ 	.word	index@(_ZN2at6native57_GLOBAL__N__f3eca4a2_24_ForeachBinaryOpScalar_cu_86b9896c25multi_tensor_apply_kernelINS1_18TensorListMetadataILi1EEENS1_21BinaryOpScalarFunctorIfLi1ELi1ELi0EEEJNS1_13power_functorIfEEfEEEvT_T0_DpT1_)
        /*0524*/ 	.word	0x0000001e


	//----- nvinfo : EIATTR_FRAME_SIZE
	.align		4
.L_249:
        /*0528*/ 	.byte	0x04, 0x11
        /*052a*/ 	.short	(.L_251 - .L_250)
	.align		4
.L_250:
        /*052c*/ 	.word	index@(_ZN2at6native57_GLOBAL__N__f3eca4a2_24_ForeachBinaryOpScalar_cu_86b9896c25multi_tensor_apply_kernelINS1_18TensorListMetadataILi1EEENS1_21BinaryOpScalarFunctorIfLi1ELi1ELi0EEEJNS1_13power_functorIfEEfEEEvT_T0_DpT1_)
        /*0530*/ 	.word	0x00000000


	//----- nvinfo : EIATTR_REGCOUNT
	.align		4
.L_251:
        /*0534*/ 	.byte	0x04, 0x2f
        /*0536*/ 	.short	(.L_253 - .L_252)
	.align		4
.L_252:
        /*0538*/ 	.word	index@(_ZN2at6native57_GLOBAL__N__f3eca4a2_24_ForeachBinaryOpScalar_cu_86b9896c25multi_tensor_apply_kernelINS1_18TensorListMetadataILi1EEENS1_21BinaryOpScalarFunctorIN3c107complexIdEELi1ELi1ELi0EEEJNS1_13power_functorIS8_EES8_EEEvT_T0_DpT1_)
        /*053c*/ 	.word	0x0000003c


	//----- nvinfo : EIATTR_FRAME_SIZE
	.align		4
.L_253:
        /*0540*/ 	.byte	0x04, 0x11
        /*0542*/ 	.short	(.L_255 - .L_254)
	.align		4
.L_254:
        /*0544*/ 	.word	index@($_ZN2at6native57_GLOBAL__N__f3eca4a2_24_ForeachBinaryOpScalar_cu_86b9896c25multi_tensor_apply_kernelINS1_18TensorListMetadataILi1EEENS1_21BinaryOpScalarFunctorIN3c107complexIdEELi1ELi1ELi0EEEJNS1_13power_functorIS8_EES8_EEEvT_T0_DpT1_$__internal_trig_reduction_slowpathd)
        /*0548*/ 	.word	0x00000028


	//----- nvinfo : EIATTR_FRAME_SIZE
	.align		4
.L_255:
        /*054c*/ 	.byte	0x04, 0x11
        /*054e*/ 	.short	(.L_257 - .L_256)
	.align		4
.L_256:
        /*0550*/ 	.word	index@($__internal_5_$__cuda_sm20_div_rn_f64_full)
        /*0554*/ 	.word	0x00000028


	//----- nvinfo : EIATTR_FRAME_SIZE
	.align		4
.L_257:
        /*0558*/ 	.byte	0x04, 0x11
        /*055a*/ 	.short	(.L_259 - .L_258)
	.align		4
.L_258:
        /*055c*/ 	.word	index@(_ZN2at6native57_GLOBAL__N__f3eca4a2_24_ForeachBinaryOpScalar_cu_86b9896c25multi_tensor_apply_kernelINS1_18TensorListMetadataILi1EEENS1_21BinaryOpScalarFunctorIN3c107complexIdEELi1ELi1ELi0EEEJNS1_13power_functorIS8_EES8_EEEvT_T0_DpT1_)
        /*0560*/ 	.word	0x00000028


	//----- nvinfo : EIATTR_REGCOUNT
	.align		4
.L_259:
        /*0564*/ 	.byte	0x04, 0x2f
        /*0566*/ 	.short	(.L_261 - .L_260)
	.align		4
.L_260:
        /*0568*/ 	.word	index@(_ZN2at6native57_GLOBAL__N__f3eca4a2_24_ForeachBinaryOpScalar_cu_86b9896c25multi_tensor_apply_kernelINS1_18TensorListMetadataILi1EEENS1_21BinaryOpScalarFunctorIN3c107complexIfEELi1ELi1ELi0EEEJNS1_13power_functorIS8_EES8_EEEvT_T0_DpT1_)
        /*056c*/ 	.word	0x00000026


	//----- nvinfo : EIATTR_FRAME_SIZE
	.align		4
.L_261:
        /*0570*/ 	.byte	0x04, 0x11
        /*0572*/ 	.short	(.L_263 - .L_262)
	.align		4
.L_262:
        /*0574*/ 	.word	index@($__internal_4_$__cuda_sm3x_div_rn_ftz_f32_slowpath)
        /*0578*/ 	.word	0x00000000


	//----- nvinfo : EIATTR_FRAME_SIZE
	.align		4
.L_263:
        /*057c*/ 	.byte	0x04, 0x11
        /*057e*/ 	.short	(.L_265 - .L_264)
	.align		4
.L_264:
        /*0580*/ 	.word	index@(_ZN2at6native57_GLOBAL__N__f3eca4a2_24_ForeachBinaryOpScalar_cu_86b9896c25multi_tensor_apply_kernelINS1_18TensorListMetadataILi1EEENS1_21BinaryOpScalarFunctorIN3c107complexIfEELi1ELi1ELi0EEEJNS1_13power_functorIS8_EES8_EEEvT_T0_DpT1_)
        /*0584*/ 	.word	0x00000000


	//----- nvinfo : EIATTR_REGCOUNT
	.align		4
.L_265:
        /*0588*/ 	.byte	0x04, 0x2f
        /*058a*/ 	.short	(.L_267 - .L_266)
	.align		4
.L_266:
        /*058c*/ 	.word	index@(_ZN2at6native57_GLOBAL__N__f3eca4a2_24_ForeachBinaryOpScalar_cu_86b9896c25multi_tensor_apply_kernelINS1_18TensorListMetadataILi1EEENS1_21BinaryOpScalarFunctorIN3c104HalfELi1ELi1ELi0EEEJNS1_13power_functorIfEEfEEEvT_T0_DpT1_)
        /*0590*/ 	.word	0x0000001b


	//----- nvinfo : EIATTR_FRAME_SIZE
	.align		4
.L_267:
        /*0594*/ 	.byte	0x04, 0x11
        /*0596*/ 	.short	(.L_269 - .L_268)
	.align		4
.L_268:
        /*0598*/ 	.word	index@(_ZN2at6native57_GLOBAL__N__f3eca4a2_24_ForeachBinaryOpScalar_cu_86b9896c25multi_tensor_apply_kernelINS1_18TensorListMetadataILi1EEENS1_21BinaryOpScalarFunctorIN3c104HalfELi1ELi1ELi0EEEJNS1_13power_functorIfEEfEEEvT_T0_DpT1_)
        /*059c*/ 	.word	0x00000000


	//----- nvinfo : EIATTR_REGCOUNT
	.align		4
.L_269:
        /*05a0*/ 	.byte	0x04, 0x2f
        /*05a2*/ 	.short	(.L_271 - .L_270)
	.align		4
.L_270:
        /*05a4*/ 	.word	index@(_ZN2at6native57_GLOBAL__N__f3eca4a2_24_ForeachBinaryOpScalar_cu_86b9896c25multi_tensor_apply_kernelINS1_18TensorListMetadataILi1EEENS1_21BinaryOpScalarFunctorIN3c108BFloat16ELi1ELi1ELi0EEEJNS1_13power_functorIfEEfEEEvT_T0_DpT1_)
        /*05a8*/ 	.word	0x0000001b


	//----- nvinfo : EIATTR_FRAME_SIZE
	.align		4
.L_271:
        /*05ac*/ 	.byte	0x04, 0x11
        /*05ae*/ 	.short	(.L_273 - .L_272)
	.align		4
.L_272:
        /*05b0*/ 	.word	index@(_ZN2at6native57_GLOBAL__N__f3eca4a2_24_ForeachBinaryOpScalar_cu_86b9896c25multi_tensor_apply_kernelINS1_18TensorListMetadataILi1EEENS1_21BinaryOpScalarFunctorIN3c108BFloat16ELi1ELi1ELi0EEEJNS1_13power_functorIfEEfEEEvT_T0_DpT1_)
        /*05b4*/ 	.word	0x00000000


	//----- nvinfo : EIATTR_REGCOUNT
	.align		4
.L_273:
        /*05b8*/ 	.byte	0x04, 0x2f
        /*05ba*/ 	.short	(.L_275 - .L_274)
	.align		4
.L_274:
        /*05bc*/ 	.word	index@(_ZN2at6native57_GLOBAL__N__f3eca4a2_24_ForeachBinaryOpScalar_cu_86b9896c25multi_tensor_apply_kernelINS1_18TensorListMetadataILi2EEENS1_21BinaryOpScalarFunctorIhLi2ELi1ELi1EEEJNS1_13power_functorIhEEhEEEvT_T0_DpT1_)
        /*05c0*/ 	.word	0x00000020


	//----- nvinfo : EIATTR_FRAME_SIZE
	.align		4
.L_275:
        /*05c4*/ 	.byte	0x04, 0x11
        /*05c6*/ 	.short	(.L_277 - .L_276)
	.align		4
.L_276:
        /*05c8*/ 	.word	index@(_ZN2at6native57_GLOBAL__N__f3eca4a2_24_ForeachBinaryOpScalar_cu_86b9896c25multi_tensor_apply_kernelINS1_18TensorListMetadataILi2EEENS1_21BinaryOpScalarFunctorIhLi2ELi1ELi1EEEJNS1_13power_functorIhEEhEEEvT_T0_DpT1_)
        /*05cc*/ 	.word	0x00000000


	//----- nvinfo : EIATTR_REGCOUNT
	.align		4
.L_277:
        /*05d0*/ 	.byte	0x04, 0x2f
        /*05d2*/ 	.short	(.L_279 - .L_278)
	.align		4
.L_278:
        /*05d4*/ 	.word	index@(_ZN2at6native57_GLOBAL__N__f3eca4a2_24_ForeachBinaryOpScalar_cu_86b9896c25multi_tensor_apply_kernelINS1_18TensorListMetadataILi2EEENS1_21BinaryOpScalarFunctorIaLi2ELi1ELi1EEEJNS1_13power_functorIaEEaEEEvT_T0_DpT1_)
        /*05d8*/ 	.word	0x00000020


	//----- nvinfo : EIATTR_FRAME_SIZE
	.align		4
.L_279:
        /*05dc*/ 	.byte	0x04, 0x11
        /*05de*/ 	.short	(.L_281 - .L_280)
	.align		4
.L_280:
        /*05e0*/ 	.word	index@(_ZN2at6native57_GLOBAL__N__f3eca4a2_24_ForeachBinaryOpScalar_cu_86b9896c25multi_tensor_apply_kernelINS1_18TensorListMetadataILi2EEENS1_21BinaryOpScalarFunctorIaLi2ELi1ELi1EEEJNS1_13power_functorIaEEaEEEvT_T0_DpT1_)
        /*05e4*/ 	.word	0x00000000


	//----- nvinfo : EIATTR_REGCOUNT
	.align		4
.L_281:
        /*05e8*/ 	.byte	0x04, 0x2f
        /*05ea*/ 	.short	(.L_283 - .L_282)
	.align		4
.L_282:
        /*05ec*/ 	.word	index@(_ZN2at6native57_GLOBAL__N__f3eca4a2_24_ForeachBinaryOpScalar_cu_86b9896c25multi_tensor_apply_kernelINS1_18TensorListMetadataILi2EEENS1_21BinaryOpScalarFunctorIiLi2ELi1ELi1EEEJNS1_13power_functorIiEEiEEEvT_T0_DpT1_)
        /*05f0*/ 	.word	0x00000020


	//----- nvinfo : EIATTR_FRAME_SIZE
	.align		4
.L_283:
        /*05f4*/ 	.byte	0x04, 0x11
        /*05f6*/ 	.short	(.L_285 - .L_284)
	.align		4
.L_284:
        /*05f8*/ 	.word	index@(_ZN2at6native57_GLOBAL__N__f3eca4a2_24_ForeachBinaryOpScalar_cu_86b9896c25multi_tensor_apply_kernelINS1_18TensorListMetadataILi2EEENS1_21BinaryOpScalarFunctorIiLi2ELi1ELi1EEEJNS1_13power_functorIiEEiEEEvT_T0_DpT1_)
        /*05fc*/ 	.word	0x00000000


	//----- nvinfo : EIATTR_REGCOUNT
	.align		4
.L_285:
        /*0600*/ 	.byte	0x04, 0x2f
        /*0602*/ 	.short	(.L_287 - .L_286)
	.align		4
.L_286:
        /*0604*/ 	.word	index@(_ZN2at6native57_GLOBAL__N__f3eca4a2_24_ForeachBinaryOpScalar_cu_86b9896c25multi_tensor_apply_kernelINS1_18TensorListMetadataILi2EEENS1_21BinaryOpScalarFunctorIlLi2ELi1ELi1EEEJNS1_13power_functorIlEElEEEvT_T0_DpT1_)
        /*0608*/ 	.word	0x00000020


	//----- nvinfo : EIATTR_FRAME_SIZE
	.align		4
.L_287:
        /*060c*/ 	.byte	0x04, 0x11
        /*060e*/ 	.short	(.L_289 - .L_288)
	.align		4
.L_288:
        /*0610*/ 	.word	index@(_ZN2at6native57_GLOBAL__N__f3eca4a2_24_ForeachBinaryOpScalar_cu_86b9896c25multi_tensor_apply_kernelINS1_18TensorListMetadataILi2EEENS1_21BinaryOpScalarFunctorIlLi2ELi1ELi1EEEJNS1_13power_functorIlEElEEEvT_T0_DpT1_)
        /*0614*/ 	.word	0x00000000


	//----- nvinfo : EIATTR_REGCOUNT
	.align		4
.L_289:
        /*0618*/ 	.byte	0x04, 0x2f
        /*061a*/ 	.short	(.L_291 - .L_290)
	.align		4
.L_290:
        /*061c*/ 	.word	index@(_ZN2at6native57_GLOBAL__N__f3eca4a2_24_ForeachBinaryOpScalar_cu_86b9896c25multi_tensor_apply_kernelINS1_18TensorListMetadataILi2EEENS1_21BinaryOpScalarFunctorIsLi2ELi1ELi1EEEJNS1_13power_functorIsEEsEEEvT_T0_DpT1_)
        /*0620*/ 	.word	0x00000020


	//----- nvinfo : EIATTR_FRAME_SIZE
	.align		4
.L_291:
        /*0624*/ 	.byte	0x04, 0x11
        /*0626*/ 	.short	(.L_293 - .L_292)
	.align		4
.L_292:
        /*0628*/ 	.word	index@(_ZN2at6native57_GLOBAL__N__f3eca4a2_24_ForeachBinaryOpScalar_cu_86b9896c25multi_tensor_apply_kernelINS1_18TensorListMetadataILi2EEENS1_21BinaryOpScalarFunctorIsLi2ELi1ELi1EEEJNS1_13power_functorIsEEsEEEvT_T0_DpT1_)
        /*062c*/ 	.word	0x00000000


	//----- nvinfo : EIATTR_REGCOUNT
	.align		4
.L_293:
        /*0630*/ 	.byte	0x04, 0x2f
        /*0632*/ 	.short	(.L_295 - .L_294)
	.align		4
.L_294:
        /*0634*/ 	.word	index@(_ZN2at6native57_GLOBAL__N__f3eca4a2_24_ForeachBinaryOpScalar_cu_86b9896c25multi_tensor_apply_kernelINS1_18TensorListMetadataILi2EEENS1_21BinaryOpScalarFunctorIdLi2ELi1ELi1EEEJNS1_13power_functorIdEEdEEEvT_T0_DpT1_)
        /*0638*/ 	.word	0x00000028


	//----- nvinfo : EIATTR_FRAME_SIZE
	.align		4
.L_295:
        /*063c*/ 	.byte	0x04, 0x11
        /*063e*/ 	.short	(.L_297 - .L_296)
	.align		4
.L_296:
        /*0640*/ 	.word	index@($_ZN2at6native57_GLOBAL__N__f3eca4a2_24_ForeachBinaryOpScalar_cu_86b9896c25multi_tensor_apply_kernelINS1_18TensorListMetadataILi2EEENS1_21BinaryOpScalarFunctorIdLi2ELi1ELi1EEEJNS1_13power_functorIdEEdEEEvT_T0_DpT1_$__internal_accurate_pow)
        /*0644*/ 	.word	0x00000000


	//----- nvinfo : EIATTR_FRAME_SIZE
	.align		4
.L_297:
        /*0648*/ 	.byte	0x04, 0x11
        /*064a*/ 	.short	(.L_299 - .L_298)
	.align		4
.L_298:
        /*064c*/ 	.word	index@(_ZN2at6native57_GLOBAL__N__f3eca4a2_24_ForeachBinaryOpScalar_cu_86b9896c25multi_tensor_apply_kernelINS1_18TensorListMetadataILi2EEENS1_21BinaryOpScalarFunctorIdLi2ELi1ELi1EEEJNS1_13power_functorIdEEdEEEvT_T0_DpT1_)
        /*0650*/ 	.word	0x00000000


	//----- nvinfo : EIATTR_REGCOUNT
	.align		4
.L_299:
        /*0654*/ 	.byte	0x04, 0x2f
        /*0656*/ 	.short	(.L_301 - .L_300)
	.align		4
.L_300:
        /*0658*/ 	.word	index@(_ZN2at6native57_GLOBAL__N__f3eca4a2_24_ForeachBinaryOpScalar_cu_86b9896c25multi_tensor_apply_kernelINS1_18TensorListMetadataILi2EEENS1_21BinaryOpScalarFunctorIfLi2ELi1ELi1EEEJNS1_13power_functorIfEEfEEEvT_T0_DpT1_)
        /*065c*/ 	.word	0x00000020


	//----- nvinfo : EIATTR_FRAME_SIZE
	.align		4
.L_301:
        /*0660*/ 	.byte	0x04, 0x11
        /*0662*/ 	.short	(.L_303 - .L_302)
	.align		4
.L_302:
        /*0664*/ 	.word	index@(_ZN2at6native57_GLOBAL__N__f3eca4a2_24_ForeachBinaryOpScalar_cu_86b9896c25multi_tensor_apply_kernelINS1_18TensorListMetadataILi2EEENS1_21BinaryOpScalarFunctorIfLi2ELi1ELi1EEEJNS1_13power_functorIfEEfEEEvT_T0_DpT1_)
        /*0668*/ 	.word	0x00000000


	//----- nvinfo : EIATTR_REGCOUNT
	.align		4
.L_303:
        /*066c*/ 	.byte	0x04, 0x2f
        /*066e*/ 	.short	(.L_305 - .L_304)
	.align		4
.L_304:
        /*0670*/ 	.word	index@(_ZN2at6native57_GLOBAL__N__f3eca4a2_24_ForeachBinaryOpScalar_cu_86b9896c25multi_tensor_apply_kernelINS1_18TensorListMetadataILi2EEENS1_21BinaryOpScalarFunctorIN3c107complexIdEELi2ELi1ELi1EEEJNS1_13power_functorIS8_EES8_EEEvT_T0_DpT1_)
        /*0674*/ 	.word	0x0000003e


	//----- nvinfo : EIATTR_FRAME_SIZE
	.align		4
.L_305:
        /*0678*/ 	.byte	0x04, 0x11
        /*067a*/ 	.short	(.L_307 - .L_306)
	.align		4
.L_306:
        /*067c*/ 	.word	index@($_ZN2at6native57_GLOBAL__N__f3eca4a2_24_ForeachBinaryOpScalar_cu_86b9896c25multi_tensor_apply_kernelINS1_18TensorListMetadataILi2EEENS1_21BinaryOpScalarFunctorIN3c107complexIdEELi2ELi1ELi1EEEJNS1_13power_functorIS8_EES8_EEEvT_T0_DpT1_$__internal_trig_reduction_slowpathd)
        /*0680*/ 	.word	0x00000028


	//----- nvinfo : EIATTR_FRAME_SIZE
	.align		4
.L_307:
        /*0684*/ 	.byte	0x04, 0x11
        /*0686*/ 	.short	(.L_309 - .L_308)
	.align		4
.L_308:
        /*0688*/ 	.word	index@($__internal_3_$__cuda_sm20_div_rn_f64_full)
        /*068c*/ 	.word	0x00000028


	//----- nvinfo : EIATTR_FRAME_SIZE
	.align		4
.L_309:
        /*0690*/ 	.byte	0x04, 0x11
        /*0692*/ 	.short	(.L_311 - .L_310)
	.align		4
.L_310:
        /*0694*/ 	.word	index@(_ZN2at6native57_GLOBAL__N__f3eca4a2_24_ForeachBinaryOpScalar_cu_86b9896c25multi_tensor_apply_kernelINS1_18TensorListMetadataILi2EEENS1_21BinaryOpScalarFunctorIN3c107complexIdEELi2ELi1ELi1EEEJNS1_13power_functorIS8_EES8_EEEvT_T0_DpT1_)
        /*0698*/ 	.word	0x00000028


	//----- nvinfo : EIATTR_REGCOUNT
	.align		4
.L_311:
        /*069c*/ 	.byte	0x04, 0x2f
        /*069e*/ 	.short	(.L_313 - .L_312)
	.align		4
.L_312:
        /*06a0*/ 	.word	index@(_ZN2at6native57_GLOBAL__N__f3eca4a2_24_ForeachBinaryOpScalar_cu_86b9896c25multi_tensor_apply_kernelINS1_18TensorListMetadataILi2EEENS1_21BinaryOpScalarFunctorIN3c107complexIfEELi2ELi1ELi1EEEJNS1_13power_functorIS8_EES8_EEEvT_T0_DpT1_)
        /*06a4*/ 	.word	0x00000025


	//----- nvinfo : EIATTR_FRAME_SIZE
	.align		4
.L_313:
        /*06a8*/ 	.byte	0x04, 0x11
        /*06aa*/ 	.short	(.L_315 - .L_314)
	.align		4
.L_314:
        /*06ac*/ 	.word	index@($__internal_2_$__cuda_sm3x_div_rn_ftz_f32_slowpath)
        /*06b0*/ 	.word	0x00000000


	//----- nvinfo : EIATTR_FRAME_SIZE
	.align		4
.L_315:
        /*06b4*/ 	.byte	0x04, 0x11
        /*06b6*/ 	.short	(.L_317 - .L_316)
	.align		4
.L_316:
        /*06b8*/ 	.word	index@(_ZN2at6native57_GLOBAL__N__f3eca4a2_24_ForeachBinaryOpScalar_cu_86b9896c25multi_tensor_apply_kernelINS1_18TensorListMetadataILi2EEENS1_21BinaryOpScalarFunctorIN3c107complexIfEELi2ELi1ELi1EEEJNS1_13power_functorIS8_EES8_EEEvT_T0_DpT1_)
        /*06bc*/ 	.word	0x00000000


	//----- nvinfo : EIATTR_REGCOUNT
	.align		4
.L_317:
        /*06c0*/ 	.byte	0x04, 0x2f
        /*06c2*/ 	.short	(.L_319 - .L_318)
	.align		4
.L_318:
        /*06c4*/ 	.word	index@(_ZN2at6native57_GLOBAL__N__f3eca4a2_24_ForeachBinaryOpScalar_cu_86b9896c25multi_tensor_apply_kernelINS1_18TensorListMetadataILi2EEENS1_21BinaryOpScalarFunctorIN3c104HalfELi2ELi1ELi1EEEJNS1_13power_functorIfEEfEEEvT_T0_DpT1_)
        /*06c8*/ 	.word	0x00000020


	//----- nvinfo : EIATTR_FRAME_SIZE
	.align		4
.L_319:
        /*06cc*/ 	.byte	0x04, 0x11
        /*06ce*/ 	.short	(.L_321 - .L_320)
	.align		4
.L_320:
        /*06d0*/ 	.word	index@(_ZN2at6native57_GLOBAL__N__f3eca4a2_24_ForeachBinaryOpScalar_cu_86b9896c25multi_tensor_apply_kernelINS1_18TensorListMetadataILi2EEENS1_21BinaryOpScalarFunctorIN3c104HalfELi2ELi1ELi1EEEJNS1_13power_functorIfEEfEEEvT_T0_DpT1_)
        /*06d4*/ 	.word	0x00000000


	//----- nvinfo : EIATTR_REGCOUNT
	.align		4
.L_321:
        /*06d8*/ 	.byte	0x04, 0x2f
        /*06da*/ 	.short	(.L_323 - .L_322)
	.align		4
.L_322:
        /*06dc*/ 	.word	index@(_ZN2at6native57_GLOBAL__N__f3eca4a2_24_ForeachBinaryOpScalar_cu_86b9896c25multi_tensor_apply_kernelINS1_18TensorListMetadataILi2EEENS1_21BinaryOpScalarFunctorIN3c108BFloat16ELi2ELi1ELi1EEEJNS1_13power_functorIfEEfEEEvT_T0_DpT1_)
        /*06e0*/ 	.word	0x00000020


	//----- nvinfo : EIATTR_FRAME_SIZE
	.align		4
.L_323:
        /*06e4*/ 	.byte	0x04, 0x11
        /*06e6*/ 	.short	(.L_325 - .L_324)
	.align		4
.L_324:
        /*06e8*/ 	.word	index@(_ZN2at6native57_GLOBAL__N__f3eca4a2_24_ForeachBinaryOpScalar_cu_86b9896c25multi_tensor_apply_kernelINS1_18TensorListMetadataILi2EEENS1_21BinaryOpScalarFunctorIN3c108BFloat16ELi2ELi1ELi1EEEJNS1_13power_functorIfEEfEEEvT_T0_DpT1_)
        /*06ec*/ 	.word	0x00000000


	//----- nvinfo : EIATTR_REGCOUNT
	.align		4
.L_325:
        /*06f0*/ 	.byte	0x04, 0x2f
        /*06f2*/ 	.short	(.L_327 - .L_326)
	.align		4
.L_326:
        /*06f4*/ 	.word	index@(_ZN2at6native57_GLOBAL__N__f3eca4a2_24_ForeachBinaryOpScalar_cu_86b9896c25multi_tensor_apply_kernelINS1_18TensorListMetadataILi2EEENS1_21BinaryOpScalarFunctorIhLi2ELi1ELi1EEEJNS1_21reverse_power_functorIhEEhEEEvT_T0_DpT1_)
        /*06f8*/ 	.word	0x00000020


	//----- nvinfo : EIATTR_FRAME_SIZE
	.align		4
.L_327:
        /*06fc*/ 	.byte	0x04, 0x11
        /*06fe*/ 	.short	(.L_329 - .L_328)
	.align		4
.L_328:
        /*0700*/ 	.word	index@(_ZN2at6native57_GLOBAL__N__f3eca4a2_24_ForeachBinaryOpScalar_cu_86b9896c25multi_tensor_apply_kernelINS1_18TensorListMetadataILi2EEENS1_21BinaryOpScalarFunctorIhLi2ELi1ELi1EEEJNS1_21reverse_power_functorIhEEhEEEvT_T0_DpT1_)
        /*0704*/ 	.word	0x00000000


	//----- nvinfo : EIATTR_REGCOUNT
	.align		4
.L_329:
        /*0708*/ 	.byte	0x04, 0x2f
        /*070a*/ 	.short	(.L_331 - .L_330)
	.align		4
.L_330:
        /*070c*/ 	.word	index@(_ZN2at6native57_GLOBAL__N__f3eca4a2_24_ForeachBinaryOpScalar_cu_86b9896c25multi_tensor_apply_kernelINS1_18TensorListMetadataILi2EEENS1_21BinaryOpScalarFunctorIaLi2ELi1ELi1EEEJNS1_21reverse_power_functorIaEEaEEEvT_T0_DpT1_)
        /*0710*/ 	.word	0x0000001e


	//----- nvinfo : EIATTR_FRAME_SIZE
	.align		4
.L_331:
        /*0714*/ 	.byte	0x04, 0x11
        /*0716*/ 	.short	(.L_333 - .L_332)
	.align		4
.L_332:
        /*0718*/ 	.word	index@(_ZN2at6native57_GLOBAL__N__f3eca4a2_24_ForeachBinaryOpScalar_cu_86b9896c25multi_tensor_apply_kernelINS1_18TensorListMetadataILi2EEENS1_21BinaryOpScalarFunctorIaLi2ELi1ELi1EEEJNS1_21reverse_power_functorIaEEaEEEvT_T0_DpT1_)
        /*071c*/ 	.word	0x00000000


	//----- nvinfo : EIATTR_REGCOUNT
	.align		4
.L_333:
        /*0720*/ 	.byte	0x04, 0x2f
        /*0722*/ 	.short	(.L_335 - .L_334)
	.align		4
.L_334:
        /*0724*/ 	.word	index@(_ZN2at6native57_GLOBAL__N__f3eca4a2_24_ForeachBinaryOpScalar_cu_86b9896c25multi_tensor_apply_kernelINS1_18TensorListMetadataILi2EEENS1_21BinaryOpScalarFunctorIiLi2ELi1ELi1EEEJNS1_21reverse_power_functorIiEEiEEEvT_T0_DpT1_)
        /*0728*/ 	.word	0x0000001e


	//----- nvinfo : EIATTR_FRAME_SIZE
	.align		4
.L_335:
        /*072c*/ 	.byte	0x04, 0x11
        /*072e*/ 	.short	(.L_337 - .L_336)
	.align		4
.L_336:
        /*0730*/ 	.word	index@(_ZN2at6native57_GLOBAL__N__f3eca4a2_24_ForeachBinaryOpScalar_cu_86b9896c25multi_tensor_apply_kernelINS1_18TensorListMetadataILi2EEENS1_21BinaryOpScalarFunctorIiLi2ELi1ELi1EEEJNS1_21reverse_power_functorIiEEiEEEvT_T0_DpT1_)
        /*0734*/ 	.word	0x00000000


	//----- nvinfo : EIATTR_REGCOUNT
	.align		4
.L_337:
        /*0738*/ 	.byte	0x04, 0x2f
        /*073a*/ 	.short	(.L_339 - .L_338)
	.align		4
.L_338:
        /*073c*/ 	.word	index@(_ZN2at6native57_GLOBAL__N__f3eca4a2_24_ForeachBinaryOpScalar_cu_86b9896c25multi_tensor_apply_kernelINS1_18TensorListMetadataILi2EEENS1_21BinaryOpScalarFunctorIlLi2ELi1ELi1EEEJNS1_21reverse_power_functorIlEElEEEvT_T0_DpT1_)
        /*0740*/ 	.word	0x00000020


	//----- nvinfo : EIATTR_FRAME_SIZE
	.align		4
.L_339:
        /*0744*/ 	.byte	0x04, 0x11
        /*0746*/ 	.short	(.L_341 - .L_340)
	.align		4
.L_340:
        /*0748*/ 	.word	index@(_ZN2at6native57_GLOBAL__N__f3eca4a2_24_ForeachBinaryOpScalar_cu_86b9896c25multi_tensor_apply_kernelINS1_18TensorListMetadataILi2EEENS1_21BinaryOpScalarFunctorIlLi2ELi1ELi1EEEJNS1_21reverse_power_functorIlEElEEEvT_T0_DpT1_)
        /*074c*/ 	.word	0x00000000


	//----- nvinfo : EIATTR_REGCOUNT
	.align		4
.L_341:
        /*0750*/ 	.byte	0x04, 0x2f
        /*0752*/ 	.short	(.L_343 - .L_342)
	.align		4
.L_342:
        /*0754*/ 	.word	index@(_ZN2at6native57_GLOBAL__N__f3eca4a2_24_ForeachBinaryOpScalar_cu_86b9896c25multi_tensor_apply_kernelINS1_18TensorListMetadataILi2EEENS1_21BinaryOpScalarFunctorIsLi2ELi1ELi1EEEJNS1_21reverse_power_functorIsEEsEEEvT_T0_DpT1_)
        /*0758*/ 	.word	0x0000001f


	//----- nvinfo : EIATTR_FRAME_SIZE
	.align		4
.L_343:
        /*075c*/ 	.byte	0x04, 0x11
        /*075e*/ 	.short	(.L_345 - .L_344)
	.align		4
.L_344:
        /*0760*/ 	.word	index@(_ZN2at6native57_GLOBAL__N__f3eca4a2_24_ForeachBinaryOpScalar_cu_86b9896c25multi_tensor_apply_kernelINS1_18TensorListMetadataILi2EEENS1_21BinaryOpScalarFunctorIsLi2ELi1ELi1EEEJNS1_21reverse_power_functorIsEEsEEEvT_T0_DpT1_)
        /*0764*/ 	.word	0x00000000


	//----- nvinfo : EIATTR_REGCOUNT
	.align		4
.L_345:
        /*0768*/ 	.byte	0x04, 0x2f
        /*076a*/ 	.short	(.L_347 - .L_346)
	.align		4
.L_346:
        /*076c*/ 	.word	index@(_ZN2at6native57_GLOBAL__N__f3eca4a2_24_ForeachBinaryOpScalar_cu_86b9896c25multi_tensor_apply_kernelINS1_18TensorListMetadataILi2EEENS1_21BinaryOpScalarFunctorIdLi2ELi1ELi1EEEJNS1_21reverse_power_functorIdEEdEEEvT_T0_DpT1_)
        /*0770*/ 	.word	0x0000002c


	//----- nvinfo : EIATTR_FRAME_SIZE
	.align		4
.L_347:
        /*0774*/ 	.byte	0x04, 0x11
        /*0776*/ 	.short	(.L_349 - .L_348)
	.align		4
.L_348:
        /*0778*/ 	.word	index@($_ZN2at6native57_GLOBAL__N__f3eca4a2_24_ForeachBinaryOpScalar_cu_86b9896c25multi_tensor_apply_kernelINS1_18TensorListMetadataILi2EEENS1_21BinaryOpScalarFunctorIdLi2ELi1ELi1EEEJNS1_21reverse_power_functorIdEEdEEEvT_T0_DpT1_$__internal_accurate_pow)
        /*077c*/ 	.word	0x00000000


	//----- nvinfo : EIATTR_FRAME_SIZE
	.align		4
.L_349:
        /*0780*/ 	.byte	0x04, 0x11
        /*0782*/ 	.short	(.L_351 - .L_350)
	.align		4
.L_350:
        /*0784*/ 	.word	index@(_ZN2at6native57_GLOBAL__N__f3eca4a2_24_ForeachBinaryOpScalar_cu_86b9896c25multi_tensor_apply_kernelINS1_18TensorListMetadataILi2EEENS1_21BinaryOpScalarFunctorIdLi2ELi1ELi1EEEJNS1_21reverse_power_functorIdEEdEEEvT_T0_DpT1_)
        /*0788*/ 	.word	0x00000000


	//----- nvinfo : EIATTR_REGCOUNT
	.align		4
.L_351:
        /*078c*/ 	.byte	0x04, 0x2f
        /*078e*/ 	.short	(.L_353 - .L_352)
	.align		4
.L_352:
        /*0790*/ 	.word	index@(_ZN2at6native57_GLOBAL__N__f3eca4a2_24_ForeachBinaryOpScalar_cu_86b9896c25multi_tensor_apply_kernelINS1_18TensorListMetadataILi2EEENS1_21BinaryOpScalarFunctorIfLi2ELi1ELi1EEEJNS1_21reverse_power_functorIfEEfEEEvT_T0_DpT1_)
        /*0794*/ 	.word	0x00000020


	//----- nvinfo : EIATTR_FRAME_SIZE
	.align		4
.L_353:
        /*0798*/ 	.byte	0x04, 0x11
        /*079a*/ 	.short	(.L_355 - .L_354)
	.align		4
.L_354:
        /*079c*/ 	.word	index@(_ZN2at6native57_GLOBAL__N__f3eca4a2_24_ForeachBinaryOpScalar_cu_86b9896c25multi_tensor_apply_kernelINS1_18TensorListMetadataILi2EEENS1_21BinaryOpScalarFunctorIfLi2ELi1ELi1EEEJNS1_21reverse_power_functorIfEEfEEEvT_T0_DpT1_)
        /*07a0*/ 	.word	0x00000000


	//----- nvinfo : EIATTR_REGCOUNT
	.align		4
.L_355:
        /*07a4*/ 	.byte	0x04, 0x2f
        /*07a6*/ 	.short	(.L_357 - .L_356)
	.align		4
.L_356:
        /*07a8*/ 	.word	index@(_ZN2at6native57_GLOBAL__N__f3eca4a2_24_ForeachBinaryOpScalar_cu_86b9896c25multi_tensor_apply_kernelINS1_18TensorListMetadataILi2EEENS1_21BinaryOpScalarFunctorIN3c107complexIdEELi2ELi1ELi1EEEJNS1_21reverse_power_functorIS8_EES8_EEEvT_T0_DpT1_)
        /*07ac*/ 	.word	0x00000040


	//----- nvinfo : EIATTR_FRAME_SIZE
	.align		4
.L_357:
        /*07b0*/ 	.byte	0x04, 0x11
        /*07b2*/ 	.short	(.L_359 - .L_358)
	.align		4
.L_358:
        /*07b4*/ 	.word	index@($_ZN2at6native57_GLOBAL__N__f3eca4a2_24_ForeachBinaryOpScalar_cu_86b9896c25multi_tensor_apply_kernelINS1_18TensorListMetadataILi2EEENS1_21BinaryOpScalarFunctorIN3c107complexIdEELi2ELi1ELi1EEEJNS1_21reverse_power_functorIS8_EES8_EEEvT_T0_DpT1_$__internal_trig_reduction_slowpathd)
        /*07b8*/ 	.word	0x00000028


	//----- nvinfo : EIATTR_FRAME_SIZE
	.align		4
.L_359:
        /*07bc*/ 	.byte	0x04, 0x11
        /*07be*/ 	.short	(.L_361 - .L_360)
	.align		4
.L_360:
        /*07c0*/ 	.word	index@($__internal_1_$__cuda_sm20_div_rn_f64_full)
        /*07c4*/ 	.word	0x00000028


	//----- nvinfo : EIATTR_FRAME_SIZE
	.align		4
.L_361:
        /*07c8*/ 	.byte	0x04, 0x11
        /*07ca*/ 	.short	(.L_363 - .L_362)
	.align		4
.L_362:
        /*07cc*/ 	.word	index@(_ZN2at6native57_GLOBAL__N__f3eca4a2_24_ForeachBinaryOpScalar_cu_86b9896c25multi_tensor_apply_kernelINS1_18TensorListMetadataILi2EEENS1_21BinaryOpScalarFunctorIN3c107complexIdEELi2ELi1ELi1EEEJNS1_21reverse_power_functorIS8_EES8_EEEvT_T0_DpT1_)
        /*07d0*/ 	.word	0x00000028


	//----- nvinfo : EIATTR_REGCOUNT
	.align		4
.L_363:
        /*07d4*/ 	.byte	0x04, 0x2f
        /*07d6*/ 	.short	(.L_365 - .L_364)
	.align		4
.L_364:
        /*07d8*/ 	.word	index@(_ZN2at6native57_GLOBAL__N__f3eca4a2_24_ForeachBinaryOpScalar_cu_86b9896c25multi_tensor_apply_kernelINS1_18TensorListMetadataILi2EEENS1_21BinaryOpScalarFunctorIN3c107complexIfEELi2ELi1ELi1EEEJNS1_21reverse_power_functorIS8_EES8_EEEvT_T0_DpT1_)
        /*07dc*/ 	.word	0x00000028


	//----- nvinfo : EIATTR_FRAME_SIZE
	.align		4
.L_365:
        /*07e0*/ 	.byte	0x04, 0x11
        /*07e2*/ 	.short	(.L_367 - .L_366)
	.align		4
.L_366:
        /*07e4*/ 	.word	index@($__internal_0_$__cuda_sm3x_div_rn_ftz_f32_slowpath)
        /*07e8*/ 	.word	0x00000000


	//----- nvinfo : EIATTR_FRAME_SIZE
	.align		4
.L_367:
        /*07ec*/ 	.byte	0x04, 0x11
        /*07ee*/ 	.short	(.L_369 - .L_368)
	.align		4
.L_368:
        /*07f0*/ 	.word	index@(_ZN2at6native57_GLOBAL__N__f3eca4a2_24_ForeachBinaryOpScalar_cu_86b9896c25multi_tensor_apply_kernelINS1_18TensorListMetadataILi2EEENS1_21BinaryOpScalarFunctorIN3c107complexIfEELi2ELi1ELi1EEEJNS1_21reverse_power_functorIS8_EES8_EEEvT_T0_DpT1_)
        /*07f4*/ 	.word	0x00000000


	//----- nvinfo : EIATTR_REGCOUNT
	.align		4
.L_369:
        /*07f8*/ 	.byte	0x04, 0x2f
        /*07fa*/ 	.short	(.L_371 - .L_370)
	.align		4
.L_370:
        /*07fc*/ 	.word	index@(_ZN2at6native57_GLOBAL__N__f3eca4a2_24_ForeachBinaryOpScalar_cu_86b9896c25multi_tensor_apply_kernelINS1_18TensorListMetadataILi2EEENS1_21BinaryOpScalarFunctorIN3c104HalfELi2ELi1ELi1EEEJNS1_21reverse_power_functorIfEEfEEEvT_T0_DpT1_)
        /*0800*/ 	.word	0x00000020


	//----- nvinfo : EIATTR_FRAME_SIZE
	.align		4
.L_371:
        /*0804*/ 	.byte	0x04, 0x11
        /*0806*/ 	.short	(.L_373 - .L_372)
	.align		4
.L_372:
        /*0808*/ 	.word	index@(_ZN2at6native57_GLOBAL__N__f3eca4a2_24_ForeachBinaryOpScalar_cu_86b9896c25multi_tensor_apply_kernelINS1_18TensorListMetadataILi2EEENS1_21BinaryOpScalarFunctorIN3c104HalfELi2ELi1ELi1EEEJNS1_21reverse_power_functorIfEEfEEEvT_T0_DpT1_)
        /*080c*/ 	.word	0x00000000


	//----- nvinfo : EIATTR_REGCOUNT
	.align		4
.L_373:
        /*0810*/ 	.byte	0x04, 0x2f
        /*0812*/ 	.short	(.L_375 - .L_374)
	.align		4
.L_374:
        /*0814*/ 	.word	index@(_ZN2at6native57_GLOBAL__N__f3eca4a2_24_ForeachBinaryOpScalar_cu_86b9896c25multi_tensor_apply_kernelINS1_18TensorListMetadataILi2EEENS1_21BinaryOpScalarFunctorIN3c108BFloat16ELi2ELi1ELi1EEEJNS1_21reverse_power_functorIfEEfEEEvT_T0_DpT1_)
        /*0818*/ 	.word	0x00000020


	//----- nvinfo : EIATTR_FRAME_SIZE
	.align		4
.L_375:
        /*081c*/ 	.byte	0x04, 0x11
        /*081e*/ 	.short	(.L_377 - .L_376)
	.align		4
.L_376:
        /*0820*/ 	.word	index@(_ZN2at6native57_GLOBAL__N__f3eca4a2_24_ForeachBinaryOpScalar_cu_86b9896c25multi_tensor_apply_kernelINS1_18TensorListMetadataILi2EEENS1_21BinaryOpScalarFunctorIN3c108BFloat16ELi2ELi1ELi1EEEJNS1_21reverse_power_functorIfEEfEEEvT_T0_DpT1_)
        /*0824*/ 	.word	0x00000000


	//----- nvinfo : EIATTR_REGCOUNT
	.align		4
.L_377:
        /*0828*/ 	.byte	0x04, 0x2f
        /*082a*/ 	.short	(.L_379 - .L_378)
	.align		4
.L_378:
        /*082c*/ 	.word	index@(_ZN2at6native57_GLOBAL__N__f3eca4a2_24_ForeachBinaryOpScalar_cu_86b9896c25multi_tensor_apply_kernelINS1_18TensorListMetadataILi1EEENS1_21BinaryOpScalarFunctorIhLi1ELi1ELi0EEEJSt5minusIhEhEEEvT_T0_DpT1_)
        /*0830*/ 	.word	0x0000001c


	//----- nvinfo : EIATTR_FRAME_SIZE
	.align		4
.L_379:
        /*0834*/ 	.byte	0x04, 0x11
        /*0836*/ 	.short	(.L_381 - .L_380)
	.align		4
.L_380:
        /*0838*/ 	.word	index@(_ZN2at6native57_GLOBAL__N__f3eca4a2_24_ForeachBinaryOpScalar_cu_86b9896c25multi_tensor_apply_kernelINS1_18TensorListMetadataILi1EEENS1_21BinaryOpScalarFunctorIhLi1ELi1ELi0EEEJSt5minusIhEhEEEvT_T0_DpT1_)
        /*083c*/ 	.word	0x00000000


	//----- nvinfo : EIATTR_REGCOUNT
	.align		4
.L_381:
        /*0840*/ 	.byte	0x04, 0x2f
        /*0842*/ 	.short	(.L_383 - .L_382)
	.align		4
.L_382:
        /*0844*/ 	.word	index@(_ZN2at6native57_GLOBAL__N__f3eca4a2_24_ForeachBinaryOpScalar_cu_86b9896c25multi_tensor_apply_kernelINS1_18TensorListMetadataILi1EEENS1_21BinaryOpScalarFunctorIaLi1ELi1ELi0EEEJSt5minusIaEaEEEvT_T0_DpT1_)
        /*0848*/ 	.word	0x0000001c


	//----- nvinfo : EIATTR_FRAME_SIZE
	.align		4
.L_383:
        /*084c*/ 	.byte	0x04, 0x11
        /*084e*/ 	.short	(.L_385 - .L_384)
	.align		4
.L_384:
        /*0850*/ 	.word	index@(_ZN2at6native57_GLOBAL__N__f3eca4a2_24_ForeachBinaryOpScalar_cu_86b9896c25multi_tensor_apply_kernelINS1_18TensorListMetadataILi1EEENS1_21BinaryOpScalarFunctorIaLi1ELi1ELi0EEEJSt5minusIaEaEEEvT_T0_DpT1_)
        /*0854*/ 	.word	0x00000000


	//----- nvinfo : EIATTR_REGCOUNT
	.align		4
.L_385:
        /*0858*/ 	.byte	0x04, 0x2f
        /*085a*/ 	.short	(.L_387 - .L_386)
	.align		4
.L_386:
        /*085c*/ 	.word	index@(_ZN2at6native57_GLOBAL__N__f3eca4a2_24_ForeachBinaryOpScalar_cu_86b9896c25multi_tensor_apply_kernelINS1_18TensorListMetadataILi1EEENS1_21BinaryOpScalarFunctorIiLi1ELi1ELi0EEEJSt5minusIiEiEEEvT_T0_DpT1_)
        /*0860*/ 	.word	0x0000001b


	//----- nvinfo : EIATTR_FRAME_SIZE
	.align		4
.L_387:
        /*0864*/ 	.byte	0x04, 0x11
        /*0866*/ 	.short	(.L_389 - .L_388)
	.align		4
.L_388:
        /*0868*/ 	.word	index@(_ZN2at6native57_GLOBAL__N__f3eca4a2_24_ForeachBinaryOpScalar_cu_86b9896c25multi_tensor_apply_kernelINS1_18TensorListMetadataILi1EEENS1_21BinaryOpScalarFunctorIiLi1ELi1ELi0EEEJSt5minusIiEiEEEvT_T0_DpT1_)
        /*086c*/ 	.word	0x00000000


	//----- nvinfo : EIATTR_REGCOUNT
	.align		4
.L_389:
        /*0870*/ 	.byte	0x04, 0x2f
        /*0872*/ 	.short	(.L_391 - .L_390)
	.align		4
.L_390:
        /*0874*/ 	.word	index@(_ZN2at6native57_GLOBAL__N__f3eca4a2_24_ForeachBinaryOpScalar_cu_86b9896c25multi_tensor_apply_kernelINS1_18TensorListMetadataILi1EEENS1_21BinaryOpScalarFunctorIlLi1ELi1ELi0EEEJSt5minusIlElEEEvT_T0_DpT1_)
        /*0878*/ 	.word	0x00000020


	//----- nvinfo : EIATTR_FRAME_SIZE
	.align		4
.L_391:
        /*087c*/ 	.byte	0x04, 0x11
        /*087e*/ 	.short	(.L_393 - .L_392)
	.align		4
.L_392:
        /*0880*/ 	.word	index@(_ZN2at6native57_GLOBAL__N__f3eca4a2_24_ForeachBinaryOpScalar_cu_86b9896c25multi_tensor_apply_kernelINS1_18TensorListMetadataILi1EEENS1_21BinaryOpScalarFunctorIlLi1ELi1ELi0EEEJSt5minusIlElEEEvT_T0_DpT1_)
        /*0884*/ 	.word	0x00000000


	//----- nvinfo : EIATTR_REGCOUNT
	.align		4
.L_393:
        /*0888*/ 	.byte	0x04, 0x2f
        /*088a*/ 	.short	(.L_395 - .L_394)
	.align		4
.L_394:
        /*088c*/ 	.word	index@(_ZN2at6native57_GLOBAL__N__f3eca4a2_24_ForeachBinaryOpScalar_cu_86b9896c25multi_tensor_apply_kernelINS1_18TensorListMetadataILi1EEENS1_21BinaryOpScalarFunctorIsLi1ELi1ELi0EEEJSt5minusIsEsEEEvT_T0_DpT1_)
        /*0890*/ 	.word	0x0000001b


	//----- nvinfo : EIATTR_FRAME_SIZE
	.align		4
.L_395:
        /*0894*/ 	.byte	0x04, 0x11
        /*0896*/ 	.short	(.L_397 - .L_396)
	.align		4
.L_396:
        /*0898*/ 	.word	index@(_ZN2at6native57_GLOBAL__N__f3eca4a2_24_ForeachBinaryOpScalar_cu_86b9896c25multi_tensor_apply_kernelINS1_18TensorListMetadataILi1EEENS1_21BinaryOpScalarFunctorIsLi1ELi1ELi0EEEJSt5minusIsEsEEEvT_T0_DpT1_)
        /*089c*/ 	.word	0x00000000


	//----- nvinfo : EIATTR_REGCOUNT
	.align		4
.L_397:
        /*08a0*/ 	.byte	0x04, 0x2f
        /*08a2*/ 	.short	(.L_399 - .L_398)
	.align		4
.L_398:
        /*08a4*/ 	.word	index@(_ZN2at6native57_GLOBAL__N__f3eca4a2_24_ForeachBinaryOpScalar_cu_86b9896c25multi_tensor_apply_kernelINS1_18TensorListMetadataILi1EEENS1_21BinaryOpScalarFunctorIdLi1ELi1ELi0EEEJSt5minusIdEdEEEvT_T0_DpT1_)
        /*08a8*/ 	.word	0x0000001e


	//----- nvinfo : EIATTR_FRAME_SIZE
	.align		4
.L_399:
        /*08ac*/ 	.byte	0x04, 0x11
        /*08ae*/ 	.short	(.L_401 - .L_400)
	.align		4
.L_400:
        /*08b0*/ 	.word	index@(_ZN2at6native57_GLOBAL__N__f3eca4a2_24_ForeachBinaryOpScalar_cu_86b9896c25multi_tensor_apply_kernelINS1_18TensorListMetadataILi1EEENS1_21BinaryOpScalarFunctorIdLi1ELi1ELi0EEEJSt5minusIdEdEEEvT_T0_DpT1_)
        /*08b4*/ 	.word	0x00000000


	//----- nvinfo : EIATTR_REGCOUNT
	.align		4
.L_401:
        /*08b8*/ 	.byte	0x04, 0x2f
        /*08ba*/ 	.short	(.L_403 - .L_402)
	.align		4
.L_402:
        /*08bc*/ 	.word	index@(_ZN2at6native57_GLOBAL__N__f3eca4a2_24_ForeachBinaryOpScalar_cu_86b9896c25multi_tensor_apply_kernelINS1_18TensorListMetadataILi1EEENS1_21BinaryOpScalarFunctorIfLi1ELi1ELi0EEEJSt5minusIfEfEEEvT_T0_DpT1_)
        /*08c0*/ 	.word	0x0000001b


	//----- nvinfo : EIATTR_FRAME_SIZE
	.align		4
.L_403:
        /*08c4*/ 	.byte	0x04, 0x11
        /*08c6*/ 	.short	(.L_405 - .L_404)
	.align		4
.L_404:
        /*08c8*/ 	.word	index@(_ZN2at6native57_GLOBAL__N__f3eca4a2_24_ForeachBinaryOpScalar_cu_86b9896c25multi_tensor_apply_kernelINS1_18TensorListMetadataILi1EEENS1_21BinaryOpScalarFunctorIfLi1ELi1ELi0EEEJSt5minusIfEfEEEvT_T0_DpT1_)
        /*08cc*/ 	.word	0x00000000


	//----- nvinfo : EIATTR_REGCOUNT
	.align		4
.L_405:
        /*08d0*/ 	.byte	0x04, 0x2f
        /*08d2*/ 	.short	(.L_407 - .L_406)
	.align		4
.L_406:
        /*08d4*/ 	.word	index@(_ZN2at6native57_GLOBAL__N__f3eca4a2_24_ForeachBinaryOpScalar_cu_86b9896c25multi_tensor_apply_kernelINS1_18TensorListMetadataILi1EEENS1_21BinaryOpScalarFunctorIN3c107complexIdEELi1ELi1ELi0EEEJSt5minusIS8_ES8_EEEvT_T0_DpT1_)
        /*08d8*/ 	.word	0x00000020


	//----- nvinfo : EIATTR_FRAME_SIZE
	.align		4
.L_407:
        /*08dc*/ 	.byte	0x04, 0x11
        /*08de*/ 	.short	(.L_409 - .L_408)
	.align		4
.L_408:
        /*08e0*/ 	.word	index@(_ZN2at6native57_GLOBAL__N__f3eca4a2_24_ForeachBinaryOpScalar_cu_86b9896c25multi_tensor_apply_kernelINS1_18TensorListMetadataILi1EEENS1_21BinaryOpScalarFunctorIN3c107complexIdEELi1ELi1ELi0EEEJSt5minusIS8_ES8_EEEvT_T0_DpT1_)
        /*08e4*/ 	.word	0x00000000


	//----- nvinfo : EIATTR_REGCOUNT
	.align		4
.L_409:
        /*08e8*/ 	.byte	0x04, 0x2f
        /*08ea*/ 	.short	(.L_411 - .L_410)
	.align		4
.L_410:
        /*08ec*/ 	.word	index@(_ZN2at6native57_GLOBAL__N__f3eca4a2_24_ForeachBinaryOpScalar_cu_86b9896c25multi_tensor_apply_kernelINS1_18TensorListMetadataILi1EEENS1_21BinaryOpScalarFunctorIN3c107complexIfEELi1ELi1ELi0EEEJSt5minusIS8_ES8_EEEvT_T0_DpT1_)
        /*08f0*/ 	.word	0x00000020


	//----- nvinfo : EIATTR_FRAME_SIZE
	.align		4
.L_411:
        /*08f4*/ 	.byte	0x04, 0x11
        /*08f6*/ 	.short	(.L_413 - .L_412)
	.align		4
.L_412:
        /*08f8*/ 	.word	index@(_ZN2at6native57_GLOBAL__N__f3eca4a2_24_ForeachBinaryOpScalar_cu_86b9896c25multi_tensor_apply_kernelINS1_18TensorListMetadataILi1EEENS1_21BinaryOpScalarFunctorIN3c107complexIfEELi1ELi1ELi0EEEJSt5minusIS8_ES8_EEEvT_T0_DpT1_)
        /*08fc*/ 	.word	0x00000000


	//----- nvinfo : EIATTR_REGCOUNT
	.align		4
.L_413:
        /*0900*/ 	.byte	0x04, 0x2f
        /*0902*/ 	.short	(.L_415 - .L_414)
	.align		4
.L_414:
        /*0904*/ 	.word	index@(_ZN2at6native57_GLOBAL__N__f3eca4a2_24_ForeachBinaryOpScalar_cu_86b9896c25multi_tensor_apply_kernelINS1_18TensorListMetadataILi1EEENS1_21BinaryOpScalarFunctorIbLi1ELi1ELi0EEEJSt5minusIbEbEEEvT_T0_DpT1_)
        /*0908*/ 	.word	0x0000001a


	//----- nvinfo : EIATTR_FRAME_SIZE
	.align		4
.L_415:
        /*090c*/ 	.byte	0x04, 0x11
        /*090e*/ 	.short	(.L_417 - .L_416)
	.align		4
.L_416:
        /*0910*/ 	.word	index@(_ZN2at6native57_GLOBAL__N__f3eca4a2_24_ForeachBinaryOpScalar_cu_86b9896c25multi_tensor_apply_kernelINS1_18TensorListMetadataILi1EEENS1_21BinaryOpScalarFunctorIbLi1ELi1ELi0EEEJSt5minusIbEbEEEvT_T0_DpT1_)
        /*0914*/ 	.word	0x00000000


	//----- nvinfo : EIATTR_REGCOUNT
	.align		4
.L_417:
        /*0918*/ 	.byte	0x04, 0x2f
        /*091a*/ 	.short	(.L_419 - .L_418)
	.align		4
.L_418:
        /*091c*/ 	.word	index@(_ZN2at6native57_GLOBAL__N__f3eca4a2_24_ForeachBinaryOpScalar_cu_86b9896c25multi_tensor_apply_kernelINS1_18TensorListMetadataILi1EEENS1_21BinaryOpScalarFunctorIN3c104HalfELi1ELi1ELi0EEEJSt5minusIfEfEEEvT_T0_DpT1_)
        /*0920*/ 	.word	0x00000018


	//----- nvinfo : EIATTR_FRAME_SIZE
	.align		4
.L_419:
        /*0924*/ 	.byte	0x04, 0x11
        /*0926*/ 	.short	(.L_421 - .L_420)
	.align		4
.L_420:
        /*0928*/ 	.word	index@(_ZN2at6native57_GLOBAL__N__f3eca4a2_24_ForeachBinaryOpScalar_cu_86b9896c25multi_tensor_apply_kernelINS1_18TensorListMetadataILi1EEENS1_21BinaryOpScalarFunctorIN3c104HalfELi1ELi1ELi0EEEJSt5minusIfEfEEEvT_T0_DpT1_)
        /*092c*/ 	.word	0x00000000


	//----- nvinfo : EIATTR_REGCOUNT
	.align		4
.L_421:
        /*0930*/ 	.byte	0x04, 0x2f
        /*0932*/ 	.short	(.L_423 - .L_422)
	.align		4
.L_422:
        /*0934*/ 	.word	index@(_ZN2at6native57_GLOBAL__N__f3eca4a2_24_ForeachBinaryOpScalar_cu_86b9896c25multi_tensor_apply_kernelINS1_18TensorListMetadataILi1EEENS1_21BinaryOpScalarFunctorIN3c108BFloat16ELi1ELi1ELi0EEEJSt5minusIfEfEEEvT_T0_DpT1_)
        /*0938*/ 	.word	0x00000018


	//----- nvinfo : EIATTR_FRAME_SIZE
	.align		4
.L_423:
        /*093c*/ 	.byte	0x04, 0x11
        /*093e*/ 	.short	(.L_425 - .L_424)
	.align		4
.L_424:
        /*0940*/ 	.word	index@(_ZN2at6native57_GLOBAL__N__f3eca4a2_24_ForeachBinaryOpScalar_cu_86b9896c25multi_tensor_apply_kernelINS1_18TensorListMetadataILi1EEENS1_21BinaryOpScalarFunctorIN3c108BFloat16ELi1ELi1ELi0EEEJSt5minusIfEfEEEvT_T0_DpT1_)
        /*0944*/ 	.word	0x00000000


	//----- nvinfo : EIATTR_REGCOUNT
	.align		4
.L_425:
        /*0948*/ 	.byte	0x04, 0x2f
        /*094a*/ 	.short	(.L_427 - .L_426)
	.align		4
.L_426:
        /*094c*/ 	.word	index@(_ZN2at6native57_GLOBAL__N__f3eca4a2_24_ForeachBinaryOpScalar_cu_86b9896c25multi_tensor_apply_kernelINS1_18TensorListMetadataILi2EEENS1_21BinaryOpScalarFunctorIhLi2ELi1ELi1EEEJSt5minusIhEhEEEvT_T0_DpT1_)
        /*0950*/ 	.word	0x00000020


	//----- nvinfo : EIATTR_FRAME_SIZE
	.align		4
.L_427:
        /*0954*/ 	.byte	0x04, 0x11
        /*0956*/ 	.short	(.L_429 - .L_428)
	.align		4
.L_428:
        /*0958*/ 	.word	index@(_ZN2at6native57_GLOBAL__N__f3eca4a2_24_ForeachBinaryOpScalar_cu_86b9896c25multi_tensor_apply_kernelINS1_18TensorListMetadataILi2EEENS1_21BinaryOpScalarFunctorIhLi2ELi1ELi1EEEJSt5minusIhEhEEEvT_T0_DpT1_)
        /*095c*/ 	.word	0x00000000


	//----- nvinfo : EIATTR_REGCOUNT
	.align		4
.L_429:
        /*0960*/ 	.byte	0x04, 0x2f
        /*0962*/ 	.short	(.L_431 - .L_430)
	.align		4
.L_430:
        /*0964*/ 	.word	index@(_ZN2at6native57_GLOBAL__N__f3eca4a2_24_ForeachBinaryOpScalar_cu_86b9896c25multi_tensor_apply_kernelINS1_18TensorListMetadataILi2EEENS1_21BinaryOpScalarFunctorIaLi2ELi1ELi1EEEJSt5minusIaEaEEEvT_T0_DpT1_)
        /*0968*/ 	.word	0x00000020


	//----- nvinfo : EIATTR_FRAME_SIZE
	.align		4
.L_431:
        /*096c*/ 	.byte	0x04, 0x11
        /*096e*/ 	.short	(.L_433 - .L_432)
	.align		4
.L_432:
        /*0970*/ 	.word	index@(_ZN2at6native57_GLOBAL__N__f3eca4a2_24_ForeachBinaryOpScalar_cu_86b9896c25multi_tensor_apply_kernelINS1_18TensorListMetadataILi2EEENS1_21BinaryOpScalarFunctorIaLi2ELi1ELi1EEEJSt5minusIaEaEEEvT_T0_DpT1_)
        /*0974*/ 	.word	0x00000000


	//----- nvinfo : EIATTR_REGCOUNT
	.align		4
.L_433:
        /*0978*/ 	.byte	0x04, 0x2f
        /*097a*/ 	.short	(.L_435 - .L_434)
	.align		4
.L_434:
        /*097c*/ 	.word	index@(_ZN2at6native57_GLOBAL__N__f3eca4a2_24_ForeachBinaryOpScalar_cu_86b9896c25multi_tensor_apply_kernelINS1_18TensorListMetadataILi2EEENS1_21BinaryOpScalarFunctorIiLi2ELi1ELi1EEEJSt5minusIiEiEEEvT_T0_DpT1_)
        /*0980*/ 	.word	0x00000020


	//----- nvinfo : EIATTR_FRAME_SIZE
	.align		4
.L_435:
        /*0984*/ 	.byte	0x04, 0x11
        /*0986*/ 	.short	(.L_437 - .L_436)
	.align		4
.L_436:
        /*0988*/ 	.word	index@(_ZN2at6native57_GLOBAL__N__f3eca4a2_24_ForeachBinaryOpScalar_cu_86b9896c25multi_tensor_apply_kernelINS1_18TensorListMetadataILi2EEENS1_21BinaryOpScalarFunctorIiLi2ELi1ELi1EEEJSt5minusIiEiEEEvT_T0_DpT1_)
        /*098c*/ 	.word	0x00000000


	//----- nvinfo : EIATTR_REGCOUNT
	.align		4
.L_437:
        /*0990*/ 	.byte	0x04, 0x2f
        /*0992*/ 	.short	(.L_439 - .L_438)
	.align		4
.L_438:
        /*0994*/ 	.word	index@(_ZN2at6native57_GLOBAL__N__f3eca4a2_24_ForeachBinaryOpScalar_cu_86b9896c25multi_tensor_apply_kernelINS1_18TensorListMetadataILi2EEENS1_21BinaryOpScalarFunctorIlLi2ELi1ELi1EEEJSt5minusIlElEEEvT_T0_DpT1_)
        /*0998*/ 	.word	0x00000020


	//----- nvinfo : EIATTR_FRAME_SIZE
	.align		4
.L_439:
        /*099c*/ 	.byte	0x04, 0x11
        /*099e*/ 	.short	(.L_441 - .L_440)
	.align		4
.L_440:
        /*09a0*/ 	.word	index@(_ZN2at6native57_GLOBAL__N__f3eca4a2_24_ForeachBinaryOpScalar_cu_86b9896c25multi_tensor_apply_kernelINS1_18TensorListMetadataILi2EEENS1_21BinaryOpScalarFunctorIlLi2ELi1ELi1EEEJSt5minusIlElEEEvT_T0_DpT1_)
        /*09a4*/ 	.word	0x00000000


	//----- nvinfo : EIATTR_REGCOUNT
	.align		4
.L_441:
        /*09a8*/ 	.byte	0x04, 0x2f
        /*09aa*/ 	.short	(.L_443 - .L_442)
	.align		4
.L_442:
        /*09ac*/ 	.word	index@(_ZN2at6native57_GLOBAL__N__f3eca4a2_24_ForeachBinaryOpScalar_cu_86b9896c25multi_tensor_apply_kernelINS1_18TensorListMetadataILi2EEENS1_21BinaryOpScalarFunctorIsLi2ELi1ELi1EEEJSt5minusIsEsEEEvT_T0_DpT1_)
        /*09b0*/ 	.word	0x00000020


	//----- nvinfo : EIATTR_FRAME_SIZE
	.align		4
.L_443:
        /*09b4*/ 	.byte	0x04, 0x11
        /*09b6*/ 	.short	(.L_445 - .L_444)
	.align		4
.L_444:
        /*09b8*/ 	.word	index@(_ZN2at6native57_GLOBAL__N__f3eca4a2_24_ForeachBinaryOpScalar_cu_86b9896c25multi_tensor_apply_kernelINS1_18TensorListMetadataILi2EEENS1_21BinaryOpScalarFunctorIsLi2ELi1ELi1EEEJSt5minusIsEsEEEvT_T0_DpT1_)
        /*09bc*/ 	.word	0x00000000


	//----- nvinfo : EIATTR_REGCOUNT
	.align		4
.L_445:
        /*09c0*/ 	.byte	0x04, 0x2f
        /*09c2*/ 	.short	(.L_447 - .L_446)
	.align		4
.L_446:
        /*09c4*/ 	.word	index@(_ZN2at6native57_GLOBAL__N__f3eca4a2_24_ForeachBinaryOpScalar_cu_86b9896c25multi_tensor_apply_kernelINS1_18TensorListMetadataILi2EEENS1_21BinaryOpScalarFunctorIdLi2ELi1ELi1EEEJSt5minusIdEdEEEvT_T0_DpT1_)
        /*09c8*/ 	.word	0x0000001f


	//----- nvinfo : EIATTR_FRAME_SIZE
	.align		4
.L_447:
        /*09cc*/ 	.byte	0x04, 0x11
        /*09ce*/ 	.short	(.L_449 - .L_448)
	.align		4
.L_448:
        /*09d0*/ 	.word	index@(_ZN2at6native57_GLOBAL__N__f3eca4a2_24_ForeachBinaryOpScalar_cu_86b9896c25multi_tensor_apply_kernelINS1_18TensorListMetadataILi2EEENS1_21BinaryOpScalarFunctorIdLi2ELi1ELi1EEEJSt5minusIdEdEEEvT_T0_DpT1_)
        /*09d4*/ 	.word	0x00000000


	//----- nvinfo : EIATTR_REGCOUNT
	.align		4
.L_449:
        /*09d8*/ 	.byte	0x04, 0x2f
        /*09da*/ 	.short	(.L_451 - .L_450)
	.align		4
.L_450:
        /*09dc*/ 	.word	index@(_ZN2at6native57_GLOBAL__N__f3eca4a2_24_ForeachBinaryOpScalar_cu_86b9896c25multi_tensor_apply_kernelINS1_18TensorListMetadataILi2EEENS1_21BinaryOpScalarFunctorIfLi2ELi1ELi1EEEJSt5minusIfEfEEEvT_T0_DpT1_)
        /*09e0*/ 	.word	0x00000020


	//----- nvinfo : EIATTR_FRAME_SIZE
	.align		4
.L_451:
        /*09e4*/ 	.byte	0x04, 0x11
        /*09e6*/ 	.short	(.L_453 - .L_452)
	.align		4
.L_452:
        /*09e8*/ 	.word	index@(_ZN2at6native57_GLOBAL__N__f3eca4a2_24_ForeachBinaryOpScalar_cu_86b9896c25multi_tensor_apply_kernelINS1_18TensorListMetadataILi2EEENS1_21BinaryOpScalarFunctorIfLi2ELi1ELi1EEEJSt5minusIfEfEEEvT_T0_DpT1_)
        /*09ec*/ 	.word	0x00000000


	//----- nvinfo : EIATTR_REGCOUNT
	.align		4
.L_453:
        /*09f0*/ 	.byte	0x04, 0x2f
        /*09f2*/ 	.short	(.L_455 - .L_454)
	.align		4
.L_454:
        /*09f4*/ 	.word	index@(_ZN2at6native57_GLOBAL__N__f3eca4a2_24_ForeachBinaryOpScalar_cu_86b9896c25multi_tensor_apply_kernelINS1_18TensorListMetadataILi2EEENS1_21BinaryOpScalarFunctorIN3c107complexIdEELi2ELi1ELi1EEEJSt5minusIS8_ES8_EEEvT_T0_DpT1_)
        /*09f8*/ 	.word	0x00000020


	//----- nvinfo : EIATTR_FRAME_SIZE
	.align		4
.L_455:
        /*09fc*/ 	.byte	0x04, 0x11
        /*09fe*/ 	.short	(.L_457 - .L_456)
	.align		4
.L_456:
        /*0a00*/ 	.word	index@(_ZN2at6native57_GLOBAL__N__f3eca4a2_24_ForeachBinaryOpScalar_cu_86b9896c25multi_tensor_apply_kernelINS1_18TensorListMetadataILi2EEENS1_21BinaryOpScalarFunctorIN3c107complexIdEELi2ELi1ELi1EEEJSt5minusIS8_ES8_EEEvT_T0_DpT1_)
        /*0a04*/ 	.word	0x00000000


	//----- nvinfo : EIATTR_REGCOUNT
	.align		4
.L_457:
        /*0a08*/ 	.byte	0x04, 0x2f
        /*0a0a*/ 	.short	(.L_459 - .L_458)
	.align		4
.L_458:
        /*0a0c*/ 	.word	index@(_ZN2at6native57_GLOBAL__N__f3eca4a2_24_ForeachBinaryOpScalar_cu_86b9896c25multi_tensor_apply_kernelINS1_18TensorListMetadataILi2EEENS1_21BinaryOpScalarFunctorIN3c107complexIfEELi2ELi1ELi1EEEJSt5minusIS8_ES8_EEEvT_T0_DpT1_)
        /*0a10*/ 	.word	0x00000020


	//----- nvinfo : EIATTR_FRAME_SIZE
	.align		4
.L_459:
        /*0a14*/ 	.byte	0x04, 0x11
        /*0a16*/ 	.short	(.L_461 - .L_460)
	.align		4
.L_460:
        /*0a18*/ 	.word	index@(_ZN2at6native57_GLOBAL__N__f3eca4a2_24_ForeachBinaryOpScalar_cu_86b9896c25multi_tensor_apply_kernelINS1_18TensorListMetadataILi2EEENS1_21BinaryOpScalarFunctorIN3c107complexIfEELi2ELi1ELi1EEEJSt5minusIS8_ES8_EEEvT_T0_DpT1_)
        /*0a1c*/ 	.word	0x00000000


	//----- nvinfo : EIATTR_REGCOUNT
	.align		4
.L_461:
        /*0a20*/ 	.byte	0x04, 0x2f
        /*0a22*/ 	.short	(.L_463 - .L_462)
	.align		4
.L_462:
        /*0a24*/ 	.word	index@(_ZN2at6native57_GLOBAL__N__f3eca4a2_24_ForeachBinaryOpScalar_cu_86b9896c25multi_tensor_apply_kernelINS1_18TensorListMetadataILi2EEENS1_21BinaryOpScalarFunctorIbLi2ELi1ELi1EEEJSt5minusIbEbEEEvT_T0_DpT1_)
        /*0a28*/ 	.word	0x00000020


	//----- nvinfo : EIATTR_FRAME_SIZE
	.align		4
.L_463:
        /*0a2c*/ 	.byte	0x04, 0x11
        /*0a2e*/ 	.short	(.L_465 - .L_464)
	.align		4
.L_464:
        /*0a30*/ 	.word	index@(_ZN2at6native57_GLOBAL__N__f3eca4a2_24_ForeachBinaryOpScalar_cu_86b9896c25multi_tensor_apply_kernelINS1_18TensorListMetadataILi2EEENS1_21BinaryOpScalarFunctorIbLi2ELi1ELi1EEEJSt5minusIbEbEEEvT_T0_DpT1_)
        /*0a34*/ 	.word	0x00000000


	//----- nvinfo : EIATTR_REGCOUNT
	.align		4
.L_465:
        /*0a38*/ 	.byte	0x04, 0x2f
        /*0a3a*/ 	.short	(.L_467 - .L_466)
	.align		4
.L_466:
        /*0a3c*/ 	.word	index@(_ZN2at6native57_GLOBAL__N__f3eca4a2_24_ForeachBinaryOpScalar_cu_86b9896c25multi_tensor_apply_kernelINS1_18TensorListMetadataILi2EEENS1_21BinaryOpScalarFunctorIN3c104HalfELi2ELi1ELi1EEEJSt5minusIfEfEEEvT_T0_DpT1_)
        /*0a40*/ 	.word	0x00000020


	//----- nvinfo : EIATTR_FRAME_SIZE
	.align		4
.L_467:
        /*0a44*/ 	.byte	0x04, 0x11
        /*0a46*/ 	.short	(.L_469 - .L_468)
	.align		4
.L_468:
        /*0a48*/ 	.word	index@(_ZN2at6native57_GLOBAL__N__f3eca4a2_24_ForeachBinaryOpScalar_cu_86b9896c25multi_tensor_apply_kernelINS1_18TensorListMetadataILi2EEENS1_21BinaryOpScalarFunctorIN3c104HalfELi2ELi1ELi1EEEJSt5minusIfEfEEEvT_T0_DpT1_)
        /*0a4c*/ 	.word	0x00000000


	//----- nvinfo : EIATTR_REGCOUNT
	.align		4
.L_469:
        /*0a50*/ 	.byte	0x04, 0x2f
        /*0a52*/ 	.short	(.L_471 - .L_470)
	.align		4
.L_470:
        /*0a54*/ 	.word	index@(_ZN2at6native57_GLOBAL__N__f3eca4a2_24_ForeachBinaryOpScalar_cu_86b9896c25multi_tensor_apply_kernelINS1_18TensorListMetadataILi2EEENS1_21BinaryOpScalarFunctorIN3c108BFloat16ELi2ELi1ELi1EEEJSt5minusIfEfEEEvT_T0_DpT1_)
        /*0a58*/ 	.word	0x00000020


	//----- nvinfo : EIATTR_FRAME_SIZE
	.align		4
.L_471:
        /*0a5c*/ 	.byte	0x04, 0x11
        /*0a5e*/ 	.short	(.L_473 - .L_472)
	.align		4
.L_472:
        /*0a60*/ 	.word	index@(_ZN2at6native57_GLOBAL__N__f3eca4a2_24_ForeachBinaryOpScalar_cu_86b9896c25multi_tensor_apply_kernelINS1_18TensorListMetadataILi2EEENS1_21BinaryOpScalarFunctorIN3c108BFloat16ELi2ELi1ELi1EEEJSt5minusIfEfEEEvT_T0_DpT1_)
        /*0a64*/ 	.word	0x00000000


	//----- nvinfo : EIATTR_REGCOUNT
	.align		4
.L_473:
        /*0a68*/ 	.byte	0x04, 0x2f
        /*0a6a*/ 	.short	(.L_475 - .L_474)
	.align		4
.L_474:
        /*0a6c*/ 	.word	index@(_ZN2at6native57_GLOBAL__N__f3eca4a2_24_ForeachBinaryOpScalar_cu_86b9896c25multi_tensor_apply_kernelINS1_18TensorListMetadataILi1EEENS1_21BinaryOpScalarFunctorIhLi1ELi1ELi0EEEJNS0_7minimumIhEEhEEEvT_T0_DpT1_)
        /*0a70*/ 	.word	0x00000019


	//----- nvinfo : EIATTR_FRAME_SIZE
	.align		4
.L_475:
        /*0a74*/ 	.byte	0x04, 0x11
        /*0a76*/ 	.short	(.L_477 - .L_476)
	.align		4
.L_476:
        /*0a78*/ 	.word	index@(_ZN2at6native57_GLOBAL__N__f3eca4a2_24_ForeachBinaryOpScalar_cu_86b9896c25multi_tensor_apply_kernelINS1_18TensorListMetadataILi1EEENS1_21BinaryOpScalarFunctorIhLi1ELi1ELi0EEEJNS0_7minimumIhEEhEEEvT_T0_DpT1_)
        /*0a7c*/ 	.word	0x00000000


	//----- nvinfo : EIATTR_REGCOUNT
	.align		4
.L_477:
        /*0a80*/ 	.byte	0x04, 0x2f
        /*0a82*/ 	.short	(.L_479 - .L_478)
	.align		4
.L_478:
        /*0a84*/ 	.word	index@(_ZN2at6native57_GLOBAL__N__f3eca4a2_24_ForeachBinaryOpScalar_cu_86b9896c25multi_tensor_apply_kernelINS1_18TensorListMetadataILi1EEENS1_21BinaryOpScalarFunctorIaLi1ELi1ELi0EEEJNS0_7minimumIaEEaEEEvT_T0_DpT1_)
        /*0a88*/ 	.word	0x00000019


	//----- nvinfo : EIATTR_FRAME_SIZE
	.align		4
.L_479:
        /*0a8c*/ 	.byte	0x04, 0x11
        /*0a8e*/ 	.short	(.L_481 - .L_480)
	.align		4
.L_480:
        /*0a90*/ 	.word	index@(_ZN2at6native57_GLOBAL__N__f3eca4a2_24_ForeachBinaryOpScalar_cu_86b9896c25multi_tensor_apply_kernelINS1_18TensorListMetadataILi1EEENS1_21BinaryOpScalarFunctorIaLi1ELi1ELi0EEEJNS0_7minimumIaEEaEEEvT_T0_DpT1_)
        /*0a94*/ 	.word	0x00000000


	//----- nvinfo : EIATTR_REGCOUNT
	.align		4
.L_481:
        /*0a98*/ 	.byte	0x04, 0x2f
        /*0a9a*/ 	.short	(.L_483 - .L_482)
	.align		4
.L_482:
        /*0a9c*/ 	.word	index@(_ZN2at6native57_GLOBAL__N__f3eca4a2_24_ForeachBinaryOpScalar_cu_86b9896c25multi_tensor_apply_kernelINS1_18TensorListMetadataILi1EEENS1_21BinaryOpScalarFunctorIiLi1ELi1ELi0EEEJNS0_7minimumIiEEiEEEvT_T0_DpT1_)
        /*0aa0*/ 	.word	0x0000001b


	//----- nvinfo : EIATTR_FRAME_SIZE
	.align		4
.L_483:
        /*0aa4*/ 	.byte	0x04, 0x11
        /*0aa6*/ 	.short	(.L_485 - .L_484)
	.align		4
.L_484:
        /*0aa8*/ 	.word	index@(_ZN2at6native57_GLOBAL__N__f3eca4a2_24_ForeachBinaryOpScalar_cu_86b9896c25multi_tensor_apply_kernelINS1_18TensorListMetadataILi1EEENS1_21BinaryOpScalarFunctorIiLi1ELi1ELi0EEEJNS0_7minimumIiEEiEEEvT_T0_DpT1_)
        /*0aac*/ 	.word	0x00000000


	//----- nvinfo : EIATTR_REGCOUNT
	.align		4
.L_485:
        /*0ab0*/ 	.byte	0x04, 0x2f
        /*0ab2*/ 	.short	(.L_487 - .L_486)
	.align		4
.L_486:
        /*0ab4*/ 	.word	index@(_ZN2at6native57_GLOBAL__N__f3eca4a2_24_ForeachBinaryOpScalar_cu_86b9896c25multi_tensor_apply_kernelINS1_18TensorListMetadataILi1EEENS1_21BinaryOpScalarFunctorIlLi1ELi1ELi0EEEJNS0_7minimumIlEElEEEvT_T0_DpT1_)
        /*0ab8*/ 	.word	0x00000020


	//----- nvinfo : EIATTR_FRAME_SIZE
	.align		4
.L_487:
        /*0abc*/ 	.byte	0x04, 0x11
        /*0abe*/ 	.short	(.L_489 - .L_488)
	.align		4
.L_488:
        /*0ac0*/ 	.word	index@(_ZN2at6native57_GLOBAL__N__f3eca4a2_24_ForeachBinaryOpScalar_cu_86b9896c25multi_tensor_apply_kernelINS1_18TensorListMetadataILi1EEENS1_21BinaryOpScalarFunctorIlLi1ELi1ELi0EEEJNS0_7minimumIlEElEEEvT_T0_DpT1_)
        /*0ac4*/ 	.word	0x00000000


	//----- nvinfo : EIATTR_REGCOUNT
	.align		4
.L_489:
        /*0ac8*/ 	.byte	0x04, 0x2f
        /*0aca*/ 	.short	(.L_491 - .L_490)
	.align		4
.L_490:
        /*0acc*/ 	.word	index@(_ZN2at6native57_GLOBAL__N__f3eca4a2_24_ForeachBinaryOpScalar_cu_86b9896c25multi_tensor_apply_kernelINS1_18TensorListMetadataILi1EEENS1_21BinaryOpScalarFunctorIsLi1ELi1ELi0EEEJNS0_7minimumIsEEsEEEvT_T0_DpT1_)
        /*0ad0*/ 	.word	0x0000001e


	//----- nvinfo : EIATTR_FRAME_SIZE
	.align		4
.L_491:
        /*0ad4*/ 	.byte	0x04, 0x11
        /*0ad6*/ 	.short	(.L_493 - .L_492)
	.align		4
.L_492:
        /*0ad8*/ 	.word	index@(_ZN2at6native57_GLOBAL__N__f3eca4a2_24_ForeachBinaryOpScalar_cu_86b9896c25multi_tensor_apply_kernelINS1_18TensorListMetadataILi1EEENS1_21BinaryOpScalarFunctorIsLi1ELi1ELi0EEEJNS0_7minimumIsEEsEEEvT_T0_DpT1_)
        /*0adc*/ 	.word	0x00000000


	//----- nvinfo : EIATTR_REGCOUNT
	.align		4
.L_493:
        /*0ae0*/ 	.byte	0x04, 0x2f
        /*0ae2*/ 	.short	(.L_495 - .L_494)
	.align		4
.L_494:
        /*0ae4*/ 	.word	index@(_ZN2at6native57_GLOBAL__N__f3eca4a2_24_ForeachBinaryOpScalar_cu_86b9896c25multi_tensor_apply_kernelINS1_18TensorListMetadataILi1EEENS1_21BinaryOpScalarFunctorIdLi1ELi1ELi0EEEJNS0_7minimumIdEEdEEEvT_T0_DpT1_)
        /*0ae8*/ 	.word	0x00000020


	//----- nvinfo : EIATTR_FRAME_SIZE
	.align		4
.L_495:
        /*0aec*/ 	.byte	0x04, 0x11
        /*0aee*/ 	.short	(.L_497 - .L_496)
	.align		4
.L_496:
        /*0af0*/ 	.word	index@(_ZN2at6native57_GLOBAL__N__f3eca4a2_24_ForeachBinaryOpScalar_cu_86b9896c25multi_tensor_apply_kernelINS1_18TensorListMetadataILi1EEENS1_21BinaryOpScalarFunctorIdLi1ELi1ELi0EEEJNS0_7minimumIdEEdEEEvT_T0_DpT1_)
        /*0af4*/ 	.word	0x00000000


	//----- nvinfo : EIATTR_REGCOUNT
	.align		4
.L_497:
        /*0af8*/ 	.byte	0x04, 0x2f
        /*0afa*/ 	.short	(.L_499 - .L_498)
	.align		4
.L_498:
        /*0afc*/ 	.word	index@(_ZN2at6native57_GLOBAL__N__f3eca4a2_24_ForeachBinaryOpScalar_cu_86b9896c25multi_tensor_apply_kernelINS1_18TensorListMetadataILi1EEENS1_21BinaryOpScalarFunctorIfLi1ELi1ELi0EEEJNS0_7minimumIfEEfEEEvT_T0_DpT1_)
        /*0b00*/ 	.word	0x0000001b


	//----- nvinfo : EIATTR_FRAME_SIZE
	.align		4
.L_499:
        /*0b04*/ 	.byte	0x04, 0x11
        /*0b06*/ 	.short	(.L_501 - .L_500)
	.align		4
.L_500:
        /*0b08*/ 	.word	index@(_ZN2at6native57_GLOBAL__N__f3eca4a2_24_ForeachBinaryOpScalar_cu_86b9896c25multi_tensor_apply_kernelINS1_18TensorListMetadataILi1EEENS1_21BinaryOpScalarFunctorIfLi1ELi1ELi0EEEJNS0_7minimumIfEEfEEEvT_T0_DpT1_)
        /*0b0c*/ 	.word	0x00000000


	//----- nvinfo : EIATTR_REGCOUNT
	.align		4
.L_501:
        /*0b10*/ 	.byte	0x04, 0x2f
        /*0b12*/ 	.short	(.L_503 - .L_502)
	.align		4
.L_502:
        /*0b14*/ 	.word	index@(_ZN2at6native57_GLOBAL__N__f3eca4a2_24_ForeachBinaryOpScalar_cu_86b9896c25multi_tensor_apply_kernelINS1_18TensorListMetadataILi1EEENS1_21BinaryOpScalarFunctorIN3c104HalfELi1ELi1ELi0EEEJNS0_7minimumIfEEfEEEvT_T0_DpT1_)
        /*0b18*/ 	.word	0x00000018


	//----- nvinfo : EIATTR_FRAME_SIZE
	.align		4
.L_503:
        /*0b1c*/ 	.byte	0x04, 0x11
        /*0b1e*/ 	.short	(.L_505 - .L_504)
	.align		4
.L_504:
        /*0b20*/ 	.word	index@(_ZN2at6native57_GLOBAL__N__f3eca4a2_24_ForeachBinaryOpScalar_cu_86b9896c25multi_tensor_apply_kernelINS1_18TensorListMetadataILi1EEENS1_21BinaryOpScalarFunctorIN3c104HalfELi1ELi1ELi0EEEJNS0_7minimumIfEEfEEEvT_T0_DpT1_)
        /*0b24*/ 	.word	0x00000000


	//----- nvinfo : EIATTR_REGCOUNT
	.align		4
.L_505:
        /*0b28*/ 	.byte	0x04, 0x2f
        /*0b2a*/ 	.short	(.L_507 - .L_506)
	.align		4
.L_506:
        /*0b2c*/ 	.word	index@(_ZN2at6native57_GLOBAL__N__f3eca4a2_24_ForeachBinaryOpScalar_cu_86b9896c25multi_tensor_apply_kernelINS1_18TensorListMetadataILi1EEENS1_21BinaryOpScalarFunctorIN3c108BFloat16ELi1ELi1ELi0EEEJNS0_7minimumIfEEfEEEvT_T0_DpT1_)
        /*0b30*/ 	.word	0x00000018


	//----- nvinfo : EIATTR_FRAME_SIZE
	.align		4
.L_507:
        /*0b34*/ 	.byte	0x04, 0x11
        /*0b36*/ 	.short	(.L_509 - .L_508)
	.align		4
.L_508:
        /*0b38*/ 	.word	index@(_ZN2at6native57_GLOBAL__N__f3eca4a2_24_ForeachBinaryOpScalar_cu_86b9896c25multi_tensor_apply_kernelINS1_18TensorListMetadataILi1EEENS1_21BinaryOpScalarFunctorIN3c108BFloat16ELi1ELi1ELi0EEEJNS0_7minimumIfEEfEEEvT_T0_DpT1_)
        /*0b3c*/ 	.word	0x00000000


	//----- nvinfo : EIATTR_REGCOUNT
	.align		4
.L_509:
        /*0b40*/ 	.byte	0x04, 0x2f
        /*0b42*/ 	.short	(.L_511 - .L_510)
	.align		4
.L_510:
        /*0b44*/ 	.word	index@(_ZN2at6native57_GLOBAL__N__f3eca4a2_24_ForeachBinaryOpScalar_cu_86b9896c25multi_tensor_apply_kernelINS1_18TensorListMetadataILi2EEENS1_21BinaryOpScalarFunctorIhLi2ELi1ELi1EEEJNS0_7minimumIhEEhEEEvT_T0_DpT1_)
        /*0b48*/ 	.word	0x00000020


	//----- nvinfo : EIATTR_FRAME_SIZE
	.align		4
.L_511:
        /*0b4c*/ 	.byte	0x04, 0x11
        /*0b4e*/ 	.short	(.L_513 - .L_512)
	.align		4
.L_512:
        /*0b50*/ 	.word	index@(_ZN2at6native57_GLOBAL__N__f3eca4a2_24_ForeachBinaryOpScalar_cu_86b9896c25multi_tensor_apply_kernelINS1_18TensorListMetadataILi2EEENS1_21BinaryOpScalarFunctorIhLi2ELi1ELi1EEEJNS0_7minimumIhEEhEEEvT_T0_DpT1_)
        /*0b54*/ 	.word	0x00000000


	//----- nvinfo : EIATTR_REGCOUNT
	.align		4
.L_513:
        /*0b58*/ 	.byte	0x04, 0x2f
        /*0b5a*/ 	.short	(.L_515 - .L_514)
	.align		4
.L_514:
        /*0b5c*/ 	.word	index@(_ZN2at6native57_GLOBAL__N__f3eca4a2_24_ForeachBinaryOpScalar_cu_86b9896c25multi_tensor_apply_kernelINS1_18TensorListMetadataILi2EEENS1_21BinaryOpScalarFunctorIaLi2ELi1ELi1EEEJNS0_7minimumIaEEaEEEvT_T0_DpT1_)
        /*0b60*/ 	.word	0x00000020


	//----- nvinfo : EIATTR_FRAME_SIZE
	.align		4
.L_515:
        /*0b64*/ 	.byte	0x04, 0x11
        /*0b66*/ 	.short	(.L_517 - .L_516)
	.align		4
.L_516:
        /*0b68*/ 	.word	index@(_ZN2at6native57_GLOBAL__N__f3eca4a2_24_ForeachBinaryOpScalar_cu_86b9896c25multi_tensor_apply_kernelINS1_18TensorListMetadataILi2EEENS1_21BinaryOpScalarFunctorIaLi2ELi1ELi1EEEJNS0_7minimumIaEEaEEEvT_T0_DpT1_)
        /*0b6c*/ 	.word	0x00000000


	//----- nvinfo : EIATTR_REGCOUNT
	.align		4
.L_517:
        /*0b70*/ 	.byte	0x04, 0x2f
        /*0b72*/ 	.short	(.L_519 - .L_518)
	.align		4
.L_518:
        /*0b74*/ 	.word	index@(_ZN2at6native57_GLOBAL__N__f3eca4a2_24_ForeachBinaryOpScalar_cu_86b9896c25multi_tensor_apply_kernelINS1_18TensorListMetadataILi2EEENS1_21BinaryOpScalarFunctorIiLi2ELi1ELi1EEEJNS0_7minimumIiEEiEEEvT_T0_DpT1_)
        /*0b78*/ 	.word	0x00000020


	//----- nvinfo : EIATTR_FRAME_SIZE
	.align		4
.L_519:
        /*0b7c*/ 	.byte	0x04, 0x11
        /*0b7e*/ 	.short	(.L_521 - .L_520)
	.align		4
.L_520:
        /*0b80*/ 	.word	index@(_ZN2at6native57_GLOBAL__N__f3eca4a2_24_ForeachBinaryOpScalar_cu_86b9896c25multi_tensor_apply_kernelINS1_18TensorListMetadataILi2EEENS1_21BinaryOpScalarFunctorIiLi2ELi1ELi1EEEJNS0_7minimumIiEEiEEEvT_T0_DpT1_)
        /*0b84*/ 	.word	0x00000000


	//----- nvinfo : EIATTR_REGCOUNT
	.align		4
.L_521:
        /*0b88*/ 	.byte	0x04, 0x2f
        /*0b8a*/ 	.short	(.L_523 - .L_522)
	.align		4
.L_522:
        /*0b8c*/ 	.word	index@(_ZN2at6native57_GLOBAL__N__f3eca4a2_24_ForeachBinaryOpScalar_cu_86b9896c25multi_tensor_apply_kernelINS1_18TensorListMetadataILi2EEENS1_21BinaryOpScalarFunctorIlLi2ELi1ELi1EEEJNS0_7minimumIlEElEEEvT_T0_DpT1_)
        /*0b90*/ 	.word	0x00000020


	//----- nvinfo : EIATTR_FRAME_SIZE
	.align		4
.L_523:
        /*0b94*/ 	.byte	0x04, 0x11
        /*0b96*/ 	.short	(.L_525 - .L_524)
	.align		4
.L_524:
        /*0b98*/ 	.word	index@(_ZN2at6native57_GLOBAL__N__f3eca4a2_24_ForeachBinaryOpScalar_cu_86b9896c25multi_tensor_apply_kernelINS1_18TensorListMetadataILi2EEENS1_21BinaryOpScalarFunctorIlLi2ELi1ELi1EEEJNS0_7minimumIlEElEEEvT_T0_DpT1_)
        /*0b9c*/ 	.word	0x00000000


	//----- nvinfo : EIATTR_REGCOUNT
	.align		4
.L_525:
        /*0ba0*/ 	.byte	0x04, 0x2f
        /*0ba2*/ 	.short	(.L_527 - .L_526)
	.align		4
.L_526:
        /*0ba4*/ 	.word	index@(_ZN2at6native57_GLOBAL__N__f3eca4a2_24_ForeachBinaryOpScalar_cu_86b9896c25multi_tensor_apply_kernelINS1_18TensorListMetadataILi2EEENS1_21BinaryOpScalarFunctorIsLi2ELi1ELi1EEEJNS0_7minimumIsEEsEEEvT_T0_DpT1_)
        /*0ba8*/ 	.word	0x0000001f


	//----- nvinfo : EIATTR_FRAME_SIZE
	.align		4
.L_527:
        /*0bac*/ 	.byte	0x04, 0x11
        /*0bae*/ 	.short	(.L_529 - .L_528)
	.align		4
.L_528:
        /*0bb0*/ 	.word	index@(_ZN2at6native57_GLOBAL__N__f3eca4a2_24_ForeachBinaryOpScalar_cu_86b9896c25multi_tensor_apply_kernelINS1_18TensorListMetadataILi2EEENS1_21BinaryOpScalarFunctorIsLi2ELi1ELi1EEEJNS0_7minimumIsEEsEEEvT_T0_DpT1_)
        /*0bb4*/ 	.word	0x00000000


	//----- nvinfo : EIATTR_REGCOUNT
	.align		4
.L_529:
        /*0bb8*/ 	.byte	0x04, 0x2f
        /*0bba*/ 	.short	(.L_531 - .L_530)
	.align		4
.L_530:
        /*0bbc*/ 	.word	index@(_ZN2at6native57_GLOBAL__N__f3eca4a2_24_ForeachBinaryOpScalar_cu_86b9896c25multi_tensor_apply_kernelINS1_18TensorListMetadataILi2EEENS1_21BinaryOpScalarFunctorIdLi2ELi1ELi1EEEJNS0_7minimumIdEEdEEEvT_T0_DpT1_)
        /*0bc0*/ 	.word	0x0000001e


	//----- nvinfo : EIATTR_FRAME_SIZE
	.align		4
.L_531:
        /*0bc4*/ 	.byte	0x04, 0x11
        /*0bc6*/ 	.short	(.L_533 - .L_532)
	.align		4
.L_532:
        /*0bc8*/ 	.word	index@(_ZN2at6native57_GLOBAL__N__f3eca4a2_24_ForeachBinaryOpScalar_cu_86b9896c25multi_tensor_apply_kernelINS1_18TensorListMetadataILi2EEENS1_21BinaryOpScalarFunctorIdLi2ELi1ELi1EEEJNS0_7minimumIdEEdEEEvT_T0_DpT1_)
        /*0bcc*/ 	.word	0x00000000


	//----- nvinfo : EIATTR_REGCOUNT
	.align		4
.L_533:
        /*0bd0*/ 	.byte	0x04, 0x2f
        /*0bd2*/ 	.short	(.L_535 - .L_534)
	.align		4
.L_534:
        /*0bd4*/ 	.word	index@(_ZN2at6native57_GLOBAL__N__f3eca4a2_24_ForeachBinaryOpScalar_cu_86b9896c25multi_tensor_apply_kernelINS1_18TensorListMetadataILi2EEENS1_21BinaryOpScalarFunctorIfLi2ELi1ELi1EEEJNS0_7minimumIfEEfEEEvT_T0_DpT1_)
        /*0bd8*/ 	.word	0x00000020


	//----- nvinfo : EIATTR_FRAME_SIZE
	.align		4
.L_535:
        /*0bdc*/ 	.byte	0x04, 0x11
        /*0bde*/ 	.short	(.L_537 - .L_536)
	.align		4
.L_536:
        /*0be0*/ 	.word	index@(_ZN2at6native57_GLOBAL__N__f3eca4a2_24_ForeachBinaryOpScalar_cu_86b9896c25multi_tensor_apply_kernelINS1_18TensorListMetadataILi2EEENS1_21BinaryOpScalarFunctorIfLi2ELi1ELi1EEEJNS0_7minimumIfEEfEEEvT_T0_DpT1_)
        /*0be4*/ 	.word	0x00000000


	//----- nvinfo : EIATTR_REGCOUNT
	.align		4
.L_537:
        /*0be8*/ 	.byte	0x04, 0x2f
        /*0bea*/ 	.short	(.L_539 - .L_538)
	.align		4
.L_538:
        /*0bec*/ 	.word	index@(_ZN2at6native57_GLOBAL__N__f3eca4a2_24_ForeachBinaryOpScalar_cu_86b9896c25multi_tensor_apply_kernelINS1_18TensorListMetadataILi2EEENS1_21BinaryOpScalarFunctorIN3c104HalfELi2ELi1ELi1EEEJNS0_7minimumIfEEfEEEvT_T0_DpT1_)
        /*0bf0*/ 	.word	0x00000020


	//----- nvinfo : EIATTR_FRAME_SIZE
	.align		4
.L_539:
        /*0bf4*/ 	.byte	0x04, 0x11
        /*0bf6*/ 	.short	(.L_541 - .L_540)
	.align		4
.L_540:
        /*0bf8*/ 	.word	index@(_ZN2at6native57_GLOBAL__N__f3eca4a2_24_ForeachBinaryOpScalar_cu_86b9896c25multi_tensor_apply_kernelINS1_18TensorListMetadataILi2EEENS1_21BinaryOpScalarFunctorIN3c104HalfELi2ELi1ELi1EEEJNS0_7minimumIfEEfEEEvT_T0_DpT1_)
        /*0bfc*/ 	.word	0x00000000


	//----- nvinfo : EIATTR_REGCOUNT
	.align		4
.L_541:
        /*0c00*/ 	.byte	0x04, 0x2f
        /*0c02*/ 	.short	(.L_543 - .L_542)
	.align		4
.L_542:
        /*0c04*/ 	.word	index@(_ZN2at6native57_GLOBAL__N__f3eca4a2_24_ForeachBinaryOpScalar_cu_86b9896c25multi_tensor_apply_kernelINS1_18TensorListMetadataILi2EEENS1_21BinaryOpScalarFunctorIN3c108BFloat16ELi2ELi1ELi1EEEJNS0_7minimumIfEEfEEEvT_T0_DpT1_)
        /*0c08*/ 	.word	0x00000020


	//----- nvinfo : EIATTR_FRAME_SIZE
	.align		4
.L_543:
        /*0c0c*/ 	.byte	0x04, 0x11
        /*0c0e*/ 	.short	(.L_545 - .L_544)
	.align		4
.L_544:
        /*0c10*/ 	.word	index@(_ZN2at6native57_GLOBAL__N__f3eca4a2_24_ForeachBinaryOpScalar_cu_86b9896c25multi_tensor_apply_kernelINS1_18TensorListMetadataILi2EEENS1_21BinaryOpScalarFunctorIN3c108BFloat16ELi2ELi1ELi1EEEJNS0_7minimumIfEEfEEEvT_T0_DpT1_)
        /*0c14*/ 	.word	0x00000000


	//----- nvinfo : EIATTR_REGCOUNT
	.align		4
.L_545:
        /*0c18*/ 	.byte	0x04, 0x2f
        /*0c1a*/ 	.short	(.L_547 - .L_546)
	.align		4
.L_546:
        /*0c1c*/ 	.word	index@(_ZN2at6native57_GLOBAL__N__f3eca4a2_24_ForeachBinaryOpScalar_cu_86b9896c25multi_tensor_apply_kernelINS1_18TensorListMetadataILi1EEENS1_21BinaryOpScalarFunctorIhLi1ELi1ELi0EEEJNS0_7maximumIhEEhEEEvT_T0_DpT1_)
        /*0c20*/ 	.word	0x00000019


	//----- nvinfo : EIATTR_FRAME_SIZE
	.align		4
.L_547:
        /*0c24*/ 	.byte	0x04, 0x11
        /*0c26*/ 	.short	(.L_549 - .L_548)
	.align		4
.L_548:
        /*0c28*/ 	.word	index@(_ZN2at6native57_GLOBAL__N__f3eca4a2_24_ForeachBinaryOpScalar_cu_86b9896c25multi_tensor_apply_kernelINS1_18TensorListMetadataILi1EEENS1_21BinaryOpScalarFunctorIhLi1ELi1ELi0EEEJNS0_7maximumIhEEhEEEvT_T0_DpT1_)
        /*0c2c*/ 	.word	0x00000000


	//----- nvinfo : EIATTR_REGCOUNT
	.align		4
.L_549:
        /*0c30*/ 	.byte	0x04, 0x2f
        /*0c32*/ 	.short	(.L_551 - .L_550)
	.align		4
.L_550:
        /*0c34*/ 	.word	index@(_ZN2at6native57_GLOBAL__N__f3eca4a2_24_ForeachBinaryOpScalar_cu_86b9896c25multi_tensor_apply_kernelINS1_18TensorListMetadataILi1EEENS1_21BinaryOpScalarFunctorIaLi1ELi1ELi0EEEJNS0_7maximumIaEEaEEEvT_T0_DpT1_)
        /*0c38*/ 	.word	0x00000019


	//----- nvinfo : EIATTR_FRAME_SIZE
	.align		4
.L_551:
        /*0c3c*/ 	.byte	0x04, 0x11
        /*0c3e*/ 	.short	(.L_553 - .L_552)
	.align		4
.L_552:
        /*0c40*/ 	.word	index@(_ZN2at6native57_GLOBAL__N__f3eca4a2_24_ForeachBinaryOpScalar_cu_86b9896c25multi_tensor_apply_kernelINS1_18TensorListMetadataILi1EEENS1_21BinaryOpScalarFunctorIaLi1ELi1ELi0EEEJNS0_7maximumIaEEaEEEvT_T0_DpT1_)
        /*0c44*/ 	.word	0x00000000


	//----- nvinfo : EIATTR_REGCOUNT
	.align		4
.L_553:
        /*0c48*/ 	.byte	0x04, 0x2f
        /*0c4a*/ 	.short	(.L_555 - .L_554)
	.align		4
.L_554:
        /*0c4c*/ 	.word	index@(_ZN2at6native57_GLOBAL__N__f3eca4a2_24_ForeachBinaryOpScalar_cu_86b9896c25multi_tensor_apply_kernelINS1_18TensorListMetadataILi1EEENS1_21BinaryOpScalarFunctorIiLi1ELi1ELi0EEEJNS0_7maximumIiEEiEEEvT_T0_DpT1_)
        /*0c50*/ 	.word	0x0000001b


	//----- nvinfo : EIATTR_FRAME_SIZE
	.align		4
.L_555:
        /*0c54*/ 	.byte	0x04, 0x11
        /*0c56*/ 	.short	(.L_557 - .L_556)
	.align		4
.L_556:
        /*0c58*/ 	.word	index@(_ZN2at6native57_GLOBAL__N__f3eca4a2_24_ForeachBinaryOpScalar_cu_86b9896c25multi_tensor_apply_kernelINS1_18TensorListMetadataILi1EEENS1_21BinaryOpScalarFunctorIiLi1ELi1ELi0EEEJNS0_7maximumIiEEiEEEvT_T0_DpT1_)
        /*0c5c*/ 	.word	0x00000000


	//----- nvinfo : EIATTR_REGCOUNT
	.align		4
.L_557:
        /*0c60*/ 	.byte	0x04, 0x2f
        /*0c62*/ 	.short	(.L_559 - .L_558)
	.align		4
.L_558:
        /*0c64*/ 	.word	index@(_ZN2at6native57_GLOBAL__N__f3eca4a2_24_ForeachBinaryOpScalar_cu_86b9896c25multi_tensor_apply_kernelINS1_18TensorListMetadataILi1EEENS1_21BinaryOpScalarFunctorIlLi1ELi1ELi0EEEJNS0_7maximumIlEElEEEvT_T0_DpT1_)
        /*0c68*/ 	.word	0x00000020


	//----- nvinfo : EIATTR_FRAME_SIZE
	.align		4
.L_559:
        /*0c6c*/ 	.byte	0x04, 0x11
        /*0c6e*/ 	.short	(.L_561 - .L_560)
	.align		4
.L_560:
        /*0c70*/ 	.word	index@(_ZN2at6native57_GLOBAL__N__f3eca4a2_24_ForeachBinaryOpScalar_cu_86b9896c25multi_tensor_apply_kernelINS1_18TensorListMetadataILi1EEENS1_21BinaryOpScalarFunctorIlLi1ELi1ELi0EEEJNS0_7maximumIlEElEEEvT_T0_DpT1_)
        /*0c74*/ 	.word	0x00000000


	//----- nvinfo : EIATTR_REGCOUNT
	.align		4
.L_561:
        /*0c78*/ 	.byte	0x04, 0x2f
        /*0c7a*/ 	.short	(.L_563 - .L_562)
	.align		4
.L_562:
        /*0c7c*/ 	.word	index@(_ZN2at6native57_GLOBAL__N__f3eca4a2_24_ForeachBinaryOpScalar_cu_86b9896c25multi_tensor_apply_kernelINS1_18TensorListMetadataILi1EEENS1_21BinaryOpScalarFunctorIsLi1ELi1ELi0EEEJNS0_7maximumIsEEsEEEvT_T0_DpT1_)
        /*0c80*/ 	.word	0x0000001e


	//----- nvinfo : EIATTR_FRAME_SIZE
	.align		4
.L_563:
        /*0c84*/ 	.byte	0x04, 0x11
        /*0c86*/ 	.short	(.L_565 - .L_564)
	.align		4
.L_564:
        /*0c88*/ 	.word	index@(_ZN2at6native57_GLOBAL__N__f3eca4a2_24_ForeachBinaryOpScalar_cu_86b9896c25multi_tensor_apply_kernelINS1_18TensorListMetadataILi1EEENS1_21BinaryOpScalarFunctorIsLi1ELi1ELi0EEEJNS0_7maximumIsEEsEEEvT_T0_DpT1_)
        /*0c8c*/ 	.word	0x00000000


	//----- nvinfo : EIATTR_REGCOUNT
	.align		4
.L_565:
        /*0c90*/ 	.byte	0x04, 0x2f
        /*0c92*/ 	.short	(.L_567 - .L_566)
	.align		4
.L_566:
        /*0c94*/ 	.word	index@(_ZN2at6native57_GLOBAL__N__f3eca4a2_24_ForeachBinaryOpScalar_cu_86b9896c25multi_tensor_apply_kernelINS1_18TensorListMetadataILi1EEENS1_21BinaryOpScalarFunctorIdLi1ELi1ELi0EEEJNS0_7maximumIdEEdEEEvT_T0_DpT1_)
        /*0c98*/ 	.word	0x00000020


	//----- nvinfo : EIATTR_FRAME_SIZE
	.align		4
.L_567:
        /*0c9c*/ 	.byte	0x04, 0x11
        /*0c9e*/ 	.short	(.L_569 - .L_568)
	.align		4
.L_568:
        /*0ca0*/ 	.word	index@(_ZN2at6native57_GLOBAL__N__f3eca4a2_24_ForeachBinaryOpScalar_cu_86b9896c25multi_tensor_apply_kernelINS1_18TensorListMetadataILi1EEENS1_21BinaryOpScalarFunctorIdLi1ELi1ELi0EEEJNS0_7maximumIdEEdEEEvT_T0_DpT1_)
        /*0ca4*/ 	.word	0x00000000


	//----- nvinfo : EIATTR_REGCOUNT
	.align		4
.L_569:
        /*0ca8*/ 	.byte	0x04, 0x2f
        /*0caa*/ 	.short	(.L_571 - .L_570)
	.align		4
.L_570:
        /*0cac*/ 	.word	index@(_ZN2at6native57_GLOBAL__N__f3eca4a2_24_ForeachBinaryOpScalar_cu_86b9896c25multi_tensor_apply_kernelINS1_18TensorListMetadataILi1EEENS1_21BinaryOpScalarFunctorIfLi1ELi1ELi0EEEJNS0_7maximumIfEEfEEEvT_T0_DpT1_)
        /*0cb0*/ 	.word	0x0000001b


	//----- nvinfo : EIATTR_FRAME_SIZE
	.align		4
.L_571:
        /*0cb4*/ 	.byte	0x04, 0x11
        /*0cb6*/ 	.short	(.L_573 - .L_572)
	.align		4
.L_572:
        /*0cb8*/ 	.word	index@(_ZN2at6native57_GLOBAL__N__f3eca4a2_24_ForeachBinaryOpScalar_cu_86b9896c25multi_tensor_apply_kernelINS1_18TensorListMetadataILi1EEENS1_21BinaryOpScalarFunctorIfLi1ELi1ELi0EEEJNS0_7maximumIfEEfEEEvT_T0_DpT1_)
        /*0cbc*/ 	.word	0x00000000


	//----- nvinfo : EIATTR_REGCOUNT
	.align		4
.L_573:
        /*0cc0*/ 	.byte	0x04, 0x2f
        /*0cc2*/ 	.short	(.L_575 - .L_574)
	.align		4
.L_574:
        /*0cc4*/ 	.word	index@(_ZN2at6native57_GLOBAL__N__f3eca4a2_24_ForeachBinaryOpScalar_cu_86b9896c25multi_tensor_apply_kernelINS1_18TensorListMetadataILi1EEENS1_21BinaryOpScalarFunctorIN3c104HalfELi1ELi1ELi0EEEJNS0_7maximumIfEEfEEEvT_T0_DpT1_)
        /*0cc8*/ 	.word	0x00000018


	//----- nvinfo : EIATTR_FRAME_SIZE
	.align		4
.L_575:
        /*0ccc*/ 	.byte	0x04, 0x11
        /*0cce*/ 	.short	(.L_577 - .L_576)
	.align		4
.L_576:
        /*0cd0*/ 	.word	index@(_ZN2at6native57_GLOBAL__N__f3eca4a2_24_ForeachBinaryOpScalar_cu_86b9896c25multi_tensor_apply_kernelINS1_18TensorListMetadataILi1EEENS1_21BinaryOpScalarFunctorIN3c104HalfELi1ELi1ELi0EEEJNS0_7maximumIfEEfEEEvT_T0_DpT1_)
        /*0cd4*/ 	.word	0x00000000


	//----- nvinfo : EIATTR_REGCOUNT
	.align		4
.L_577:
        /*0cd8*/ 	.byte	0x04, 0x2f
        /*0cda*/ 	.short	(.L_579 - .L_578)
	.align		4
.L_578:
        /*0cdc*/ 	.word	index@(_ZN2at6native57_GLOBAL__N__f3eca4a2_24_ForeachBinaryOpScalar_cu_86b9896c25multi_tensor_apply_kernelINS1_18TensorListMetadataILi1EEENS1_21BinaryOpScalarFunctorIN3c108BFloat16ELi1ELi1ELi0EEEJNS0_7maximumIfEEfEEEvT_T0_DpT1_)
        /*0ce0*/ 	.word	0x00000018


	//----- nvinfo : EIATTR_FRAME_SIZE
	.align		4
.L_579:
        /*0ce4*/ 	.byte	0x04, 0x11
        /*0ce6*/ 	.short	(.L_581 - .L_580)
	.align		4
.L_580:
        /*0ce8*/ 	.word	index@(_ZN2at6native57_GLOBAL__N__f3eca4a2_24_ForeachBinaryOpScalar_cu_86b9896c25multi_tensor_apply_kernelINS1_18TensorListMetadataILi1EEENS1_21BinaryOpScalarFunctorIN3c108BFloat16ELi1ELi1ELi0EEEJNS0_7maximumIfEEfEEEvT_T0_DpT1_)
        /*0cec*/ 	.word	0x00000000


	//----- nvinfo : EIATTR_REGCOUNT
	.align		4
.L_581:
        /*0cf0*/ 	.byte	0x04, 0x2f
        /*0cf2*/ 	.short	(.L_583 - .L_582)
	.align		4
.L_582:
        /*0cf4*/ 	.word	index@(_ZN2at6native57_GLOBAL__N__f3eca4a2_24_ForeachBinaryOpScalar_cu_86b9896c25multi_tensor_apply_kernelINS1_18TensorListMetadataILi2EEENS1_21BinaryOpScalarFunctorIhLi2ELi1ELi1EEEJNS0_7maximumIhEEhEEEvT_T0_DpT1_)
        /*0cf8*/ 	.word	0x00000020


	//----- nvinfo : EIATTR_FRAME_SIZE
	.align		4
.L_583:
        /*0cfc*/ 	.byte	0x04, 0x11
        /*0cfe*/ 	.short	(.L_585 - .L_584)
	.align		4
.L_584:
        /*0d00*/ 	.word	index@(_ZN2at6native57_GLOBAL__N__f3eca4a2_24_ForeachBinaryOpScalar_cu_86b9896c25multi_tensor_apply_kernelINS1_18TensorListMetadataILi2EEENS1_21BinaryOpScalarFunctorIhLi2ELi1ELi1EEEJNS0_7maximumIhEEhEEEvT_T0_DpT1_)
        /*0d04*/ 	.word	0x00000000


	//----- nvinfo : EIATTR_REGCOUNT
	.align		4
.L_585:
        /*0d08*/ 	.byte	0x04, 0x2f
        /*0d0a*/ 	.short	(.L_587 - .L_586)
	.align		4
.L_586:
        /*0d0c*/ 	.word	index@(_ZN2at6native57_GLOBAL__N__f3eca4a2_24_ForeachBinaryOpScalar_cu_86b9896c25multi_tensor_apply_kernelINS1_18TensorListMetadataILi2EEENS1_21BinaryOpScalarFunctorIaLi2ELi1ELi1EEEJNS0_7maximumIaEEaEEEvT_T0_DpT1_)
        /*0d10*/ 	.word	0x00000020


	//----- nvinfo : EIATTR_FRAME_SIZE
	.align		4
.L_587:
        /*0d14*/ 	.byte	0x04, 0x11
        /*0d16*/ 	.short	(.L_589 - .L_588)
	.align		4
.L_588:
        /*0d18*/ 	.word	index@(_ZN2at6native57_GLOBAL__N__f3eca4a2_24_ForeachBinaryOpScalar_cu_86b9896c25multi_tensor_apply_kernelINS1_18TensorListMetadataILi2EEENS1_21BinaryOpScalarFunctorIaLi2ELi1ELi1EEEJNS0_7maximumIaEEaEEEvT_T0_DpT1_)
        /*0d1c*/ 	.word	0x00000000


	//----- nvinfo : EIATTR_REGCOUNT
	.align		4
.L_589:
        /*0d20*/ 	.byte	0x04, 0x2f
        /*0d22*/ 	.short	(.L_591 - .L_590)
	.align		4
.L_590:
        /*0d24*/ 	.word	index@(_ZN2at6native57_GLOBAL__N__f3eca4a2_24_ForeachBinaryOpScalar_cu_86b9896c25multi_tensor_apply_kernelINS1_18TensorListMetadataILi2EEENS1_21BinaryOpScalarFunctorIiLi2ELi1ELi1EEEJNS0_7maximumIiEEiEEEvT_T0_DpT1_)
        /*0d28*/ 	.word	0x00000020


	//----- nvinfo : EIATTR_FRAME_SIZE
	.align		4
.L_591:
        /*0d2c*/ 	.byte	0x04, 0x11
        /*0d2e*/ 	.short	(.L_593 - .L_592)
	.align		4
.L_592:
        /*0d30*/ 	.word	index@(_ZN2at6native57_GLOBAL__N__f3eca4a2_24_ForeachBinaryOpScalar_cu_86b9896c25multi_tensor_apply_kernelINS1_18TensorListMetadataILi2EEENS1_21BinaryOpScalarFunctorIiLi2ELi1ELi1EEEJNS0_7maximumIiEEiEEEvT_T0_DpT1_)
        /*0d34*/ 	.word	0x00000000


	//----- nvinfo : EIATTR_REGCOUNT
	.align		4
.L_593:
        /*0d38*/ 	.byte	0x04, 0x2f
        /*0d3a*/ 	.short	(.L_595 - .L_594)
	.align		4
.L_594:
        /*0d3c*/ 	.word	index@(_ZN2at6native57_GLOBAL__N__f3eca4a2_24_ForeachBinaryOpScalar_cu_86b9896c25multi_tensor_apply_kernelINS1_18TensorListMetadataILi2EEENS1_21BinaryOpScalarFunctorIlLi2ELi1ELi1EEEJNS0_7maximumIlEElEEEvT_T0_DpT1_)
        /*0d40*/ 	.word	0x00000020


	//----- nvinfo : EIATTR_FRAME_SIZE
	.align		4
.L_595:
        /*0d44*/ 	.byte	0x04, 0x11
        /*0d46*/ 	.short	(.L_597 - .L_596)
	.align		4
.L_596:
        /*0d48*/ 	.word	index@(_ZN2at6native57_GLOBAL__N__f3eca4a2_24_ForeachBinaryOpScalar_cu_86b9896c25multi_tensor_apply_kernelINS1_18TensorListMetadataILi2EEENS1_21BinaryOpScalarFunctorIlLi2ELi1ELi1EEEJNS0_7maximumIlEElEEEvT_T0_DpT1_)
        /*0d4c*/ 	.word	0x00000000


	//----- nvinfo : EIATTR_REGCOUNT
	.align		4
.L_597:
        /*0d50*/ 	.byte	0x04, 0x2f
        /*0d52*/ 	.short	(.L_599 - .L_598)
	.align		4
.L_598:
        /*0d54*/ 	.word	index@(_ZN2at6native57_GLOBAL__N__f3eca4a2_24_ForeachBinaryOpScalar_cu_86b9896c25multi_tensor_apply_kernelINS1_18TensorListMetadataILi2EEENS1_21BinaryOpScalarFunctorIsLi2ELi1ELi1EEEJNS0_7maximumIsEEsEEEvT_T0_DpT1_)
        /*0d58*/ 	.word	0x0000001f


	//----- nvinfo : EIATTR_FRAME_SIZE
	.align		4
.L_599:
        /*0d5c*/ 	.byte	0x04, 0x11
        /*0d5e*/ 	.short	(.L_601 - .L_600)
	.align		4
.L_600:
        /*0d60*/ 	.word	index@(_ZN2at6native57_GLOBAL__N__f3eca4a2_24_ForeachBinaryOpScalar_cu_86b9896c25multi_tensor_apply_kernelINS1_18TensorListMetadataILi2EEENS1_21BinaryOpScalarFunctorIsLi2ELi1ELi1EEEJNS0_7maximumIsEEsEEEvT_T0_DpT1_)
        /*0d64*/ 	.word	0x00000000


	//----- nvinfo : EIATTR_REGCOUNT
	.align		4
.L_601:
        /*0d68*/ 	.byte	0x04, 0x2f
        /*0d6a*/ 	.short	(.L_603 - .L_602)
	.align		4
.L_602:
        /*0d6c*/ 	.word	index@(_ZN2at6native57_GLOBAL__N__f3eca4a2_24_ForeachBinaryOpScalar_cu_86b9896c25multi_tensor_apply_kernelINS1_18TensorListMetadataILi2EEENS1_21BinaryOpScalarFunctorIdLi2ELi1ELi1EEEJNS0_7maximumIdEEdEEEvT_T0_DpT1_)
        /*0d70*/ 	.word	0x0000001e


	//----- nvinfo : EIATTR_FRAME_SIZE
	.align		4
.L_603:
        /*0d74*/ 	.byte	0x04, 0x11
        /*0d76*/ 	.short	(.L_605 - .L_604)
	.align		4
.L_604:
        /*0d78*/ 	.word	index@(_ZN2at6native57_GLOBAL__N__f3eca4a2_24_ForeachBinaryOpScalar_cu_86b9896c25multi_tensor_apply_kernelINS1_18TensorListMetadataILi2EEENS1_21BinaryOpScalarFunctorIdLi2ELi1ELi1EEEJNS0_7maximumIdEEdEEEvT_T0_DpT1_)
        /*0d7c*/ 	.word	0x00000000


	//----- nvinfo : EIATTR_REGCOUNT
	.align		4
.L_605:
        /*0d80*/ 	.byte	0x04, 0x2f
        /*0d82*/ 	.short	(.L_607 - .L_606)
	.align		4
.L_606:
        /*0d84*/ 	.word	index@(_ZN2at6native57_GLOBAL__N__f3eca4a2_24_ForeachBinaryOpScalar_cu_86b9896c25multi_tensor_apply_kernelINS1_18TensorListMetadataILi2EEENS1_21BinaryOpScalarFunctorIfLi2ELi1ELi1EEEJNS0_7maximumIfEEfEEEvT_T0_DpT1_)
        /*0d88*/ 	.word	0x00000020


	//----- nvinfo : EIATTR_FRAME_SIZE
	.align		4
.L_607:
        /*0d8c*/ 	.byte	0x04, 0x11
        /*0d8e*/ 	.short	(.L_609 - .L_608)
	.align		4
.L_608:
        /*0d90*/ 	.word	index@(_ZN2at6native57_GLOBAL__N__f3eca4a2_24_ForeachBinaryOpScalar_cu_86b9896c25multi_tensor_apply_kernelINS1_18TensorListMetadataILi2EEENS1_21BinaryOpScalarFunctorIfLi2ELi1ELi1EEEJNS0_7maximumIfEEfEEEvT_T0_DpT1_)
        /*0d94*/ 	.word	0x00000000


	//----- nvinfo : EIATTR_REGCOUNT
	.align		4
.L_609:
        /*0d98*/ 	.byte	0x04, 0x2f
        /*0d9a*/ 	.short	(.L_611 - .L_610)
	.align		4
.L_610:
        /*0d9c*/ 	.word	index@(_ZN2at6native57_GLOBAL__N__f3eca4a2_24_ForeachBinaryOpScalar_cu_86b9896c25multi_tensor_apply_kernelINS1_18TensorListMetadataILi2EEENS1_21BinaryOpScalarFunctorIN3c104HalfELi2ELi1ELi1EEEJNS0_7maximumIfEEfEEEvT_T0_DpT1_)
        /*0da0*/ 	.word	0x00000020


	//----- nvinfo : EIATTR_FRAME_SIZE
	.align		4
.L_611:
        /*0da4*/ 	.byte	0x04, 0x11
        /*0da6*/ 	.short	(.L_613 - .L_612)
	.align		4
.L_612:
        /*0da8*/ 	.word	index@(_ZN2at6native57_GLOBAL__N__f3eca4a2_24_ForeachBinaryOpScalar_cu_86b9896c25multi_tensor_apply_kernelINS1_18TensorListMetadataILi2EEENS1_21BinaryOpScalarFunctorIN3c104HalfELi2ELi1ELi1EEEJNS0_7maximumIfEEfEEEvT_T0_DpT1_)
        /*0dac*/ 	.word	0x00000000


	//----- nvinfo : EIATTR_REGCOUNT
	.align		4
.L_613:
        /*0db0*/ 	.byte	0x04, 0x2f
        /*0db2*/ 	.short	(.L_615 - .L_614)
	.align		4
.L_614:
        /*0db4*/ 	.word	index@(_ZN2at6native57_GLOBAL__N__f3eca4a2_24_ForeachBinaryOpScalar_cu_86b9896c25multi_tensor_apply_kernelINS1_18TensorListMetadataILi2EEENS1_21BinaryOpScalarFunctorIN3c108BFloat16ELi2ELi1ELi1EEEJNS0_7maximumIfEEfEEEvT_T0_DpT1_)
        /*0db8*/ 	.word	0x00000020


	//----- nvinfo : EIATTR_FRAME_SIZE
	.align		4
.L_615:
        /*0dbc*/ 	.byte	0x04, 0x11
        /*0dbe*/ 	.short	(.L_617 - .L_616)
	.align		4
.L_616:
        /*0dc0*/ 	.word	index@(_ZN2at6native57_GLOBAL__N__f3eca4a2_24_ForeachBinaryOpScalar_cu_86b9896c25multi_tensor_apply_kernelINS1_18TensorListMetadataILi2EEENS1_21BinaryOpScalarFunctorIN3c108BFloat16ELi2ELi1ELi1EEEJNS0_7maximumIfEEfEEEvT_T0_DpT1_)
        /*0dc4*/ 	.word	0x00000000


	//----- nvinfo : EIATTR_MIN_STACK_SIZE
	.align		4
.L_617:
        /*0dc8*/ 	.byte	0x04, 0x12
        /*0dca*/ 	.short	(.L_619 - .L_618)
	.align		4
.L_618:
        /*0dcc*/ 	.word	index@(_ZN2at6native57_GLOBAL__N__f3eca4a2_24_ForeachBinaryOpScalar_cu_86b9896c25multi_tensor_apply_kernelINS1_18TensorListMetadataILi2EEENS1_21BinaryOpScalarFunctorIN3c108BFloat16ELi2ELi1ELi1EEEJNS0_7maximumIfEEfEEEvT_T0_DpT1_)
        /*0dd0*/ 	.word	0x00000000


	//----- nvinfo : EIATTR_MIN_STACK_SIZE
	.align		4
.L_619:
        /*0dd4*/ 	.byte	0x04, 0x12
        /*0dd6*/ 	.short	(.L_621 - .L_620)
	.align		4
.L_620:
        /*0dd8*/ 	.word	index@(_ZN2at6native57_GLOBAL__N__f3eca4a2_24_ForeachBinaryOpScalar_cu_86b9896c25multi_tensor_apply_kernelINS1_18TensorListMetadataILi2EEENS1_21BinaryOpScalarFunctorIN3c104HalfELi2ELi1ELi1EEEJNS0_7maximumIfEEfEEEvT_T0_DpT1_)
        /*0ddc*/ 	.word	0x00000000


	//----- nvinfo : EIATTR_MIN_STACK_SIZE
	.align		4
.L_621:
        /*0de0*/ 	.byte	0x04, 0x12
        /*0de2*/ 	.short	(.L_623 - .L_622)
	.align		4
.L_622:
        /*0de4*/ 	.word	index@(_ZN2at6native57_GLOBAL__N__f3eca4a2_24_ForeachBinaryOpScalar_cu_86b9896c25multi_tensor_apply_kernelINS1_18TensorListMetadataILi2EEENS1_21BinaryOpScalarFunctorIfLi2ELi1ELi1EEEJNS0_7maximumIfEEfEEEvT_T0_DpT1_)
        /*0de8*/ 	.word	0x00000000


	//----- nvinfo : EIATTR_MIN_STACK_SIZE
	.align		4
.L_623:
        /*0dec*/ 	.byte	0x04, 0x12
        /*0dee*/ 	.short	(.L_625 - .L_624)
	.align		4
.L_624:
        /*0df0*/ 	.word	index@(_ZN2at6native57_GLOBAL__N__f3eca4a2_24_ForeachBinaryOpScalar_cu_86b9896c25multi_tensor_apply_kernelINS1_18TensorListMetadataILi2EEENS1_21BinaryOpScalarFunctorIdLi2ELi1ELi1EEEJNS0_7maximumIdEEdEEEvT_T0_DpT1_)
        /*0df4*/ 	.word	0x00000000


	//----- nvinfo : EIATTR_MIN_STACK_SIZE
	.align		4
.L_625:
        /*0df8*/ 	.byte	0x04, 0x12
        /*0dfa*/ 	.short	(.L_627 - .L_626)
	.align		4
.L_626:
        /*0dfc*/ 	.word	index@(_ZN2at6native57_GLOBAL__N__f3eca4a2_24_ForeachBinaryOpScalar_cu_86b9896c25multi_tensor_apply_kernelINS1_18TensorListMetadataILi2EEENS1_21BinaryOpScalarFunctorIsLi2ELi1ELi1EEEJNS0_7maximumIsEEsEEEvT_T0_DpT1_)
        /*0e00*/ 	.word	0x00000000


	//----- nvinfo : EIATTR_MIN_STACK_SIZE
	.align		4
.L_627:
        /*0e04*/ 	.byte	0x04, 0x12
        /*0e06*/ 	.short	(.L_629 - .L_628)
	.align		4
.L_628:
        /*0e08*/ 	.word	index@(_ZN2at6native57_GLOBAL__N__f3eca4a2_24_ForeachBinaryOpScalar_cu_86b9896c25multi_tensor_apply_kernelINS1_18TensorListMetadataILi2EEENS1_21BinaryOpScalarFunctorIlLi2ELi1ELi1EEEJNS0_7maximumIlEElEEEvT_T0_DpT1_)
        /*0e0c*/ 	.word	0x00000000


	//----- nvinfo : EIATTR_MIN_STACK_SIZE
	.align		4
.L_629:
        /*0e10*/ 	.byte	0x04, 0x12
        /*0e12*/ 	.short	(.L_631 - .L_630)
	.align		4
.L_630:
        /*0e14*/ 	.word	index@(_ZN2at6native57_GLOBAL__N__f3eca4a2_24_ForeachBinaryOpScalar_cu_86b9896c25multi_tensor_apply_kernelINS1_18TensorListMetadataILi2EEENS1_21BinaryOpScalarFunctorIiLi2ELi1ELi1EEEJNS0_7maximumIiEEiEEEvT_T0_DpT1_)
        /*0e18*/ 	.word	0x00000000


	//----- nvinfo : EIATTR_MIN_STACK_SIZE
	.align		4
.L_631:
        /*0e1c*/ 	.byte	0x04, 0x12
        /*0e1e*/ 	.short	(.L_633 - .L_632)
	.align		4
.L_632:
        /*0e20*/ 	.word	index@(_ZN2at6native57_GLOBAL__N__f3eca4a2_24_ForeachBinaryOpScalar_cu_86b9896c25multi_tensor_apply_kernelINS1_18TensorListMetadataILi2EEENS1_21BinaryOpScalarFunctorIaLi2ELi1ELi1EEEJNS0_7maximumIaEEaEEEvT_T0_DpT1_)
        /*0e24*/ 	.word	0x00000000


	//----- nvinfo : EIATTR_MIN_STACK_SIZE
	.align		4
.L_633:
        /*0e28*/ 	.byte	0x04, 0x12
        /*0e2a*/ 	.short	(.L_635 - .L_634)
	.align		4
.L_634:
        /*0e2c*/ 	.word	index@(_ZN2at6native57_GLOBAL__N__f3eca4a2_24_ForeachBinaryOpScalar_cu_86b9896c25multi_tensor_apply_kernelINS1_18TensorListMetadataILi2EEENS1_21BinaryOpScalarFunctorIhLi2ELi1ELi1EEEJNS0_7maximumIhEEhEEEvT_T0_DpT1_)
        /*0e30*/ 	.word	0x00000000


	//----- nvinfo : EIATTR_MIN_STACK_SIZE
	.align		4
.L_635:
        /*0e34*/ 	.byte	0x04, 0x12
        /*0e36*/ 	.short	(.L_637 - .L_636)
	.align		4
.L_636:
        /*0e38*/ 	.word	index@(_ZN2at6native57_GLOBAL__N__f3eca4a2_24_ForeachBinaryOpScalar_cu_86b9896c25multi_tensor_apply_kernelINS1_18TensorListMetadataILi1EEENS1_21BinaryOpScalarFunctorIN3c108BFloat16ELi1ELi1ELi0EEEJNS0_7maximumIfEEfEEEvT_T0_DpT1_)
        /*0e3c*/ 	.word	0x00000000


	//----- nvinfo : EIATTR_MIN_STACK_SIZE
	.align		4
.L_637:
        /*0e40*/ 	.byte	0x04, 0x12
        /*0e42*/ 	.short	(.L_639 - .L_638)
	.align		4
.L_638:
        /*0e44*/ 	.word	index@(_ZN2at6native57_GLOBAL__N__f3eca4a2_24_ForeachBinaryOpScalar_cu_86b9896c25multi_tensor_apply_kernelINS1_18TensorListMetadataILi1EEENS1_21BinaryOpScalarFunctorIN3c104HalfELi1ELi1ELi0EEEJNS0_7maximumIfEEfEEEvT_T0_DpT1_)
        /*0e48*/ 	.word	0x00000000


	//----- nvinfo : EIATTR_MIN_STACK_SIZE
	.align		4
.L_639:
        /*0e4c*/ 	.byte	0x04, 0x12
        /*0e4e*/ 	.short	(.L_641 - .L_640)
	.align		4
.L_640:
        /*0e50*/ 	.word	index@(_ZN2at6native57_GLOBAL__N__f3eca4a2_24_ForeachBinaryOpScalar_cu_86b9896c25multi_tensor_apply_kernelINS1_18TensorListMetadataILi1EEENS1_21BinaryOpScalarFunctorIfLi1ELi1ELi0EEEJNS0_7maximumIfEEfEEEvT_T0_DpT1_)
        /*0e54*/ 	.word	0x00000000


	//----- nvinfo : EIATTR_MIN_STACK_SIZE
	.align		4
.L_641:
        /*0e58*/ 	.byte	0x04, 0x12
        /*0e5a*/ 	.short	(.L_643 - .L_642)
	.align		4
.L_642:
        /*0e5c*/ 	.word	index@(_ZN2at6native57_GLOBAL__N__f3eca4a2_24_ForeachBinaryOpScalar_cu_86b9896c25multi_tensor_apply_kernelINS1_18TensorListMetadataILi1EEENS1_21BinaryOpScalarFunctorIdLi1ELi1ELi0EEEJNS0_7maximumIdEEdEEEvT_T0_DpT1_)
        /*0e60*/ 	.word	0x00000000


	//----- nvinfo : EIATTR_MIN_STACK_SIZE
	.align		4
.L_643:
        /*0e64*/ 	.byte	0x04, 0x12
        /*0e66*/ 	.short	(.L_645 - .L_644)
	.align		4
.L_644:
        /*0e68*/ 	.word	index@(_ZN2at6native57_GLOBAL__N__f3eca4a2_24_ForeachBinaryOpScalar_cu_86b9896c25multi_tensor_apply_kernelINS1_18TensorListMetadataILi1EEENS1_21BinaryOpScalarFunctorIsLi1ELi1ELi0EEEJNS0_7maximumIsEEsEEEvT_T0_DpT1_)
        /*0e6c*/ 	.word	0x00000000


	//----- nvinfo : EIATTR_MIN_STACK_SIZE
	.align		4
.L_645:
        /*0e70*/ 	.byte	0x04, 0x12
        /*0e72*/ 	.short	(.L_647 - .L_646)
	.align		4
.L_646:
        /*0e74*/ 	.word	index@(_ZN2at6native57_GLOBAL__N__f3eca4a2_24_ForeachBinaryOpScalar_cu_86b9896c25multi_tensor_apply_kernelINS1_18TensorListMetadataILi1EEENS1_21BinaryOpScalarFunctorIlLi1ELi1ELi0EEEJNS0_7maximumIlEElEEEvT_T0_DpT1_)
        /*0e78*/ 	.word	0x00000000


	//----- nvinfo : EIATTR_MIN_STACK_SIZE
	.align		4
.L_647:
        /*0e7c*/ 	.byte	0x04, 0x12
        /*0e7e*/ 	.short	(.L_649 - .L_648)
	.align		4
.L_648:
        /*0e80*/ 	.word	index@(_ZN2at6native57_GLOBAL__N__f3eca4a2_24_ForeachBinaryOpScalar_cu_86b9896c25multi_tensor_apply_kernelINS1_18TensorListMetadataILi1EEENS1_21BinaryOpScalarFunctorIiLi1ELi1ELi0EEEJNS0_7maximumIiEEiEEEvT_T0_DpT1_)
        /*0e84*/ 	.word	0x00000000


	//----- nvinfo : EIATTR_MIN_STACK_SIZE
	.align		4
.L_649:
        /*0e88*/ 	.byte	0x04, 0x12
        /*0e8a*/ 	.short	(.L_651 - .L_650)
	.align		4
.L_650:
        /*0e8c*/ 	.word	index@(_ZN2at6native57_GLOBAL__N__f3eca4a2_24_ForeachBinaryOpScalar_cu_86b9896c25multi_tensor_apply_kernelINS1_18TensorListMetadataILi1EEENS1_21BinaryOpScalarFunctorIaLi1ELi1ELi0EEEJNS0_7maximumIaEEaEEEvT_T0_DpT1_)
        /*0e90*/ 	.word	0x00000000


	//----- nvinfo : EIATTR_MIN_STACK_SIZE
	.align		4
.L_651:
        /*0e94*/ 	.byte	0x04, 0x12
        /*0e96*/ 	.short	(.L_653 - .L_652)
	.align		4
.L_652:
        /*0e98*/ 	.word	index@(_ZN2at6native57_GLOBAL__N__f3eca4a2_24_ForeachBinaryOpScalar_cu_86b9896c25multi_tensor_apply_kernelINS1_18TensorListMetadataILi1EEENS1_21BinaryOpScalarFunctorIhLi1ELi1ELi0EEEJNS0_7maximumIhEEhEEEvT_T0_DpT1_)
        /*0e9c*/ 	.word	0x00000000


	//----- nvinfo : EIATTR_MIN_STACK_SIZE
	.align		4
.L_653:
        /*0ea0*/ 	.byte	0x04, 0x12
        /*0ea2*/ 	.short	(.L_655 - .L_654)
	.align		4
.L_654:
        /*0ea4*/ 	.word	index@(_ZN2at6native57_GLOBAL__N__f3eca4a2_24_ForeachBinaryOpScalar_cu_86b9896c25multi_tensor_apply_kernelINS1_18TensorListMetadataILi2EEENS1_21BinaryOpScalarFunctorIN3c108BFloat16ELi2ELi1ELi1EEEJNS0_7minimumIfEEfEEEvT_T0_DpT1_)
        /*0ea8*/ 	.word	0x00000000


	//----- nvinfo : EIATTR_MIN_STACK_SIZE
	.align		4
.L_655:
        /*0eac*/ 	.byte	0x04, 0x12
        /*0eae*/ 	.short	(.L_657 - .L_656)
	.align		4
.L_656:
        /*0eb0*/ 	.word	index@(_ZN2at6native57_GLOBAL__N__f3eca4a2_24_ForeachBinaryOpScalar_cu_86b9896c25multi_tensor_apply_kernelINS1_18TensorListMetadataILi2EEENS1_21BinaryOpScalarFunctorIN3c104HalfELi2ELi1ELi1EEEJNS0_7minimumIfEEfEEEvT_T0_DpT1_)
        /*0eb4*/ 	.word	0x00000000


	//----- nvinfo : EIATTR_MIN_STACK_SIZE
	.align		4
.L_657:
        /*0eb8*/ 	.byte	0x04, 0x12
        /*0eba*/ 	.short	(.L_659 - .L_658)
	.align		4
.L_658:
        /*0ebc*/ 	.word	index@(_ZN2at6native57_GLOBAL__N__f3eca4a2_24_ForeachBinaryOpScalar_cu_86b9896c25multi_tensor_apply_kernelINS1_18TensorListMetadataILi2EEENS1_21BinaryOpScalarFunctorIfLi2ELi1ELi1EEEJNS0_7minimumIfEEfEEEvT_T0_DpT1_)
        /*0ec0*/ 	.word	0x00000000


	//----- nvinfo : EIATTR_MIN_STACK_SIZE
	.align		4
.L_659:
        /*0ec4*/ 	.byte	0x04, 0x12
        /*0ec6*/ 	.short	(.L_661 - .L_660)
	.align		4
.L_660:
        /*0ec8*/ 	.word	index@(_ZN2at6native57_GLOBAL__N__f3eca4a2_24_ForeachBinaryOpScalar_cu_86b9896c25multi_tensor_apply_kernelINS1_18TensorListMetadataILi2EEENS1_21BinaryOpScalarFunctorIdLi2ELi1ELi1EEEJNS0_7minimumIdEEdEEEvT_T0_DpT1_)
        /*0ecc*/ 	.word	0x00000000


	//----- nvinfo : EIATTR_MIN_STACK_SIZE
	.align		4
.L_661:
        /*0ed0*/ 	.byte	0x04, 0x12
        /*0ed2*/ 	.short	(.L_663 - .L_662)
	.align		4
.L_662:
        /*0ed4*/ 	.word	index@(_ZN2at6native57_GLOBAL__N__f3eca4a2_24_ForeachBinaryOpScalar_cu_86b9896c25multi_tensor_apply_kernelINS1_18TensorListMetadataILi2EEENS1_21BinaryOpScalarFunctorIsLi2ELi1ELi1EEEJNS0_7minimumIsEEsEEEvT_T0_DpT1_)
        /*0ed8*/ 	.word	0x00000000


	//----- nvinfo : EIATTR_MIN_STACK_SIZE
	.align		4
.L_663:
        /*0edc*/ 	.byte	0x04, 0x12
        /*0ede*/ 	.short	(.L_665 - .L_664)
	.align		4
.L_664:
        /*0ee0*/ 	.word	index@(_ZN2at6native57_GLOBAL__N__f3eca4a2_24_ForeachBinaryOpScalar_cu_86b9896c25multi_tensor_apply_kernelINS1_18TensorListMetadataILi2EEENS1_21BinaryOpScalarFunctorIlLi2ELi1ELi1EEEJNS0_7minimumIlEElEEEvT_T0_DpT1_)
        /*0ee4*/ 	.word	0x00000000


	//----- nvinfo : EIATTR_MIN_STACK_SIZE
	.align		4
.L_665:
        /*0ee8*/ 	.byte	0x04, 0x12
        /*0eea*/ 	.short	(.L_667 - .L_666)
	.align		4
.L_666:
        /*0eec*/ 	.word	index@(_ZN2at6native57_GLOBAL__N__f3eca4a2_24_ForeachBinaryOpScalar_cu_86b9896c25multi_tensor_apply_kernelINS1_18TensorListMetadataILi2EEENS1_21BinaryOpScalarFunctorIiLi2ELi1ELi1EEEJNS0_7minimumIiEEiEEEvT_T0_DpT1_)
        /*0ef0*/ 	.word	0x00000000


	//----- nvinfo : EIATTR_MIN_STACK_SIZE
	.align		4
.L_667:
        /*0ef4*/ 	.byte	0x04, 0x12
        /*0ef6*/ 	.short	(.L_669 - .L_668)
	.align		4
.L_668:
        /*0ef8*/ 	.word	index@(_ZN2at6native57_GLOBAL__N__f3eca4a2_24_ForeachBinaryOpScalar_cu_86b9896c25multi_tensor_apply_kernelINS1_18TensorListMetadataILi2EEENS1_21BinaryOpScalarFunctorIaLi2ELi1ELi1EEEJNS0_7minimumIaEEaEEEvT_T0_DpT1_)
        /*0efc*/ 	.word	0x00000000


	//----- nvinfo : EIATTR_MIN_STACK_SIZE
	.align		4
.L_669:
        /*0f00*/ 	.byte	0x04, 0x12
        /*0f02*/ 	.short	(.L_671 - .L_670)
	.align		4
.L_670:
        /*0f04*/ 	.word	index@(_ZN2at6native57_GLOBAL__N__f3eca4a2_24_ForeachBinaryOpScalar_cu_86b9896c25multi_tensor_apply_kernelINS1_18TensorListMetadataILi2EEENS1_21BinaryOpScalarFunctorIhLi2ELi1ELi1EEEJNS0_7minimumIhEEhEEEvT_T0_DpT1_)
        /*0f08*/ 	.word	0x00000000


	//----- nvinfo : EIATTR_MIN_STACK_SIZE
	.align		4
.L_671:
        /*0f0c*/ 	.byte	0x04, 0x12
        /*0f0e*/ 	.short	(.L_673 - .L_672)
	.align		4
.L_672:
        /*0f10*/ 	.word	index@(_ZN2at6native57_GLOBAL__N__f3eca4a2_24_ForeachBinaryOpScalar_cu_86b9896c25multi_tensor_apply_kernelINS1_18TensorListMetadataILi1EEENS1_21BinaryOpScalarFunctorIN3c108BFloat16ELi1ELi1ELi0EEEJNS0_7minimumIfEEfEEEvT_T0_DpT1_)
        /*0f14*/ 	.word	0x00000000


	//----- nvinfo : EIATTR_MIN_STACK_SIZE
	.align		4
.L_673:
        /*0f18*/ 	.byte	0x04, 0x12
        /*0f1a*/ 	.short	(.L_675 - .L_674)
	.align		4
.L_674:
        /*0f1c*/ 	.word	index@(_ZN2at6native57_GLOBAL__N__f3eca4a2_24_ForeachBinaryOpScalar_cu_86b9896c25multi_tensor_apply_kernelINS1_18TensorListMetadataILi1EEENS1_21BinaryOpScalarFunctorIN3c104HalfELi1ELi1ELi0EEEJNS0_7minimumIfEEfEEEvT_T0_DpT1_)
        /*0f20*/ 	.word	0x00000000


	//----- nvinfo : EIATTR_MIN_STACK_SIZE
	.align		4
.L_675:
        /*0f24*/ 	.byte	0x04, 0x12
        /*0f26*/ 	.short	(.L_677 - .L_676)
	.align		4
.L_676:
        /*0f28*/ 	.word	index@(_ZN2at6native57_GLOBAL__N__f3eca4a2_24_ForeachBinaryOpScalar_cu_86b9896c25multi_tensor_apply_kernelINS1_18TensorListMetadataILi1EEENS1_21BinaryOpScalarFunctorIfLi1ELi1ELi0EEEJNS0_7minimumIfEEfEEEvT_T0_DpT1_)
        /*0f2c*/ 	.word	0x00000000


	//----- nvinfo : EIATTR_MIN_STACK_SIZE
	.align		4
.L_677:
        /*0f30*/ 	.byte	0x04, 0x12
        /*0f32*/ 	.short	(.L_679 - .L_678)
	.align		4
.L_678:
        /*0f34*/ 	.word	index@(_ZN2at6native57_GLOBAL__N__f3eca4a2_24_ForeachBinaryOpScalar_cu_86b9896c25multi_tensor_apply_kernelINS1_18TensorListMetadataILi1EEENS1_21BinaryOpScalarFunctorIdLi1ELi1ELi0EEEJNS0_7minimumIdEEdEEEvT_T0_DpT1_)
        /*0f38*/ 	.word	0x00000000


	//----- nvinfo : EIATTR_MIN_STACK_SIZE
	.align		4
.L_679:
        /*0f3c*/ 	.byte	0x04, 0x12
        /*0f3e*/ 	.short	(.L_681 - .L_680)
	.align		4
.L_680:
        /*0f40*/ 	.word	index@(_ZN2at6native57_GLOBAL__N__f3eca4a2_24_ForeachBinaryOpScalar_cu_86b9896c25multi_tensor_apply_kernelINS1_18TensorListMetadataILi1EEENS1_21BinaryOpScalarFunctorIsLi1ELi1ELi0EEEJNS0_7minimumIsEEsEEEvT_T0_DpT1_)
        /*0f44*/ 	.word	0x00000000


	//----- nvinfo : EIATTR_MIN_STACK_SIZE
	.align		4
.L_681:
        /*0f48*/ 	.byte	0x04, 0x12
        /*0f4a*/ 	.short	(.L_683 - .L_682)
	.align		4
.L_682:
        /*0f4c*/ 	.word	index@(_ZN2at6native57_GLOBAL__N__f3eca4a2_24_ForeachBinaryOpScalar_cu_86b9896c25multi_tensor_apply_kernelINS1_18TensorListMetadataILi1EEENS1_21BinaryOpScalarFunctorIlLi1ELi1ELi0EEEJNS0_7minimumIlEElEEEvT_T0_DpT1_)
        /*0f50*/ 	.word	0x00000000


	//----- nvinfo : EIATTR_MIN_STACK_SIZE
	.align		4
.L_683:
        /*0f54*/ 	.byte	0x04, 0x12
        /*0f56*/ 	.short	(.L_685 - .L_684)
	.align		4
.L_684:
        /*0f58*/ 	.word	index@(_ZN2at6native57_GLOBAL__N__f3eca4a2_24_ForeachBinaryOpScalar_cu_86b9896c25multi_tensor_apply_kernelINS1_18TensorListMetadataILi1EEENS1_21BinaryOpScalarFunctorIiLi1ELi1ELi0EEEJNS0_7minimumIiEEiEEEvT_T0_DpT1_)
        /*0f5c*/ 	.word	0x00000000


	//----- nvinfo : EIATTR_MIN_STACK_SIZE
	.align		4
.L_685:
        /*0f60*/ 	.byte	0x04, 0x12
        /*0f62*/ 	.short	(.L_687 - .L_686)
	.align		4
.L_686:
        /*0f64*/ 	.word	index@(_ZN2at6native57_GLOBAL__N__f3eca4a2_24_ForeachBinaryOpScalar_cu_86b9896c25multi_tensor_apply_kernelINS1_18TensorListMetadataILi1EEENS1_21BinaryOpScalarFunctorIaLi1ELi1ELi0EEEJNS0_7minimumIaEEaEEEvT_T0_DpT1_)
        /*0f68*/ 	.word	0x00000000


	//----- nvinfo : EIATTR_MIN_STACK_SIZE
	.align		4
.L_687:
        /*0f6c*/ 	.byte	0x04, 0x12
        /*0f6e*/ 	.short	(.L_689 - .L_688)
	.align		4
.L_688:
        /*0f70*/ 	.word	index@(_ZN2at6native57_GLOBAL__N__f3eca4a2_24_ForeachBinaryOpScalar_cu_86b9896c25multi_tensor_apply_kernelINS1_18TensorListMetadataILi1EEENS1_21BinaryOpScalarFunctorIhLi1ELi1ELi0EEEJNS0_7minimumIhEEhEEEvT_T0_DpT1_)
        /*0f74*/ 	.word	0x00000000


	//----- nvinfo : EIATTR_MIN_STACK_SIZE
	.align		4
.L_689:
        /*0f78*/ 	.byte	0x04, 0x12
        /*0f7a*/ 	.short	(.L_691 - .L_690)
	.align		4
.L_690:
        /*0f7c*/ 	.word	index@(_ZN2at6native57_GLOBAL__N__f3eca4a2_24_ForeachBinaryOpScalar_cu_86b9896c25multi_tensor_apply_kernelINS1_18TensorListMetadataILi2EEENS1_21BinaryOpScalarFunctorIN3c108BFloat16ELi2ELi1ELi1EEEJSt5minusIfEfEEEvT_T0_DpT1_)
        /*0f80*/ 	.word	0x00000000


	//----- nvinfo : EIATTR_MIN_STACK_SIZE
	.align		4
.L_691:
        /*0f84*/ 	.byte	0x04, 0x12
        /*0f86*/ 	.short	(.L_693 - .L_692)
	.align		4
.L_692:
        /*0f88*/ 	.word	index@(_ZN2at6native57_GLOBAL__N__f3eca4a2_24_ForeachBinaryOpScalar_cu_86b9896c25multi_tensor_apply_kernelINS1_18TensorListMetadataILi2EEENS1_21BinaryOpScalarFunctorIN3c104HalfELi2ELi1ELi1EEEJSt5minusIfEfEEEvT_T0_DpT1_)
        /*0f8c*/ 	.word	0x00000000


	//----- nvinfo : EIATTR_MIN_STACK_SIZE
	.align		4
.L_693:
        /*0f90*/ 	.byte	0x04, 0x12
        /*0f92*/ 	.short	(.L_695 - .L_694)
	.align		4
.L_694:
        /*0f94*/ 	.word	index@(_ZN2at6native57_GLOBAL__N__f3eca4a2_24_ForeachBinaryOpScalar_cu_86b9896c25multi_tensor_apply_kernelINS1_18TensorListMetadataILi2EEENS1_21BinaryOpScalarFunctorIbLi2ELi1ELi1EEEJSt5minusIbEbEEEvT_T0_DpT1_)
        /*0f98*/ 	.word	0x00000000


	//----- nvinfo : EIATTR_MIN_STACK_SIZE
	.align		4
.L_695:
        /*0f9c*/ 	.byte	0x04, 0x12
        /*0f9e*/ 	.short	(.L_697 - .L_696)
	.align		4
.L_696:
        /*0fa0*/ 	.word	index@(_ZN2at6native57_GLOBAL__N__f3eca4a2_24_ForeachBinaryOpScalar_cu_86b9896c25multi_tensor_apply_kernelINS1_18TensorListMetadataILi2EEENS1_21BinaryOpScalarFunctorIN3c107complexIfEELi2ELi1ELi1EEEJSt5minusIS8_ES8_EEEvT_T0_DpT1_)
        /*0fa4*/ 	.word	0x00000000


	//----- nvinfo : EIATTR_MIN_STACK_SIZE
	.align		4
.L_697:
        /*0fa8*/ 	.byte	0x04, 0x12
        /*0faa*/ 	.short	(.L_699 - .L_698)
	.align		4
.L_698:
        /*0fac*/ 	.word	index@(_ZN2at6native57_GLOBAL__N__f3eca4a2_24_ForeachBinaryOpScalar_cu_86b9896c25multi_tensor_apply_kernelINS1_18TensorListMetadataILi2EEENS1_21BinaryOpScalarFunctorIN3c107complexIdEELi2ELi1ELi1EEEJSt5minusIS8_ES8_EEEvT_T0_DpT1_)
        /*0fb0*/ 	.word	0x00000000


	//----- nvinfo : EIATTR_MIN_STACK_SIZE
	.align		4
.L_699:
        /*0fb4*/ 	.byte	0x04, 0x12
        /*0fb6*/ 	.short	(.L_701 - .L_700)
	.align		4
.L_700:
        /*0fb8*/ 	.word	index@(_ZN2at6native57_GLOBAL__N__f3eca4a2_24_ForeachBinaryOpScalar_cu_86b9896c25multi_tensor_apply_kernelINS1_18TensorListMetadataILi2EEENS1_21BinaryOpScalarFunctorIfLi2ELi1ELi1EEEJSt5minusIfEfEEEvT_T0_DpT1_)
        /*0fbc*/ 	.word	0x00000000


	//----- nvinfo : EIATTR_MIN_STACK_SIZE
	.align		4
.L_701:
        /*0fc0*/ 	.byte	0x04, 0x12
        /*0fc2*/ 	.short	(.L_703 - .L_702)
	.align		4
.L_702:
        /*0fc4*/ 	.word	index@(_ZN2at6native57_GLOBAL__N__f3eca4a2_24_ForeachBinaryOpScalar_cu_86b9896c25multi_tensor_apply_kernelINS1_18TensorListMetadataILi2EEENS1_21BinaryOpScalarFunctorIdLi2ELi1ELi1EEEJSt5minusIdEdEEEvT_T0_DpT1_)
        /*0fc8*/ 	.word	0x00000000


	//----- nvinfo : EIATTR_MIN_STACK_SIZE
	.align		4
.L_703:
        /*0fcc*/ 	.byte	0x04, 0x12
        /*0fce*/ 	.short	(.L_705 - .L_704)
	.align		4
.L_704:
        /*0fd0*/ 	.word	index@(_ZN2at6native57_GLOBAL__N__f3eca4a2_24_ForeachBinaryOpScalar_cu_86b9896c25multi_tensor_apply_kernelINS1_18TensorListMetadataILi2EEENS1_21BinaryOpScalarFunctorIsLi2ELi1ELi1EEEJSt5minusIsEsEEEvT_T0_DpT1_)
        /*0fd4*/ 	.word	0x00000000


	//----- nvinfo : EIATTR_MIN_STACK_SIZE
	.align		4
.L_705:
        /*0fd8*/ 	.byte	0x04, 0x12
        /*0fda*/ 	.short	(.L_707 - .L_706)
	.align		4
.L_706:
        /*0fdc*/ 	.word	index@(_ZN2at6native57_GLOBAL__N__f3eca4a2_24_ForeachBinaryOpScalar_cu_86b9896c25multi_tensor_apply_kernelINS1_18TensorListMetadataILi2EEENS1_21BinaryOpScalarFunctorIlLi2ELi1ELi1EEEJSt5minusIlElEEEvT_T0_DpT1_)
        /*0fe0*/ 	.word	0x00000000


	//----- nvinfo : EIATTR_MIN_STACK_SIZE
	.align		4
.L_707:
        /*0fe4*/ 	.byte	0x04, 0x12
        /*0fe6*/ 	.short	(.L_709 - .L_708)
	.align		4
.L_708:
        /*0fe8*/ 	.word	index@(_ZN2at6native57_GLOBAL__N__f3eca4a2_24_ForeachBinaryOpScalar_cu_86b9896c25multi_tensor_apply_kernelINS1_18TensorListMetadataILi2EEENS1_21BinaryOpScalarFunctorIiLi2ELi1ELi1EEEJSt5minusIiEiEEEvT_T0_DpT1_)
        /*0fec*/ 	.word	0x00000000


	//----- nvinfo : EIATTR_MIN_STACK_SIZE
	.align		4
.L_709:
        /*0ff0*/ 	.byte	0x04, 0x12
        /*0ff2*/ 	.short	(.L_711 - .L_710)
	.align		4
.L_710:
        /*0ff4*/ 	.word	index@(_ZN2at6native57_GLOBAL__N__f3eca4a2_24_ForeachBinaryOpScalar_cu_86b9896c25multi_tensor_apply_kernelINS1_18TensorListMetadataILi2EEENS1_21BinaryOpScalarFunctorIaLi2ELi1ELi1EEEJSt5minusIaEaEEEvT_T0_DpT1_)
        /*0ff8*/ 	.word	0x00000000


	//----- nvinfo : EIATTR_MIN_STACK_SIZE
	.align		4
.L_711:
        /*0ffc*/ 	.byte	0x04, 0x12
        /*0ffe*/ 	.short	(.L_713 - .L_712)
	.align		4
.L_712:
        /*1000*/ 	.word	index@(_ZN2at6native57_GLOBAL__N__f3eca4a2_24_ForeachBinaryOpScalar_cu_86b9896c25multi_tensor_apply_kernelINS1_18TensorListMetadataILi2EEENS1_21BinaryOpScalarFunctorIhLi2ELi1ELi1EEEJSt5minusIhEhEEEvT_T0_DpT1_)
        /*1004*/ 	.word	0x00000000


	//----- nvinfo : EIATTR_MIN_STACK_SIZE
	.align		4
.L_713:
        /*1008*/ 	.byte	0x04, 0x12
        /*100a*/ 	.short	(.L_715 - .L_714)
	.align		4
.L_714:
        /*100c*/ 	.word	index@(_ZN2at6native57_GLOBAL__N__f3eca4a2_24_ForeachBinaryOpScalar_cu_86b9896c25multi_tensor_apply_kernelINS1_18TensorListMetadataILi1EEENS1_21BinaryOpScalarFunctorIN3c108BFloat16ELi1ELi1ELi0EEEJSt5minusIfEfEEEvT_T0_DpT1_)
        /*1010*/ 	.word	0x00000000


	//----- nvinfo : EIATTR_MIN_STACK_SIZE
	.align		4
.L_715:
        /*1014*/ 	.byte	0x04, 0x12
        /*1016*/ 	.short	(.L_717 - .L_716)
	.align		4
.L_716:
        /*1018*/ 	.word	index@(_ZN2at6native57_GLOBAL__N__f3eca4a2_24_ForeachBinaryOpScalar_cu_86b9896c25multi_tensor_apply_kernelINS1_18TensorListMetadataILi1EEENS1_21BinaryOpScalarFunctorIN3c104HalfELi1ELi1ELi0EEEJSt5minusIfEfEEEvT_T0_DpT1_)
        /*101c*/ 	.word	0x00000000


	//----- nvinfo : EIATTR_MIN_STACK_SIZE
	.align		4
.L_717:
        /*1020*/ 	.byte	0x04, 0x12
        /*1022*/ 	.short	(.L_719 - .L_718)
	.align		4
.L_718:
        /*1024*/ 	.word	index@(_ZN2at6native57_GLOBAL__N__f3eca4a2_24_ForeachBinaryOpScalar_cu_86b9896c25multi_tensor_apply_kernelINS1_18TensorListMetadataILi1EEENS1_21BinaryOpScalarFunctorIbLi1ELi1ELi0EEEJSt5minusIbEbEEEvT_T0_DpT1_)
        /*1028*/ 	.word	0x00000000


	//----- nvinfo : EIATTR_MIN_STACK_SIZE
	.align		4
.L_719:
        /*102c*/ 	.byte	0x04, 0x12
        /*102e*/ 	.short	(.L_721 - .L_720)
	.align		4
.L_720:
        /*1030*/ 	.word	index@(_ZN2at6native57_GLOBAL__N__f3eca4a2_24_ForeachBinaryOpScalar_cu_86b9896c25multi_tensor_apply_kernelINS1_18TensorListMetadataILi1EEENS1_21BinaryOpScalarFunctorIN3c107complexIfEELi1ELi1ELi0EEEJSt5minusIS8_ES8_EEEvT_T0_DpT1_)
        /*1034*/ 	.word	0x00000000


	//----- nvinfo : EIATTR_MIN_STACK_SIZE
	.align		4
.L_721:
        /*1038*/ 	.byte	0x04, 0x12
        /*103a*/ 	.short	(.L_723 - .L_722)
	.align		4
.L_722:
        /*103c*/ 	.word	index@(_ZN2at6native57_GLOBAL__N__f3eca4a2_24_ForeachBinaryOpScalar_cu_86b9896c25multi_tensor_apply_kernelINS1_18TensorListMetadataILi1EEENS1_21BinaryOpScalarFunctorIN3c107complexIdEELi1ELi1ELi0EEEJSt5minusIS8_ES8_EEEvT_T0_DpT1_)
        /*1040*/ 	.word	0x00000000


	//----- nvinfo : EIATTR_MIN_STACK_SIZE
	.align		4
.L_723:
        /*1044*/ 	.byte	0x04, 0x12
        /*1046*/ 	.short	(.L_725 - .L_724)
	.align		4
.L_724:
        /*1048*/ 	.word	index@(_ZN2at6native57_GLOBAL__N__f3eca4a2_24_ForeachBinaryOpScalar_cu_86b9896c25multi_tensor_apply_kernelINS1_18TensorListMetadataILi1EEENS1_21BinaryOpScalarFunctorIfLi1ELi1ELi0EEEJSt5minusIfEfEEEvT_T0_DpT1_)
        /*104c*/ 	.word	0x00000000


	//----- nvinfo : EIATTR_MIN_STACK_SIZE
	.align		4
.L_725:
        /*1050*/ 	.byte	0x04, 0x12
        /*1052*/ 	.short	(.L_727 - .L_726)
	.align		4
.L_726:
        /*1054*/ 	.word	index@(_ZN2at6native57_GLOBAL__N__f3eca4a2_24_ForeachBinaryOpScalar_cu_86b9896c25multi_tensor_apply_kernelINS1_18TensorListMetadataILi1EEENS1_21BinaryOpScalarFunctorIdLi1ELi1ELi0EEEJSt5minusIdEdEEEvT_T0_DpT1_)
        /*1058*/ 	.word	0x00000000


	//----- nvinfo : EIATTR_MIN_STACK_SIZE
	.align		4
.L_727:
        /*105c*/ 	.byte	0x04, 0x12
        /*105e*/ 	.short	(.L_729 - .L_728)
	.align		4
.L_728:
        /*1060*/ 	.word	index@(_ZN2at6native57_GLOBAL__N__f3eca4a2_24_ForeachBinaryOpScalar_cu_86b9896c25multi_tensor_apply_kernelINS1_18TensorListMetadataILi1EEENS1_21BinaryOpScalarFunctorIsLi1ELi1ELi0EEEJSt5minusIsEsEEEvT_T0_DpT1_)
        /*1064*/ 	.word	0x00000000


	//----- nvinfo : EIATTR_MIN_STACK_SIZE
	.align		4
.L_729:
        /*1068*/ 	.byte	0x04, 0x12
        /*106a*/ 	.short	(.L_731 - .L_730)
	.align		4
.L_730:
        /*106c*/ 	.word	index@(_ZN2at6native57_GLOBAL__N__f3eca4a2_24_ForeachBinaryOpScalar_cu_86b9896c25multi_tensor_apply_kernelINS1_18TensorListMetadataILi1EEENS1_21BinaryOpScalarFunctorIlLi1ELi1ELi0EEEJSt5minusIlElEEEvT_T0_DpT1_)
        /*1070*/ 	.word	0x00000000


	//----- nvinfo : EIATTR_MIN_STACK_SIZE
	.align		4
.L_731:
        /*1074*/ 	.byte	0x04, 0x12
        /*1076*/ 	.short	(.L_733 - .L_732)
	.align		4
.L_732:
        /*1078*/ 	.word	index@(_ZN2at6native57_GLOBAL__N__f3eca4a2_24_ForeachBinaryOpScalar_cu_86b9896c25multi_tensor_apply_kernelINS1_18TensorListMetadataILi1EEENS1_21BinaryOpScalarFunctorIiLi1ELi1ELi0EEEJSt5minusIiEiEEEvT_T0_DpT1_)
        /*107c*/ 	.word	0x00000000


	//----- nvinfo : EIATTR_MIN_STACK_SIZE
	.align		4
.L_733:
        /*1080*/ 	.byte	0x04, 0x12
        /*1082*/ 	.short	(.L_735 - .L_734)
	.align		4
.L_734:
        /*1084*/ 	.word	index@(_ZN2at6native57_GLOBAL__N__f3eca4a2_24_ForeachBinaryOpScalar_cu_86b9896c25multi_tensor_apply_kernelINS1_18TensorListMetadataILi1EEENS1_21BinaryOpScalarFunctorIaLi1ELi1ELi0EEEJSt5minusIaEaEEEvT_T0_DpT1_)
        /*1088*/ 	.word	0x00000000


	//----- nvinfo : EIATTR_MIN_STACK_SIZE
	.align		4
.L_735:
        /*108c*/ 	.byte	0x04, 0x12
        /*108e*/ 	.short	(.L_737 - .L_736)
	.align		4
.L_736:
        /*1090*/ 	.word	index@(_ZN2at6native57_GLOBAL__N__f3eca4a2_24_ForeachBinaryOpScalar_cu_86b9896c25multi_tensor_apply_kernelINS1_18TensorListMetadataILi1EEENS1_21BinaryOpScalarFunctorIhLi1ELi1ELi0EEEJSt5minusIhEhEEEvT_T0_DpT1_)
        /*1094*/ 	.word	0x00000000


	//----- nvinfo : EIATTR_MIN_STACK_SIZE
	.align		4
.L_737:
        /*1098*/ 	.byte	0x04, 0x12
        /*109a*/ 	.short	(.L_739 - .L_738)
	.align		4
.L_738:
        /*109c*/ 	.word	index@(_ZN2at6native57_GLOBAL__N__f3eca4a2_24_ForeachBinaryOpScalar_cu_86b9896c25multi_tensor_apply_kernelINS1_18TensorListMetadataILi2EEENS1_21BinaryOpScalarFunctorIN3c108BFloat16ELi2ELi1ELi1EEEJNS1_21reverse_power_functorIfEEfEEEvT_T0_DpT1_)
        /*10a0*/ 	.word	0x00000000


	//----- nvinfo : EIATTR_MIN_STACK_SIZE
	.align		4
.L_739:
        /*10a4*/ 	.byte	0x04, 0x12
        /*10a6*/ 	.short	(.L_741 - .L_740)
	.align		4
.L_740:
        /*10a8*/ 	.word	index@(_ZN2at6native57_GLOBAL__N__f3eca4a2_24_ForeachBinaryOpScalar_cu_86b9896c25multi_tensor_apply_kernelINS1_18TensorListMetadataILi2EEENS1_21BinaryOpScalarFunctorIN3c104HalfELi2ELi1ELi1EEEJNS1_21reverse_power_functorIfEEfEEEvT_T0_DpT1_)
        /*10ac*/ 	.word	0x00000000


	//----- nvinfo : EIATTR_MIN_STACK_SIZE
	.align		4
.L_741:
        /*10b0*/ 	.byte	0x04, 0x12
        /*10b2*/ 	.short	(.L_743 - .L_742)
	.align		4
.L_742:
        /*10b4*/ 	.word	index@(_ZN2at6native57_GLOBAL__N__f3eca4a2_24_ForeachBinaryOpScalar_cu_86b9896c25multi_tensor_apply_kernelINS1_18TensorListMetadataILi2EEENS1_21BinaryOpScalarFunctorIN3c107complexIfEELi2ELi1ELi1EEEJNS1_21reverse_power_functorIS8_EES8_EEEvT_T0_DpT1_)
        /*10b8*/ 	.word	0x00000000


	//----- nvinfo : EIATTR_MIN_STACK_SIZE
	.align		4
.L_743:
        /*10bc*/ 	.byte	0x04, 0x12
        /*10be*/ 	.short	(.L_745 - .L_744)
	.align		4
.L_744:
        /*10c0*/ 	.word	index@(_ZN2at6native57_GLOBAL__N__f3eca4a2_24_ForeachBinaryOpScalar_cu_86b9896c25multi_tensor_apply_kernelINS1_18TensorListMetadataILi2EEENS1_21BinaryOpScalarFunctorIN3c107complexIdEELi2ELi1ELi1EEEJNS1_21reverse_power_functorIS8_EES8_EEEvT_T0_DpT1_)
        /*10c4*/ 	.word	0x00000028


	//----- nvinfo : EIATTR_MIN_STACK_SIZE
	.align		4
.L_745:
        /*10c8*/ 	.byte	0x04, 0x12
        /*10ca*/ 	.short	(.L_747 - .L_746)
	.align		4
.L_746:
        /*10cc*/ 	.word	index@(_ZN2at6native57_GLOBAL__N__f3eca4a2_24_ForeachBinaryOpScalar_cu_86b9896c25multi_tensor_apply_kernelINS1_18TensorListMetadataILi2EEENS1_21BinaryOpScalarFunctorIfLi2ELi1ELi1EEEJNS1_21reverse_power_functorIfEEfEEEvT_T0_DpT1_)
        /*10d0*/ 	.word	0x00000000


	//----- nvinfo : EIATTR_MIN_STACK_SIZE
	.align		4
.L_747:
        /*10d4*/ 	.byte	0x04, 0x12
        /*10d6*/ 	.short	(.L_749 - .L_748)
	.align		4
.L_748:
        /*10d8*/ 	.word	index@(_ZN2at6native57_GLOBAL__N__f3eca4a2_24_ForeachBinaryOpScalar_cu_86b9896c25multi_tensor_apply_kernelINS1_18TensorListMetadataILi2EEENS1_21BinaryOpScalarFunctorIdLi2ELi1ELi1EEEJNS1_21reverse_power_functorIdEEdEEEvT_T0_DpT1_)
        /*10dc*/ 	.word	0x00000000


	//----- nvinfo : EIATTR_MIN_STACK_SIZE
	.align		4
.L_749:
        /*10e0*/ 	.byte	0x04, 0x12
        /*10e2*/ 	.short	(.L_751 - .L_750)
	.align		4
.L_750:
        /*10e4*/ 	.word	index@(_ZN2at6native57_GLOBAL__N__f3eca4a2_24_ForeachBinaryOpScalar_cu_86b9896c25multi_tensor_apply_kernelINS1_18TensorListMetadataILi2EEENS1_21BinaryOpScalarFunctorIsLi2ELi1ELi1EEEJNS1_21reverse_power_functorIsEEsEEEvT_T0_DpT1_)
        /*10e8*/ 	.word	0x00000000


	//----- nvinfo : EIATTR_MIN_STACK_SIZE
	.align		4
.L_751:
        /*10ec*/ 	.byte	0x04, 0x12
        /*10ee*/ 	.short	(.L_753 - .L_752)
	.align		4
.L_752:
        /*10f0*/ 	.word	index@(_ZN2at6native57_GLOBAL__N__f3eca4a2_24_ForeachBinaryOpScalar_cu_86b9896c25multi_tensor_apply_kernelINS1_18TensorListMetadataILi2EEENS1_21BinaryOpScalarFunctorIlLi2ELi1ELi1EEEJNS1_21reverse_power_functorIlEElEEEvT_T0_DpT1_)
        /*10f4*/ 	.word	0x00000000


	//----- nvinfo : EIATTR_MIN_STACK_SIZE
	.align		4
.L_753:
        /*10f8*/ 	.byte	0x04, 0x12
        /*10fa*/ 	.short	(.L_755 - .L_754)
	.align		4
.L_754:
        /*10fc*/ 	.word	index@(_ZN2at6native57_GLOBAL__N__f3eca4a2_24_ForeachBinaryOpScalar_cu_86b9896c25multi_tensor_apply_kernelINS1_18TensorListMetadataILi2EEENS1_21BinaryOpScalarFunctorIiLi2ELi1ELi1EEEJNS1_21reverse_power_functorIiEEiEEEvT_T0_DpT1_)
        /*1100*/ 	.word	0x00000000


	//----- nvinfo : EIATTR_MIN_STACK_SIZE
	.align		4
.L_755:
        /*1104*/ 	.byte	0x04, 0x12
        /*1106*/ 	.short	(.L_757 - .L_756)
	.align		4
.L_756:
        /*1108*/ 	.word	index@(_ZN2at6native57_GLOBAL__N__f3eca4a2_24_ForeachBinaryOpScalar_cu_86b9896c25multi_tensor_apply_kernelINS1_18TensorListMetadataILi2EEENS1_21BinaryOpScalarFunctorIaLi2ELi1ELi1EEEJNS1_21reverse_power_functorIaEEaEEEvT_T0_DpT1_)
        /*110c*/ 	.word	0x00000000


	//----- nvinfo : EIATTR_MIN_STACK_SIZE
	.align		4
.L_757:
        /*1110*/ 	.byte	0x04, 0x12
        /*1112*/ 	.short	(.L_759 - .L_758)
	.align		4
.L_758:
        /*1114*/ 	.word	index@(_ZN2at6native57_GLOBAL__N__f3eca4a2_24_ForeachBinaryOpScalar_cu_86b9896c25multi_tensor_apply_kernelINS1_18TensorListMetadataILi2EEENS1_21BinaryOpScalarFunctorIhLi2ELi1ELi1EEEJNS1_21reverse_power_functorIhEEhEEEvT_T0_DpT1_)
        /*1118*/ 	.word	0x00000000


	//----- nvinfo : EIATTR_MIN_STACK_SIZE
	.align		4
.L_759:
        /*111c*/ 	.byte	0x04, 0x12
        /*111e*/ 	.short	(.L_761 - .L_760)
	.align		4
.L_760:
        /*1120*/ 	.word	index@(_ZN2at6native57_GLOBAL__N__f3eca4a2_24_ForeachBinaryOpScalar_cu_86b9896c25multi_tensor_apply_kernelINS1_18TensorListMetadataILi2EEENS1_21BinaryOpScalarFunctorIN3c108BFloat16ELi2ELi1ELi1EEEJNS1_13power_functorIfEEfEEEvT_T0_DpT1_)
        /*1124*/ 	.word	0x00000000


	//----- nvinfo : EIATTR_MIN_STACK_SIZE
	.align		4
.L_761:
        /*1128*/ 	.byte	0x04, 0x12
        /*112a*/ 	.short	(.L_763 - .L_762)
	.align		4
.L_762:
        /*112c*/ 	.word	index@(_ZN2at6native57_GLOBAL__N__f3eca4a2_24_ForeachBinaryOpScalar_cu_86b9896c25multi_tensor_apply_kernelINS1_18TensorListMetadataILi2EEENS1_21BinaryOpScalarFunctorIN3c104HalfELi2ELi1ELi1EEEJNS1_13power_functorIfEEfEEEvT_T0_DpT1_)
        /*1130*/ 	.word	0x00000000


	//----- nvinfo : EIATTR_MIN_STACK_SIZE
	.align		4
.L_763:
        /*1134*/ 	.byte	0x04, 0x12
        /*1136*/ 	.short	(.L_765 - .L_764)
	.align		4
.L_764:
        /*1138*/ 	.word	index@(_ZN2at6native57_GLOBAL__N__f3eca4a2_24_ForeachBinaryOpScalar_cu_86b9896c25multi_tensor_apply_kernelINS1_18TensorListMetadataILi2EEENS1_21BinaryOpScalarFunctorIN3c107complexIfEELi2ELi1ELi1EEEJNS1_13power_functorIS8_EES8_EEEvT_T0_DpT1_)
        /*113c*/ 	.word	0x00000000


	//----- nvinfo : EIATTR_MIN_STACK_SIZE
	.align		4
.L_765:
        /*1140*/ 	.byte	0x04, 0x12
        /*1142*/ 	.short	(.L_767 - .L_766)
	.align		4
.L_766:
        /*1144*/ 	.word	index@(_ZN2at6native57_GLOBAL__N__f3eca4a2_24_ForeachBinaryOpScalar_cu_86b9896c25multi_tensor_apply_kernelINS1_18TensorListMetadataILi2EEENS1_21BinaryOpScalarFunctorIN3c107complexIdEELi2ELi1ELi1EEEJNS1_13power_functorIS8_EES8_EEEvT_T0_DpT1_)
        /*1148*/ 	.word	0x00000028


	//----- nvinfo : EIATTR_MIN_STACK_SIZE
	.align		4
.L_767:
        /*114c*/ 	.byte	0x04, 0x12
        /*114e*/ 	.short	(.L_769 - .L_768)
	.align		4
.L_768:
        /*1150*/ 	.word	index@(_ZN2at6native57_GLOBAL__N__f3eca4a2_24_ForeachBinaryOpScalar_cu_86b9896c25multi_tensor_apply_kernelINS1_18TensorListMetadataILi2EEENS1_21BinaryOpScalarFunctorIfLi2ELi1ELi1EEEJNS1_13power_functorIfEEfEEEvT_T0_DpT1_)
        /*1154*/ 	.word	0x00000000


	//----- nvinfo : EIATTR_MIN_STACK_SIZE
	.align		4
.L_769:
        /*1158*/ 	.byte	0x04, 0x12
        /*115a*/ 	.short	(.L_771 - .L_770)
	.align		4
.L_770:
        /*115c*/ 	.word	index@(_ZN2at6native57_GLOBAL__N__f3eca4a2_24_ForeachBinaryOpScalar_cu_86b9896c25multi_tensor_apply_kernelINS1_18TensorListMetadataILi2EEENS1_21BinaryOpScalarFunctorIdLi2ELi1ELi1EEEJNS1_13power_functorIdEEdEEEvT_T0_DpT1_)
        /*1160*/ 	.word	0x00000000


	//----- nvinfo : EIATTR_MIN_STACK_SIZE
	.align		4
.L_771:
        /*1164*/ 	.byte	0x04, 0x12
        /*1166*/ 	.short	(.L_773 - .L_772)
	.align		4
.L_772:
        /*1168*/ 	.word	index@(_ZN2at6native57_GLOBAL__N__f3eca4a2_24_ForeachBinaryOpScalar_cu_86b9896c25multi_tensor_apply_kernelINS1_18TensorListMetadataILi2EEENS1_21BinaryOpScalarFunctorIsLi2ELi1ELi1EEEJNS1_13power_functorIsEEsEEEvT_T0_DpT1_)
        /*116c*/ 	.word	0x00000000


	//----- nvinfo : EIATTR_MIN_STACK_SIZE
	.align		4
.L_773:
        /*1170*/ 	.byte	0x04, 0x12
        /*1172*/ 	.short	(.L_775 - .L_774)
	.align		4
.L_774:
        /*1174*/ 	.word	index@(_ZN2at6native57_GLOBAL__N__f3eca4a2_24_ForeachBinaryOpScalar_cu_86b9896c25multi_tensor_apply_kernelINS1_18TensorListMetadataILi2EEENS1_21BinaryOpScalarFunctorIlLi2ELi1ELi1EEEJNS1_13power_functorIlEElEEEvT_T0_DpT1_)
        /*1178*/ 	.word	0x00000000


	//----- nvinfo : EIATTR_MIN_STACK_SIZE
	.align		4
.L_775:
        /*117c*/ 	.byte	0x04, 0x12
        /*117e*/ 	.short	(.L_777 - .L_776)
	.align		4
.L_776:
        /*1180*/ 	.word	index@(_ZN2at6native57_GLOBAL__N__f3eca4a2_24_ForeachBinaryOpScalar_cu_86b9896c25multi_tensor_apply_kernelINS1_18TensorListMetadataILi2EEENS1_21BinaryOpScalarFunctorIiLi2ELi1ELi1EEEJNS1_13power_functorIiEEiEEEvT_T0_DpT1_)
        /*1184*/ 	.word	0x00000000


	//----- nvinfo : EIATTR_MIN_STACK_SIZE
	.align		4
.L_777:
        /*1188*/ 	.byte	0x04, 0x12
        /*118a*/ 	.short	(.L_779 - .L_778)
	.align		4
.L_778:
        /*118c*/ 	.word	index@(_ZN2at6native57_GLOBAL__N__f3eca4a2_24_ForeachBinaryOpScalar_cu_86b9896c25multi_tensor_apply_kernelINS1_18TensorListMetadataILi2EEENS1_21BinaryOpScalarFunctorIaLi2ELi1ELi1EEEJNS1_13power_functorIaEEaEEEvT_T0_DpT1_)
        /*1190*/ 	.word	0x00000000


	//----- nvinfo : EIATTR_MIN_STACK_SIZE
	.align		4
.L_779:
        /*1194*/ 	.byte	0x04, 0x12
        /*1196*/ 	.short	(.L_781 - .L_780)
	.align		4
.L_780:
        /*1198*/ 	.word	index@(_ZN2at6native57_GLOBAL__N__f3eca4a2_24_ForeachBinaryOpScalar_cu_86b9896c25multi_tensor_apply_kernelINS1_18TensorListMetadataILi2EEENS1_21BinaryOpScalarFunctorIhLi2ELi1ELi1EEEJNS1_13power_functorIhEEhEEEvT_T0_DpT1_)
        /*119c*/ 	.word	0x00000000


	//----- nvinfo : EIATTR_MIN_STACK_SIZE
	.align		4
.L_781:
        /*11a0*/ 	.byte	0x04, 0x12
        /*11a2*/ 	.short	(.L_783 - .L_782)
	.align		4
.L_782:
        /*11a4*/ 	.word	index@(_ZN2at6native57_GLOBAL__N__f3eca4a2_24_ForeachBinaryOpScalar_cu_86b9896c25multi_tensor_apply_kernelINS1_18TensorListMetadataILi1EEENS1_21BinaryOpScalarFunctorIN3c108BFloat16ELi1ELi1ELi0EEEJNS1_13power_functorIfEEfEEEvT_T0_DpT1_)
        /*11a8*/ 	.word	0x00000000


	//----- nvinfo : EIATTR_MIN_STACK_SIZE
	.align		4
.L_783:
        /*11ac*/ 	.byte	0x04, 0x12
        /*11ae*/ 	.short	(.L_785 - .L_784)
	.align		4
.L_784:
        /*11b0*/ 	.word	index@(_ZN2at6native57_GLOBAL__N__f3eca4a2_24_ForeachBinaryOpScalar_cu_86b9896c25multi_tensor_apply_kernelINS1_18TensorListMetadataILi1EEENS1_21BinaryOpScalarFunctorIN3c104HalfELi1ELi1ELi0EEEJNS1_13power_functorIfEEfEEEvT_T0_DpT1_)
        /*11b4*/ 	.word	0x00000000


	//----- nvinfo : EIATTR_MIN_STACK_SIZE
	.align		4
.L_785:
        /*11b8*/ 	.byte	0x04, 0x12
        /*11ba*/ 	.short	(.L_787 - .L_786)
	.align		4
.L_786:
        /*11bc*/ 	.word	index@(_ZN2at6native57_GLOBAL__N__f3eca4a2_24_ForeachBinaryOpScalar_cu_86b9896c25multi_tensor_apply_kernelINS1_18TensorListMetadataILi1EEENS1_21BinaryOpScalarFunctorIN3c107complexIfEELi1ELi1ELi0EEEJNS1_13power_functorIS8_EES8_EEEvT_T0_DpT1_)
        /*11c0*/ 	.word	0x00000000


	//----- nvinfo : EIATTR_MIN_STACK_SIZE
	.align		4
.L_787:
        /*11c4*/ 	.byte	0x04, 0x12
        /*11c6*/ 	.short	(.L_789 - .L_788)
	.align		4
.L_788:
        /*11c8*/ 	.word	index@(_ZN2at6native57_GLOBAL__N__f3eca4a2_24_ForeachBinaryOpScalar_cu_86b9896c25multi_tensor_apply_kernelINS1_18TensorListMetadataILi1EEENS1_21BinaryOpScalarFunctorIN3c107complexIdEELi1ELi1ELi0EEEJNS1_13power_functorIS8_EES8_EEEvT_T0_DpT1_)
        /*11cc*/ 	.word	0x00000028


	//----- nvinfo : EIATTR_MIN_STACK_SIZE
	.align		4
.L_789:
        /*11d0*/ 	.byte	0x04, 0x12
        /*11d2*/ 	.short	(.L_791 - .L_790)
	.align		4
.L_790:
        /*11d4*/ 	.word	index@(_ZN2at6native57_GLOBAL__N__f3eca4a2_24_ForeachBinaryOpScalar_cu_86b9896c25multi_tensor_apply_kernelINS1_18TensorListMetadataILi1EEENS1_21BinaryOpScalarFunctorIfLi1ELi1ELi0EEEJNS1_13power_functorIfEEfEEEvT_T0_DpT1_)
        /*11d8*/ 	.word	0x00000000


	//----- nvinfo : EIATTR_MIN_STACK_SIZE
	.align		4
.L_791:
        /*11dc*/ 	.byte	0x04, 0x12
        /*11de*/ 	.short	(.L_793 - .L_792)
	.align		4
.L_792:
        /*11e0*/ 	.word	index@(_ZN2at6native57_GLOBAL__N__f3eca4a2_24_ForeachBinaryOpScalar_cu_86b9896c25multi_tensor_apply_kernelINS1_18TensorListMetadataILi1EEENS1_21BinaryOpScalarFunctorIdLi1ELi1ELi0EEEJNS1_13power_functorIdEEdEEEvT_T0_DpT1_)
        /*11e4*/ 	.word	0x00000000


	//----- nvinfo : EIATTR_MIN_STACK_SIZE
	.align		4
.L_793:
        /*11e8*/ 	.byte	0x04, 0x12
        /*11ea*/ 	.short	(.L_795 - .L_794)
	.align		4
.L_794:
        /*11ec*/ 	.word	index@(_ZN2at6native57_GLOBAL__N__f3eca4a2_24_ForeachBinaryOpScalar_cu_86b9896c25multi_tensor_apply_kernelINS1_18TensorListMetadataILi1EEENS1_21BinaryOpScalarFunctorIsLi1ELi1ELi0EEEJNS1_13power_functorIsEEsEEEvT_T0_DpT1_)
        /*11f0*/ 	.word	0x00000000


	//----- nvinfo : EIATTR_MIN_STACK_SIZE
	.align		4
.L_795:
        /*11f4*/ 	.byte	0x04, 0x12
        /*11f6*/ 	.short	(.L_797 - .L_796)
	.align		4
.L_796:
        /*11f8*/ 	.word	index@(_ZN2at6native57_GLOBAL__N__f3eca4a2_24_ForeachBinaryOpScalar_cu_86b9896c25multi_tensor_apply_kernelINS1_18TensorListMetadataILi1EEENS1_21BinaryOpScalarFunctorIlLi1ELi1ELi0EEEJNS1_13power_functorIlEElEEEvT_T0_DpT1_)
        /*11fc*/ 	.word	0x00000000


	//----- nvinfo : EIATTR_MIN_STACK_SIZE
	.align		4
.L_797:
        /*1200*/ 	.byte	0x04, 0x12
        /*1202*/ 	.short	(.L_799 - .L_798)
	.align		4
.L_798:
        /*1204*/ 	.word	index@(_ZN2at6native57_GLOBAL__N__f3eca4a2_24_ForeachBinaryOpScalar_cu_86b9896c25multi_tensor_apply_kernelINS1_18TensorListMetadataILi1EEENS1_21BinaryOpScalarFunctorIiLi1ELi1ELi0EEEJNS1_13power_functorIiEEiEEEvT_T0_DpT1_)
        /*1208*/ 	.word	0x00000000


	//----- nvinfo : EIATTR_MIN_STACK_SIZE
	.align		4
.L_799:
        /*120c*/ 	.byte	0x04, 0x12
        /*120e*/ 	.short	(.L_801 - .L_800)
	.align		4
.L_800:
        /*1210*/ 	.word	index@(_ZN2at6native57_GLOBAL__N__f3eca4a2_24_ForeachBinaryOpScalar_cu_86b9896c25multi_tensor_apply_kernelINS1_18TensorListMetadataILi1EEENS1_21BinaryOpScalarFunctorIaLi1ELi1ELi0EEEJNS1_13power_functorIaEEaEEEvT_T0_DpT1_)
        /*1214*/ 	.word	0x00000000


	//----- nvinfo : EIATTR_MIN_STACK_SIZE
	.align		4
.L_801:
        /*1218*/ 	.byte	0x04, 0x12
        /*121a*/ 	.short	(.L_803 - .L_802)
	.align		4
.L_802:
        /*121c*/ 	.word	index@(_ZN2at6native57_GLOBAL__N__f3eca4a2_24_ForeachBinaryOpScalar_cu_86b9896c25multi_tensor_apply_kernelINS1_18TensorListMetadataILi1EEENS1_21BinaryOpScalarFunctorIhLi1ELi1ELi0EEEJNS1_13power_functorIhEEhEEEvT_T0_DpT1_)
        /*1220*/ 	.word	0x00000000


	//----- nvinfo : EIATTR_MIN_STACK_SIZE
	.align		4
.L_803:
        /*1224*/ 	.byte	0x04, 0x12
        /*1226*/ 	.short	(.L_805 - .L_804)
	.align		4
.L_804:
        /*1228*/ 	.word	index@(_ZN2at6native57_GLOBAL__N__f3eca4a2_24_ForeachBinaryOpScalar_cu_86b9896c25multi_tensor_apply_kernelINS1_18TensorListMetadataILi2EEENS1_21BinaryOpScalarFunctorIN3c108BFloat16ELi2ELi1ELi1EEEJSt10multipliesIfEfEEEvT_T0_DpT1_)
        /*122c*/ 	.word	0x00000000


	//----- nvinfo : EIATTR_MIN_STACK_SIZE
	.align		4
.L_805:
        /*1230*/ 	.byte	0x04, 0x12
        /*1232*/ 	.short	(.L_807 - .L_806)
	.align		4
.L_806:
        /*1234*/ 	.word	index@(_ZN2at6native57_GLOBAL__N__f3eca4a2_24_ForeachBinaryOpScalar_cu_86b9896c25multi_tensor_apply_kernelINS1_18TensorListMetadataILi2EEENS1_21BinaryOpScalarFunctorIN3c104HalfELi2ELi1ELi1EEEJSt10multipliesIfEfEEEvT_T0_DpT1_)
        /*1238*/ 	.word	0x00000000


	//----- nvinfo : EIATTR_MIN_STACK_SIZE
	.align		4
.L_807:
        /*123c*/ 	.byte	0x04, 0x12
        /*123e*/ 	.short	(.L_809 - .L_808)
	.align		4
.L_808:
        /*1240*/ 	.word	index@(_ZN2at6native57_GLOBAL__N__f3eca4a2_24_ForeachBinaryOpScalar_cu_86b9896c25multi_tensor_apply_kernelINS1_18TensorListMetadataILi2EEENS1_21BinaryOpScalarFunctorIbLi2ELi1ELi1EEEJSt10multipliesIbEbEEEvT_T0_DpT1_)
        /*1244*/ 	.word	0x00000000


	//----- nvinfo : EIATTR_MIN_STACK_SIZE
	.align		4
.L_809:
        /*1248*/ 	.byte	0x04, 0x12
        /*124a*/ 	.short	(.L_811 - .L_810)
	.align		4
.L_810:
        /*124c*/ 	.word	index@(_ZN2at6native57_GLOBAL__N__f3eca4a2_24_ForeachBinaryOpScalar_cu_86b9896c25multi_tensor_apply_kernelINS1_18TensorListMetadataILi2EEENS1_21BinaryOpScalarFunctorIN3c107complexIfEELi2ELi1ELi1EEEJSt10multipliesIS8_ES8_EEEvT_T0_DpT1_)
        /*1250*/ 	.word	0x00000000


	//----- nvinfo : EIATTR_MIN_STACK_SIZE
	.align		4
.L_811:
        /*1254*/ 	.byte	0x04, 0x12
        /*1256*/ 	.short	(.L_813 - .L_812)
	.align		4
.L_812:
        /*1258*/ 	.word	index@(_ZN2at6native57_GLOBAL__N__f3eca4a2_24_ForeachBinaryOpScalar_cu_86b9896c25multi_tensor_apply_kernelINS1_18TensorListMetadataILi2EEENS1_21BinaryOpScalarFunctorIN3c107complexIdEELi2ELi1ELi1EEEJSt10multipliesIS8_ES8_EEEvT_T0_DpT1_)
        /*125c*/ 	.word	0x00000000


	//----- nvinfo : EIATTR_MIN_STACK_SIZE
	.align		4
.L_813:
        /*1260*/ 	.byte	0x04, 0x12
        /*1262*/ 	.short	(.L_815 - .L_814)
	.align		4
.L_814:
        /*1264*/ 	.word	index@(_ZN2at6native57_GLOBAL__N__f3eca4a2_24_ForeachBinaryOpScalar_cu_86b9896c25multi_tensor_apply_kernelINS1_18TensorListMetadataILi2EEENS1_21BinaryOpScalarFunctorIfLi2ELi1ELi1EEEJSt10multipliesIfEfEEEvT_T0_DpT1_)
        /*1268*/ 	.word	0x00000000


	//----- nvinfo : EIATTR_MIN_STACK_SIZE
	.align		4
.L_815:
        /*126c*/ 	.byte	0x04, 0x12
        /*126e*/ 	.short	(.L_817 - .L_816)
	.align		4
.L_816:
        /*1270*/ 	.word	index@(_ZN2at6native57_GLOBAL__N__f3eca4a2_24_ForeachBinaryOpScalar_cu_86b9896c25multi_tensor_apply_kernelINS1_18TensorListMetadataILi2EEENS1_21BinaryOpScalarFunctorIdLi2ELi1ELi1EEEJSt10multipliesIdEdEEEvT_T0_DpT1_)
        /*1274*/ 	.word	0x00000000


	//----- nvinfo : EIATTR_MIN_STACK_SIZE
	.align		4
.L_817:
        /*1278*/ 	.byte	0x04, 0x12
        /*127a*/ 	.short	(.L_819 - .L_818)
	.align		4
.L_818:
        /*127c*/ 	.word	index@(_ZN2at6native57_GLOBAL__N__f3eca4a2_24_ForeachBinaryOpScalar_cu_86b9896c25multi_tensor_apply_kernelINS1_18TensorListMetadataILi2EEENS1_21BinaryOpScalarFunctorIsLi2ELi1ELi1EEEJSt10multipliesIsEsEEEvT_T0_DpT1_)
        /*1280*/ 	.word	0x00000000


	//----- nvinfo : EIATTR_MIN_STACK_SIZE
	.align		4
.L_819:
        /*1284*/ 	.byte	0x04, 0x12
        /*1286*/ 	.short	(.L_821 - .L_820)
	.align		4
.L_820:
        /*1288*/ 	.word	index@(_ZN2at6native57_GLOBAL__N__f3eca4a2_24_ForeachBinaryOpScalar_cu_86b9896c25multi_tensor_apply_kernelINS1_18TensorListMetadataILi2EEENS1_21BinaryOpScalarFunctorIlLi2ELi1ELi1EEEJSt10multipliesIlElEEEvT_T0_DpT1_)
        /*128c*/ 	.word	0x00000000


	//----- nvinfo : EIATTR_MIN_STACK_SIZE
	.align		4
.L_821:
        /*1290*/ 	.byte	0x04, 0x12
        /*1292*/ 	.short	(.L_823 - .L_822)
	.align		4
.L_822:
        /*1294*/ 	.word	index@(_ZN2at6native57_GLOBAL__N__f3eca4a2_24_ForeachBinaryOpScalar_cu_86b9896c25multi_tensor_apply_kernelINS1_18TensorListMetadataILi2EEENS1_21BinaryOpScalarFunctorIiLi2ELi1ELi1EEEJSt10multipliesIiEiEEEvT_T0_DpT1_)
        /*1298*/ 	.word	0x00000000


	//----- nvinfo : EIATTR_MIN_STACK_SIZE
	.align		4
.L_823:
        /*129c*/ 	.byte	0x04, 0x12
        /*129e*/ 	.short	(.L_825 - .L_824)
	.align		4
.L_824:
        /*12a0*/ 	.word	index@(_ZN2at6native57_GLOBAL__N__f3eca4a2_24_ForeachBinaryOpScalar_cu_86b9896c25multi_tensor_apply_kernelINS1_18TensorListMetadataILi2EEENS1_21BinaryOpScalarFunctorIaLi2ELi1ELi1EEEJSt10multipliesIaEaEEEvT_T0_DpT1_)
        /*12a4*/ 	.word	0x00000000


	//----- nvinfo : EIATTR_MIN_STACK_SIZE
	.align		4
.L_825:
        /*12a8*/ 	.byte	0x04, 0x12
        /*12aa*/ 	.short	(.L_827 - .L_826)
	.align		4
.L_826:
        /*12ac*/ 	.word	index@(_ZN2at6native57_GLOBAL__N__f3eca4a2_24_ForeachBinaryOpScalar_cu_86b9896c25multi_tensor_apply_kernelINS1_18TensorListMetadataILi2EEENS1_21BinaryOpScalarFunctorIhLi2ELi1ELi1EEEJSt10multipliesIhEhEEEvT_T0_DpT1_)
        /*12b0*/ 	.word	0x00000000


	//----- nvinfo : EIATTR_MIN_STACK_SIZE
	.align		4
.L_827:
        /*12b4*/ 	.byte	0x04, 0x12
        /*12b6*/ 	.short	(.L_829 - .L_828)
	.align		4
.L_828:
        /*12b8*/ 	.word	index@(_ZN2at6native57_GLOBAL__N__f3eca4a2_24_ForeachBinaryOpScalar_cu_86b9896c25multi_tensor_apply_kernelINS1_18TensorListMetadataILi1EEENS1_21BinaryOpScalarFunctorIN3c108BFloat16ELi1ELi1ELi0EEEJSt10multipliesIfEfEEEvT_T0_DpT1_)
        /*12bc*/ 	.word	0x00000000


	//----- nvinfo : EIATTR_MIN_STACK_SIZE
	.align		4
.L_829:
        /*12c0*/ 	.byte	0x04, 0x12
        /*12c2*/ 	.short	(.L_831 - .L_830)
	.align		4
.L_830:
        /*12c4*/ 	.word	index@(_ZN2at6native57_GLOBAL__N__f3eca4a2_24_ForeachBinaryOpScalar_cu_86b9896c25multi_tensor_apply_kernelINS1_18TensorListMetadataILi1EEENS1_21BinaryOpScalarFunctorIN3c104HalfELi1ELi1ELi0EEEJSt10multipliesIfEfEEEvT_T0_DpT1_)
        /*12c8*/ 	.word	0x00000000


	//----- nvinfo : EIATTR_MIN_STACK_SIZE
	.align		4
.L_831:
        /*12cc*/ 	.byte	0x04, 0x12
        /*12ce*/ 	.short	(.L_833 - .L_832)
	.align		4
.L_832:
        /*12d0*/ 	.word	index@(_ZN2at6native57_GLOBAL__N__f3eca4a2_24_ForeachBinaryOpScalar_cu_86b9896c25multi_tensor_apply_kernelINS1_18TensorListMetadataILi1EEENS1_21BinaryOpScalarFunctorIbLi1ELi1ELi0EEEJSt10multipliesIbEbEEEvT_T0_DpT1_)
        /*12d4*/ 	.word	0x00000000


	//----- nvinfo : EIATTR_MIN_STACK_SIZE
	.align		4
.L_833:
        /*12d8*/ 	.byte	0x04, 0x12
        /*12da*/ 	.short	(.L_835 - .L_834)
	.align		4
.L_834:
        /*12dc*/ 	.word	index@(_ZN2at6native57_GLOBAL__N__f3eca4a2_24_ForeachBinaryOpScalar_cu_86b9896c25multi_tensor_apply_kernelINS1_18TensorListMetadataILi1EEENS1_21BinaryOpScalarFunctorIN3c107complexIfEELi1ELi1ELi0EEEJSt10multipliesIS8_ES8_EEEvT_T0_DpT1_)
        /*12e0*/ 	.word	0x00000000


	//----- nvinfo : EIATTR_MIN_STACK_SIZE
	.align		4
.L_835:
        /*12e4*/ 	.byte	0x04, 0x12
        /*12e6*/ 	.short	(.L_837 - .L_836)
	.align		4
.L_836:
        /*12e8*/ 	.word	index@(_ZN2at6native57_GLOBAL__N__f3eca4a2_24_ForeachBinaryOpScalar_cu_86b9896c25multi_tensor_apply_kernelINS1_18TensorListMetadataILi1EEENS1_21BinaryOpScalarFunctorIN3c107complexIdEELi1ELi1ELi0EEEJSt10multipliesIS8_ES8_EEEvT_T0_DpT1_)
        /*12ec*/ 	.word	0x00000000


	//----- nvinfo : EIATTR_MIN_STACK_SIZE
	.align		4
.L_837:
        /*12f0*/ 	.byte	0x04, 0x12
        /*12f2*/ 	.short	(.L_839 - .L_838)
	.align		4
.L_838:
        /*12f4*/ 	.word	index@(_ZN2at6native57_GLOBAL__N__f3eca4a2_24_ForeachBinaryOpScalar_cu_86b9896c25multi_tensor_apply_kernelINS1_18TensorListMetadataILi1EEENS1_21BinaryOpScalarFunctorIfLi1ELi1ELi0EEEJSt10multipliesIfEfEEEvT_T0_DpT1_)
        /*12f8*/ 	.word	0x00000000


	//----- nvinfo : EIATTR_MIN_STACK_SIZE
	.align		4
.L_839:
        /*12fc*/ 	.byte	0x04, 0x12
        /*12fe*/ 	.short	(.L_841 - .L_840)
	.align		4
.L_840:
        /*1300*/ 	.word	index@(_ZN2at6native57_GLOBAL__N__f3eca4a2_24_ForeachBinaryOpScalar_cu_86b9896c25multi_tensor_apply_kernelINS1_18TensorListMetadataILi1EEENS1_21BinaryOpScalarFunctorIdLi1ELi1ELi0EEEJSt10multipliesIdEdEEEvT_T0_DpT1_)
        /*1304*/ 	.word	0x00000000


	//----- nvinfo : EIATTR_MIN_STACK_SIZE
	.align		4
.L_841:
        /*1308*/ 	.byte	0x04, 0x12
        /*130a*/ 	.short	(.L_843 - .L_842)
	.align		4
.L_842:
        /*130c*/ 	.word	index@(_ZN2at6native57_GLOBAL__N__f3eca4a2_24_ForeachBinaryOpScalar_cu_86b9896c25multi_tensor_apply_kernelINS1_18TensorListMetadataILi1EEENS1_21BinaryOpScalarFunctorIsLi1ELi1ELi0EEEJSt10multipliesIsEsEEEvT_T0_DpT1_)
        /*1310*/ 	.word	0x00000000


	//----- nvinfo : EIATTR_MIN_STACK_SIZE
	.align		4
.L_843:
        /*1314*/ 	.byte	0x04, 0x12
        /*1316*/ 	.short	(.L_845 - .L_844)
	.align		4
.L_844:
        /*1318*/ 	.word	index@(_ZN2at6native57_GLOBAL__N__f3eca4a2_24_ForeachBinaryOpScalar_cu_86b9896c25multi_tensor_apply_kernelINS1_18TensorListMetadataILi1EEENS1_21BinaryOpScalarFunctorIlLi1ELi1ELi0EEEJSt10multipliesIlElEEEvT_T0_DpT1_)
        /*131c*/ 	.word	0x00000000


	//----- nvinfo : EIATTR_MIN_STACK_SIZE
	.align		4
.L_845:
        /*1320*/ 	.byte	0x04, 0x12
        /*1322*/ 	.short	(.L_847 - .L_846)
	.align		4
.L_846:
        /*1324*/ 	.word	index@(_ZN2at6native57_GLOBAL__N__f3eca4a2_24_ForeachBinaryOpScalar_cu_86b9896c25multi_tensor_apply_kernelINS1_18TensorListMetadataILi1EEENS1_21BinaryOpScalarFunctorIiLi1ELi1ELi0EEEJSt10multipliesIiEiEEEvT_T0_DpT1_)
        /*1328*/ 	.word	0x00000000


	//----- nvinfo : EIATTR_MIN_STACK_SIZE
	.align		4
.L_847:
        /*132c*/ 	.byte	0x04, 0x12
        /*132e*/ 	.short	(.L_849 - .L_848)
	.align		4
.L_848:
        /*1330*/ 	.word	index@(_ZN2at6native57_GLOBAL__N__f3eca4a2_24_ForeachBinaryOpScalar_cu_86b9896c25multi_tensor_apply_kernelINS1_18TensorListMetadataILi1EEENS1_21BinaryOpScalarFunctorIaLi1ELi1ELi0EEEJSt10multipliesIaEaEEEvT_T0_DpT1_)
        /*1334*/ 	.word	0x00000000


	//----- nvinfo : EIATTR_MIN_STACK_SIZE
	.align		4
.L_849:
        /*1338*/ 	.byte	0x04, 0x12
        /*133a*/ 	.short	(.L_851 - .L_850)
	.align		4
.L_850:
        /*133c*/ 	.word	index@(_ZN2at6native57_GLOBAL__N__f3eca4a2_24_ForeachBinaryOpScalar_cu_86b9896c25multi_tensor_apply_kernelINS1_18TensorListMetadataILi1EEENS1_21BinaryOpScalarFunctorIhLi1ELi1ELi0EEEJSt10multipliesIhEhEEEvT_T0_DpT1_)
        /*1340*/ 	.word	0x00000000


	//----- nvinfo : EIATTR_MIN_STACK_SIZE
	.align		4
.L_851:
        /*1344*/ 	.byte	0x04, 0x12
        /*1346*/ 	.short	(.L_853 - .L_852)
	.align		4
.L_852:
        /*1348*/ 	.word	index@(_ZN2at6native57_GLOBAL__N__f3eca4a2_24_ForeachBinaryOpScalar_cu_86b9896c25multi_tensor_apply_kernelINS1_18TensorListMetadataILi2EEENS1_21BinaryOpScalarFunctorIN3c108BFloat16ELi2ELi1ELi1EEEJSt4plusIfEfEEEvT_T0_DpT1_)
        /*134c*/ 	.word	0x00000000


	//----- nvinfo : EIATTR_MIN_STACK_SIZE
	.align		4
.L_853:
        /*1350*/ 	.byte	0x04, 0x12
        /*1352*/ 	.short	(.L_855 - .L_854)
	.align		4
.L_854:
        /*1354*/ 	.word	index@(_ZN2at6native57_GLOBAL__N__f3eca4a2_24_ForeachBinaryOpScalar_cu_86b9896c25multi_tensor_apply_kernelINS1_18TensorListMetadataILi2EEENS1_21BinaryOpScalarFunctorIN3c104HalfELi2ELi1ELi1EEEJSt4plusIfEfEEEvT_T0_DpT1_)
        /*1358*/ 	.word	0x00000000


	//----- nvinfo : EIATTR_MIN_STACK_SIZE
	.align		4
.L_855:
        /*135c*/ 	.byte	0x04, 0x12
        /*135e*/ 	.short	(.L_857 - .L_856)
	.align		4
.L_856:
        /*1360*/ 	.word	index@(_ZN2at6native57_GLOBAL__N__f3eca4a2_24_ForeachBinaryOpScalar_cu_86b9896c25multi_tensor_apply_kernelINS1_18TensorListMetadataILi2EEENS1_21BinaryOpScalarFunctorIbLi2ELi1ELi1EEEJSt4plusIbEbEEEvT_T0_DpT1_)
        /*1364*/ 	.word	0x00000000


	//----- nvinfo : EIATTR_MIN_STACK_SIZE
	.align		4
.L_857:
        /*1368*/ 	.byte	0x04, 0x12
        /*136a*/ 	.short	(.L_859 - .L_858)
	.align		4
.L_858:
        /*136c*/ 	.word	index@(_ZN2at6native57_GLOBAL__N__f3eca4a2_24_ForeachBinaryOpScalar_cu_86b9896c25multi_tensor_apply_kernelINS1_18TensorListMetadataILi2EEENS1_21BinaryOpScalarFunctorIN3c107complexIfEELi2ELi1ELi1EEEJSt4plusIS8_ES8_EEEvT_T0_DpT1_)
        /*1370*/ 	.word	0x00000000


	//----- nvinfo : EIATTR_MIN_STACK_SIZE
	.align		4
.L_859:
        /*1374*/ 	.byte	0x04, 0x12
        /*1376*/ 	.short	(.L_861 - .L_860)
	.align		4
.L_860:
        /*1378*/ 	.word	index@(_ZN2at6native57_GLOBAL__N__f3eca4a2_24_ForeachBinaryOpScalar_cu_86b9896c25multi_tensor_apply_kernelINS1_18TensorListMetadataILi2EEENS1_21BinaryOpScalarFunctorIN3c107complexIdEELi2ELi1ELi1EEEJSt4plusIS8_ES8_EEEvT_T0_DpT1_)
        /*137c*/ 	.word	0x00000000


	//----- nvinfo : EIATTR_MIN_STACK_SIZE
	.align		4
.L_861:
        /*1380*/ 	.byte	0x04, 0x12
        /*1382*/ 	.short	(.L_863 - .L_862)
	.align		4
.L_862:
        /*1384*/ 	.word	index@(_ZN2at6native57_GLOBAL__N__f3eca4a2_24_ForeachBinaryOpScalar_cu_86b9896c25multi_tensor_apply_kernelINS1_18TensorListMetadataILi2EEENS1_21BinaryOpScalarFunctorIfLi2ELi1ELi1EEEJSt4plusIfEfEEEvT_T0_DpT1_)
        /*1388*/ 	.word	0x00000000


	//----- nvinfo : EIATTR_MIN_STACK_SIZE
	.align		4
.L_863:
        /*138c*/ 	.byte	0x04, 0x12
        /*138e*/ 	.short	(.L_865 - .L_864)
	.align		4
.L_864:
        /*1390*/ 	.word	index@(_ZN2at6native57_GLOBAL__N__f3eca4a2_24_ForeachBinaryOpScalar_cu_86b9896c25multi_tensor_apply_kernelINS1_18TensorListMetadataILi2EEENS1_21BinaryOpScalarFunctorIdLi2ELi1ELi1EEEJSt4plusIdEdEEEvT_T0_DpT1_)
        /*1394*/ 	.word	0x00000000


	//----- nvinfo : EIATTR_MIN_STACK_SIZE
	.align		4
.L_865:
        /*1398*/ 	.byte	0x04, 0x12
        /*139a*/ 	.short	(.L_867 - .L_866)
	.align		4
.L_866:
        /*139c*/ 	.word	index@(_ZN2at6native57_GLOBAL__N__f3eca4a2_24_ForeachBinaryOpScalar_cu_86b9896c25multi_tensor_apply_kernelINS1_18TensorListMetadataILi2EEENS1_21BinaryOpScalarFunctorIsLi2ELi1ELi1EEEJSt4plusIsEsEEEvT_T0_DpT1_)
        /*13a0*/ 	.word	0x00000000


	//----- nvinfo : EIATTR_MIN_STACK_SIZE
	.align		4
.L_867:
        /*13a4*/ 	.byte	0x04, 0x12
        /*13a6*/ 	.short	(.L_869 - .L_868)
	.align		4
.L_868:
        /*13a8*/ 	.word	index@(_ZN2at6native57_GLOBAL__N__f3eca4a2_24_ForeachBinaryOpScalar_cu_86b9896c25multi_tensor_apply_kernelINS1_18TensorListMetadataILi2EEENS1_21BinaryOpScalarFunctorIlLi2ELi1ELi1EEEJSt4plusIlElEEEvT_T0_DpT1_)
        /*13ac*/ 	.word	0x00000000


	//----- nvinfo : EIATTR_MIN_STACK_SIZE
	.align		4
.L_869:
        /*13b0*/ 	.byte	0x04, 0x12
        /*13b2*/ 	.short	(.L_871 - .L_870)
	.align		4
.L_870:
        /*13b4*/ 	.word	index@(_ZN2at6native57_GLOBAL__N__f3eca4a2_24_ForeachBinaryOpScalar_cu_86b9896c25multi_tensor_apply_kernelINS1_18TensorListMetadataILi2EEENS1_21BinaryOpScalarFunctorIiLi2ELi1ELi1EEEJSt4plusIiEiEEEvT_T0_DpT1_)
        /*13b8*/ 	.word	0x00000000


	//----- nvinfo : EIATTR_MIN_STACK_SIZE
	.align		4
.L_871:
        /*13bc*/ 	.byte	0x04, 0x12
        /*13be*/ 	.short	(.L_873 - .L_872)
	.align		4
.L_872:
        /*13c0*/ 	.word	index@(_ZN2at6native57_GLOBAL__N__f3eca4a2_24_ForeachBinaryOpScalar_cu_86b9896c25multi_tensor_apply_kernelINS1_18TensorListMetadataILi2EEENS1_21BinaryOpScalarFunctorIaLi2ELi1ELi1EEEJSt4plusIaEaEEEvT_T0_DpT1_)
        /*13c4*/ 	.word	0x00000000


	//----- nvinfo : EIATTR_MIN_STACK_SIZE
	.align		4
.L_873:
        /*13c8*/ 	.byte	0x04, 0x12
        /*13ca*/ 	.short	(.L_875 - .L_874)
	.align		4
.L_874:
        /*13cc*/ 	.word	index@(_ZN2at6native57_GLOBAL__N__f3eca4a2_24_ForeachBinaryOpScalar_cu_86b9896c25multi_tensor_apply_kernelINS1_18TensorListMetadataILi2EEENS1_21BinaryOpScalarFunctorIhLi2ELi1ELi1EEEJSt4plusIhEhEEEvT_T0_DpT1_)
        /*13d0*/ 	.word	0x00000000


	//----- nvinfo : EIATTR_MIN_STACK_SIZE
	.align		4
.L_875:
        /*13d4*/ 	.byte	0x04, 0x12
        /*13d6*/ 	.short	(.L_877 - .L_876)
	.align		4
.L_876:
        /*13d8*/ 	.word	index@(_ZN2at6native57_GLOBAL__N__f3eca4a2_24_ForeachBinaryOpScalar_cu_86b9896c25multi_tensor_apply_kernelINS1_18TensorListMetadataILi1EEENS1_21BinaryOpScalarFunctorIN3c108BFloat16ELi1ELi1ELi0EEEJSt4plusIfEfEEEvT_T0_DpT1_)
        /*13dc*/ 	.word	0x00000000


	//----- nvinfo : EIATTR_MIN_STACK_SIZE
	.align		4
.L_877:
        /*13e0*/ 	.byte	0x04, 0x12
        /*13e2*/ 	.short	(.L_879 - .L_878)
	.align		4
.L_878:
        /*13e4*/ 	.word	index@(_ZN2at6native57_GLOBAL__N__f3eca4a2_24_ForeachBinaryOpScalar_cu_86b9896c25multi_tensor_apply_kernelINS1_18TensorListMetadataILi1EEENS1_21BinaryOpScalarFunctorIN3c104HalfELi1ELi1ELi0EEEJSt4plusIfEfEEEvT_T0_DpT1_)
        /*13e8*/ 	.word	0x00000000


	//----- nvinfo : EIATTR_MIN_STACK_SIZE
	.align		4
.L_879:
        /*13ec*/ 	.byte	0x04, 0x12
        /*13ee*/ 	.short	(.L_881 - .L_880)
	.align		4
.L_880:
        /*13f0*/ 	.word	index@(_ZN2at6native57_GLOBAL__N__f3eca4a2_24_ForeachBinaryOpScalar_cu_86b9896c25multi_tensor_apply_kernelINS1_18TensorListMetadataILi1EEENS1_21BinaryOpScalarFunctorIbLi1ELi1ELi0EEEJSt4plusIbEbEEEvT_T0_DpT1_)
        /*13f4*/ 	.word	0x00000000


	//----- nvinfo : EIATTR_MIN_STACK_SIZE
	.align		4
.L_881:
        /*13f8*/ 	.byte	0x04, 0x12
        /*13fa*/ 	.short	(.L_883 - .L_882)
	.align		4
.L_882:
        /*13fc*/ 	.word	index@(_ZN2at6native57_GLOBAL__N__f3eca4a2_24_ForeachBinaryOpScalar_cu_86b9896c25multi_tensor_apply_kernelINS1_18TensorListMetadataILi1EEENS1_21BinaryOpScalarFunctorIN3c107complexIfEELi1ELi1ELi0EEEJSt4plusIS8_ES8_EEEvT_T0_DpT1_)
        /*1400*/ 	.word	0x00000000


	//----- nvinfo : EIATTR_MIN_STACK_SIZE
	.align		4
.L_883:
        /*1404*/ 	.byte	0x04, 0x12
        /*1406*/ 	.short	(.L_885 - .L_884)
	.align		4
.L_884:
        /*1408*/ 	.word	index@(_ZN2at6native57_GLOBAL__N__f3eca4a2_24_ForeachBinaryOpScalar_cu_86b9896c25multi_tensor_apply_kernelINS1_18TensorListMetadataILi1EEENS1_21BinaryOpScalarFunctorIN3c107complexIdEELi1ELi1ELi0EEEJSt4plusIS8_ES8_EEEvT_T0_DpT1_)
        /*140c*/ 	.word	0x00000000


	//----- nvinfo : EIATTR_MIN_STACK_SIZE
	.align		4
.L_885:
        /*1410*/ 	.byte	0x04, 0x12
        /*1412*/ 	.short	(.L_887 - .L_886)
	.align		4
.L_886:
        /*1414*/ 	.word	index@(_ZN2at6native57_GLOBAL__N__f3eca4a2_24_ForeachBinaryOpScalar_cu_86b9896c25multi_tensor_apply_kernelINS1_18TensorListMetadataILi1EEENS1_21BinaryOpScalarFunctorIfLi1ELi1ELi0EEEJSt4plusIfEfEEEvT_T0_DpT1_)
        /*1418*/ 	.word	0x00000000


	//----- nvinfo : EIATTR_MIN_STACK_SIZE
	.align		4
.L_887:
        /*141c*/ 	.byte	0x04, 0x12
        /*141e*/ 	.short	(.L_889 - .L_888)
	.align		4
.L_888:
        /*1420*/ 	.word	index@(_ZN2at6native57_GLOBAL__N__f3eca4a2_24_ForeachBinaryOpScalar_cu_86b9896c25multi_tensor_apply_kernelINS1_18TensorListMetadataILi1EEENS1_21BinaryOpScalarFunctorIdLi1ELi1ELi0EEEJSt4plusIdEdEEEvT_T0_DpT1_)
        /*1424*/ 	.word	0x00000000


	//----- nvinfo : EIATTR_MIN_STACK_SIZE
	.align		4
.L_889:
        /*1428*/ 	.byte	0x04, 0x12
        /*142a*/ 	.short	(.L_891 - .L_890)
	.align		4
.L_890:
        /*142c*/ 	.word	index@(_ZN2at6native57_GLOBAL__N__f3eca4a2_24_ForeachBinaryOpScalar_cu_86b9896c25multi_tensor_apply_kernelINS1_18TensorListMetadataILi1EEENS1_21BinaryOpScalarFunctorIsLi1ELi1ELi0EEEJSt4plusIsEsEEEvT_T0_DpT1_)
        /*1430*/ 	.word	0x00000000


	//----- nvinfo : EIATTR_MIN_STACK_SIZE
	.align		4
.L_891:
        /*1434*/ 	.byte	0x04, 0x12
        /*1436*/ 	.short	(.L_893 - .L_892)
	.align		4
.L_892:
        /*1438*/ 	.word	index@(_ZN2at6native57_GLOBAL__N__f3eca4a2_24_ForeachBinaryOpScalar_cu_86b9896c25multi_tensor_apply_kernelINS1_18TensorListMetadataILi1EEENS1_21BinaryOpScalarFunctorIlLi1ELi1ELi0EEEJSt4plusIlElEEEvT_T0_DpT1_)
        /*143c*/ 	.word	0x00000000


	//----- nvinfo : EIATTR_MIN_STACK_SIZE
	.align		4
.L_893:
        /*1440*/ 	.byte	0x04, 0x12
        /*1442*/ 	.short	(.L_895 - .L_894)
	.align		4
.L_894:
        /*1444*/ 	.word	index@(_ZN2at6native57_GLOBAL__N__f3eca4a2_24_ForeachBinaryOpScalar_cu_86b9896c25multi_tensor_apply_kernelINS1_18TensorListMetadataILi1EEENS1_21BinaryOpScalarFunctorIiLi1ELi1ELi0EEEJSt4plusIiEiEEEvT_T0_DpT1_)
        /*1448*/ 	.word	0x00000000


	//----- nvinfo : EIATTR_MIN_STACK_SIZE
	.align		4
.L_895:
        /*144c*/ 	.byte	0x04, 0x12
        /*144e*/ 	.short	(.L_897 - .L_896)
	.align		4
.L_896:
        /*1450*/ 	.word	index@(_ZN2at6native57_GLOBAL__N__f3eca4a2_24_ForeachBinaryOpScalar_cu_86b9896c25multi_tensor_apply_kernelINS1_18TensorListMetadataILi1EEENS1_21BinaryOpScalarFunctorIaLi1ELi1ELi0EEEJSt4plusIaEaEEEvT_T0_DpT1_)
        /*1454*/ 	.word	0x00000000


	//----- nvinfo : EIATTR_MIN_STACK_SIZE
	.align		4
.L_897:
        /*1458*/ 	.byte	0x04, 0x12
        /*145a*/ 	.short	(.L_899 - .L_898)
	.align		4
.L_898:
        /*145c*/ 	.word	index@(_ZN2at6native57_GLOBAL__N__f3eca4a2_24_ForeachBinaryOpScalar_cu_86b9896c25multi_tensor_apply_kernelINS1_18TensorListMetadataILi1EEENS1_21BinaryOpScalarFunctorIhLi1ELi1ELi0EEEJSt4plusIhEhEEEvT_T0_DpT1_)
        /*1460*/ 	.word	0x00000000
.L_899:


//--------------------- .nv.compat                --------------------------
	.section	.nv.compat,"",@"SHT_CUDA_COMPAT_INFO"
	.align	4
        /*0000*/ 	.byte	0x02, 0x09, 0x01, 0x00, 0x02, 0x02, 0x01, 0x00, 0x02, 0x05, 0x05, 0x00, 0x03, 0x07, 0x01, 0x01
        /*0010*/ 	.byte	0x02, 0x03, 0x00, 0x00, 0x02, 0x06, 0x01, 0x00, 0x04, 0x0b, 0x08, 0x00, 0x00, 0x00, 0x00, 0x00
        /*0020*/ 	.byte	0x00, 0x00, 0x00, 0x00


//--------------------- .nv.info._ZN2at6native57_GLOBAL__N__f3eca4a2_24_ForeachBinaryOpScalar_cu_86b9896c25multi_tensor_apply_kernelINS1_18TensorListMetadataILi2EEENS1_21BinaryOpScalarFunctorIN3c108BFloat16ELi2ELi1ELi1EEEJNS0_7maximumIfEEfEEEvT_T0_DpT1_ --------------------------
	.section	.nv.info._ZN2at6native57_GLOBAL__N__f3eca4a2_24_ForeachBinaryOpScalar_cu_86b9896c25multi_tensor_apply_kernelINS1_18TensorListMetadataILi2EEENS1_21BinaryOpScalarFunctorIN3c108BFloat16ELi2ELi1ELi1EEEJNS0_7maximumIfEEfEEEvT_T0_DpT1_,"",@"SHT_CUDA_INFO"
	.sectionflags	@""
	.align	4


	//----- nvinfo : EIATTR_CUDA_API_VERSION
	.align		4
        /*0000*/ 	.byte	0x04, 0x37
        /*0002*/ 	.short	(.L_901 - .L_900)
.L_900:
        /*0004*/ 	.word	0x00000082


	//----- nvinfo : EIATTR_KPARAM_INFO
	.align		4
.L_901:
        /*0008*/ 	.byte	0x04, 0x17
        /*000a*/ 	.short	(.L_903 - .L_902)
.L_902:
        /*000c*/ 	.word	0x00000000
        /*0010*/ 	.short	0x0003
        /*0012*/ 	.short	0x0c4c
        /*0014*/ 	.byte	0x00, 0xf0, 0x11, 0x00


	//----- nvinfo : EIATTR_KPARAM_INFO
	.align		4
.L_903:
        /*0018*/ 	.byte	0x04, 0x17
        /*001a*/ 	.short	(.L_905 - .L_904)
.L_904:
        /*001c*/ 	.word	0x00000000
        /*0020*/ 	.short	0x0002
        /*0022*/ 	.short	0x0c49
        /*0024*/ 	.byte	0x00, 0xf0, 0x05, 0x00


	//----- nvinfo : EIATTR_KPARAM_INFO
	.align		4
.L_905:
        /*0028*/ 	.byte	0x04, 0x17
        /*002a*/ 	.short	(.L_907 - .L_906)
.L_906:
        /*002c*/ 	.word	0x00000000
        /*0030*/ 	.short	0x0001
        /*0032*/ 	.short	0x0c48
        /*0034*/ 	.byte	0x00, 0xf0, 0x05, 0x00


	//----- nvinfo : EIATTR_KPARAM_INFO
	.align		4
.L_907:
        /*0038*/ 	.byte	0x04, 0x17
        /*003a*/ 	.short	(.L_909 - .L_908)
.L_908:
        /*003c*/ 	.word	0x00000000
        /*0040*/ 	.short	0x0000
        /*0042*/ 	.short	0x0000
        /*0044*/ 	.byte	0x00, 0xf0, 0x21, 0x31


	//----- nvinfo : EIATTR_SPARSE_MMA_MASK
	.align		4
.L_909:
        /*0048*/ 	.byte	0x03, 0x50
        /*004a*/ 	.short	0x0000


	//----- nvinfo : EIATTR_MAXREG_COUNT
	.align		4
        /*004c*/ 	.byte	0x03, 0x1b
        /*004e*/ 	.short	0x0080


	//----- nvinfo : EIATTR_MERCURY_ISA_VERSION
	.align		4
        /*0050*/ 	.byte	0x03, 0x5f
        /*0052*/ 	.short	0x0101


	//----- nvinfo : EIATTR_EXIT_INSTR_OFFSETS
	.align		4
        /*0054*/ 	.byte	0x04, 0x1c
        /*0056*/ 	.short	(.L_911 - .L_910)


	//   ....[0]....
.L_910:
        /*0058*/ 	.word	0x00000160


	//   ....[1]....
        /*005c*/ 	.word	0x00000710


	//   ....[2]....
        /*0060*/ 	.word	0x00000770


	//   ....[3]....
        /*0064*/ 	.word	0x00000a40


	//----- nvinfo : EIATTR_MAX_THREADS
	.align		4
.L_911:
        /*0068*/ 	.byte	0x04, 0x05
        /*006a*/ 	.short	(.L_913 - .L_912)
.L_912:
        /*006c*/ 	.word	0x00000200
        /*0070*/ 	.word	0x00000001
        /*0074*/ 	.word	0x00000001


	//----- nvinfo : EIATTR_CRS_STACK_SIZE
	.align		4
.L_913:
        /*0078*/ 	.byte	0x04, 0x1e
        /*007a*/ 	.short	(.L_915 - .L_914)
.L_914:
        /*007c*/ 	.word	0x00000000


	//----- nvinfo : EIATTR_CBANK_PARAM_SIZE
	.align		4
.L_915:
        /*0080*/ 	.byte	0x03, 0x19
        /*0082*/ 	.short	0x0c50


	//----- nvinfo : EIATTR_PARAM_CBANK
	.align		4
        /*0084*/ 	.byte	0x04, 0x0a
        /*0086*/ 	.short	(.L_917 - .L_916)
	.align		4
.L_916:
        /*0088*/ 	.word	index@(.nv.constant0._ZN2at6native57_GLOBAL__N__f3eca4a2_24_ForeachBinaryOpScalar_cu_86b9896c25multi_tensor_apply_kernelINS1_18TensorListMetadataILi2EEENS1_21BinaryOpScalarFunctorIN3c108BFloat16ELi2ELi1ELi1EEEJNS0_7maximumIfEEfEEEvT_T0_DpT1_)
        /*008c*/ 	.short	0x0210
        /*008e*/ 	.short	0x0c50


	//----- nvinfo : EIATTR_SW_WAR
	.align		4
.L_917:
        /*0090*/ 	.byte	0x04, 0x36
        /*0092*/ 	.short	(.L_919 - .L_918)
.L_918:
        /*0094*/ 	.word	0x00000008
.L_919:


//--------------------- .nv.info._ZN2at6native57_GLOBAL__N__f3eca4a2_24_ForeachBinaryOpScalar_cu_86b9896c25multi_tensor_apply_kernelINS1_18TensorListMetadataILi2EEENS1_21BinaryOpScalarFunctorIN3c104HalfELi2ELi1ELi1EEEJNS0_7maximumIfEEfEEEvT_T0_DpT1_ --------------------------
	.section	.nv.info._ZN2at6native57_GLOBAL__N__f3eca4a2_24_ForeachBinaryOpScalar_cu_86b9896c25multi_tensor_apply_kernelINS1_18TensorListMetadataILi2EEENS1_21BinaryOpScalarFunctorIN3c104HalfELi2ELi1ELi1EEEJNS0_7maximumIfEEfEEEvT_T0_DpT1_,"",@"SHT_CUDA_INFO"
	.sectionflags	@""
	.align	4


	//----- nvinfo : EIATTR_CUDA_API_VERSION
	.align		4
        /*0000*/ 	.byte	0x04, 0x37
        /*0002*/ 	.short	(.L_921 - .L_920)
.L_920:
        /*0004*/ 	.word	0x00000082


	//----- nvinfo : EIATTR_KPARAM_INFO
	.align		4
.L_921:
        /*0008*/ 	.byte	0x04, 0x17
        /*000a*/ 	.short	(.L_923 - .L_922)
.L_922:
        /*000c*/ 	.word	0x00000000
        /*0010*/ 	.short	0x0003
        /*0012*/ 	.short	0x0c4c
        /*0014*/ 	.byte	0x00, 0xf0, 0x11, 0x00


	//----- nvinfo : EIATTR_KPARAM_INFO
	.align		4
.L_923:
        /*0018*/ 	.byte	0x04, 0x17
        /*001a*/ 	.short	(.L_925 - .L_924)
.L_924:
        /*001c*/ 	.word	0x00000000
        /*0020*/ 	.short	0x0002
        /*0022*/ 	.short	0x0c49
        /*0024*/ 	.byte	0x00, 0xf0, 0x05, 0x00


	//----- nvinfo : EIATTR_KPARAM_INFO
	.align		4
.L_925:
        /*0028*/ 	.byte	0x04, 0x17
        /*002a*/ 	.short	(.L_927 - .L_926)
.L_926:
        /*002c*/ 	.word	0x00000000
        /*0030*/ 	.short	0x0001
        /*0032*/ 	.short	0x0c48
        /*0034*/ 	.byte	0x00, 0xf0, 0x05, 0x00


	//----- nvinfo : EIATTR_KPARAM_INFO
	.align		4
.L_927:
        /*0038*/ 	.byte	0x04, 0x17
        /*003a*/ 	.short	(.L_929 - .L_928)
.L_928:
        /*003c*/ 	.word	0x00000000
        /*0040*/ 	.short	0x0000
        /*0042*/ 	.short	0x0000
        /*0044*/ 	.byte	0x00, 0xf0, 0x21, 0x31


	//----- nvinfo : EIATTR_SPARSE_MMA_MASK
	.align		4
.L_929:
        /*0048*/ 	.byte	0x03, 0x50
        /*004a*/ 	.short	0x0000


	//----- nvinfo : EIATTR_MAXREG_COUNT
	.align		4
        /*004c*/ 	.byte	0x03, 0x1b
        /*004e*/ 	.short	0x0080


	//----- nvinfo : EIATTR_MERCURY_ISA_VERSION
	.align		4
        /*0050*/ 	.byte	0x03, 0x5f
        /*0052*/ 	.short	0x0101


	//----- nvinfo : EIATTR_EXIT_INSTR_OFFSETS
	.align		4
        /*0054*/ 	.byte	0x04, 0x1c
        /*0056*/ 	.short	(.L_931 - .L_930)


	//   ....[0]....
.L_930:
        /*0058*/ 	.word	0x00000160


	//   ....[1]....
        /*005c*/ 	.word	0x000006e0


	//   ....[2]....
        /*0060*/ 	.word	0x00000740


	//   ....[3]....
        /*0064*/ 	.word	0x000009f0


	//----- nvinfo : EIATTR_MAX_THREADS
	.align		4
.L_931:
        /*0068*/ 	.byte	0x04, 0x05
        /*006a*/ 	.short	(.L_933 - .L_932)
.L_932:
        /*006c*/ 	.word	0x00000200
        /*0070*/ 	.word	0x00000001
        /*0074*/ 	.word	0x00000001


	//----- nvinfo : EIATTR_CRS_STACK_SIZE
	.align		4
.L_933:
        /*0078*/ 	.byte	0x04, 0x1e
        /*007a*/ 	.short	(.L_935 - .L_934)
.L_934:
        /*007c*/ 	.word	0x00000000


	//----- nvinfo : EIATTR_CBANK_PARAM_SIZE
	.align		4
.L_935:
        /*0080*/ 	.byte	0x03, 0x19
        /*0082*/ 	.short	0x0c50


	//----- nvinfo : EIATTR_PARAM_CBANK
	.align		4
        /*0084*/ 	.byte	0x04, 0x0a
        /*0086*/ 	.short	(.L_937 - .L_936)
	.align		4
.L_936:
        /*0088*/ 	.word	index@(.nv.constant0._ZN2at6native57_GLOBAL__N__f3eca4a2_24_ForeachBinaryOpScalar_cu_86b9896c25multi_tensor_apply_kernelINS1_18TensorListMetadataILi2EEENS1_21BinaryOpScalarFunctorIN3c104HalfELi2ELi1ELi1EEEJNS0_7maximumIfEEfEEEvT_T0_DpT1_)
        /*008c*/ 	.short	0x0210
        /*008e*/ 	.short	0x0c50


	//----- nvinfo : EIATTR_SW_WAR
	.align		4
.L_937:
        /*0090*/ 	.byte	0x04, 0x36
        /*0092*/ 	.short	(.L_939 - .L_938)
.L_938:
        /*0094*/ 	.word	0x00000008
.L_939:


//--------------------- .nv.info._ZN2at6native57_GLOBAL__N__f3eca4a2_24_ForeachBinaryOpScalar_cu_86b9896c25multi_tensor_apply_kernelINS1_18TensorListMetadataILi2EEENS1_21BinaryOpScalarFunctorIfLi2ELi1ELi1EEEJNS0_7maximumIfEEfEEEvT_T0_DpT1_ --------------------------
	.section	.nv.info._ZN2at6native57_GLOBAL__N__f3eca4a2_24_ForeachBinaryOpScalar_cu_86b9896c25multi_tensor_apply_kernelINS1_18TensorListMetadataILi2EEENS1_21BinaryOpScalarFunctorIfLi2ELi1ELi1EEEJNS0_7maximumIfEEfEEEvT_T0_DpT1_,"",@"SHT_CUDA_INFO"
	.sectionflags	@""
	.align	4


	//----- nvinfo : EIATTR_CUDA_API_VERSION
	.align		4
        /*0000*/ 	.byte	0x04, 0x37
        /*0002*/ 	.short	(.L_941 - .L_940)
.L_940:
        /*0004*/ 	.word	0x00000082


	//----- nvinfo : EIATTR_KPARAM_INFO
	.align		4
.L_941:
        /*0008*/ 	.byte	0x04, 0x17
        /*000a*/ 	.short	(.L_943 - .L_942)
.L_942:
        /*000c*/ 	.word	0x00000000
        /*0010*/ 	.short	0x0003
        /*0012*/ 	.short	0x0c4c
        /*0014*/ 	.byte	0x00, 0xf0, 0x11, 0x00


	//----- nvinfo : EIATTR_KPARAM_INFO
	.align		4
.L_943:
        /*0018*/ 	.byte	0x04, 0x17
        /*001a*/ 	.short	(.L_945 - .L_944)
.L_944:
        /*001c*/ 	.word	0x00000000
        /*0020*/ 	.short	0x0002
        /*0022*/ 	.short	0x0c49
        /*0024*/ 	.byte	0x00, 0xf0, 0x05, 0x00


	//----- nvinfo : EIATTR_KPARAM_INFO
	.align		4
.L_945:
        /*0028*/ 	.byte	0x04, 0x17
        /*002a*/ 	.short	(.L_947 - .L_946)
.L_946:
        /*002c*/ 	.word	0x00000000
        /*0030*/ 	.short	0x0001
        /*0032*/ 	.short	0x0c48
        /*0034*/ 	.byte	0x00, 0xf0, 0x05, 0x00


	//----- nvinfo : EIATTR_KPARAM_INFO
	.align		4
.L_947:
        /*0038*/ 	.byte	0x04, 0x17
        /*003a*/ 	.short	(.L_949 - .L_948)
.L_948:
        /*003c*/ 	.word	0x00000000
        /*0040*/ 	.short	0x0000
        /*0042*/ 	.short	0x0000
        /*0044*/ 	.byte	0x00, 0xf0, 0x21, 0x31


	//----- nvinfo : EIATTR_SPARSE_MMA_MASK
	.align		4
.L_949:
        /*0048*/ 	.byte	0x03, 0x50
        /*004a*/ 	.short	0x0000


	//----- nvinfo : EIATTR_MAXREG_COUNT
	.align		4
        /*004c*/ 	.byte	0x03, 0x1b
        /*004e*/ 	.short	0x0080


	//----- nvinfo : EIATTR_MERCURY_ISA_VERSION
	.align		4
        /*0050*/ 	.byte	0x03, 0x5f
        /*0052*/ 	.short	0x0101


	//----- nvinfo : EIATTR_EXIT_INSTR_OFFSETS
	.align		4
        /*0054*/ 	.byte	0x04, 0x1c
        /*0056*/ 	.short	(.L_951 - .L_950)


	//   ....[0]....
.L_950:
        /*0058*/ 	.word	0x00000160


	//   ....[1]....
        /*005c*/ 	.word	0x00000720


	//   ....[2]....
        /*0060*/ 	.word	0x00000780


	//   ....[3]....
        /*0064*/ 	.word	0x000009d0


	//----- nvinfo : EIATTR_MAX_THREADS
	.align		4
.L_951:
        /*0068*/ 	.byte	0x04, 0x05
        /*006a*/ 	.short	(.L_953 - .L_952)
.L_952:
        /*006c*/ 	.word	0x00000200
        /*0070*/ 	.word	0x00000001
        /*0074*/ 	.word	0x00000001


	//----- nvinfo : EIATTR_CRS_STACK_SIZE
	.align		4
.L_953:
        /*0078*/ 	.byte	0x04, 0x1e
        /*007a*/ 	.short	(.L_955 - .L_954)
.L_954:
        /*007c*/ 	.word	0x00000000


	//----- nvinfo : EIATTR_CBANK_PARAM_SIZE
	.align		4
.L_955:
        /*0080*/ 	.byte	0x03, 0x19
        /*0082*/ 	.short	0x0c50


	//----- nvinfo : EIATTR_PARAM_CBANK
	.align		4
        /*0084*/ 	.byte	0x04, 0x0a
        /*0086*/ 	.short	(.L_957 - .L_956)
	.align		4
.L_956:
        /*0088*/ 	.word	index@(.nv.constant0._ZN2at6native57_GLOBAL__N__f3eca4a2_24_ForeachBinaryOpScalar_cu_86b9896c25multi_tensor_apply_kernelINS1_18TensorListMetadataILi2EEENS1_21BinaryOpScalarFunctorIfLi2ELi1ELi1EEEJNS0_7maximumIfEEfEEEvT_T0_DpT1_)
        /*008c*/ 	.short	0x0210
        /*008e*/ 	.short	0x0c50


	//----- nvinfo : EIATTR_SW_WAR
	.align		4
.L_957:
        /*0090*/ 	.byte	0x04, 0x36
        /*0092*/ 	.short	(.L_959 - .L_958)
.L_958:
        /*0094*/ 	.word	0x00000008
.L_959:


//--------------------- .nv.info._ZN2at6native57_GLOBAL__N__f3eca4a2_24_ForeachBinaryOpScalar_cu_86b9896c25multi_tensor_apply_kernelINS1_18TensorListMetadataILi2EEENS1_21BinaryOpScalarFunctorIdLi2ELi1ELi1EEEJNS0_7maximumIdEEdEEEvT_T0_DpT1_ --------------------------
	.section	.nv.info._ZN2at6native57_GLOBAL__N__f3eca4a2_24_ForeachBinaryOpScalar_cu_86b9896c25multi_tensor_apply_kernelINS1_18TensorListMetadataILi2EEENS1_21BinaryOpScalarFunctorIdLi2ELi1ELi1EEEJNS0_7maximumIdEEdEEEvT_T0_DpT1_,"",@"SHT_CUDA_INFO"
	.sectionflags	@""
	.align	4


	//----- nvinfo : EIATTR_CUDA_API_VERSION
	.align		4
        /*0000*/ 	.byte	0x04, 0x37
        /*0002*/ 	.short	(.L_961 - .L_960)
.L_960:
        /*0004*/ 	.word	0x00000082


	//----- nvinfo : EIATTR_KPARAM_INFO
	.align		4
.L_961:
        /*0008*/ 	.byte	0x04, 0x17
        /*000a*/ 	.short	(.L_963 - .L_962)
.L_962:
        /*000c*/ 	.word	0x00000000
        /*0010*/ 	.short	0x0003
        /*0012*/ 	.short	0x0c50
        /*0014*/ 	.byte	0x00, 0xf0, 0x21, 0x00


	//----- nvinfo : EIATTR_KPARAM_INFO
	.align		4
.L_963:
        /*0018*/ 	.byte	0x04, 0x17
        /*001a*/ 	.short	(.L_965 - .L_964)
.L_964:
        /*001c*/ 	.word	0x00000000
        /*0020*/ 	.short	0x0002
        /*0022*/ 	.short	0x0c49
        /*0024*/ 	.byte	0x00, 0xf0, 0x05, 0x00


	//----- nvinfo : EIATTR_KPARAM_INFO
	.align		4
.L_965:
        /*0028*/ 	.byte	0x04, 0x17
        /*002a*/ 	.short	(.L_967 - .L_966)
.L_966:
        /*002c*/ 	.word	0x00000000
        /*0030*/ 	.short	0x0001
        /*0032*/ 	.short	0x0c48
        /*0034*/ 	.byte	0x00, 0xf0, 0x05, 0x00


	//----- nvinfo : EIATTR_KPARAM_INFO
	.align		4
.L_967:
        /*0038*/ 	.byte	0x04, 0x17
        /*003a*/ 	.short	(.L_969 - .L_968)
.L_968:
        /*003c*/ 	.word	0x00000000
        /*0040*/ 	.short	0x0000
        /*0042*/ 	.short	0x0000
        /*0044*/ 	.byte	0x00, 0xf0, 0x21, 0x31


	//----- nvinfo : EIATTR_SPARSE_MMA_MASK
	.align		4
.L_969:
        /*0048*/ 	.byte	0x03, 0x50
        /*004a*/ 	.short	0x0000


	//----- nvinfo : EIATTR_MAXREG_COUNT
	.align		4
        /*004c*/ 	.byte	0x03, 0x1b
        /*004e*/ 	.short	0x0080


	//----- nvinfo : EIATTR_MERCURY_ISA_VERSION
	.align		4
        /*0050*/ 	.byte	0x03, 0x5f
        /*0052*/ 	.short	0x0101


	//----- nvinfo : EIATTR_EXIT_INSTR_OFFSETS
	.align		4
        /*0054*/ 	.byte	0x04, 0x1c
        /*0056*/ 	.short	(.L_971 - .L_970)


	//   ....[0]....
.L_970:
        /*0058*/ 	.word	0x00000180


	//   ....[1]....
        /*005c*/ 	.word	0x00000790


	//   ....[2]....
        /*0060*/ 	.word	0x000007f0


	//   ....[3]....
        /*0064*/ 	.word	0x00000af0


	//----- nvinfo : EIATTR_MAX_THREADS
	.align		4
.L_971:
        /*0068*/ 	.byte	0x04, 0x05
        /*006a*/ 	.short	(.L_973 - .L_972)
.L_972:
        /*006c*/ 	.word	0x00000200
        /*0070*/ 	.word	0x00000001
        /*0074*/ 	.word	0x00000001


	//----- nvinfo : EIATTR_CRS_STACK_SIZE
	.align		4
.L_973:
        /*0078*/ 	.byte	0x04, 0x1e
        /*007a*/ 	.short	(.L_975 - .L_974)
.L_974:
        /*007c*/ 	.word	0x00000000


	//----- nvinfo : EIATTR_CBANK_PARAM_SIZE
	.align		4
.L_975:
        /*0080*/ 	.byte	0x03, 0x19
        /*0082*/ 	.short	0x0c58


	//----- nvinfo : EIATTR_PARAM_CBANK
	.align		4
        /*0084*/ 	.byte	0x04, 0x0a
        /*0086*/ 	.short	(.L_977 - .L_976)
	.align		4
.L_976:
        /*0088*/ 	.word	index@(.nv.constant0._ZN2at6native57_GLOBAL__N__f3eca4a2_24_ForeachBinaryOpScalar_cu_86b9896c25multi_tensor_apply_kernelINS1_18TensorListMetadataILi2EEENS1_21BinaryOpScalarFunctorIdLi2ELi1ELi1EEEJNS0_7maximumIdEEdEEEvT_T0_DpT1_)
        /*008c*/ 	.short	0x0210
        /*008e*/ 	.short	0x0c58


	//----- nvinfo : EIATTR_SW_WAR
	.align		4
.L_977:
        /*0090*/ 	.byte	0x04, 0x36
        /*0092*/ 	.short	(.L_979 - .L_978)
.L_978:
        /*0094*/ 	.word	0x00000008
.L_979:


//--------------------- .nv.info._ZN2at6native57_GLOBAL__N__f3eca4a2_24_ForeachBinaryOpScalar_cu_86b9896c25multi_tensor_apply_kernelINS1_18TensorListMetadataILi2EEENS1_21BinaryOpScalarFunctorIsLi2ELi1ELi1EEEJNS0_7maximumIsEEsEEEvT_T0_DpT1_ --------------------------
	.section	.nv.info._ZN2at6native57_GLOBAL__N__f3eca4a2_24_ForeachBinaryOpScalar_cu_86b9896c25multi_tensor_apply_kernelINS1_18TensorListMetadataILi2EEENS1_21BinaryOpScalarFunctorIsLi2ELi1ELi1EEEJNS0_7maximumIsEEsEEEvT_T0_DpT1_,"",@"SHT_CUDA_INFO"
	.sectionflags	@""
	.align	4


	//----- nvinfo : EIATTR_CUDA_API_VERSION
	.align		4
        /*0000*/ 	.byte	0x04, 0x37
        /*0002*/ 	.short	(.L_981 - .L_980)
.L_980:
        /*0004*/ 	.word	0x00000082


	//----- nvinfo : EIATTR_KPARAM_INFO
	.align		4
.L_981:
        /*0008*/ 	.byte	0x04, 0x17
        /*000a*/ 	.short	(.L_983 - .L_982)
.L_982:
        /*000c*/ 	.word	0x00000000
        /*0010*/ 	.short	0x0003
        /*0012*/ 	.short	0x0c4a
        /*0014*/ 	.byte	0x00, 0xf0, 0x09, 0x00


	//----- nvinfo : EIATTR_KPARAM_INFO
	.align		4
.L_983:
        /*0018*/ 	.byte	0x04, 0x17
        /*001a*/ 	.short	(.L_985 - .L_984)
.L_984:
        /*001c*/ 	.word	0x00000000
        /*0020*/ 	.short	0x0002
        /*0022*/ 	.short	0x0c49
        /*0024*/ 	.byte	0x00, 0xf0, 0x05, 0x00


	//----- nvinfo : EIATTR_KPARAM_INFO
	.align		4
.L_985:
        /*0028*/ 	.byte	0x04, 0x17
        /*002a*/ 	.short	(.L_987 - .L_986)
.L_986:
        /*002c*/ 	.word	0x00000000
        /*0030*/ 	.short	0x0001
        /*0032*/ 	.short	0x0c48
        /*0034*/ 	.byte	0x00, 0xf0, 0x05, 0x00


	//----- nvinfo : EIATTR_KPARAM_INFO
	.align		4
.L_987:
        /*0038*/ 	.byte	0x04, 0x17
        /*003a*/ 	.short	(.L_989 - .L_988)
.L_988:
        /*003c*/ 	.word	0x00000000
        /*0040*/ 	.short	0x0000
        /*0042*/ 	.short	0x0000
        /*0044*/ 	.byte	0x00, 0xf0, 0x21, 0x31


	//----- nvinfo : EIATTR_SPARSE_MMA_MASK
	.align		4
.L_989:
        /*0048*/ 	.byte	0x03, 0x50
        /*004a*/ 	.short	0x0000


	//----- nvinfo : EIATTR_MAXREG_COUNT
	.align		4
        /*004c*/ 	.byte	0x03, 0x1b
        /*004e*/ 	.short	0x0080


	//----- nvinfo : EIATTR_MERCURY_ISA_VERSION
	.align		4
        /*0050*/ 	.byte	0x03, 0x5f
        /*0052*/ 	.short	0x0101


	//----- nvinfo : EIATTR_EXIT_INSTR_OFFSETS
	.align		4
        /*0054*/ 	.byte	0x04, 0x1c
        /*0056*/ 	.short	(.L_991 - .L_990)


	//   ....[0]....
.L_990:
        /*0058*/ 	.word	0x00000160


	//   ....[1]....
        /*005c*/ 	.word	0x00000620


	//   ....[2]....
        /*0060*/ 	.word	0x00000680


	//   ....[3]....
        /*0064*/ 	.word	0x00000860


	//----- nvinfo : EIATTR_MAX_THREADS
	.align		4
.L_991:
        /*0068*/ 	.byte	0x04, 0x05
        /*006a*/ 	.short	(.L_993 - .L_992)
.L_992:
        /*006c*/ 	.word	0x00000200
        /*0070*/ 	.word	0x00000001
        /*0074*/ 	.word	0x00000001


	//----- nvinfo : EIATTR_CRS_STACK_SIZE
	.align		4
.L_993:
        /*0078*/ 	.byte	0x04, 0x1e
        /*007a*/ 	.short	(.L_995 - .L_994)
.L_994:
        /*007c*/ 	.word	0x00000000


	//----- nvinfo : EIATTR_CBANK_PARAM_SIZE
	.align		4
.L_995:
        /*0080*/ 	.byte	0x03, 0x19
        /*0082*/ 	.short	0x0c4c


	//----- nvinfo : EIATTR_PARAM_CBANK
	.align		4
        /*0084*/ 	.byte	0x04, 0x0a
        /*0086*/ 	.short	(.L_997 - .L_996)
	.align		4
.L_996:
        /*0088*/ 	.word	index@(.nv.constant0._ZN2at6native57_GLOBAL__N__f3eca4a2_24_ForeachBinaryOpScalar_cu_86b9896c25multi_tensor_apply_kernelINS1_18TensorListMetadataILi2EEENS1_21BinaryOpScalarFunctorIsLi2ELi1ELi1EEEJNS0_7maximumIsEEsEEEvT_T0_DpT1_)
        /*008c*/ 	.short	0x0210
        /*008e*/ 	.short	0x0c4c


	//----- nvinfo : EIATTR_SW_WAR
	.align		4
.L_997:
        /*0090*/ 	.byte	0x04, 0x36
        /*0092*/ 	.short	(.L_999 - .L_998)
.L_998:
        /*0094*/ 	.word	0x00000008
.L_999:


//--------------------- .nv.info._ZN2at6native57_GLOBAL__N__f3eca4a2_24_ForeachBinaryOpScalar_cu_86b9896c25multi_tensor_apply_kernelINS1_18TensorListMetadataILi2EEENS1_21BinaryOpScalarFunctorIlLi2ELi1ELi1EEEJNS0_7maximumIlEElEEEvT_T0_DpT1_ --------------------------
	.section	.nv.info._ZN2at6native57_GLOBAL__N__f3eca4a2_24_ForeachBinaryOpScalar_cu_86b9896c25multi_tensor_apply_kernelINS1_18TensorListMetadataILi2EEENS1_21BinaryOpScalarFunctorIlLi2ELi1ELi1EEEJNS0_7maximumIlEElEEEvT_T0_DpT1_,"",@"SHT_CUDA_INFO"
	.sectionflags	@""
	.align	4


	//----- nvinfo : EIATTR_CUDA_API_VERSION
	.align		4
        /*0000*/ 	.byte	0x04, 0x37
        /*0002*/ 	.short	(.L_1001 - .L_1000)
.L_1000:
        /*0004*/ 	.word	0x00000082


	//----- nvinfo : EIATTR_KPARAM_INFO
	.align		4
.L_1001:
        /*0008*/ 	.byte	0x04, 0x17
        /*000a*/ 	.short	(.L_1003 - .L_1002)
.L_1002:
        /*000c*/ 	.word	0x00000000
        /*0010*/ 	.short	0x0003
        /*0012*/ 	.short	0x0c50
        /*0014*/ 	.byte	0x00, 0xf0, 0x21, 0x00


	//----- nvinfo : EIATTR_KPARAM_INFO
	.align		4
.L_1003:
        /*0018*/ 	.byte	0x04, 0x17
        /*001a*/ 	.short	(.L_1005 - .L_1004)
.L_1004:
        /*001c*/ 	.word	0x00000000
        /*0020*/ 	.short	0x0002
        /*0022*/ 	.short	0x0c49
        /*0024*/ 	.byte	0x00, 0xf0, 0x05, 0x00


	//----- nvinfo : EIATTR_KPARAM_INFO
	.align		4
.L_1005:
        /*0028*/ 	.byte	0x04, 0x17
        /*002a*/ 	.short	(.L_1007 - .L_1006)
.L_1006:
        /*002c*/ 	.word	0x00000000
        /*0030*/ 	.short	0x0001
        /*0032*/ 	.short	0x0c48
        /*0034*/ 	.byte	0x00, 0xf0, 0x05, 0x00


	//----- nvinfo : EIATTR_KPARAM_INFO
	.align		4
.L_1007:
        /*0038*/ 	.byte	0x04, 0x17
        /*003a*/ 	.short	(.L_1009 - .L_1008)
.L_1008:
        /*003c*/ 	.word	0x00000000
        /*0040*/ 	.short	0x0000
        /*0042*/ 	.short	0x0000
        /*0044*/ 	.byte	0x00, 0xf0, 0x21, 0x31


	//----- nvinfo : EIATTR_SPARSE_MMA_MASK
	.align		4
.L_1009:
        /*0048*/ 	.byte	0x03, 0x50
        /*004a*/ 	.short	0x0000


	//----- nvinfo : EIATTR_MAXREG_COUNT
	.align		4
        /*004c*/ 	.byte	0x03, 0x1b
        /*004e*/ 	.short	0x0080


	//----- nvinfo : EIATTR_MERCURY_ISA_VERSION
	.align		4
        /*0050*/ 	.byte	0x03, 0x5f
        /*0052*/ 	.short	0x0101


	//----- nvinfo : EIATTR_EXIT_INSTR_OFFSETS
	.align		4
        /*0054*/ 	.byte	0x04, 0x1c
        /*0056*/ 	.short	(.L_1011 - .L_1010)


	//   ....[0]....
.L_1010:
        /*0058*/ 	.word	0x00000180


	//   ....[1]....
        /*005c*/ 	.word	0x00000740


	//   ....[2]....
        /*0060*/ 	.word	0x000007a0


	//   ....[3]....
        /*0064*/ 	.word	0x00000a90


	//----- nvinfo : EIATTR_MAX_THREADS
	.align		4
.L_1011:
        /*0068*/ 	.byte	0x04, 0x05
        /*006a*/ 	.short	(.L_1013 - .L_1012)
.L_1012:
        /*006c*/ 	.word	0x00000200
        /*0070*/ 	.word	0x00000001
        /*0074*/ 	.word	0x00000001


	//----- nvinfo : EIATTR_CRS_STACK_SIZE
	.align		4
.L_1013:
        /*0078*/ 	.byte	0x04, 0x1e
        /*007a*/ 	.short	(.L_1015 - .L_1014)
.L_1014:
        /*007c*/ 	.word	0x00000000


	//----- nvinfo : EIATTR_CBANK_PARAM_SIZE
	.align		4
.L_1015:
        /*0080*/ 	.byte	0x03, 0x19
        /*0082*/ 	.short	0x0c58


	//----- nvinfo : EIATTR_PARAM_CBANK
	.align		4
        /*0084*/ 	.byte	0x04, 0x0a
        /*0086*/ 	.short	(.L_1017 - .L_1016)
	.align		4
.L_1016:
        /*0088*/ 	.word	index@(.nv.constant0._ZN2at6native57_GLOBAL__N__f3eca4a2_24_ForeachBinaryOpScalar_cu_86b9896c25multi_tensor_apply_kernelINS1_18TensorListMetadataILi2EEENS1_21BinaryOpScalarFunctorIlLi2ELi1ELi1EEEJNS0_7maximumIlEElEEEvT_T0_DpT1_)
        /*008c*/ 	.short	0x0210
        /*008e*/ 	.short	0x0c58


	//----- nvinfo : EIATTR_SW_WAR
	.align		4
.L_1017:
        /*0090*/ 	.byte	0x04, 0x36
        /*0092*/ 	.short	(.L_1019 - .L_1018)
.L_1018:
        /*0094*/ 	.word	0x00000008
.L_1019:


//--------------------- .nv.info._ZN2at6native57_GLOBAL__N__f3eca4a2_24_ForeachBinaryOpScalar_cu_86b9896c25multi_tensor_apply_kernelINS1_18TensorListMetadataILi2EEENS1_21BinaryOpScalarFunctorIiLi2ELi1ELi1EEEJNS0_7maximumIiEEiEEEvT_T0_DpT1_ --------------------------
	.section	.nv.info._ZN2at6native57_GLOBAL__N__f3eca4a2_24_ForeachBinaryOpScalar_cu_86b9896c25multi_tensor_apply_kernelINS1_18TensorListMetadataILi2EEENS1_21BinaryOpScalarFunctorIiLi2ELi1ELi1EEEJNS0_7maximumIiEEiEEEvT_T0_DpT1_,"",@"SHT_CUDA_INFO"
	.sectionflags	@""
	.align	4


	//----- nvinfo : EIATTR_CUDA_API_VERSION
	.align		4
        /*0000*/ 	.byte	0x04, 0x37
        /*0002*/ 	.short	(.L_1021 - .L_1020)
.L_1020:
        /*0004*/ 	.word	0x00000082


	//----- nvinfo : EIATTR_KPARAM_INFO
	.align		4
.L_1021:
        /*0008*/ 	.byte	0x04, 0x17
        /*000a*/ 	.short	(.L_1023 - .L_1022)
.L_1022:
        /*000c*/ 	.word	0x00000000
        /*0010*/ 	.short	0x0003
        /*0012*/ 	.short	0x0c4c
        /*0014*/ 	.byte	0x00, 0xf0, 0x11, 0x00


	//----- nvinfo : EIATTR_KPARAM_INFO
	.align		4
.L_1023:
        /*0018*/ 	.byte	0x04, 0x17
        /*001a*/ 	.short	(.L_1025 - .L_1024)
.L_1024:
        /*001c*/ 	.word	0x00000000
        /*0020*/ 	.short	0x0002
        /*0022*/ 	.short	0x0c49
        /*0024*/ 	.byte	0x00, 0xf0, 0x05, 0x00


	//----- nvinfo : EIATTR_KPARAM_INFO
	.align		4
.L_1025:
        /*0028*/ 	.byte	0x04, 0x17
        /*002a*/ 	.short	(.L_1027 - .L_1026)
.L_1026:
        /*002c*/ 	.word	0x00000000
        /*0030*/ 	.short	0x0001
        /*0032*/ 	.short	0x0c48
        /*0034*/ 	.byte	0x00, 0xf0, 0x05, 0x00


	//----- nvinfo : EIATTR_KPARAM_INFO
	.align		4
.L_1027:
        /*0038*/ 	.byte	0x04, 0x17
        /*003a*/ 	.short	(.L_1029 - .L_1028)
.L_1028:
        /*003c*/ 	.word	0x00000000
        /*0040*/ 	.short	0x0000
        /*0042*/ 	.short	0x0000
        /*0044*/ 	.byte	0x00, 0xf0, 0x21, 0x31


	//----- nvinfo : EIATTR_SPARSE_MMA_MASK
	.align		4
.L_1029:
        /*0048*/ 	.byte	0x03, 0x50
        /*004a*/ 	.short	0x0000


	//----- nvinfo : EIATTR_MAXREG_COUNT
	.align		4
        /*004c*/ 	.byte	0x03, 0x1b
        /*004e*/ 	.short	0x0080


	//----- nvinfo : EIATTR_MERCURY_ISA_VERSION
	.align		4
        /*0050*/ 	.byte	0x03, 0x5f
        /*0052*/ 	.short	0x0101


	//----- nvinfo : EIATTR_EXIT_INSTR_OFFSETS
	.align		4
        /*0054*/ 	.byte	0x04, 0x1c
        /*0056*/ 	.short	(.L_1031 - .L_1030)


	//   ....[0]....
.L_1030:
        /*0058*/ 	.word	0x00000160


	//   ....[1]....
        /*005c*/ 	.word	0x000005f0


	//   ....[2]....
        /*0060*/ 	.word	0x00000650


	//   ....[3]....
        /*0064*/ 	.word	0x000007e0


	//----- nvinfo : EIATTR_MAX_THREADS
	.align		4
.L_1031:
        /*0068*/ 	.byte	0x04, 0x05
        /*006a*/ 	.short	(.L_1033 - .L_1032)
.L_1032:
        /*006c*/ 	.word	0x00000200
        /*0070*/ 	.word	0x00000001
        /*0074*/ 	.word	0x00000001


	//----- nvinfo : EIATTR_CRS_STACK_SIZE
	.align		4
.L_1033:
        /*0078*/ 	.byte	0x04, 0x1e
        /*007a*/ 	.short	(.L_1035 - .L_1034)
.L_1034:
        /*007c*/ 	.word	0x00000000


	//----- nvinfo : EIATTR_CBANK_PARAM_SIZE
	.align		4
.L_1035:
        /*0080*/ 	.byte	0x03, 0x19
        /*0082*/ 	.short	0x0c50


	//----- nvinfo : EIATTR_PARAM_CBANK
	.align		4
        /*0084*/ 	.byte	0x04, 0x0a
        /*0086*/ 	.short	(.L_1037 - .L_1036)
	.align		4
.L_1036:
        /*0088*/ 	.word	index@(.nv.constant0._ZN2at6native57_GLOBAL__N__f3eca4a2_24_ForeachBinaryOpScalar_cu_86b9896c25multi_tensor_apply_kernelINS1_18TensorListMetadataILi2EEENS1_21BinaryOpScalarFunctorIiLi2ELi1ELi1EEEJNS0_7maximumIiEEiEEEvT_T0_DpT1_)
        /*008c*/ 	.short	0x0210
        /*008e*/ 	.short	0x0c50


	//----- nvinfo : EIATTR_SW_WAR
	.align		4
.L_1037:
        /*0090*/ 	.byte	0x04, 0x36
        /*0092*/ 	.short	(.L_1039 - .L_1038)
.L_1038:
        /*0094*/ 	.word	0x00000008
.L_1039:


//--------------------- .nv.info._ZN2at6native57_GLOBAL__N__f3eca4a2_24_ForeachBinaryOpScalar_cu_86b9896c25multi_tensor_apply_kernelINS1_18TensorListMetadataILi2EEENS1_21BinaryOpScalarFunctorIaLi2ELi1ELi1EEEJNS0_7maximumIaEEaEEEvT_T0_DpT1_ --------------------------
	.section	.nv.info._ZN2at6native57_GLOBAL__N__f3eca4a2_24_ForeachBinaryOpScalar_cu_86b9896c25multi_tensor_apply_kernelINS1_18TensorListMetadataILi2EEENS1_21BinaryOpScalarFunctorIaLi2ELi1ELi1EEEJNS0_7maximumIaEEaEEEvT_T0_DpT1_,"",@"SHT_CUDA_INFO"
	.sectionflags	@""
	.align	4


	//----- nvinfo : EIATTR_CUDA_API_VERSION
	.align		4
        /*0000*/ 	.byte	0x04, 0x37
        /*0002*/ 	.short	(.L_1041 - .L_1040)
.L_1040:
        /*0004*/ 	.word	0x00000082


	//----- nvinfo : EIATTR_KPARAM_INFO
	.align		4
.L_1041:
        /*0008*/ 	.byte	0x04, 0x17
        /*000a*/ 	.short	(.L_1043 - .L_1042)
.L_1042:
        /*000c*/ 	.word	0x00000000
        /*0010*/ 	.short	0x0003
        /*0012*/ 	.short	0x0c4a
        /*0014*/ 	.byte	0x00, 0xf0, 0x05, 0x00


	//----- nvinfo : EIATTR_KPARAM_INFO
	.align		4
.L_1043:
        /*0018*/ 	.byte	0x04, 0x17
        /*001a*/ 	.short	(.L_1045 - .L_1044)
.L_1044:
        /*001c*/ 	.word	0x00000000
        /*0020*/ 	.short	0x0002
        /*0022*/ 	.short	0x0c49
        /*0024*/ 	.byte	0x00, 0xf0, 0x05, 0x00


	//----- nvinfo : EIATTR_KPARAM_INFO
	.align		4
.L_1045:
        /*0028*/ 	.byte	0x04, 0x17
        /*002a*/ 	.short	(.L_1047 - .L_1046)
.L_1046:
        /*002c*/ 	.word	0x00000000
        /*0030*/ 	.short	0x0001
        /*0032*/ 	.short	0x0c48
        /*0034*/ 	.byte	0x00, 0xf0, 0x05, 0x00


	//----- nvinfo : EIATTR_KPARAM_INFO
	.align		4
.L_1047:
        /*0038*/ 	.byte	0x04, 0x17
        /*003a*/ 	.short	(.L_1049 - .L_1048)
.L_1048:
        /*003c*/ 	.word	0x00000000
        /*0040*/ 	.short	0x0000
        /*0042*/ 	.short	0x0000
        /*0044*/ 	.byte	0x00, 0xf0, 0x21, 0x31


	//----- nvinfo : EIATTR_SPARSE_MMA_MASK
	.align		4
.L_1049:
        /*0048*/ 	.byte	0x03, 0x50
        /*004a*/ 	.short	0x0000


	//----- nvinfo : EIATTR_MAXREG_COUNT
	.align		4
        /*004c*/ 	.byte	0x03, 0x1b
        /*004e*/ 	.short	0x0080


	//----- nvinfo : EIATTR_MERCURY_ISA_VERSION
	.align		4
        /*0050*/ 	.byte	0x03, 0x5f
        /*0052*/ 	.short	0x0101


	//----- nvinfo : EIATTR_EXIT_INSTR_OFFSETS
	.align		4
        /*0054*/ 	.byte	0x04, 0x1c
        /*0056*/ 	.short	(.L_1051 - .L_1050)


	//   ....[0]....
.L_1050:
        /*0058*/ 	.word	0x00000190


	//   ....[1]....
        /*005c*/ 	.word	0x00000660


	//   ....[2]....
        /*0060*/ 	.word	0x000006c0


	//   ....[3]....
        /*0064*/ 	.word	0x00000910


	//----- nvinfo : EIATTR_MAX_THREADS
	.align		4
.L_1051:
        /*0068*/ 	.byte	0x04, 0x05
        /*006a*/ 	.short	(.L_1053 - .L_1052)
.L_1052:
        /*006c*/ 	.word	0x00000200
        /*0070*/ 	.word	0x00000001
        /*0074*/ 	.word	0x00000001


	//----- nvinfo : EIATTR_CRS_STACK_SIZE
	.align		4
.L_1053:
        /*0078*/ 	.byte	0x04, 0x1e
        /*007a*/ 	.short	(.L_1055 - .L_1054)
.L_1054:
        /*007c*/ 	.word	0x00000000


	//----- nvinfo : EIATTR_CBANK_PARAM_SIZE
	.align		4
.L_1055:
        /*0080*/ 	.byte	0x03, 0x19
        /*0082*/ 	.short	0x0c4b


	//----- nvinfo : EIATTR_PARAM_CBANK
	.align		4
        /*0084*/ 	.byte	0x04, 0x0a
        /*0086*/ 	.short	(.L_1057 - .L_1056)
	.align		4
.L_1056:
        /*0088*/ 	.word	index@(.nv.constant0._ZN2at6native57_GLOBAL__N__f3eca4a2_24_ForeachBinaryOpScalar_cu_86b9896c25multi_tensor_apply_kernelINS1_18TensorListMetadataILi2EEENS1_21BinaryOpScalarFunctorIaLi2ELi1ELi1EEEJNS0_7maximumIaEEaEEEvT_T0_DpT1_)
        /*008c*/ 	.short	0x0210
        /*008e*/ 	.short	0x0c4b


	//----- nvinfo : EIATTR_SW_WAR
	.align		4
.L_1057:
        /*0090*/ 	.byte	0x04, 0x36
        /*0092*/ 	.short	(.L_1059 - .L_1058)
.L_1058:
        /*0094*/ 	.word	0x00000008
.L_1059:


//--------------------- .nv.info._ZN2at6native57_GLOBAL__N__f3eca4a2_24_ForeachBinaryOpScalar_cu_86b9896c25multi_tensor_apply_kernelINS1_18TensorListMetadataILi2EEENS1_21BinaryOpScalarFunctorIhLi2ELi1ELi1EEEJNS0_7maximumIhEEhEEEvT_T0_DpT1_ --------------------------
	.section	.nv.info._ZN2at6native57_GLOBAL__N__f3eca4a2_24_ForeachBinaryOpScalar_cu_86b9896c25multi_tensor_apply_kernelINS1_18TensorListMetadataILi2EEENS1_21BinaryOpScalarFunctorIhLi2ELi1ELi1EEEJNS0_7maximumIhEEhEEEvT_T0_DpT1_,"",@"SHT_CUDA_INFO"
	.sectionflags	@""
	.align	4


	//----- nvinfo : EIATTR_CUDA_API_VERSION
	.align		4
        /*0000*/ 	.byte	0x04, 0x37
        /*0002*/ 	.short	(.L_1061 - .L_1060)
.L_1060:
        /*0004*/ 	.word	0x00000082


	//----- nvinfo : EIATTR_KPARAM_INFO
	.align		4
.L_1061:
        /*0008*/ 	.byte	0x04, 0x17
        /*000a*/ 	.short	(.L_1063 - .L_1062)
.L_1062:
        /*000c*/ 	.word	0x00000000
        /*0010*/ 	.short	0x0003
        /*0012*/ 	.short	0x0c4a
        /*0014*/ 	.byte	0x00, 0xf0, 0x05, 0x00


	//----- nvinfo : EIATTR_KPARAM_INFO
	.align		4
.L_1063:
        /*0018*/ 	.byte	0x04, 0x17
        /*001a*/ 	.short	(.L_1065 - .L_1064)
.L_1064:
        /*001c*/ 	.word	0x00000000
        /*0020*/ 	.short	0x0002
        /*0022*/ 	.short	0x0c49
        /*0024*/ 	.byte	0x00, 0xf0, 0x05, 0x00


	//----- nvinfo : EIATTR_KPARAM_INFO
	.align		4
.L_1065:
        /*0028*/ 	.byte	0x04, 0x17
        /*002a*/ 	.short	(.L_1067 - .L_1066)
.L_1066:
        /*002c*/ 	.word	0x00000000
        /*0030*/ 	.short	0x0001
        /*0032*/ 	.short	0x0c48
        /*0034*/ 	.byte	0x00, 0xf0, 0x05, 0x00


	//----- nvinfo : EIATTR_KPARAM_INFO
	.align		4
.L_1067:
        /*0038*/ 	.byte	0x04, 0x17
        /*003a*/ 	.short	(.L_1069 - .L_1068)
.L_1068:
        /*003c*/ 	.word	0x00000000
        /*0040*/ 	.short	0x0000
        /*0042*/ 	.short	0x0000
        /*0044*/ 	.byte	0x00, 0xf0, 0x21, 0x31


	//----- nvinfo : EIATTR_SPARSE_MMA_MASK
	.align		4
.L_1069:
        /*0048*/ 	.byte	0x03, 0x50
        /*004a*/ 	.short	0x0000


	//----- nvinfo : EIATTR_MAXREG_COUNT
	.align		4
        /*004c*/ 	.byte	0x03, 0x1b
        /*004e*/ 	.short	0x0080


	//----- nvinfo : EIATTR_MERCURY_ISA_VERSION
	.align		4
        /*0050*/ 	.byte	0x03, 0x5f
        /*0052*/ 	.short	0x0101


	//----- nvinfo : EIATTR_EXIT_INSTR_OFFSETS
	.align		4
        /*0054*/ 	.byte	0x04, 0x1c
        /*0056*/ 	.short	(.L_1071 - .L_1070)


	//   ....[0]....
.L_1070:
        /*0058*/ 	.word	0x00000180


	//   ....[1]....
        /*005c*/ 	.word	0x00000600


	//   ....[2]....
        /*0060*/ 	.word	0x00000660


	//   ....[3]....
        /*0064*/ 	.word	0x00000870


	//----- nvinfo : EIATTR_MAX_THREADS
	.align		4
.L_1071:
        /*0068*/ 	.byte	0x04, 0x05
        /*006a*/ 	.short	(.L_1073 - .L_1072)
.L_1072:
        /*006c*/ 	.word	0x00000200
        /*0070*/ 	.word	0x00000001
        /*0074*/ 	.word	0x00000001


	//----- nvinfo : EIATTR_CRS_STACK_SIZE
	.align		4
.L_1073:
        /*0078*/ 	.byte	0x04, 0x1e
        /*007a*/ 	.short	(.L_1075 - .L_1074)
.L_1074:
        /*007c*/ 	.word	0x00000000


	//----- nvinfo : EIATTR_CBANK_PARAM_SIZE
	.align		4
.L_1075:
        /*0080*/ 	.byte	0x03, 0x19
        /*0082*/ 	.short	0x0c4b


	//----- nvinfo : EIATTR_PARAM_CBANK
	.align		4
        /*0084*/ 	.byte	0x04, 0x0a
        /*0086*/ 	.short	(.L_1077 - .L_1076)
	.align		4
.L_1076:
        /*0088*/ 	.word	index@(.nv.constant0._ZN2at6native57_GLOBAL__N__f3eca4a2_24_ForeachBinaryOpScalar_cu_86b9896c25multi_tensor_apply_kernelINS1_18TensorListMetadataILi2EEENS1_21BinaryOpScalarFunctorIhLi2ELi1ELi1EEEJNS0_7maximumIhEEhEEEvT_T0_DpT1_)
        /*008c*/ 	.short	0x0210
        /*008e*/ 	.short	0x0c4b


	//----- nvinfo : EIATTR_SW_WAR
	.align		4
.L_1077:
        /*0090*/ 	.byte	0x04, 0x36
        /*0092*/ 	.short	(.L_1079 - .L_1078)
.L_1078:
        /*0094*/ 	.word	0x00000008
.L_1079:


//--------------------- .nv.info._ZN2at6native57_GLOBAL__N__f3eca4a2_24_ForeachBinaryOpScalar_cu_86b9896c25multi_tensor_apply_kernelINS1_18TensorListMetadataILi1EEENS1_21BinaryOpScalarFunctorIN3c108BFloat16ELi1ELi1ELi0EEEJNS0_7maximumIfEEfEEEvT_T0_DpT1_ --------------------------
	.section	.nv.info._ZN2at6native57_GLOBAL__N__f3eca4a2_24_ForeachBinaryOpScalar_cu_86b9896c25multi_tensor_apply_kernelINS1_18TensorListMetadataILi1EEENS1_21BinaryOpScalarFunctorIN3c108BFloat16ELi1ELi1ELi0EEEJNS0_7maximumIfEEfEEEvT_T0_DpT1_,"",@"SHT_CUDA_INFO"
	.sectionflags	@""
	.align	4


	//----- nvinfo : EIATTR_CUDA_API_VERSION
	.align		4
        /*0000*/ 	.byte	0x04, 0x37
        /*0002*/ 	.short	(.L_1081 - .L_1080)
.L_1080:
        /*0004*/ 	.word	0x00000082


	//----- nvinfo : EIATTR_KPARAM_INFO
	.align		4
.L_1081:
        /*0008*/ 	.byte	0x04, 0x17
        /*000a*/ 	.short	(.L_1083 - .L_1082)
.L_1082:
        /*000c*/ 	.word	0x00000000
        /*0010*/ 	.short	0x0003
        /*0012*/ 	.short	0x0d2c
        /*0014*/ 	.byte	0x00, 0xf0, 0x11, 0x00


	//----- nvinfo : EIATTR_KPARAM_INFO
	.align		4
.L_1083:
        /*0018*/ 	.byte	0x04, 0x17
        /*001a*/ 	.short	(.L_1085 - .L_1084)
.L_1084:
        /*001c*/ 	.word	0x00000000
        /*0020*/ 	.short	0x0002
        /*0022*/ 	.short	0x0d29
        /*0024*/ 	.byte	0x00, 0xf0, 0x05, 0x00


	//----- nvinfo : EIATTR_KPARAM_INFO
	.align		4
.L_1085:
        /*0028*/ 	.byte	0x04, 0x17
        /*002a*/ 	.short	(.L_1087 - .L_1086)
.L_1086:
        /*002c*/ 	.word	0x00000000
        /*0030*/ 	.short	0x0001
        /*0032*/ 	.short	0x0d28
        /*0034*/ 	.byte	0x00, 0xf0, 0x05, 0x00


	//----- nvinfo : EIATTR_KPARAM_INFO
	.align		4
.L_1087:
        /*0038*/ 	.byte	0x04, 0x17
        /*003a*/ 	.short	(.L_1089 - .L_1088)
.L_1088:
        /*003c*/ 	.word	0x00000000
        /*0040*/ 	.short	0x0000
        /*0042*/ 	.short	0x0000
        /*0044*/ 	.byte	0x00, 0xf0, 0xa1, 0x34


	//----- nvinfo : EIATTR_SPARSE_MMA_MASK
	.align		4
.L_1089:
        /*0048*/ 	.byte	0x03, 0x50
        /*004a*/ 	.short	0x0000


	//----- nvinfo : EIATTR_MAXREG_COUNT
	.align		4
        /*004c*/ 	.byte	0x03, 0x1b
        /*004e*/ 	.short	0x0080


	//----- nvinfo : EIATTR_MERCURY_ISA_VERSION
	.align		4
        /*0050*/ 	.byte	0x03, 0x5f
        /*0052*/ 	.short	0x0101


	//----- nvinfo : EIATTR_EXIT_INSTR_OFFSETS
	.align		4
        /*0054*/ 	.byte	0x04, 0x1c
        /*0056*/ 	.short	(.L_1091 - .L_1090)


	//   ....[0]....
.L_1090:
        /*0058*/ 	.word	0x00000140


	//   ....[1]....
        /*005c*/ 	.word	0x00000640


	//   ....[2]....
        /*0060*/ 	.word	0x000006a0


	//   ....[3]....
        /*0064*/ 	.word	0x00000930


	//----- nvinfo : EIATTR_MAX_THREADS
	.align		4
.L_1091:
        /*0068*/ 	.byte	0x04, 0x05
        /*006a*/ 	.short	(.L_1093 - .L_1092)
.L_1092:
        /*006c*/ 	.word	0x00000200
        /*0070*/ 	.word	0x00000001
        /*0074*/ 	.word	0x00000001


	//----- nvinfo : EIATTR_CRS_STACK_SIZE
	.align		4
.L_1093:
        /*0078*/ 	.byte	0x04, 0x1e
        /*007a*/ 	.short	(.L_1095 - .L_1094)
.L_1094:
        /*007c*/ 	.word	0x00000000


	//----- nvinfo : EIATTR_CBANK_PARAM_SIZE
	.align		4
.L_1095:
        /*0080*/ 	.byte	0x03, 0x19
        /*0082*/ 	.short	0x0d30


	//----- nvinfo : EIATTR_PARAM_CBANK
	.align		4
        /*0084*/ 	.byte	0x04, 0x0a
        /*0086*/ 	.short	(.L_1097 - .L_1096)
	.align		4
.L_1096:
        /*0088*/ 	.word	index@(.nv.constant0._ZN2at6native57_GLOBAL__N__f3eca4a2_24_ForeachBinaryOpScalar_cu_86b9896c25multi_tensor_apply_kernelINS1_18TensorListMetadataILi1EEENS1_21BinaryOpScalarFunctorIN3c108BFloat16ELi1ELi1ELi0EEEJNS0_7maximumIfEEfEEEvT_T0_DpT1_)
        /*008c*/ 	.short	0x0210
        /*008e*/ 	.short	0x0d30


	//----- nvinfo : EIATTR_SW_WAR
	.align		4
.L_1097:
        /*0090*/ 	.byte	0x04, 0x36
        /*0092*/ 	.short	(.L_1099 - .L_1098)
.L_1098:
        /*0094*/ 	.word	0x00000008
.L_1099:


//--------------------- .nv.info._ZN2at6native57_GLOBAL__N__f3eca4a2_24_ForeachBinaryOpScalar_cu_86b9896c25multi_tensor_apply_kernelINS1_18TensorListMetadataILi1EEENS1_21BinaryOpScalarFunctorIN3c104HalfELi1ELi1ELi0EEEJNS0_7maximumIfEEfEEEvT_T0_DpT1_ --------------------------
	.section	.nv.info._ZN2at6native57_GLOBAL__N__f3eca4a2_24_ForeachBinaryOpScalar_cu_86b9896c25multi_tensor_apply_kernelINS1_18TensorListMetadataILi1EEENS1_21BinaryOpScalarFunctorIN3c104HalfELi1ELi1ELi0EEEJNS0_7maximumIfEEfEEEvT_T0_DpT1_,"",@"SHT_CUDA_INFO"
	.sectionflags	@""
	.align	4


	//----- nvinfo : EIATTR_CUDA_API_VERSION
	.align		4
        /*0000*/ 	.byte	0x04, 0x37
        /*0002*/ 	.short	(.L_1101 - .L_1100)
.L_1100:
        /*0004*/ 	.word	0x00000082


	//----- nvinfo : EIATTR_KPARAM_INFO
	.align		4
.L_1101:
        /*0008*/ 	.byte	0x04, 0x17
        /*000a*/ 	.short	(.L_1103 - .L_1102)
.L_1102:
        /*000c*/ 	.word	0x00000000
        /*0010*/ 	.short	0x0003
        /*0012*/ 	.short	0x0d2c
        /*0014*/ 	.byte	0x00, 0xf0, 0x11, 0x00


	//----- nvinfo : EIATTR_KPARAM_INFO
	.align		4
.L_1103:
        /*0018*/ 	.byte	0x04, 0x17
        /*001a*/ 	.short	(.L_1105 - .L_1104)
.L_1104:
        /*001c*/ 	.word	0x00000000
        /*0020*/ 	.short	0x0002
        /*0022*/ 	.short	0x0d29
        /*0024*/ 	.byte	0x00, 0xf0, 0x05, 0x00


	//----- nvinfo : EIATTR_KPARAM_INFO
	.align		4
.L_1105:
        /*0028*/ 	.byte	0x04, 0x17
        /*002a*/ 	.short	(.L_1107 - .L_1106)
.L_1106:
        /*002c*/ 	.word	0x00000000
        /*0030*/ 	.short	0x0001
        /*0032*/ 	.short	0x0d28
        /*0034*/ 	.byte	0x00, 0xf0, 0x05, 0x00


	//----- nvinfo : EIATTR_KPARAM_INFO
	.align		4
.L_1107:
        /*0038*/ 	.byte	0x04, 0x17
        /*003a*/ 	.short	(.L_1109 - .L_1108)
.L_1108:
        /*003c*/ 	.word	0x00000000
        /*0040*/ 	.short	0x0000
        /*0042*/ 	.short	0x0000
        /*0044*/ 	.byte	0x00, 0xf0, 0xa1, 0x34


	//----- nvinfo : EIATTR_SPARSE_MMA_MASK
	.align		4
.L_1109:
        /*0048*/ 	.byte	0x03, 0x50
        /*004a*/ 	.short	0x0000


	//----- nvinfo : EIATTR_MAXREG_COUNT
	.align		4
        /*004c*/ 	.byte	0x03, 0x1b
        /*004e*/ 	.short	0x0080


	//----- nvinfo : EIATTR_MERCURY_ISA_VERSION
	.align		4
        /*0050*/ 	.byte	0x03, 0x5f
        /*0052*/ 	.short	0x0101


	//----- nvinfo : EIATTR_EXIT_INSTR_OFFSETS
	.align		4
        /*0054*/ 	.byte	0x04, 0x1c
        /*0056*/ 	.short	(.L_1111 - .L_1110)


	//   ....[0]....
.L_1110:
        /*0058*/ 	.word	0x00000140


	//   ....[1]....
        /*005c*/ 	.word	0x00000640


	//   ....[2]....
        /*0060*/ 	.word	0x000006a0


	//   ....[3]....
        /*0064*/ 	.word	0x00000910


	//----- nvinfo : EIATTR_MAX_THREADS
	.align		4
.L_1111:
        /*0068*/ 	.byte	0x04, 0x05
        /*006a*/ 	.short	(.L_1113 - .L_1112)
.L_1112:
        /*006c*/ 	.word	0x00000200
        /*0070*/ 	.word	0x00000001
        /*0074*/ 	.word	0x00000001


	//----- nvinfo : EIATTR_CRS_STACK_SIZE
	.align		4
.L_1113:
        /*0078*/ 	.byte	0x04, 0x1e
        /*007a*/ 	.short	(.L_1115 - .L_1114)
.L_1114:
        /*007c*/ 	.word	0x00000000


	//----- nvinfo : EIATTR_CBANK_PARAM_SIZE
	.align		4
.L_1115:
        /*0080*/ 	.byte	0x03, 0x19
        /*0082*/ 	.short	0x0d30


	//----- nvinfo : EIATTR_PARAM_CBANK
	.align		4
        /*0084*/ 	.byte	0x04, 0x0a
        /*0086*/ 	.short	(.L_1117 - .L_1116)
	.align		4
.L_1116:
        /*0088*/ 	.word	index@(.nv.constant0._ZN2at6native57_GLOBAL__N__f3eca4a2_24_ForeachBinaryOpScalar_cu_86b9896c25multi_tensor_apply_kernelINS1_18TensorListMetadataILi1EEENS1_21BinaryOpScalarFunctorIN3c104HalfELi1ELi1ELi0EEEJNS0_7maximumIfEEfEEEvT_T0_DpT1_)
        /*008c*/ 	.short	0x0210
        /*008e*/ 	.short	0x0d30


	//----- nvinfo : EIATTR_SW_WAR
	.align		4
.L_1117:
        /*0090*/ 	.byte	0x04, 0x36
        /*0092*/ 	.short	(.L_1119 - .L_1118)
.L_1118:
        /*0094*/ 	.word	0x00000008
.L_1119:


//--------------------- .nv.info._ZN2at6native57_GLOBAL__N__f3eca4a2_24_ForeachBinaryOpScalar_cu_86b9896c25multi_tensor_apply_kernelINS1_18TensorListMetadataILi1EEENS1_21BinaryOpScalarFunctorIfLi1ELi1ELi0EEEJNS0_7maximumIfEEfEEEvT_T0_DpT1_ --------------------------
	.section	.nv.info._ZN2at6native57_GLOBAL__N__f3eca4a2_24_ForeachBinaryOpScalar_cu_86b9896c25multi_tensor_apply_kernelINS1_18TensorListMetadataILi1EEENS1_21BinaryOpScalarFunctorIfLi1ELi1ELi0EEEJNS0_7maximumIfEEfEEEvT_T0_DpT1_,"",@"SHT_CUDA_INFO"
	.sectionflags	@""
	.align	4


	//----- nvinfo : EIATTR_CUDA_API_VERSION
	.align		4
        /*0000*/ 	.byte	0x04, 0x37
        /*0002*/ 	.short	(.L_1121 - .L_1120)
.L_1120:
        /*0004*/ 	.word	0x00000082


	//----- nvinfo : EIATTR_KPARAM_INFO
	.align		4
.L_1121:
        /*0008*/ 	.byte	0x04, 0x17
        /*000a*/ 	.short	(.L_1123 - .L_1122)
.L_1122:
        /*000c*/ 	.word	0x00000000
        /*0010*/ 	.short	0x0003
        /*0012*/ 	.short	0x0d2c
        /*0014*/ 	.byte	0x00, 0xf0, 0x11, 0x00


	//----- nvinfo : EIATTR_KPARAM_INFO
	.align		4
.L_1123:
        /*0018*/ 	.byte	0x04, 0x17
        /*001a*/ 	.short	(.L_1125 - .L_1124)
.L_1124:
        /*001c*/ 	.word	0x00000000
        /*0020*/ 	.short	0x0002
        /*0022*/ 	.short	0x0d29
        /*0024*/ 	.byte	0x00, 0xf0, 0x05, 0x00


	//----- nvinfo : EIATTR_KPARAM_INFO
	.align		4
.L_1125:
        /*0028*/ 	.byte	0x04, 0x17
        /*002a*/ 	.short	(.L_1127 - .L_1126)
.L_1126:
        /*002c*/ 	.word	0x00000000
        /*0030*/ 	.short	0x0001
        /*0032*/ 	.short	0x0d28
        /*0034*/ 	.byte	0x00, 0xf0, 0x05, 0x00


	//----- nvinfo : EIATTR_KPARAM_INFO
	.align		4
.L_1127:
        /*0038*/ 	.byte	0x04, 0x17
        /*003a*/ 	.short	(.L_1129 - .L_1128)
.L_1128:
        /*003c*/ 	.word	0x00000000
        /*0040*/ 	.short	0x0000
        /*0042*/ 	.short	0x0000
        /*0044*/ 	.byte	0x00, 0xf0, 0xa1, 0x34


	//----- nvinfo : EIATTR_SPARSE_MMA_MASK
	.align		4
.L_1129:
        /*0048*/ 	.byte	0x03, 0x50
        /*004a*/ 	.short	0x0000


	//----- nvinfo : EIATTR_MAXREG_COUNT
	.align		4
        /*004c*/ 	.byte	0x03, 0x1b
        /*004e*/ 	.short	0x0080


	//----- nvinfo : EIATTR_MERCURY_ISA_VERSION
	.align		4
        /*0050*/ 	.byte	0x03, 0x5f
        /*0052*/ 	.short	0x0101


	//----- nvinfo : EIATTR_EXIT_INSTR_OFFSETS
	.align		4
        /*0054*/ 	.byte	0x04, 0x1c
        /*0056*/ 	.short	(.L_1131 - .L_1130)


	//   ....[0]....
.L_1130:
        /*0058*/ 	.word	0x00000140


	//   ....[1]....
        /*005c*/ 	.word	0x000005f0


	//   ....[2]....
        /*0060*/ 	.word	0x00000650


	//   ....[3]....
        /*0064*/ 	.word	0x00000860


	//----- nvinfo : EIATTR_MAX_THREADS
	.align		4
.L_1131:
        /*0068*/ 	.byte	0x04, 0x05
        /*006a*/ 	.short	(.L_1133 - .L_1132)
.L_1132:
        /*006c*/ 	.word	0x00000200
        /*0070*/ 	.word	0x00000001
        /*0074*/ 	.word	0x00000001


	//----- nvinfo : EIATTR_CRS_STACK_SIZE
	.align		4
.L_1133:
        /*0078*/ 	.byte	0x04, 0x1e
        /*007a*/ 	.short	(.L_1135 - .L_1134)
.L_1134:
        /*007c*/ 	.word	0x00000000


	//----- nvinfo : EIATTR_CBANK_PARAM_SIZE
	.align		4
.L_1135:
        /*0080*/ 	.byte	0x03, 0x19
        /*0082*/ 	.short	0x0d30


	//----- nvinfo : EIATTR_PARAM_CBANK
	.align		4
        /*0084*/ 	.byte	0x04, 0x0a
        /*0086*/ 	.short	(.L_1137 - .L_1136)
	.align		4
.L_1136:
        /*0088*/ 	.word	index@(.nv.constant0._ZN2at6native57_GLOBAL__N__f3eca4a2_24_ForeachBinaryOpScalar_cu_86b9896c25multi_tensor_apply_kernelINS1_18TensorListMetadataILi1EEENS1_21BinaryOpScalarFunctorIfLi1ELi1ELi0EEEJNS0_7maximumIfEEfEEEvT_T0_DpT1_)
        /*008c*/ 	.short	0x0210
        /*008e*/ 	.short	0x0d30


	//----- nvinfo : EIATTR_SW_WAR
	.align		4
.L_1137:
        /*0090*/ 	.byte	0x04, 0x36
        /*0092*/ 	.short	(.L_1139 - .L_1138)
.L_1138:
        /*0094*/ 	.word	0x00000008
.L_1139:


//--------------------- .nv.info._ZN2at6native57_GLOBAL__N__f3eca4a2_24_ForeachBinaryOpScalar_cu_86b9896c25multi_tensor_apply_kernelINS1_18TensorListMetadataILi1EEENS1_21BinaryOpScalarFunctorIdLi1ELi1ELi0EEEJNS0_7maximumIdEEdEEEvT_T0_DpT1_ --------------------------
	.section	.nv.info._ZN2at6native57_GLOBAL__N__f3eca4a2_24_ForeachBinaryOpScalar_cu_86b9896c25multi_tensor_apply_kernelINS1_18TensorListMetadataILi1EEENS1_21BinaryOpScalarFunctorIdLi1ELi1ELi0EEEJNS0_7maximumIdEEdEEEvT_T0_DpT1_,"",@"SHT_CUDA_INFO"
	.sectionflags	@""
	.align	4


	//----- nvinfo : EIATTR_CUDA_API_VERSION
	.align		4
        /*0000*/ 	.byte	0x04, 0x37
        /*0002*/ 	.short	(.L_1141 - .L_1140)
.L_1140:
        /*0004*/ 	.word	0x00000082


	//----- nvinfo : EIATTR_KPARAM_INFO
	.align		4
.L_1141:
        /*0008*/ 	.byte	0x04, 0x17
        /*000a*/ 	.short	(.L_1143 - .L_1142)
.L_1142:
        /*000c*/ 	.word	0x00000000
        /*0010*/ 	.short	0x0003
        /*0012*/ 	.short	0x0d30
        /*0014*/ 	.byte	0x00, 0xf0, 0x21, 0x00


	//----- nvinfo : EIATTR_KPARAM_INFO
	.align		4
.L_1143:
        /*0018*/ 	.byte	0x04, 0x17
        /*001a*/ 	.short	(.L_1145 - .L_1144)
.L_1144:
        /*001c*/ 	.word	0x00000000
        /*0020*/ 	.short	0x0002
        /*0022*/ 	.short	0x0d29
        /*0024*/ 	.byte	0x00, 0xf0, 0x05, 0x00


	//----- nvinfo : EIATTR_KPARAM_INFO
	.align		4
.L_1145:
        /*0028*/ 	.byte	0x04, 0x17
        /*002a*/ 	.short	(.L_1147 - .L_1146)
.L_1146:
        /*002c*/ 	.word	0x00000000
        /*0030*/ 	.short	0x0001
        /*0032*/ 	.short	0x0d28
        /*0034*/ 	.byte	0x00, 0xf0, 0x05, 0x00


	//----- nvinfo : EIATTR_KPARAM_INFO
	.align		4
.L_1147:
        /*0038*/ 	.byte	0x04, 0x17
        /*003a*/ 	.short	(.L_1149 - .L_1148)
.L_1148:
        /*003c*/ 	.word	0x00000000
        /*0040*/ 	.short	0x0000
        /*0042*/ 	.short	0x0000
        /*0044*/ 	.byte	0x00, 0xf0, 0xa1, 0x34


	//----- nvinfo : EIATTR_SPARSE_MMA_MASK
	.align		4
.L_1149:
        /*0048*/ 	.byte	0x03, 0x50
        /*004a*/ 	.short	0x0000


	//----- nvinfo : EIATTR_MAXREG_COUNT
	.align		4
        /*004c*/ 	.byte	0x03, 0x1b
        /*004e*/ 	.short	0x0080


	//----- nvinfo : EIATTR_MERCURY_ISA_VERSION
	.align		4
        /*0050*/ 	.byte	0x03, 0x5f
        /*0052*/ 	.short	0x0101


	//----- nvinfo : EIATTR_EXIT_INSTR_OFFSETS
	.align		4
        /*0054*/ 	.byte	0x04, 0x1c
        /*0056*/ 	.short	(.L_1151 - .L_1150)


	//   ....[0]....
.L_1150:
        /*0058*/ 	.word	0x00000140


	//   ....[1]....
        /*005c*/ 	.word	0x00000660


	//   ....[2]....
        /*0060*/ 	.word	0x000006c0


	//   ....[3]....
        /*0064*/ 	.word	0x00000940


	//----- nvinfo : EIATTR_MAX_THREADS
	.align		4
.L_1151:
        /*0068*/ 	.byte	0x04, 0x05
        /*006a*/ 	.short	(.L_1153 - .L_1152)
.L_1152:
        /*006c*/ 	.word	0x00000200
        /*0070*/ 	.word	0x00000001
        /*0074*/ 	.word	0x00000001


	//----- nvinfo : EIATTR_CRS_STACK_SIZE
	.align		4
.L_1153:
        /*0078*/ 	.byte	0x04, 0x1e
        /*007a*/ 	.short	(.L_1155 - .L_1154)
.L_1154:
        /*007c*/ 	.word	0x00000000


	//----- nvinfo : EIATTR_CBANK_PARAM_SIZE
	.align		4
.L_1155:
        /*0080*/ 	.byte	0x03, 0x19
        /*0082*/ 	.short	0x0d38


	//----- nvinfo : EIATTR_PARAM_CBANK
	.align		4
        /*0084*/ 	.byte	0x04, 0x0a
        /*0086*/ 	.short	(.L_1157 - .L_1156)
	.align		4
.L_1156:
        /*0088*/ 	.word	index@(.nv.constant0._ZN2at6native57_GLOBAL__N__f3eca4a2_24_ForeachBinaryOpScalar_cu_86b9896c25multi_tensor_apply_kernelINS1_18TensorListMetadataILi1EEENS1_21BinaryOpScalarFunctorIdLi1ELi1ELi0EEEJNS0_7maximumIdEEdEEEvT_T0_DpT1_)
        /*008c*/ 	.short	0x0210
        /*008e*/ 	.short	0x0d38


	//----- nvinfo : EIATTR_SW_WAR
	.align		4
.L_1157:
        /*0090*/ 	.byte	0x04, 0x36
        /*0092*/ 	.short	(.L_1159 - .L_1158)
.L_1158:
        /*0094*/ 	.word	0x00000008
.L_1159:


//--------------------- .nv.info._ZN2at6native57_GLOBAL__N__f3eca4a2_24_ForeachBinaryOpScalar_cu_86b9896c25multi_tensor_apply_kernelINS1_18TensorListMetadataILi1EEENS1_21BinaryOpScalarFunctorIsLi1ELi1ELi0EEEJNS0_7maximumIsEEsEEEvT_T0_DpT1_ --------------------------
	.section	.nv.info._ZN2at6native57_GLOBAL__N__f3eca4a2_24_ForeachBinaryOpScalar_cu_86b9896c25multi_tensor_apply_kernelINS1_18TensorListMetadataILi1EEENS1_21BinaryOpScalarFunctorIsLi1ELi1ELi0EEEJNS0_7maximumIsEEsEEEvT_T0_DpT1_,"",@"SHT_CUDA_INFO"
	.sectionflags	@""
	.align	4


	//----- nvinfo : EIATTR_CUDA_API_VERSION
	.align		4
        /*0000*/ 	.byte	0x04, 0x37
        /*0002*/ 	.short	(.L_1161 - .L_1160)
.L_1160:
        /*0004*/ 	.word	0x00000082


	//----- nvinfo : EIATTR_KPARAM_INFO
	.align		4
.L_1161:
        /*0008*/ 	.byte	0x04, 0x17
        /*000a*/ 	.short	(.L_1163 - .L_1162)
.L_1162:
        /*000c*/ 	.word	0x00000000
        /*0010*/ 	.short	0x0003
        /*0012*/ 	.short	0x0d2a
        /*0014*/ 	.byte	0x00, 0xf0, 0x09, 0x00


	//----- nvinfo : EIATTR_KPARAM_INFO
	.align		4
.L_1163:
        /*0018*/ 	.byte	0x04, 0x17
        /*001a*/ 	.short	(.L_1165 - .L_1164)
.L_1164:
        /*001c*/ 	.word	0x00000000
        /*0020*/ 	.short	0x0002
        /*0022*/ 	.short	0x0d29
        /*0024*/ 	.byte	0x00, 0xf0, 0x05, 0x00


	//----- nvinfo : EIATTR_KPARAM_INFO
	.align		4
.L_1165:
        /*0028*/ 	.byte	0x04, 0x17
        /*002a*/ 	.short	(.L_1167 - .L_1166)
.L_1166:
        /*002c*/ 	.word	0x00000000
        /*0030*/ 	.short	0x0001
        /*0032*/ 	.short	0x0d28
        /*0034*/ 	.byte	0x00, 0xf0, 0x05, 0x00


	//----- nvinfo : EIATTR_KPARAM_INFO
	.align		4
.L_1167:
        /*0038*/ 	.byte	0x04, 0x17
        /*003a*/ 	.short	(.L_1169 - .L_1168)
.L_1168:
        /*003c*/ 	.word	0x00000000
        /*0040*/ 	.short	0x0000
        /*0042*/ 	.short	0x0000
        /*0044*/ 	.byte	0x00, 0xf0, 0xa1, 0x34


	//----- nvinfo : EIATTR_SPARSE_MMA_MASK
	.align		4
.L_1169:
        /*0048*/ 	.byte	0x03, 0x50
        /*004a*/ 	.short	0x0000


	//----- nvinfo : EIATTR_MAXREG_COUNT
	.align		4
        /*004c*/ 	.byte	0x03, 0x1b
        /*004e*/ 	.short	0x0080


	//----- nvinfo : EIATTR_MERCURY_ISA_VERSION
	.align		4
        /*0050*/ 	.byte	0x03, 0x5f
        /*0052*/ 	.short	0x0101


	//----- nvinfo : EIATTR_EXIT_INSTR_OFFSETS
	.align		4
        /*0054*/ 	.byte	0x04, 0x1c
        /*0056*/ 	.short	(.L_1171 - .L_1170)


	//   ....[0]....
.L_1170:
        /*0058*/ 	.word	0x00000140


	//   ....[1]....
        /*005c*/ 	.word	0x00000530


	//   ....[2]....
        /*0060*/ 	.word	0x00000590


	//   ....[3]....
        /*0064*/ 	.word	0x00000730


	//----- nvinfo : EIATTR_MAX_THREADS
	.align		4
.L_1171:
        /*0068*/ 	.byte	0x04, 0x05
        /*006a*/ 	.short	(.L_1173 - .L_1172)
.L_1172:
        /*006c*/ 	.word	0x00000200
        /*0070*/ 	.word	0x00000001
        /*0074*/ 	.word	0x00000001


	//----- nvinfo : EIATTR_CRS_STACK_SIZE
	.align		4
.L_1173:
        /*0078*/ 	.byte	0x04, 0x1e
        /*007a*/ 	.short	(.L_1175 - .L_1174)
.L_1174:
        /*007c*/ 	.word	0x00000000


	//----- nvinfo : EIATTR_CBANK_PARAM_SIZE
	.align		4
.L_1175:
        /*0080*/ 	.byte	0x03, 0x19
        /*0082*/ 	.short	0x0d2c


	//----- nvinfo : EIATTR_PARAM_CBANK
	.align		4
        /*0084*/ 	.byte	0x04, 0x0a
        /*0086*/ 	.short	(.L_1177 - .L_1176)
	.align		4
.L_1176:
        /*0088*/ 	.word	index@(.nv.constant0._ZN2at6native57_GLOBAL__N__f3eca4a2_24_ForeachBinaryOpScalar_cu_86b9896c25multi_tensor_apply_kernelINS1_18TensorListMetadataILi1EEENS1_21BinaryOpScalarFunctorIsLi1ELi1ELi0EEEJNS0_7maximumIsEEsEEEvT_T0_DpT1_)
        /*008c*/ 	.short	0x0210
        /*008e*/ 	.short	0x0d2c


	//----- nvinfo : EIATTR_SW_WAR
	.align		4
.L_1177:
        /*0090*/ 	.byte	0x04, 0x36
        /*0092*/ 	.short	(.L_1179 - .L_1178)
.L_1178:
        /*0094*/ 	.word	0x00000008
.L_1179:


//--------------------- .nv.info._ZN2at6native57_GLOBAL__N__f3eca4a2_24_ForeachBinaryOpScalar_cu_86b9896c25multi_tensor_apply_kernelINS1_18TensorListMetadataILi1EEENS1_21BinaryOpScalarFunctorIlLi1ELi1ELi0EEEJNS0_7maximumIlEElEEEvT_T0_DpT1_ --------------------------
	.section	.nv.info._ZN2at6native57_GLOBAL__N__f3eca4a2_24_ForeachBinaryOpScalar_cu_86b9896c25multi_tensor_apply_kernelINS1_18TensorListMetadataILi1EEENS1_21BinaryOpScalarFunctorIlLi1ELi1ELi0EEEJNS0_7maximumIlEElEEEvT_T0_DpT1_,"",@"SHT_CUDA_INFO"
	.sectionflags	@""
	.align	4


	//----- nvinfo : EIATTR_CUDA_API_VERSION
	.align		4
        /*0000*/ 	.byte	0x04, 0x37
        /*0002*/ 	.short	(.L_1181 - .L_1180)
.L_1180:
        /*0004*/ 	.word	0x00000082


	//----- nvinfo : EIATTR_KPARAM_INFO
	.align		4
.L_1181:
        /*0008*/ 	.byte	0x04, 0x17
        /*000a*/ 	.short	(.L_1183 - .L_1182)
.L_1182:
        /*000c*/ 	.word	0x00000000
        /*0010*/ 	.short	0x0003
        /*0012*/ 	.short	0x0d30
        /*0014*/ 	.byte	0x00, 0xf0, 0x21, 0x00


	//----- nvinfo : EIATTR_KPARAM_INFO
	.align		4
.L_1183:
        /*0018*/ 	.byte	0x04, 0x17
        /*001a*/ 	.short	(.L_1185 - .L_1184)
.L_1184:
        /*001c*/ 	.word	0x00000000
        /*0020*/ 	.short	0x0002
        /*0022*/ 	.short	0x0d29
        /*0024*/ 	.byte	0x00, 0xf0, 0x05, 0x00


	//----- nvinfo : EIATTR_KPARAM_INFO
	.align		4
.L_1185:
        /*0028*/ 	.byte	0x04, 0x17
        /*002a*/ 	.short	(.L_1187 - .L_1186)
.L_1186:
        /*002c*/ 	.word	0x00000000
        /*0030*/ 	.short	0x0001
        /*0032*/ 	.short	0x0d28
        /*0034*/ 	.byte	0x00, 0xf0, 0x05, 0x00


	//----- nvinfo : EIATTR_KPARAM_INFO
	.align		4
.L_1187:
        /*0038*/ 	.byte	0x04, 0x17
        /*003a*/ 	.short	(.L_1189 - .L_1188)
.L_1188:
        /*003c*/ 	.word	0x00000000
        /*0040*/ 	.short	0x0000
        /*0042*/ 	.short	0x0000
        /*0044*/ 	.byte	0x00, 0xf0, 0xa1, 0x34


	//----- nvinfo : EIATTR_SPARSE_MMA_MASK
	.align		4
.L_1189:
        /*0048*/ 	.byte	0x03, 0x50
        /*004a*/ 	.short	0x0000


	//----- nvinfo : EIATTR_MAXREG_COUNT
	.align		4
        /*004c*/ 	.byte	0x03, 0x1b
        /*004e*/ 	.short	0x0080


	//----- nvinfo : EIATTR_MERCURY_ISA_VERSION
	.align		4
        /*0050*/ 	.byte	0x03, 0x5f
        /*0052*/ 	.short	0x0101


	//----- nvinfo : EIATTR_EXIT_INSTR_OFFSETS
	.align		4
        /*0054*/ 	.byte	0x04, 0x1c
        /*0056*/ 	.short	(.L_1191 - .L_1190)


	//   ....[0]....
.L_1190:
        /*0058*/ 	.word	0x00000140


	//   ....[1]....
        /*005c*/ 	.word	0x00000620


	//   ....[2]....
        /*0060*/ 	.word	0x00000680


	//   ....[3]....
        /*0064*/ 	.word	0x000008f0


	//----- nvinfo : EIATTR_MAX_THREADS
	.align		4
.L_1191:
        /*0068*/ 	.byte	0x04, 0x05
        /*006a*/ 	.short	(.L_1193 - .L_1192)
.L_1192:
        /*006c*/ 	.word	0x00000200
        /*0070*/ 	.word	0x00000001
        /*0074*/ 	.word	0x00000001


	//----- nvinfo : EIATTR_CRS_STACK_SIZE
	.align		4
.L_1193:
        /*0078*/ 	.byte	0x04, 0x1e
        /*007a*/ 	.short	(.L_1195 - .L_1194)
.L_1194:
        /*007c*/ 	.word	0x00000000


	//----- nvinfo : EIATTR_CBANK_PARAM_SIZE
	.align		4
.L_1195:
        /*0080*/ 	.byte	0x03, 0x19
        /*0082*/ 	.short	0x0d38


	//----- nvinfo : EIATTR_PARAM_CBANK
	.align		4
        /*0084*/ 	.byte	0x04, 0x0a
        /*0086*/ 	.short	(.L_1197 - .L_1196)
	.align		4
.L_1196:
        /*0088*/ 	.word	index@(.nv.constant0._ZN2at6native57_GLOBAL__N__f3eca4a2_24_ForeachBinaryOpScalar_cu_86b9896c25multi_tensor_apply_kernelINS1_18TensorListMetadataILi1EEENS1_21BinaryOpScalarFunctorIlLi1ELi1ELi0EEEJNS0_7maximumIlEElEEEvT_T0_DpT1_)
        /*008c*/ 	.short	0x0210
        /*008e*/ 	.short	0x0d38


	//----- nvinfo : EIATTR_SW_WAR
	.align		4
.L_1197:
        /*0090*/ 	.byte	0x04, 0x36
        /*0092*/ 	.short	(.L_1199 - .L_1198)
.L_1198:
        /*0094*/ 	.word	0x00000008
.L_1199:


//--------------------- .nv.info._ZN2at6native57_GLOBAL__N__f3eca4a2_24_ForeachBinaryOpScalar_cu_86b9896c25multi_tensor_apply_kernelINS1_18TensorListMetadataILi1EEENS1_21BinaryOpScalarFunctorIiLi1ELi1ELi0EEEJNS0_7maximumIiEEiEEEvT_T0_DpT1_ --------------------------
	.section	.nv.info._ZN2at6native57_GLOBAL__N__f3eca4a2_24_ForeachBinaryOpScalar_cu_86b9896c25multi_tensor_apply_kernelINS1_18TensorListMetadataILi1EEENS1_21BinaryOpScalarFunctorIiLi1ELi1ELi0EEEJNS0_7maximumIiEEiEEEvT_T0_DpT1_,"",@"SHT_CUDA_INFO"
	.sectionflags	@""
	.align	4


	//----- nvinfo : EIATTR_CUDA_API_VERSION
	.align		4
        /*0000*/ 	.byte	0x04, 0x37
        /*0002*/ 	.short	(.L_1201 - .L_1200)
.L_1200:
        /*0004*/ 	.word	0x00000082


	//----- nvinfo : EIATTR_KPARAM_INFO
	.align		4
.L_1201:
        /*0008*/ 	.byte	0x04, 0x17
        /*000a*/ 	.short	(.L_1203 - .L_1202)
.L_1202:
        /*000c*/ 	.word	0x00000000
        /*0010*/ 	.short	0x0003
        /*0012*/ 	.short	0x0d2c
        /*0014*/ 	.byte	0x00, 0xf0, 0x11, 0x00


	//----- nvinfo : EIATTR_KPARAM_INFO
	.align		4
.L_1203:
        /*0018*/ 	.byte	0x04, 0x17
        /*001a*/ 	.short	(.L_1205 - .L_1204)
.L_1204:
        /*001c*/ 	.word	0x00000000
        /*0020*/ 	.short	0x0002
        /*0022*/ 	.short	0x0d29
        /*0024*/ 	.byte	0x00, 0xf0, 0x05, 0x00


	//----- nvinfo : EIATTR_KPARAM_INFO
	.align		4
.L_1205:
        /*0028*/ 	.byte	0x04, 0x17
        /*002a*/ 	.short	(.L_1207 - .L_1206)
.L_1206:
        /*002c*/ 	.word	0x00000000
        /*0030*/ 	.short	0x0001
        /*0032*/ 	.short	0x0d28
        /*0034*/ 	.byte	0x00, 0xf0, 0x05, 0x00


	//----- nvinfo : EIATTR_KPARAM_INFO
	.align		4
.L_1207:
        /*0038*/ 	.byte	0x04, 0x17
        /*003a*/ 	.short	(.L_1209 - .L_1208)
.L_1208:
        /*003c*/ 	.word	0x00000000
        /*0040*/ 	.short	0x0000
        /*0042*/ 	.short	0x0000
        /*0044*/ 	.byte	0x00, 0xf0, 0xa1, 0x34


	//----- nvinfo : EIATTR_SPARSE_MMA_MASK
	.align		4
.L_1209:
        /*0048*/ 	.byte	0x03, 0x50
        /*004a*/ 	.short	0x0000


	//----- nvinfo : EIATTR_MAXREG_COUNT
	.align		4
        /*004c*/ 	.byte	0x03, 0x1b
        /*004e*/ 	.short	0x0080


	//----- nvinfo : EIATTR_MERCURY_ISA_VERSION
	.align		4
        /*0050*/ 	.byte	0x03, 0x5f
        /*0052*/ 	.short	0x0101


	//----- nvinfo : EIATTR_EXIT_INSTR_OFFSETS
	.align		4
        /*0054*/ 	.byte	0x04, 0x1c
        /*0056*/ 	.short	(.L_1211 - .L_1210)


	//   ....[0]....
.L_1210:
        /*0058*/ 	.word	0x00000140


	//   ....[1]....
        /*005c*/ 	.word	0x00000520


	//   ....[2]....
        /*0060*/ 	.word	0x00000580


	//   ....[3]....
        /*0064*/ 	.word	0x000006d0


	//----- nvinfo : EIATTR_MAX_THREADS
	.align		4
.L_1211:
        /*0068*/ 	.byte	0x04, 0x05
        /*006a*/ 	.short	(.L_1213 - .L_1212)
.L_1212:
        /*006c*/ 	.word	0x00000200
        /*0070*/ 	.word	0x00000001
        /*0074*/ 	.word	0x00000001


	//----- nvinfo : EIATTR_CRS_STACK_SIZE
	.align		4
.L_1213:
        /*0078*/ 	.byte	0x04, 0x1e
        /*007a*/ 	.short	(.L_1215 - .L_1214)
.L_1214:
        /*007c*/ 	.word	0x00000000


	//----- nvinfo : EIATTR_CBANK_PARAM_SIZE
	.align		4
.L_1215:
        /*0080*/ 	.byte	0x03, 0x19
        /*0082*/ 	.short	0x0d30


	//----- nvinfo : EIATTR_PARAM_CBANK
	.align		4
        /*0084*/ 	.byte	0x04, 0x0a
        /*0086*/ 	.short	(.L_1217 - .L_1216)
	.align		4
.L_1216:
        /*0088*/ 	.word	index@(.nv.constant0._ZN2at6native57_GLOBAL__N__f3eca4a2_24_ForeachBinaryOpScalar_cu_86b9896c25multi_tensor_apply_kernelINS1_18TensorListMetadataILi1EEENS1_21BinaryOpScalarFunctorIiLi1ELi1ELi0EEEJNS0_7maximumIiEEiEEEvT_T0_DpT1_)
        /*008c*/ 	.short	0x0210
        /*008e*/ 	.short	0x0d30


	//----- nvinfo : EIATTR_SW_WAR
	.align		4
.L_1217:
        /*0090*/ 	.byte	0x04, 0x36
        /*0092*/ 	.short	(.L_1219 - .L_1218)
.L_1218:
        /*0094*/ 	.word	0x00000008
.L_1219:


//--------------------- .nv.info._ZN2at6native57_GLOBAL__N__f3eca4a2_24_ForeachBinaryOpScalar_cu_86b9896c25multi_tensor_apply_kernelINS1_18TensorListMetadataILi1EEENS1_21BinaryOpScalarFunctorIaLi1ELi1ELi0EEEJNS0_7maximumIaEEaEEEvT_T0_DpT1_ --------------------------
	.section	.nv.info._ZN2at6native57_GLOBAL__N__f3eca4a2_24_ForeachBinaryOpScalar_cu_86b9896c25multi_tensor_apply_kernelINS1_18TensorListMetadataILi1EEENS1_21BinaryOpScalarFunctorIaLi1ELi1ELi0EEEJNS0_7maximumIaEEaEEEvT_T0_DpT1_,"",@"SHT_CUDA_INFO"
	.sectionflags	@""
	.align	4


	//----- nvinfo : EIATTR_CUDA_API_VERSION
	.align		4
        /*0000*/ 	.byte	0x04, 0x37
        /*0002*/ 	.short	(.L_1221 - .L_1220)
.L_1220:
        /*0004*/ 	.word	0x00000082


	//----- nvinfo : EIATTR_KPARAM_INFO
	.align		4
.L_1221:
        /*0008*/ 	.byte	0x04, 0x17
        /*000a*/ 	.short	(.L_1223 - .L_1222)
.L_1222:
        /*000c*/ 	.word	0x00000000
        /*0010*/ 	.short	0x0003
        /*0012*/ 	.short	0x0d2a
        /*0014*/ 	.byte	0x00, 0xf0, 0x05, 0x00


	//----- nvinfo : EIATTR_KPARAM_INFO
	.align		4
.L_1223:
        /*0018*/ 	.byte	0x04, 0x17
        /*001a*/ 	.short	(.L_1225 - .L_1224)
.L_1224:
        /*001c*/ 	.word	0x00000000
        /*0020*/ 	.short	0x0002
        /*0022*/ 	.short	0x0d29
        /*0024*/ 	.byte	0x00, 0xf0, 0x05, 0x00


	//----- nvinfo : EIATTR_KPARAM_INFO
	.align		4
.L_1225:
        /*0028*/ 	.byte	0x04, 0x17
        /*002a*/ 	.short	(.L_1227 - .L_1226)
.L_1226:
        /*002c*/ 	.word	0x00000000
        /*0030*/ 	.short	0x0001
        /*0032*/ 	.short	0x0d28
        /*0034*/ 	.byte	0x00, 0xf0, 0x05, 0x00


	//----- nvinfo : EIATTR_KPARAM_INFO
	.align		4
.L_1227:
        /*0038*/ 	.byte	0x04, 0x17
        /*003a*/ 	.short	(.L_1229 - .L_1228)
.L_1228:
        /*003c*/ 	.word	0x00000000
        /*0040*/ 	.short	0x0000
        /*0042*/ 	.short	0x0000
        /*0044*/ 	.byte	0x00, 0xf0, 0xa1, 0x34


	//----- nvinfo : EIATTR_SPARSE_MMA_MASK
	.align		4
.L_1229:
        /*0048*/ 	.byte	0x03, 0x50
        /*004a*/ 	.short	0x0000


	//----- nvinfo : EIATTR_MAXREG_COUNT
	.align		4
        /*004c*/ 	.byte	0x03, 0x1b
        /*004e*/ 	.short	0x0080


	//----- nvinfo : EIATTR_MERCURY_ISA_VERSION
	.align		4
        /*0050*/ 	.byte	0x03, 0x5f
        /*0052*/ 	.short	0x0101


	//----- nvinfo : EIATTR_EXIT_INSTR_OFFSETS
	.align		4
        /*0054*/ 	.byte	0x04, 0x1c
        /*0056*/ 	.short	(.L_1231 - .L_1230)


	//   ....[0]....
.L_1230:
        /*0058*/ 	.word	0x00000150


	//   ....[1]....
        /*005c*/ 	.word	0x00000580


	//   ....[2]....
        /*0060*/ 	.word	0x000005e0


	//   ....[3]....
        /*0064*/ 	.word	0x000007e0


	//----- nvinfo : EIATTR_MAX_THREADS
	.align		4
.L_1231:
        /*0068*/ 	.byte	0x04, 0x05
        /*006a*/ 	.short	(.L_1233 - .L_1232)
.L_1232:
        /*006c*/ 	.word	0x00000200
        /*0070*/ 	.word	0x00000001
        /*0074*/ 	.word	0x00000001


	//----- nvinfo : EIATTR_CRS_STACK_SIZE
	.align		4
.L_1233:
        /*0078*/ 	.byte	0x04, 0x1e
        /*007a*/ 	.short	(.L_1235 - .L_1234)
.L_1234:
        /*007c*/ 	.word	0x00000000


	//----- nvinfo : EIATTR_CBANK_PARAM_SIZE
	.align		4
.L_1235:
        /*0080*/ 	.byte	0x03, 0x19
        /*0082*/ 	.short	0x0d2b


	//----- nvinfo : EIATTR_PARAM_CBANK
	.align		4
        /*0084*/ 	.byte	0x04, 0x0a
        /*0086*/ 	.short	(.L_1237 - .L_1236)
	.align		4
.L_1236:
        /*0088*/ 	.word	index@(.nv.constant0._ZN2at6native57_GLOBAL__N__f3eca4a2_24_ForeachBinaryOpScalar_cu_86b9896c25multi_tensor_apply_kernelINS1_18TensorListMetadataILi1EEENS1_21BinaryOpScalarFunctorIaLi1ELi1ELi0EEEJNS0_7maximumIaEEaEEEvT_T0_DpT1_)
        /*008c*/ 	.short	0x0210
        /*008e*/ 	.short	0x0d2b


	//----- nvinfo : EIATTR_SW_WAR
	.align		4
.L_1237:
        /*0090*/ 	.byte	0x04, 0x36
        /*0092*/ 	.short	(.L_1239 - .L_1238)
.L_1238:
        /*0094*/ 	.word	0x00000008
.L_1239:


//--------------------- .nv.info._ZN2at6native57_GLOBAL__N__f3eca4a2_24_ForeachBinaryOpScalar_cu_86b9896c25multi_tensor_apply_kernelINS1_18TensorListMetadataILi1EEENS1_21BinaryOpScalarFunctorIhLi1ELi1ELi0EEEJNS0_7maximumIhEEhEEEvT_T0_DpT1_ --------------------------
	.section	.nv.info._ZN2at6native57_GLOBAL__N__f3eca4a2_24_ForeachBinaryOpScalar_cu_86b9896c25multi_tensor_apply_kernelINS1_18TensorListMetadataILi1EEENS1_21BinaryOpScalarFunctorIhLi1ELi1ELi0EEEJNS0_7maximumIhEEhEEEvT_T0_DpT1_,"",@"SHT_CUDA_INFO"
	.sectionflags	@""
	.align	4


	//----- nvinfo : EIATTR_CUDA_API_VERSION
	.align		4
        /*0000*/ 	.byte	0x04, 0x37
        /*0002*/ 	.short	(.L_1241 - .L_1240)
.L_1240:
        /*0004*/ 	.word	0x00000082


	//----- nvinfo : EIATTR_KPARAM_INFO
	.align		4
.L_1241:
        /*0008*/ 	.byte	0x04, 0x17
        /*000a*/ 	.short	(.L_1243 - .L_1242)
.L_1242:
        /*000c*/ 	.word	0x00000000
        /*0010*/ 	.short	0x0003
        /*0012*/ 	.short	0x0d2a
        /*0014*/ 	.byte	0x00, 0xf0, 0x05, 0x00


	//----- nvinfo : EIATTR_KPARAM_INFO
	.align		4
.L_1243:
        /*0018*/ 	.byte	0x04, 0x17
        /*001a*/ 	.short	(.L_1245 - .L_1244)
.L_1244:
        /*001c*/ 	.word	0x00000000
        /*0020*/ 	.short	0x0002
        /*0022*/ 	.short	0x0d29
        /*0024*/ 	.byte	0x00, 0xf0, 0x05, 0x00


	//----- nvinfo : EIATTR_KPARAM_INFO
	.align		4
.L_1245:
        /*0028*/ 	.byte	0x04, 0x17
        /*002a*/ 	.short	(.L_1247 - .L_1246)
.L_1246:
        /*002c*/ 	.word	0x00000000
        /*0030*/ 	.short	0x0001
        /*0032*/ 	.short	0x0d28
        /*0034*/ 	.byte	0x00, 0xf0, 0x05, 0x00


	//----- nvinfo : EIATTR_KPARAM_INFO
	.align		4
.L_1247:
        /*0038*/ 	.byte	0x04, 0x17
        /*003a*/ 	.short	(.L_1249 - .L_1248)
.L_1248:
        /*003c*/ 	.word	0x00000000
        /*0040*/ 	.short	0x0000
        /*0042*/ 	.short	0x0000
        /*0044*/ 	.byte	0x00, 0xf0, 0xa1, 0x34


	//----- nvinfo : EIATTR_SPARSE_MMA_MASK
	.align		4
.L_1249:
        /*0048*/ 	.byte	0x03, 0x50
        /*004a*/ 	.short	0x0000


	//----- nvinfo : EIATTR_MAXREG_COUNT
	.align		4
        /*004c*/ 	.byte	0x03, 0x1b
        /*004e*/ 	.short	0x0080


	//----- nvinfo : EIATTR_MERCURY_ISA_VERSION
	.align		4
        /*0050*/ 	.byte	0x03, 0x5f
        /*0052*/ 	.short	0x0101


	//----- nvinfo : EIATTR_EXIT_INSTR_OFFSETS
	.align		4
        /*0054*/ 	.byte	0x04, 0x1c
        /*0056*/ 	.short	(.L_1251 - .L_1250)


	//   ....[0]....
.L_1250:
        /*0058*/ 	.word	0x00000140


	//   ....[1]....
        /*005c*/ 	.word	0x00000530


	//   ....[2]....
        /*0060*/ 	.word	0x00000590


	//   ....[3]....
        /*0064*/ 	.word	0x00000750


	//----- nvinfo : EIATTR_MAX_THREADS
	.align		4
.L_1251:
        /*0068*/ 	.byte	0x04, 0x05
        /*006a*/ 	.short	(.L_1253 - .L_1252)
.L_1252:
        /*006c*/ 	.word	0x00000200
        /*0070*/ 	.word	0x00000001
        /*0074*/ 	.word	0x00000001


	//----- nvinfo : EIATTR_CRS_STACK_SIZE
	.align		4
.L_1253:
        /*0078*/ 	.byte	0x04, 0x1e
        /*007a*/ 	.short	(.L_1255 - .L_1254)
.L_1254:
        /*007c*/ 	.word	0x00000000


	//----- nvinfo : EIATTR_CBANK_PARAM_SIZE
	.align		4
.L_1255:
        /*0080*/ 	.byte	0x03, 0x19
        /*0082*/ 	.short	0x0d2b


	//----- nvinfo : EIATTR_PARAM_CBANK
	.align		4
        /*0084*/ 	.byte	0x04, 0x0a
        /*0086*/ 	.short	(.L_1257 - .L_1256)
	.align		4
.L_1256:
        /*0088*/ 	.word	index@(.nv.constant0._ZN2at6native57_GLOBAL__N__f3eca4a2_24_ForeachBinaryOpScalar_cu_86b9896c25multi_tensor_apply_kernelINS1_18TensorListMetadataILi1EEENS1_21BinaryOpScalarFunctorIhLi1ELi1ELi0EEEJNS0_7maximumIhEEhEEEvT_T0_DpT1_)
        /*008c*/ 	.short	0x0210
        /*008e*/ 	.short	0x0d2b


	//----- nvinfo : EIATTR_SW_WAR
	.align		4
.L_1257:
        /*0090*/ 	.byte	0x04, 0x36
        /*0092*/ 	.short	(.L_1259 - .L_1258)
.L_1258:
        /*0094*/ 	.word	0x00000008
.L_1259:


//--------------------- .nv.info._ZN2at6native57_GLOBAL__N__f3eca4a2_24_ForeachBinaryOpScalar_cu_86b9896c25multi_tensor_apply_kernelINS1_18TensorListMetadataILi2EEENS1_21BinaryOpScalarFunctorIN3c108BFloat16ELi2ELi1ELi1EEEJNS0_7minimumIfEEfEEEvT_T0_DpT1_ --------------------------
	.section	.nv.info._ZN2at6native57_GLOBAL__N__f3eca4a2_24_ForeachBinaryOpScalar_cu_86b9896c25multi_tensor_apply_kernelINS1_18TensorListMetadataILi2EEENS1_21BinaryOpScalarFunctorIN3c108BFloat16ELi2ELi1ELi1EEEJNS0_7minimumIfEEfEEEvT_T0_DpT1_,"",@"SHT_CUDA_INFO"
	.sectionflags	@""
	.align	4


	//----- nvinfo : EIATTR_CUDA_API_VERSION
	.align		4
        /*0000*/ 	.byte	0x04, 0x37
        /*0002*/ 	.short	(.L_1261 - .L_1260)
.L_1260:
        /*0004*/ 	.word	0x00000082


	//----- nvinfo : EIATTR_KPARAM_INFO
	.align		4
.L_1261:
        /*0008*/ 	.byte	0x04, 0x17
        /*000a*/ 	.short	(.L_1263 - .L_1262)
.L_1262:
        /*000c*/ 	.word	0x00000000
        /*0010*/ 	.short	0x0003
        /*0012*/ 	.short	0x0c4c
        /*0014*/ 	.byte	0x00, 0xf0, 0x11, 0x00


	//----- nvinfo : EIATTR_KPARAM_INFO
	.align		4
.L_1263:
        /*0018*/ 	.byte	0x04, 0x17
        /*001a*/ 	.short	(.L_1265 - .L_1264)
.L_1264:
        /*001c*/ 	.word	0x00000000
        /*0020*/ 	.short	0x0002
        /*0022*/ 	.short	0x0c49
        /*0024*/ 	.byte	0x00, 0xf0, 0x05, 0x00


	//----- nvinfo : EIATTR_KPARAM_INFO
	.align		4
.L_1265:
        /*0028*/ 	.byte	0x04, 0x17
        /*002a*/ 	.short	(.L_1267 - .L_1266)
.L_1266:
        /*002c*/ 	.word	0x00000000
        /*0030*/ 	.short	0x0001
        /*0032*/ 	.short	0x0c48
        /*0034*/ 	.byte	0x00, 0xf0, 0x05, 0x00


	//----- nvinfo : EIATTR_KPARAM_INFO
	.align		4
.L_1267:
        /*0038*/ 	.byte	0x04, 0x17
        /*003a*/ 	.short	(.L_1269 - .L_1268)
.L_1268:
        /*003c*/ 	.word	0x00000000
        /*0040*/ 	.short	0x0000
        /*0042*/ 	.short	0x0000
        /*0044*/ 	.byte	0x00, 0xf0, 0x21, 0x31


	//----- nvinfo : EIATTR_SPARSE_MMA_MASK
	.align		4
.L_1269:
        /*0048*/ 	.byte	0x03, 0x50
        /*004a*/ 	.short	0x0000


	//----- nvinfo : EIATTR_MAXREG_COUNT
	.align		4
        /*004c*/ 	.byte	0x03, 0x1b
        /*004e*/ 	.short	0x0080


	//----- nvinfo : EIATTR_MERCURY_ISA_VERSION
	.align		4
        /*0050*/ 	.byte	0x03, 0x5f
        /*0052*/ 	.short	0x0101


	//----- nvinfo : EIATTR_EXIT_INSTR_OFFSETS
	.align		4
        /*0054*/ 	.byte	0x04, 0x1c
        /*0056*/ 	.short	(.L_1271 - .L_1270)


	//   ....[0]....
.L_1270:
        /*0058*/ 	.word	0x00000160


	//   ....[1]....
        /*005c*/ 	.word	0x00000710


	//   ....[2]....
        /*0060*/ 	.word	0x00000770


	//   ....[3]....
        /*0064*/ 	.word	0x00000a40


	//----- nvinfo : EIATTR_MAX_THREADS
	.align		4
.L_1271:
        /*0068*/ 	.byte	0x04, 0x05
        /*006a*/ 	.short	(.L_1273 - .L_1272)
.L_1272:
        /*006c*/ 	.word	0x00000200
        /*0070*/ 	.word	0x00000001
        /*0074*/ 	.word	0x00000001


	//----- nvinfo : EIATTR_CRS_STACK_SIZE
	.align		4
.L_1273:
        /*0078*/ 	.byte	0x04, 0x1e
        /*007a*/ 	.short	(.L_1275 - .L_1274)
.L_1274:
        /*007c*/ 	.word	0x00000000


	//----- nvinfo : EIATTR_CBANK_PARAM_SIZE
	.align		4
.L_1275:
        /*0080*/ 	.byte	0x03, 0x19
        /*0082*/ 	.short	0x0c50


	//----- nvinfo : EIATTR_PARAM_CBANK
	.align		4
        /*0084*/ 	.byte	0x04, 0x0a
        /*0086*/ 	.short	(.L_1277 - .L_1276)
	.align		4
.L_1276:
        /*0088*/ 	.word	index@(.nv.constant0._ZN2at6native57_GLOBAL__N__f3eca4a2_24_ForeachBinaryOpScalar_cu_86b9896c25multi_tensor_apply_kernelINS1_18TensorListMetadataILi2EEENS1_21BinaryOpScalarFunctorIN3c108BFloat16ELi2ELi1ELi1EEEJNS0_7minimumIfEEfEEEvT_T0_DpT1_)
        /*008c*/ 	.short	0x0210
        /*008e*/ 	.short	0x0c50


	//----- nvinfo : EIATTR_SW_WAR
	.align		4
.L_1277:
        /*0090*/ 	.byte	0x04, 0x36
        /*0092*/ 	.short	(.L_1279 - .L_1278)
.L_1278:
        /*0094*/ 	.word	0x00000008
.L_1279:


//--------------------- .nv.info._ZN2at6native57_GLOBAL__N__f3eca4a2_24_ForeachBinaryOpScalar_cu_86b9896c25multi_tensor_apply_kernelINS1_18TensorListMetadataILi2EEENS1_21BinaryOpScalarFunctorIN3c104HalfELi2ELi1ELi1EEEJNS0_7minimumIfEEfEEEvT_T0_DpT1_ --------------------------
	.section	.nv.info._ZN2at6native57_GLOBAL__N__f3eca4a2_24_ForeachBinaryOpScalar_cu_86b9896c25multi_tensor_apply_kernelINS1_18TensorListMetadataILi2EEENS1_21BinaryOpScalarFunctorIN3c104HalfELi2ELi1ELi1EEEJNS0_7minimumIfEEfEEEvT_T0_DpT1_,"",@"SHT_CUDA_INFO"
	.sectionflags	@""
	.align	4


	//----- nvinfo : EIATTR_CUDA_API_VERSION
	.align		4
        /*0000*/ 	.byte	0x04, 0x37
        /*0002*/ 	.short	(.L_1281 - .L_1280)
.L_1280:
        /*0004*/ 	.word	0x00000082


	//----- nvinfo : EIATTR_KPARAM_INFO
	.align		4
.L_1281:
        /*0008*/ 	.byte	0x04, 0x17
        /*000a*/ 	.short	(.L_1283 - .L_1282)
.L_1282:
        /*000c*/ 	.word	0x00000000
        /*0010*/ 	.short	0x0003
        /*0012*/ 	.short	0x0c4c
        /*0014*/ 	.byte	0x00, 0xf0, 0x11, 0x00


	//----- nvinfo : EIATTR_KPARAM_INFO
	.align		4
.L_1283:
        /*0018*/ 	.byte	0x04, 0x17
        /*001a*/ 	.short	(.L_1285 - .L_1284)
.L_1284:
        /*001c*/ 	.word	0x00000000
        /*0020*/ 	.short	0x0002
        /*0022*/ 	.short	0x0c49
        /*0024*/ 	.byte	0x00, 0xf0, 0x05, 0x00


	//----- nvinfo : EIATTR_KPARAM_INFO
	.align		4
.L_1285:
        /*0028*/ 	.byte	0x04, 0x17
        /*002a*/ 	.short	(.L_1287 - .L_1286)
.L_1286:
        /*002c*/ 	.word	0x00000000
        /*0030*/ 	.short	0x0001
        /*0032*/ 	.short	0x0c48
        /*0034*/ 	.byte	0x00, 0xf0, 0x05, 0x00


	//----- nvinfo : EIATTR_KPARAM_INFO
	.align		4
.L_1287:
        /*0038*/ 	.byte	0x04, 0x17
        /*003a*/ 	.short	(.L_1289 - .L_1288)
.L_1288:
        /*003c*/ 	.word	0x00000000
        /*0040*/ 	.short	0x0000
        /*0042*/ 	.short	0x0000
        /*0044*/ 	.byte	0x00, 0xf0, 0x21, 0x31


	//----- nvinfo : EIATTR_SPARSE_MMA_MASK
	.align		4
.L_1289:
        /*0048*/ 	.byte	0x03, 0x50
        /*004a*/ 	.short	0x0000


	//----- nvinfo : EIATTR_MAXREG_COUNT
	.align		4
        /*004c*/ 	.byte	0x03, 0x1b
        /*004e*/ 	.short	0x0080


	//----- nvinfo : EIATTR_MERCURY_ISA_VERSION
	.align		4
        /*0050*/ 	.byte	0x03, 0x5f
        /*0052*/ 	.short	0x0101


	//----- nvinfo : EIATTR_EXIT_INSTR_OFFSETS
	.align		4
        /*0054*/ 	.byte	0x04, 0x1c
        /*0056*/ 	.short	(.L_1291 - .L_1290)


	//   ....[0]....
.L_1290:
        /*0058*/ 	.word	0x00000160


	//   ....[1]....
        /*005c*/ 	.word	0x000006e0


	//   ....[2]....
        /*0060*/ 	.word	0x00000740


	//   ....[3]....
        /*0064*/ 	.word	0x000009f0


	//----- nvinfo : EIATTR_MAX_THREADS
	.align		4
.L_1291:
        /*0068*/ 	.byte	0x04, 0x05
        /*006a*/ 	.short	(.L_1293 - .L_1292)
.L_1292:
        /*006c*/ 	.word	0x00000200
        /*0070*/ 	.word	0x00000001
        /*0074*/ 	.word	0x00000001


	//----- nvinfo : EIATTR_CRS_STACK_SIZE
	.align		4
.L_1293:
        /*0078*/ 	.byte	0x04, 0x1e
        /*007a*/ 	.short	(.L_1295 - .L_1294)
.L_1294:
        /*007c*/ 	.word	0x00000000


	//----- nvinfo : EIATTR_CBANK_PARAM_SIZE
	.align		4
.L_1295:
        /*0080*/ 	.byte	0x03, 0x19
        /*0082*/ 	.short	0x0c50


	//----- nvinfo : EIATTR_PARAM_CBANK
	.align		4
        /*0084*/ 	.byte	0x04, 0x0a
        /*0086*/ 	.short	(.L_1297 - .L_1296)
	.align		4
.L_1296:
        /*0088*/ 	.word	index@(.nv.constant0._ZN2at6native57_GLOBAL__N__f3eca4a2_24_ForeachBinaryOpScalar_cu_86b9896c25multi_tensor_apply_kernelINS1_18TensorListMetadataILi2EEENS1_21BinaryOpScalarFunctorIN3c104HalfELi2ELi1ELi1EEEJNS0_7minimumIfEEfEEEvT_T0_DpT1_)
        /*008c*/ 	.short	0x0210
        /*008e*/ 	.short	0x0c50


	//----- nvinfo : EIATTR_SW_WAR
	.align		4
.L_1297:
        /*0090*/ 	.byte	0x04, 0x36
        /*0092*/ 	.short	(.L_1299 - .L_1298)
.L_1298:
        /*0094*/ 	.word	0x00000008
.L_1299:


//--------------------- .nv.info._ZN2at6native57_GLOBAL__N__f3eca4a2_24_ForeachBinaryOpScalar_cu_86b9896c25multi_tensor_apply_kernelINS1_18TensorListMetadataILi2EEENS1_21BinaryOpScalarFunctorIfLi2ELi1ELi1EEEJNS0_7minimumIfEEfEEEvT_T0_DpT1_ --------------------------
	.section	.nv.info._ZN2at6native57_GLOBAL__N__f3eca4a2_24_ForeachBinaryOpScalar_cu_86b9896c25multi_tensor_apply_kernelINS1_18TensorListMetadataILi2EEENS1_21BinaryOpScalarFunctorIfLi2ELi1ELi1EEEJNS0_7minimumIfEEfEEEvT_T0_DpT1_,"",@"SHT_CUDA_INFO"
	.sectionflags	@""
	.align	4


	//----- nvinfo : EIATTR_CUDA_API_VERSION
	.align		4
        /*0000*/ 	.byte	0x04, 0x37
        /*0002*/ 	.short	(.L_1301 - .L_1300)
.L_1300:
        /*0004*/ 	.word	0x00000082


	//----- nvinfo : EIATTR_KPARAM_INFO
	.align		4
.L_1301:
        /*0008*/ 	.byte	0x04, 0x17
        /*000a*/ 	.short	(.L_1303 - .L_1302)
.L_1302:
        /*000c*/ 	.word	0x00000000
        /*0010*/ 	.short	0x0003
        /*0012*/ 	.short	0x0c4c
        /*0014*/ 	.byte	0x00, 0xf0, 0x11, 0x00


	//----- nvinfo : EIATTR_KPARAM_INFO
	.align		4
.L_1303:
        /*0018*/ 	.byte	0x04, 0x17
        /*001a*/ 	.short	(.L_1305 - .L_1304)
.L_1304:
        /*001c*/ 	.word	0x00000000
        /*0020*/ 	.short	0x0002
        /*0022*/ 	.short	0x0c49
        /*0024*/ 	.byte	0x00, 0xf0, 0x05, 0x00


	//----- nvinfo : EIATTR_KPARAM_INFO
	.align		4
.L_1305:
        /*0028*/ 	.byte	0x04, 0x17
        /*002a*/ 	.short	(.L_1307 - .L_1306)
.L_1306:
        /*002c*/ 	.word	0x00000000
        /*0030*/ 	.short	0x0001
        /*0032*/ 	.short	0x0c48
        /*0034*/ 	.byte	0x00, 0xf0, 0x05, 0x00


	//----- nvinfo : EIATTR_KPARAM_INFO
	.align		4
.L_1307:
        /*0038*/ 	.byte	0x04, 0x17
        /*003a*/ 	.short	(.L_1309 - .L_1308)
.L_1308:
        /*003c*/ 	.word	0x00000000
        /*0040*/ 	.short	0x0000
        /*0042*/ 	.short	0x0000
        /*0044*/ 	.byte	0x00, 0xf0, 0x21, 0x31


	//----- nvinfo : EIATTR_SPARSE_MMA_MASK
	.align		4
.L_1309:
        /*0048*/ 	.byte	0x03, 0x50
        /*004a*/ 	.short	0x0000


	//----- nvinfo : EIATTR_MAXREG_COUNT
	.align		4
        /*004c*/ 	.byte	0x03, 0x1b
        /*004e*/ 	.short	0x0080


	//----- nvinfo : EIATTR_MERCURY_ISA_VERSION
	.align		4
        /*0050*/ 	.byte	0x03, 0x5f
        /*0052*/ 	.short	0x0101


	//----- nvinfo : EIATTR_EXIT_INSTR_OFFSETS
	.align		4
        /*0054*/ 	.byte	0x04, 0x1c
        /*0056*/ 	.short	(.L_1311 - .L_1310)


	//   ....[0]....
.L_1310:
        /*0058*/ 	.word	0x00000160


	//   ....[1]....
        /*005c*/ 	.word	0x00000720


	//   ....[2]....
        /*0060*/ 	.word	0x00000780


	//   ....[3]....
        /*0064*/ 	.word	0x000009d0


	//----- nvinfo : EIATTR_MAX_THREADS
	.align		4
.L_1311:
        /*0068*/ 	.byte	0x04, 0x05
        /*006a*/ 	.short	(.L_1313 - .L_1312)
.L_1312:
        /*006c*/ 	.word	0x00000200
        /*0070*/ 	.word	0x00000001
        /*0074*/ 	.word	0x00000001


	//----- nvinfo : EIATTR_CRS_STACK_SIZE
	.align		4
.L_1313:
        /*0078*/ 	.byte	0x04, 0x1e
        /*007a*/ 	.short	(.L_1315 - .L_1314)
.L_1314:
        /*007c*/ 	.word	0x00000000


	//----- nvinfo : EIATTR_CBANK_PARAM_SIZE
	.align		4
.L_1315:
        /*0080*/ 	.byte	0x03, 0x19
        /*0082*/ 	.short	0x0c50


	//----- nvinfo : EIATTR_PARAM_CBANK
	.align		4
        /*0084*/ 	.byte	0x04, 0x0a
        /*0086*/ 	.short	(.L_1317 - .L_1316)
	.align		4
.L_1316:
        /*0088*/ 	.word	index@(.nv.constant0._ZN2at6native57_GLOBAL__N__f3eca4a2_24_ForeachBinaryOpScalar_cu_86b9896c25multi_tensor_apply_kernelINS1_18TensorListMetadataILi2EEENS1_21BinaryOpScalarFunctorIfLi2ELi1ELi1EEEJNS0_7minimumIfEEfEEEvT_T0_DpT1_)
        /*008c*/ 	.short	0x0210
        /*008e*/ 	.short	0x0c50


	//----- nvinfo : EIATTR_SW_WAR
	.align		4
.L_1317:
        /*0090*/ 	.byte	0x04, 0x36
        /*0092*/ 	.short	(.L_1319 - .L_1318)
.L_1318:
        /*0094*/ 	.word	0x00000008
.L_1319:


//--------------------- .nv.info._ZN2at6native57_GLOBAL__N__f3eca4a2_24_ForeachBinaryOpScalar_cu_86b9896c25multi_tensor_apply_kernelINS1_18TensorListMetadataILi2EEENS1_21BinaryOpScalarFunctorIdLi2ELi1ELi1EEEJNS0_7minimumIdEEdEEEvT_T0_DpT1_ --------------------------
	.section	.nv.info._ZN2at6native57_GLOBAL__N__f3eca4a2_24_ForeachBinaryOpScalar_cu_86b9896c25multi_tensor_apply_kernelINS1_18TensorListMetadataILi2EEENS1_21BinaryOpScalarFunctorIdLi2ELi1ELi1EEEJNS0_7minimumIdEEdEEEvT_T0_DpT1_,"",@"SHT_CUDA_INFO"
	.sectionflags	@""
	.align	4


	//----- nvinfo : EIATTR_CUDA_API_VERSION
	.align		4
        /*0000*/ 	.byte	0x04, 0x37
        /*0002*/ 	.short	(.L_1321 - .L_1320)
.L_1320:
        /*0004*/ 	.word	0x00000082


	//----- nvinfo : EIATTR_KPARAM_INFO
	.align		4
.L_1321:
        /*0008*/ 	.byte	0x04, 0x17
        /*000a*/ 	.short	(.L_1323 - .L_1322)
.L_1322:
        /*000c*/ 	.word	0x00000000
        /*0010*/ 	.short	0x0003
        /*0012*/ 	.short	0x0c50
        /*0014*/ 	.byte	0x00, 0xf0, 0x21, 0x00


	//----- nvinfo : EIATTR_KPARAM_INFO
	.align		4
.L_1323:
        /*0018*/ 	.byte	0x04, 0x17
        /*001a*/ 	.short	(.L_1325 - .L_1324)
.L_1324:
        /*001c*/ 	.word	0x00000000
        /*0020*/ 	.short	0x0002
        /*0022*/ 	.short	0x0c49
        /*0024*/ 	.byte	0x00, 0xf0, 0x05, 0x00


	//----- nvinfo : EIATTR_KPARAM_INFO
	.align		4
.L_1325:
        /*0028*/ 	.byte	0x04, 0x17
        /*002a*/ 	.short	(.L_1327 - .L_1326)
.L_1326:
        /*002c*/ 	.word	0x00000000
        /*0030*/ 	.short	0x0001
        /*0032*/ 	.short	0x0c48
        /*0034*/ 	.byte	0x00, 0xf0, 0x05, 0x00


	//----- nvinfo : EIATTR_KPARAM_INFO
	.align		4
.L_1327:
        /*0038*/ 	.byte	0x04, 0x17
        /*003a*/ 	.short	(.L_1329 - .L_1328)
.L_1328:
        /*003c*/ 	.word	0x00000000
        /*0040*/ 	.short	0x0000
        /*0042*/ 	.short	0x0000
        /*0044*/ 	.byte	0x00, 0xf0, 0x21, 0x31


	//----- nvinfo : EIATTR_SPARSE_MMA_MASK
	.align		4
.L_1329:
        /*0048*/ 	.byte	0x03, 0x50
        /*004a*/ 	.short	0x0000


	//----- nvinfo : EIATTR_MAXREG_COUNT
	.align		4
        /*004c*/ 	.byte	0x03, 0x1b
        /*004e*/ 	.short	0x0080


	//----- nvinfo : EIATTR_MERCURY_ISA_VERSION
	.align		4
        /*0050*/ 	.byte	0x03, 0x5f
        /*0052*/ 	.short	0x0101


	//----- nvinfo : EIATTR_EXIT_INSTR_OFFSETS
	.align		4
        /*0054*/ 	.byte	0x04, 0x1c
        /*0056*/ 	.short	(.L_1331 - .L_1330)


	//   ....[0]....
.L_1330:
        /*0058*/ 	.word	0x00000180


	//   ....[1]....
        /*005c*/ 	.word	0x00000790


	//   ....[2]....
        /*0060*/ 	.word	0x000007f0


	//   ....[3]....
        /*0064*/ 	.word	0x00000af0


	//----- nvinfo : EIATTR_MAX_THREADS
	.align		4
.L_1331:
        /*0068*/ 	.byte	0x04, 0x05
        /*006a*/ 	.short	(.L_1333 - .L_1332)
.L_1332:
        /*006c*/ 	.word	0x00000200
        /*0070*/ 	.word	0x00000001
        /*0074*/ 	.word	0x00000001


	//----- nvinfo : EIATTR_CRS_STACK_SIZE
	.align		4
.L_1333:
        /*0078*/ 	.byte	0x04, 0x1e
        /*007a*/ 	.short	(.L_1335 - .L_1334)
.L_1334:
        /*007c*/ 	.word	0x00000000


	//----- nvinfo : EIATTR_CBANK_PARAM_SIZE
	.align		4
.L_1335:
        /*0080*/ 	.byte	0x03, 0x19
        /*0082*/ 	.short	0x0c58


	//----- nvinfo : EIATTR_PARAM_CBANK
	.align		4
        /*0084*/ 	.byte	0x04, 0x0a
        /*0086*/ 	.short	(.L_1337 - .L_1336)
	.align		4
.L_1336:
        /*0088*/ 	.word	index@(.nv.constant0._ZN2at6native57_GLOBAL__N__f3eca4a2_24_ForeachBinaryOpScalar_cu_86b9896c25multi_tensor_apply_kernelINS1_18TensorListMetadataILi2EEENS1_21BinaryOpScalarFunctorIdLi2ELi1ELi1EEEJNS0_7minimumIdEEdEEEvT_T0_DpT1_)
        /*008c*/ 	.short	0x0210
        /*008e*/ 	.short	0x0c58


	//----- nvinfo : EIATTR_SW_WAR
	.align		4
.L_1337:
        /*0090*/ 	.byte	0x04, 0x36
        /*0092*/ 	.short	(.L_1339 - .L_1338)
.L_1338:
        /*0094*/ 	.word	0x00000008
.L_1339:


//--------------------- .nv.info._ZN2at6native57_GLOBAL__N__f3eca4a2_24_ForeachBinaryOpScalar_cu_86b9896c25multi_tensor_apply_kernelINS1_18TensorListMetadataILi2EEENS1_21BinaryOpScalarFunctorIsLi2ELi1ELi1EEEJNS0_7minimumIsEEsEEEvT_T0_DpT1_ --------------------------
	.section	.nv.info._ZN2at6native57_GLOBAL__N__f3eca4a2_24_ForeachBinaryOpScalar_cu_86b9896c25multi_tensor_apply_kernelINS1_18TensorListMetadataILi2EEENS1_21BinaryOpScalarFunctorIsLi2ELi1ELi1EEEJNS0_7minimumIsEEsEEEvT_T0_DpT1_,"",@"SHT_CUDA_INFO"
	.sectionflags	@""
	.align	4


	//----- nvinfo : EIATTR_CUDA_API_VERSION
	.align		4
        /*0000*/ 	.byte	0x04, 0x37
        /*0002*/ 	.short	(.L_1341 - .L_1340)
.L_1340:
        /*0004*/ 	.word	0x00000082


	//----- nvinfo : EIATTR_KPARAM_INFO
	.align		4
.L_1341:
        /*0008*/ 	.byte	0x04, 0x17
        /*000a*/ 	.short	(.L_1343 - .L_1342)
.L_1342:
        /*000c*/ 	.word	0x00000000
        /*0010*/ 	.short	0x0003
        /*0012*/ 	.short	0x0c4a
        /*0014*/ 	.byte	0x00, 0xf0, 0x09, 0x00


	//----- nvinfo : EIATTR_KPARAM_INFO
	.align		4
.L_1343:
        /*0018*/ 	.byte	0x04, 0x17
        /*001a*/ 	.short	(.L_1345 - .L_1344)
.L_1344:
        /*001c*/ 	.word	0x00000000
        /*0020*/ 	.short	0x0002
        /*0022*/ 	.short	0x0c49
        /*0024*/ 	.byte	0x00, 0xf0, 0x05, 0x00


	//----- nvinfo : EIATTR_KPARAM_INFO
	.align		4
.L_1345:
        /*0028*/ 	.byte	0x04, 0x17
        /*002a*/ 	.short	(.L_1347 - .L_1346)
.L_1346:
        /*002c*/ 	.word	0x00000000
        /*0030*/ 	.short	0x0001
        /*0032*/ 	.short	0x0c48
        /*0034*/ 	.byte	0x00, 0xf0, 0x05, 0x00


	//----- nvinfo : EIATTR_KPARAM_INFO
	.align		4
.L_1347:
        /*0038*/ 	.byte	0x04, 0x17
        /*003a*/ 	.short	(.L_1349 - .L_1348)
.L_1348:
        /*003c*/ 	.word	0x00000000
        /*0040*/ 	.short	0x0000
        /*0042*/ 	.short	0x0000
        /*0044*/ 	.byte	0x00, 0xf0, 0x21, 0x31


	//----- nvinfo : EIATTR_SPARSE_MMA_MASK
	.align		4
.L_1349:
        /*0048*/ 	.byte	0x03, 0x50
        /*004a*/ 	.short	0x0000


	//----- nvinfo : EIATTR_MAXREG_COUNT
	.align		4
        /*004c*/ 	.byte	0x03, 0x1b
        /*004e*/ 	.short	0x0080


	//----- nvinfo : EIATTR_MERCURY_ISA_VERSION
	.align		4
        /*0050*/ 	.byte	0x03, 0x5f
        /*0052*/ 	.short	0x0101


	//----- nvinfo : EIATTR_EXIT_INSTR_OFFSETS
	.align		4
        /*0054*/ 	.byte	0x04, 0x1c
        /*0056*/ 	.short	(.L_1351 - .L_1350)


	//   ....[0]....
.L_1350:
        /*0058*/ 	.word	0x00000160


	//   ....[1]....
        /*005c*/ 	.word	0x00000620


	//   ....[2]....
        /*0060*/ 	.word	0x00000680


	//   ....[3]....
        /*0064*/ 	.word	0x00000860


	//----- nvinfo : EIATTR_MAX_THREADS
	.align		4
.L_1351:
        /*0068*/ 	.byte	0x04, 0x05
        /*006a*/ 	.short	(.L_1353 - .L_1352)
.L_1352:
        /*006c*/ 	.word	0x00000200
        /*0070*/ 	.word	0x00000001
        /*0074*/ 	.word	0x00000001


	//----- nvinfo : EIATTR_CRS_STACK_SIZE
	.align		4
.L_1353:
        /*0078*/ 	.byte	0x04, 0x1e
        /*007a*/ 	.short	(.L_1355 - .L_1354)
.L_1354:
        /*007c*/ 	.word	0x00000000


	//----- nvinfo : EIATTR_CBANK_PARAM_SIZE
	.align		4
.L_1355:
        /*0080*/ 	.byte	0x03, 0x19
        /*0082*/ 	.short	0x0c4c


	//----- nvinfo : EIATTR_PARAM_CBANK
	.align		4
        /*0084*/ 	.byte	0x04, 0x0a
        /*0086*/ 	.short	(.L_1357 - .L_1356)
	.align		4
.L_1356:
        /*0088*/ 	.word	index@(.nv.constant0._ZN2at6native57_GLOBAL__N__f3eca4a2_24_ForeachBinaryOpScalar_cu_86b9896c25multi_tensor_apply_kernelINS1_18TensorListMetadataILi2EEENS1_21BinaryOpScalarFunctorIsLi2ELi1ELi1EEEJNS0_7minimumIsEEsEEEvT_T0_DpT1_)
        /*008c*/ 	.short	0x0210
        /*008e*/ 	.short	0x0c4c


	//----- nvinfo : EIATTR_SW_WAR
	.align		4
.L_1357:
        /*0090*/ 	.byte	0x04, 0x36
        /*0092*/ 	.short	(.L_1359 - .L_1358)
.L_1358:
        /*0094*/ 	.word	0x00000008
.L_1359:


//--------------------- .nv.info._ZN2at6native57_GLOBAL__N__f3eca4a2_24_ForeachBinaryOpScalar_cu_86b9896c25multi_tensor_apply_kernelINS1_18TensorListMetadataILi2EEENS1_21BinaryOpScalarFunctorIlLi2ELi1ELi1EEEJNS0_7minimumIlEElEEEvT_T0_DpT1_ --------------------------
	.section	.nv.info._ZN2at6native57_GLOBAL__N__f3eca4a2_24_ForeachBinaryOpScalar_cu_86b9896c25multi_tensor_apply_kernelINS1_18TensorListMetadataILi2EEENS1_21BinaryOpScalarFunctorIlLi2ELi1ELi1EEEJNS0_7minimumIlEElEEEvT_T0_DpT1_,"",@"SHT_CUDA_INFO"
	.sectionflags	@""
	.align	4


	//----- nvinfo : EIATTR_CUDA_API_VERSION
	.align		4
        /*0000*/ 	.byte	0x04, 0x37
        /*0002*/ 	.short	(.L_1361 - .L_1360)
.L_1360:
        /*0004*/ 	.word	0x00000082


	//----- nvinfo : EIATTR_KPARAM_INFO
	.align		4
.L_1361:
        /*0008*/ 	.byte	0x04, 0x17
        /*000a*/ 	.short	(.L_1363 - .L_1362)
.L_1362:
        /*000c*/ 	.word	0x00000000
        /*0010*/ 	.short	0x0003
        /*0012*/ 	.short	0x0c50
        /*0014*/ 	.byte	0x00, 0xf0, 0x21, 0x00


	//----- nvinfo : EIATTR_KPARAM_INFO
	.align		4
.L_1363:
        /*0018*/ 	.byte	0x04, 0x17
        /*001a*/ 	.short	(.L_1365 - .L_1364)
.L_1364:
        /*001c*/ 	.word	0x00000000
        /*0020*/ 	.short	0x0002
        /*0022*/ 	.short	0x0c49
        /*0024*/ 	.byte	0x00, 0xf0, 0x05, 0x00


	//----- nvinfo : EIATTR_KPARAM_INFO
	.align		4
.L_1365:
        /*0028*/ 	.byte	0x04, 0x17
        /*002a*/ 	.short	(.L_1367 - .L_1366)
.L_1366:
        /*002c*/ 	.word	0x00000000
        /*0030*/ 	.short	0x0001
        /*0032*/ 	.short	0x0c48
        /*0034*/ 	.byte	0x00, 0xf0, 0x05, 0x00


	//----- nvinfo : EIATTR_KPARAM_INFO
	.align		4
.L_1367:
        /*0038*/ 	.byte	0x04, 0x17
        /*003a*/ 	.short	(.L_1369 - .L_1368)
.L_1368:
        /*003c*/ 	.word	0x00000000
        /*0040*/ 	.short	0x0000
        /*0042*/ 	.short	0x0000
        /*0044*/ 	.byte	0x00, 0xf0, 0x21, 0x31


	//----- nvinfo : EIATTR_SPARSE_MMA_MASK
	.align		4
.L_1369:
        /*0048*/ 	.byte	0x03, 0x50
        /*004a*/ 	.short	0x0000


	//----- nvinfo : EIATTR_MAXREG_COUNT
	.align		4
        /*004c*/ 	.byte	0x03, 0x1b
        /*004e*/ 	.short	0x0080


	//----- nvinfo : EIATTR_MERCURY_ISA_VERSION
	.align		4
        /*0050*/ 	.byte	0x03, 0x5f
        /*0052*/ 	.short	0x0101


	//----- nvinfo : EIATTR_EXIT_INSTR_OFFSETS
	.align		4
        /*0054*/ 	.byte	0x04, 0x1c
        /*0056*/ 	.short	(.L_1371 - .L_1370)


	//   ....[0]....
.L_1370:
        /*0058*/ 	.word	0x00000180


	//   ....[1]....
        /*005c*/ 	.word	0x00000740


	//   ....[2]....
        /*0060*/ 	.word	0x000007a0


	//   ....[3]....
        /*0064*/ 	.word	0x00000a90


	//----- nvinfo : EIATTR_MAX_THREADS
	.align		4
.L_1371:
        /*0068*/ 	.byte	0x04, 0x05
        /*006a*/ 	.short	(.L_1373 - .L_1372)
.L_1372:
        /*006c*/ 	.word	0x00000200
        /*0070*/ 	.word	0x00000001
        /*0074*/ 	.word	0x00000001


	//----- nvinfo : EIATTR_CRS_STACK_SIZE
	.align		4
.L_1373:
        /*0078*/ 	.byte	0x04, 0x1e
        /*007a*/ 	.short	(.L_1375 - .L_1374)
.L_1374:
        /*007c*/ 	.word	0x00000000


	//----- nvinfo : EIATTR_CBANK_PARAM_SIZE
	.align		4
.L_1375:
        /*0080*/ 	.byte	0x03, 0x19
        /*0082*/ 	.short	0x0c58


	//----- nvinfo : EIATTR_PARAM_CBANK
	.align		4
        /*0084*/ 	.byte	0x04, 0x0a
        /*0086*/ 	.short	(.L_1377 - .L_1376)
	.align		4
.L_1376:
        /*0088*/ 	.word	index@(.nv.constant0._ZN2at6native57_GLOBAL__N__f3eca4a2_24_ForeachBinaryOpScalar_cu_86b9896c25multi_tensor_apply_kernelINS1_18TensorListMetadataILi2EEENS1_21BinaryOpScalarFunctorIlLi2ELi1ELi1EEEJNS0_7minimumIlEElEEEvT_T0_DpT1_)
        /*008c*/ 	.short	0x0210
        /*008e*/ 	.short	0x0c58


	//----- nvinfo : EIATTR_SW_WAR
	.align		4
.L_1377:
        /*0090*/ 	.byte	0x04, 0x36
        /*0092*/ 	.short	(.L_1379 - .L_1378)
.L_1378:
        /*0094*/ 	.word	0x00000008
.L_1379:


//--------------------- .nv.info._ZN2at6native57_GLOBAL__N__f3eca4a2_24_ForeachBinaryOpScalar_cu_86b9896c25multi_tensor_apply_kernelINS1_18TensorListMetadataILi2EEENS1_21BinaryOpScalarFunctorIiLi2ELi1ELi1EEEJNS0_7minimumIiEEiEEEvT_T0_DpT1_ --------------------------
	.section	.nv.info._ZN2at6native57_GLOBAL__N__f3eca4a2_24_ForeachBinaryOpScalar_cu_86b9896c25multi_tensor_apply_kernelINS1_18TensorListMetadataILi2EEENS1_21BinaryOpScalarFunctorIiLi2ELi1ELi1EEEJNS0_7minimumIiEEiEEEvT_T0_DpT1_,"",@"SHT_CUDA_INFO"
	.sectionflags	@""
	.align	4


	//----- nvinfo : EIATTR_CUDA_API_VERSION
	.align		4
        /*0000*/ 	.byte	0x04, 0x37
        /*0002*/ 	.short	(.L_1381 - .L_1380)
.L_1380:
        /*0004*/ 	.word	0x00000082


	//----- nvinfo : EIATTR_KPARAM_INFO
	.align		4
.L_1381:
        /*0008*/ 	.byte	0x04, 0x17
        /*000a*/ 	.short	(.L_1383 - .L_1382)
.L_1382:
        /*000c*/ 	.word	0x00000000
        /*0010*/ 	.short	0x0003
        /*0012*/ 	.short	0x0c4c
        /*0014*/ 	.byte	0x00, 0xf0, 0x11, 0x00


	//----- nvinfo : EIATTR_KPARAM_INFO
	.align		4
.L_1383:
        /*0018*/ 	.byte	0x04, 0x17
        /*001a*/ 	.short	(.L_1385 - .L_1384)
.L_1384:
        /*001c*/ 	.word	0x00000000
        /*0020*/ 	.short	0x0002
        /*0022*/ 	.short	0x0c49
        /*0024*/ 	.byte	0x00, 0xf0, 0x05, 0x00


	//----- nvinfo : EIATTR_KPARAM_INFO
	.align		4
.L_1385:
        /*0028*/ 	.byte	0x04, 0x17
        /*002a*/ 	.short	(.L_1387 - .L_1386)
.L_1386:
        /*002c*/ 	.word	0x00000000
        /*0030*/ 	.short	0x0001
        /*0032*/ 	.short	0x0c48
        /*0034*/ 	.byte	0x00, 0xf0, 0x05, 0x00


	//----- nvinfo : EIATTR_KPARAM_INFO
	.align		4
.L_1387:
        /*0038*/ 	.byte	0x04, 0x17
        /*003a*/ 	.short	(.L_1389 - .L_1388)
.L_1388:
        /*003c*/ 	.word	0x00000000
        /*0040*/ 	.short	0x0000
        /*0042*/ 	.short	0x0000
        /*0044*/ 	.byte	0x00, 0xf0, 0x21, 0x31


	//----- nvinfo : EIATTR_SPARSE_MMA_MASK
	.align		4
.L_1389:
        /*0048*/ 	.byte	0x03, 0x50
        /*004a*/ 	.short	0x0000


	//----- nvinfo : EIATTR_MAXREG_COUNT
	.align		4
        /*004c*/ 	.byte	0x03, 0x1b
        /*004e*/ 	.short	0x0080


	//----- nvinfo : EIATTR_MERCURY_ISA_VERSION
	.align		4
        /*0050*/ 	.byte	0x03, 0x5f
        /*0052*/ 	.short	0x0101


	//----- nvinfo : EIATTR_EXIT_INSTR_OFFSETS
	.align		4
        /*0054*/ 	.byte	0x04, 0x1c
        /*0056*/ 	.short	(.L_1391 - .L_1390)


	//   ....[0]....
.L_1390:
        /*0058*/ 	.word	0x00000160


	//   ....[1]....
        /*005c*/ 	.word	0x000005f0


	//   ....[2]....
        /*0060*/ 	.word	0x00000650


	//   ....[3]....
        /*0064*/ 	.word	0x000007e0


	//----- nvinfo : EIATTR_MAX_THREADS
	.align		4
.L_1391:
        /*0068*/ 	.byte	0x04, 0x05
        /*006a*/ 	.short	(.L_1393 - .L_1392)
.L_1392:
        /*006c*/ 	.word	0x00000200
        /*0070*/ 	.word	0x00000001
        /*0074*/ 	.word	0x00000001


	//----- nvinfo : EIATTR_CRS_STACK_SIZE
	.align		4
.L_1393:
        /*0078*/ 	.byte	0x04, 0x1e
        /*007a*/ 	.short	(.L_1395 - .L_1394)
.L_1394:
        /*007c*/ 	.word	0x00000000


	//----- nvinfo : EIATTR_CBANK_PARAM_SIZE
	.align		4
.L_1395:
        /*0080*/ 	.byte	0x03, 0x19
        /*0082*/ 	.short	0x0c50


	//----- nvinfo : EIATTR_PARAM_CBANK
	.align		4
        /*0084*/ 	.byte	0x04, 0x0a
        /*0086*/ 	.short	(.L_1397 - .L_1396)
	.align		4
.L_1396:
        /*0088*/ 	.word	index@(.nv.constant0._ZN2at6native57_GLOBAL__N__f3eca4a2_24_ForeachBinaryOpScalar_cu_86b9896c25multi_tensor_apply_kernelINS1_18TensorListMetadataILi2EEENS1_21BinaryOpScalarFunctorIiLi2ELi1ELi1EEEJNS0_7minimumIiEEiEEEvT_T0_DpT1_)
        /*008c*/ 	.short	0x0210
        /*008e*/ 	.short	0x0c50


	//----- nvinfo : EIATTR_SW_WAR
	.align		4
.L_1397:
        /*0090*/ 	.byte	0x04, 0x36
        /*0092*/ 	.short	(.L_1399 - .L_1398)
.L_1398:
        /*0094*/ 	.word	0x00000008
.L_1399:


//--------------------- .nv.info._ZN2at6native57_GLOBAL__N__f3eca4a2_24_ForeachBinaryOpScalar_cu_86b9896c25multi_tensor_apply_kernelINS1_18TensorListMetadataILi2EEENS1_21BinaryOpScalarFunctorIaLi2ELi1ELi1EEEJNS0_7minimumIaEEaEEEvT_T0_DpT1_ --------------------------
	.section	.nv.info._ZN2at6native57_GLOBAL__N__f3eca4a2_24_ForeachBinaryOpScalar_cu_86b9896c25multi_tensor_apply_kernelINS1_18TensorListMetadataILi2EEENS1_21BinaryOpScalarFunctorIaLi2ELi1ELi1EEEJNS0_7minimumIaEEaEEEvT_T0_DpT1_,"",@"SHT_CUDA_INFO"
	.sectionflags	@""
	.align	4


	//----- nvinfo : EIATTR_CUDA_API_VERSION
	.align		4
        /*0000*/ 	.byte	0x04, 0x37
        /*0002*/ 	.short	(.L_1401 - .L_1400)
.L_1400:
        /*0004*/ 	.word	0x00000082


	//----- nvinfo : EIATTR_KPARAM_INFO
	.align		4
.L_1401:
        /*0008*/ 	.byte	0x04, 0x17
        /*000a*/ 	.short	(.L_1403 - .L_1402)
.L_1402:
        /*000c*/ 	.word	0x00000000
        /*0010*/ 	.short	0x0003
        /*0012*/ 	.short	0x0c4a
        /*0014*/ 	.byte	0x00, 0xf0, 0x05, 0x00


	//----- nvinfo : EIATTR_KPARAM_INFO
	.align		4
.L_1403:
        /*0018*/ 	.byte	0x04, 0x17
        /*001a*/ 	.short	(.L_1405 - .L_1404)
.L_1404:
        /*001c*/ 	.word	0x00000000
        /*0020*/ 	.short	0x0002
        /*0022*/ 	.short	0x0c49
        /*0024*/ 	.byte	0x00, 0xf0, 0x05, 0x00


	//----- nvinfo : EIATTR_KPARAM_INFO
	.align		4
.L_1405:
        /*0028*/ 	.byte	0x04, 0x17
        /*002a*/ 	.short	(.L_1407 - .L_1406)
.L_1406:
        /*002c*/ 	.word	0x00000000
        /*0030*/ 	.short	0x0001
        /*0032*/ 	.short	0x0c48
        /*0034*/ 	.byte	0x00, 0xf0, 0x05, 0x00


	//----- nvinfo : EIATTR_KPARAM_INFO
	.align		4
.L_1407:
        /*0038*/ 	.byte	0x04, 0x17
        /*003a*/ 	.short	(.L_1409 - .L_1408)
.L_1408:
        /*003c*/ 	.word	0x00000000
        /*0040*/ 	.short	0x0000
        /*0042*/ 	.short	0x0000
        /*0044*/ 	.byte	0x00, 0xf0, 0x21, 0x31


	//----- nvinfo : EIATTR_SPARSE_MMA_MASK
	.align		4
.L_1409:
        /*0048*/ 	.byte	0x03, 0x50
        /*004a*/ 	.short	0x0000


	//----- nvinfo : EIATTR_MAXREG_COUNT
	.align		4
        /*004c*/ 	.byte	0x03, 0x1b
        /*004e*/ 	.short	0x0080


	//----- nvinfo : EIATTR_MERCURY_ISA_VERSION
	.align		4
        /*0050*/ 	.byte	0x03, 0x5f
        /*0052*/ 	.short	0x0101


	//----- nvinfo : EIATTR_EXIT_INSTR_OFFSETS
	.align		4
        /*0054*/ 	.byte	0x04, 0x1c
        /*0056*/ 	.short	(.L_1411 - .L_1410)


	//   ....[0]....
.L_1410:
        /*0058*/ 	.word	0x00000190


	//   ....[1]....
        /*005c*/ 	.word	0x00000660


	//   ....[2]....
        /*0060*/ 	.word	0x000006c0


	//   ....[3]....
        /*0064*/ 	.word	0x00000910


	//----- nvinfo : EIATTR_MAX_THREADS
	.align		4
.L_1411:
        /*0068*/ 	.byte	0x04, 0x05
        /*006a*/ 	.short	(.L_1413 - .L_1412)
.L_1412:
        /*006c*/ 	.word	0x00000200
        /*0070*/ 	.word	0x00000001
        /*0074*/ 	.word	0x00000001


	//----- nvinfo : EIATTR_CRS_STACK_SIZE
	.align		4
.L_1413:
        /*0078*/ 	.byte	0x04, 0x1e
        /*007a*/ 	.short	(.L_1415 - .L_1414)
.L_1414:
        /*007c*/ 	.word	0x00000000


	//----- nvinfo : EIATTR_CBANK_PARAM_SIZE
	.align		4
.L_1415:
        /*0080*/ 	.byte	0x03, 0x19
        /*0082*/ 	.short	0x0c4b


	//----- nvinfo : EIATTR_PARAM_CBANK
	.align		4
        /*0084*/ 	.byte	0x04, 0x0a
        /*0086*/ 	.short	(.L_1417 - .L_1416)
	.align		4
.L_1416:
        /*0088*/ 	.word	index@(.nv.constant0._ZN2at6native57_GLOBAL__N__f3eca4a2_24_ForeachBinaryOpScalar_cu_86b9896c25multi_tensor_apply_kernelINS1_18TensorListMetadataILi2EEENS1_21BinaryOpScalarFunctorIaLi2ELi1ELi1EEEJNS0_7minimumIaEEaEEEvT_T0_DpT1_)
        /*008c*/ 	.short	0x0210
        /*008e*/ 	.short	0x0c4b


	//----- nvinfo : EIATTR_SW_WAR
	.align		4
.L_1417:
        /*0090*/ 	.byte	0x04, 0x36
        /*0092*/ 	.short	(.L_1419 - .L_1418)
.L_1418:
        /*0094*/ 	.word	0x00000008
.L_1419:


//--------------------- .nv.info._ZN2at6native57_GLOBAL__N__f3eca4a2_24_ForeachBinaryOpScalar_cu_86b9896c25multi_tensor_apply_kernelINS1_18TensorListMetadataILi2EEENS1_21BinaryOpScalarFunctorIhLi2ELi1ELi1EEEJNS0_7minimumIhEEhEEEvT_T0_DpT1_ --------------------------
	.section	.nv.info._ZN2at6native57_GLOBAL__N__f3eca4a2_24_ForeachBinaryOpScalar_cu_86b9896c25multi_tensor_apply_kernelINS1_18TensorListMetadataILi2EEENS1_21BinaryOpScalarFunctorIhLi2ELi1ELi1EEEJNS0_7minimumIhEEhEEEvT_T0_DpT1_,"",@"SHT_CUDA_INFO"
	.sectionflags	@""
	.align	4


	//----- nvinfo : EIATTR_CUDA_API_VERSION
	.align		4
        /*0000*/ 	.byte	0x04, 0x37
        /*0002*/ 	.short	(.L_1421 - .L_1420)
.L_1420:
        /*0004*/ 	.word	0x00000082


	//----- nvinfo : EIATTR_KPARAM_INFO
	.align		4
.L_1421:
        /*0008*/ 	.byte	0x04, 0x17
        /*000a*/ 	.short	(.L_1423 - .L_1422)
.L_1422:
        /*000c*/ 	.word	0x00000000
        /*0010*/ 	.short	0x0003
        /*0012*/ 	.short	0x0c4a
        /*0014*/ 	.byte	0x00, 0xf0, 0x05, 0x00


	//----- nvinfo : EIATTR_KPARAM_INFO
	.align		4
.L_1423:
        /*0018*/ 	.byte	0x04, 0x17
        /*001a*/ 	.short	(.L_1425 - .L_1424)
.L_1424:
        /*001c*/ 	.word	0x00000000
        /*0020*/ 	.short	0x0002
        /*0022*/ 	.short	0x0c49
        /*0024*/ 	.byte	0x00, 0xf0, 0x05, 0x00


	//----- nvinfo : EIATTR_KPARAM_INFO
	.align		4
.L_1425:
        /*0028*/ 	.byte	0x04, 0x17
        /*002a*/ 	.short	(.L_1427 - .L_1426)
.L_1426:
        /*002c*/ 	.word	0x00000000
        /*0030*/ 	.short	0x0001
        /*0032*/ 	.short	0x0c48
        /*0034*/ 	.byte	0x00, 0xf0, 0x05, 0x00


	//----- nvinfo : EIATTR_KPARAM_INFO
	.align		4
.L_1427:
        /*0038*/ 	.byte	0x04, 0x17
        /*003a*/ 	.short	(.L_1429 - .L_1428)
.L_1428:
        /*003c*/ 	.word	0x00000000
        /*0040*/ 	.short	0x0000
        /*0042*/ 	.short	0x0000
        /*0044*/ 	.byte	0x00, 0xf0, 0x21, 0x31


	//----- nvinfo : EIATTR_SPARSE_MMA_MASK
	.align		4
.L_1429:
        /*0048*/ 	.byte	0x03, 0x50
        /*004a*/ 	.short	0x0000


	//----- nvinfo : EIATTR_MAXREG_COUNT
	.align		4
        /*004c*/ 	.byte	0x03, 0x1b
        /*004e*/ 	.short	0x0080


	//----- nvinfo : EIATTR_MERCURY_ISA_VERSION
	.align		4
        /*0050*/ 	.byte	0x03, 0x5f
        /*0052*/ 	.short	0x0101


	//----- nvinfo : EIATTR_EXIT_INSTR_OFFSETS
	.align		4
        /*0054*/ 	.byte	0x04, 0x1c
        /*0056*/ 	.short	(.L_1431 - .L_1430)


	//   ....[0]....
.L_1430:
        /*0058*/ 	.word	0x00000180


	//   ....[1]....
        /*005c*/ 	.word	0x00000600


	//   ....[2]....
        /*0060*/ 	.word	0x00000660


	//   ....[3]....
        /*0064*/ 	.word	0x00000870


	//----- nvinfo : EIATTR_MAX_THREADS
	.align		4
.L_1431:
        /*0068*/ 	.byte	0x04, 0x05
        /*006a*/ 	.short	(.L_1433 - .L_1432)
.L_1432:
        /*006c*/ 	.word	0x00000200
        /*0070*/ 	.word	0x00000001
        /*0074*/ 	.word	0x00000001


	//----- nvinfo : EIATTR_CRS_STACK_SIZE
	.align		4
.L_1433:
        /*0078*/ 	.byte	0x04, 0x1e
        /*007a*/ 	.short	(.L_1435 - .L_1434)
.L_1434:
        /*007c*/ 	.word	0x00000000


	//----- nvinfo : EIATTR_CBANK_PARAM_SIZE
	.align		4
.L_1435:
        /*0080*/ 	.byte	0x03, 0x19
        /*0082*/ 	.short	0x0c4b


	//----- nvinfo : EIATTR_PARAM_CBANK
	.align		4
        /*0084*/ 	.byte	0x04, 0x0a
        /*0086*/ 	.short	(.L_1437 - .L_1436)
	.align		4
.L_1436:
        /*0088*/ 	.word	index@(.nv.constant0._ZN2at6native57_GLOBAL__N__f3eca4a2_24_ForeachBinaryOpScalar_cu_86b9896c25multi_tensor_apply_kernelINS1_18TensorListMetadataILi2EEENS1_21BinaryOpScalarFunctorIhLi2ELi1ELi1EEEJNS0_7minimumIhEEhEEEvT_T0_DpT1_)
        /*008c*/ 	.short	0x0210
        /*008e*/ 	.short	0x0c4b


	//----- nvinfo : EIATTR_SW_WAR
	.align		4
.L_1437:
        /*0090*/ 	.byte	0x04, 0x36
        /*0092*/ 	.short	(.L_1439 - .L_1438)
.L_1438:
        /*0094*/ 	.word	0x00000008
.L_1439:


//--------------------- .nv.info._ZN2at6native57_GLOBAL__N__f3eca4a2_24_ForeachBinaryOpScalar_cu_86b9896c25multi_tensor_apply_kernelINS1_18TensorListMetadataILi1EEENS1_21BinaryOpScalarFunctorIN3c108BFloat16ELi1ELi1ELi0EEEJNS0_7minimumIfEEfEEEvT_T0_DpT1_ --------------------------
	.section	.nv.info._ZN2at6native57_GLOBAL__N__f3eca4a2_24_ForeachBinaryOpScalar_cu_86b9896c25multi_tensor_apply_kernelINS1_18TensorListMetadataILi1EEENS1_21BinaryOpScalarFunctorIN3c108BFloat16ELi1ELi1ELi0EEEJNS0_7minimumIfEEfEEEvT_T0_DpT1_,"",@"SHT_CUDA_INFO"
	.sectionflags	@""
	.align	4


	//----- nvinfo : EIATTR_CUDA_API_VERSION
	.align		4
        /*0000*/ 	.byte	0x04, 0x37
        /*0002*/ 	.short	(.L_1441 - .L_1440)
.L_1440:
        /*0004*/ 	.word	0x00000082


	//----- nvinfo : EIATTR_KPARAM_INFO
	.align		4
.L_1441:
        /*0008*/ 	.byte	0x04, 0x17
        /*000a*/ 	.short	(.L_1443 - .L_1442)
.L_1442:
        /*000c*/ 	.word	0x00000000
        /*0010*/ 	.short	0x0003
        /*0012*/ 	.short	0x0d2c
        /*0014*/ 	.byte	0x00, 0xf0, 0x11, 0x00


	//----- nvinfo : EIATTR_KPARAM_INFO
	.align		4
.L_1443:
        /*0018*/ 	.byte	0x04, 0x17
        /*001a*/ 	.short	(.L_1445 - .L_1444)
.L_1444:
        /*001c*/ 	.word	0x00000000
        /*0020*/ 	.short	0x0002
        /*0022*/ 	.short	0x0d29
        /*0024*/ 	.byte	0x00, 0xf0, 0x05, 0x00


	//----- nvinfo : EIATTR_KPARAM_INFO
	.align		4
.L_1445:
        /*0028*/ 	.byte	0x04, 0x17
        /*002a*/ 	.short	(.L_1447 - .L_1446)
.L_1446:
        /*002c*/ 	.word	0x00000000
        /*0030*/ 	.short	0x0001
        /*0032*/ 	.short	0x0d28
        /*0034*/ 	.byte	0x00, 0xf0, 0x05, 0x00


	//----- nvinfo : EIATTR_KPARAM_INFO
	.align		4
.L_1447:
        /*0038*/ 	.byte	0x04, 0x17
        /*003a*/ 	.short	(.L_1449 - .L_1448)
.L_1448:
        /*003c*/ 	.word	0x00000000
        /*0040*/ 	.short	0x0000
        /*0042*/ 	.short	0x0000
        /*0044*/ 	.byte	0x00, 0xf0, 0xa1, 0x34


	//----- nvinfo : EIATTR_SPARSE_MMA_MASK
	.align		4
.L_1449:
        /*0048*/ 	.byte	0x03, 0x50
        /*004a*/ 	.short	0x0000


	//----- nvinfo : EIATTR_MAXREG_COUNT
	.align		4
        /*004c*/ 	.byte	0x03, 0x1b
        /*004e*/ 	.short	0x0080


	//----- nvinfo : EIATTR_MERCURY_ISA_VERSION
	.align		4
        /*0050*/ 	.byte	0x03, 0x5f
        /*0052*/ 	.short	0x0101


	//----- nvinfo : EIATTR_EXIT_INSTR_OFFSETS
	.align		4
        /*0054*/ 	.byte	0x04, 0x1c
        /*0056*/ 	.short	(.L_1451 - .L_1450)


	//   ....[0]....
.L_1450:
        /*0058*/ 	.word	0x00000140


	//   ....[1]....
        /*005c*/ 	.word	0x00000640


	//   ....[2]....
        /*0060*/ 	.word	0x000006a0


	//   ....[3]....
        /*0064*/ 	.word	0x00000930


	//----- nvinfo : EIATTR_MAX_THREADS
	.align		4
.L_1451:
        /*0068*/ 	.byte	0x04, 0x05
        /*006a*/ 	.short	(.L_1453 - .L_1452)
.L_1452:
        /*006c*/ 	.word	0x00000200
        /*0070*/ 	.word	0x00000001
        /*0074*/ 	.word	0x00000001


	//----- nvinfo : EIATTR_CRS_STACK_SIZE
	.align		4
.L_1453:
        /*0078*/ 	.byte	0x04, 0x1e
        /*007a*/ 	.short	(.L_1455 - .L_1454)
.L_1454:
        /*007c*/ 	.word	0x00000000


	//----- nvinfo : EIATTR_CBANK_PARAM_SIZE
	.align		4
.L_1455:
        /*0080*/ 	.byte	0x03, 0x19
        /*0082*/ 	.short	0x0d30


	//----- nvinfo : EIATTR_PARAM_CBANK
	.align		4
        /*0084*/ 	.byte	0x04, 0x0a
        /*0086*/ 	.short	(.L_1457 - .L_1456)
	.align		4
.L_1456:
        /*0088*/ 	.word	index@(.nv.constant0._ZN2at6native57_GLOBAL__N__f3eca4a2_24_ForeachBinaryOpScalar_cu_86b9896c25multi_tensor_apply_kernelINS1_18TensorListMetadataILi1EEENS1_21BinaryOpScalarFunctorIN3c108BFloat16ELi1ELi1ELi0EEEJNS0_7minimumIfEEfEEEvT_T0_DpT1_)
        /*008c*/ 	.short	0x0210
        /*008e*/ 	.short	0x0d30


	//----- nvinfo : EIATTR_SW_WAR
	.align		4
.L_1457:
        /*0090*/ 	.byte	0x04, 0x36
        /*0092*/ 	.short	(.L_1459 - .L_1458)
.L_1458:
        /*0094*/ 	.word	0x00000008
.L_1459:


//--------------------- .nv.info._ZN2at6native57_GLOBAL__N__f3eca4a2_24_ForeachBinaryOpScalar_cu_86b9896c25multi_tensor_apply_kernelINS1_18TensorListMetadataILi1EEENS1_21BinaryOpScalarFunctorIN3c104HalfELi1ELi1ELi0EEEJNS0_7minimumIfEEfEEEvT_T0_DpT1_ --------------------------
	.section	.nv.info._ZN2at6native57_GLOBAL__N__f3eca4a2_24_ForeachBinaryOpScalar_cu_86b9896c25multi_tensor_apply_kernelINS1_18TensorListMetadataILi1EEENS1_21BinaryOpScalarFunctorIN3c104HalfELi1ELi1ELi0EEEJNS0_7minimumIfEEfEEEvT_T0_DpT1_,"",@"SHT_CUDA_INFO"
	.sectionflags	@""
	.align	4


	//----- nvinfo : EIATTR_CUDA_API_VERSION
	.align		4
        /*0000*/ 	.byte	0x04, 0x37
        /*0002*/ 	.short	(.L_1461 - .L_1460)
.L_1460:
        /*0004*/ 	.word	0x00000082


	//----- nvinfo : EIATTR_KPARAM_INFO
	.align		4
.L_1461:
        /*0008*/ 	.byte	0x04, 0x17
        /*000a*/ 	.short	(.L_1463 - .L_1462)
.L_1462:
        /*000c*/ 	.word	0x00000000
        /*0010*/ 	.short	0x0003
        /*0012*/ 	.short	0x0d2c
        /*0014*/ 	.byte	0x00, 0xf0, 0x11, 0x00


	//----- nvinfo : EIATTR_KPARAM_INFO
	.align		4
.L_1463:
        /*0018*/ 	.byte	0x04, 0x17
        /*001a*/ 	.short	(.L_1465 - .L_1464)
.L_1464:
        /*001c*/ 	.word	0x00000000
        /*0020*/ 	.short	0x0002
        /*0022*/ 	.short	0x0d29
        /*0024*/ 	.byte	0x00, 0xf0, 0x05, 0x00


	//----- nvinfo : EIATTR_KPARAM_INFO
	.align		4
.L_1465:
        /*0028*/ 	.byte	0x04, 0x17
        /*002a*/ 	.short	(.L_1467 - .L_1466)
.L_1466:
        /*002c*/ 	.word	0x00000000
        /*0030*/ 	.short	0x0001
        /*0032*/ 	.short	0x0d28
        /*0034*/ 	.byte	0x00, 0xf0, 0x05, 0x00


	//----- nvinfo : EIATTR_KPARAM_INFO
	.align		4
.L_1467:
        /*0038*/ 	.byte	0x04, 0x17
        /*003a*/ 	.short	(.L_1469 - .L_1468)
.L_1468:
        /*003c*/ 	.word	0x00000000
        /*0040*/ 	.short	0x0000
        /*0042*/ 	.short	0x0000
        /*0044*/ 	.byte	0x00, 0xf0, 0xa1, 0x34


	//----- nvinfo : EIATTR_SPARSE_MMA_MASK
	.align		4
.L_1469:
        /*0048*/ 	.byte	0x03, 0x50
        /*004a*/ 	.short	0x0000


	//----- nvinfo : EIATTR_MAXREG_COUNT
	.align		4
        /*004c*/ 	.byte	0x03, 0x1b
        /*004e*/ 	.short	0x0080


	//----- nvinfo : EIATTR_MERCURY_ISA_VERSION
	.align		4
        /*0050*/ 	.byte	0x03, 0x5f
        /*0052*/ 	.short	0x0101


	//----- nvinfo : EIATTR_EXIT_INSTR_OFFSETS
	.align		4
        /*0054*/ 	.byte	0x04, 0x1c
        /*0056*/ 	.short	(.L_1471 - .L_1470)


	//   ....[0]....
.L_1470:
        /*0058*/ 	.word	0x00000140


	//   ....[1]....
        /*005c*/ 	.word	0x00000640


	//   ....[2]....
        /*0060*/ 	.word	0x000006a0


	//   ....[3]....
        /*0064*/ 	.word	0x00000910


	//----- nvinfo : EIATTR_MAX_THREADS
	.align		4
.L_1471:
        /*0068*/ 	.byte	0x04, 0x05
        /*006a*/ 	.short	(.L_1473 - .L_1472)
.L_1472:
        /*006c*/ 	.word	0x00000200
        /*0070*/ 	.word	0x00000001
        /*0074*/ 	.word	0x00000001


	//----- nvinfo : EIATTR_CRS_STACK_SIZE
	.align		4
.L_1473:
        /*0078*/ 	.byte	0x04, 0x1e
        /*007a*/ 	.short	(.L_1475 - .L_1474)
.L_1474:
        /*007c*/ 	.word	0x00000000


	//----- nvinfo : EIATTR_CBANK_PARAM_SIZE
	.align		4
.L_1475:
        /*0080*/ 	.byte	0x03, 0x19
        /*0082*/ 	.short	0x0d30


	//----- nvinfo : EIATTR_PARAM_CBANK
	.align		4
        /*0084*/ 	.byte	0x04, 0x0a
        /*0086*/ 	.short	(.L_1477 - .L_1476)
	.align		4
.L_1476:
        /*0088*/ 	.word	index@(.nv.constant0._ZN2at6native57_GLOBAL__N__f3eca4a2_24_ForeachBinaryOpScalar_cu_86b9896c25multi_tensor_apply_kernelINS1_18TensorListMetadataILi1EEENS1_21BinaryOpScalarFunctorIN3c104HalfELi1ELi1ELi0EEEJNS0_7minimumIfEEfEEEvT_T0_DpT1_)
        /*008c*/ 	.short	0x0210
        /*008e*/ 	.short	0x0d30


	//----- nvinfo : EIATTR_SW_WAR
	.align		4
.L_1477:
        /*0090*/ 	.byte	0x04, 0x36
        /*0092*/ 	.short	(.L_1479 - .L_1478)
.L_1478:
        /*0094*/ 	.word	0x00000008
.L_1479:


//--------------------- .nv.info._ZN2at6native57_GLOBAL__N__f3eca4a2_24_ForeachBinaryOpScalar_cu_86b9896c25multi_tensor_apply_kernelINS1_18TensorListMetadataILi1EEENS1_21BinaryOpScalarFunctorIfLi1ELi1ELi0EEEJNS0_7minimumIfEEfEEEvT_T0_DpT1_ --------------------------
	.section	.nv.info._ZN2at6native57_GLOBAL__N__f3eca4a2_24_ForeachBinaryOpScalar_cu_86b9896c25multi_tensor_apply_kernelINS1_18TensorListMetadataILi1EEENS1_21BinaryOpScalarFunctorIfLi1ELi1ELi0EEEJNS0_7minimumIfEEfEEEvT_T0_DpT1_,"",@"SHT_CUDA_INFO"
	.sectionflags	@""
	.align	4


	//----- nvinfo : EIATTR_CUDA_API_VERSION
	.align		4
        /*0000*/ 	.byte	0x04, 0x37
        /*0002*/ 	.short	(.L_1481 - .L_1480)
.L_1480:
        /*0004*/ 	.word	0x00000082


	//----- nvinfo : EIATTR_KPARAM_INFO
	.align		4
.L_1481:
        /*0008*/ 	.byte	0x04, 0x17
        /*000a*/ 	.short	(.L_1483 - .L_1482)
.L_1482:
        /*000c*/ 	.word	0x00000000
        /*0010*/ 	.short	0x0003
        /*0012*/ 	.short	0x0d2c
        /*0014*/ 	.byte	0x00, 0xf0, 0x11, 0x00


	//----- nvinfo : EIATTR_KPARAM_INFO
	.align		4
.L_1483:
        /*0018*/ 	.byte	0x04, 0x17
        /*001a*/ 	.short	(.L_1485 - .L_1484)
.L_1484:
        /*001c*/ 	.word	0x00000000
        /*0020*/ 	.short	0x0002
        /*0022*/ 	.short	0x0d29
        /*0024*/ 	.byte	0x00, 0xf0, 0x05, 0x00


	//----- nvinfo : EIATTR_KPARAM_INFO
	.align		4
.L_1485:
        /*0028*/ 	.byte	0x04, 0x17
        /*002a*/ 	.short	(.L_1487 - .L_1486)
.L_1486:
        /*002c*/ 	.word	0x00000000
        /*0030*/ 	.short	0x0001
        /*0032*/ 	.short	0x0d28
        /*0034*/ 	.byte	0x00, 0xf0, 0x05, 0x00


	//----- nvinfo : EIATTR_KPARAM_INFO
	.align		4
.L_1487:
        /*0038*/ 	.byte	0x04, 0x17
        /*003a*/ 	.short	(.L_1489 - .L_1488)
.L_1488:
        /*003c*/ 	.word	0x00000000
        /*0040*/ 	.short	0x0000
        /*0042*/ 	.short	0x0000
        /*0044*/ 	.byte	0x00, 0xf0, 0xa1, 0x34


	//----- nvinfo : EIATTR_SPARSE_MMA_MASK
	.align		4
.L_1489:
        /*0048*/ 	.byte	0x03, 0x50
        /*004a*/ 	.short	0x0000


	//----- nvinfo : EIATTR_MAXREG_COUNT
	.align		4
        /*004c*/ 	.byte	0x03, 0x1b
        /*004e*/ 	.short	0x0080


	//----- nvinfo : EIATTR_MERCURY_ISA_VERSION
	.align		4
        /*0050*/ 	.byte	0x03, 0x5f
        /*0052*/ 	.short	0x0101


	//----- nvinfo : EIATTR_EXIT_INSTR_OFFSETS
	.align		4
        /*0054*/ 	.byte	0x04, 0x1c
        /*0056*/ 	.short	(.L_1491 - .L_1490)


	//   ....[0]....
.L_1490:
        /*0058*/ 	.word	0x00000140


	//   ....[1]....
        /*005c*/ 	.word	0x000005f0


	//   ....[2]....
        /*0060*/ 	.word	0x00000650


	//   ....[3]....
        /*0064*/ 	.word	0x00000860


	//----- nvinfo : EIATTR_MAX_THREADS
	.align		4
.L_1491:
        /*0068*/ 	.byte	0x04, 0x05
        /*006a*/ 	.short	(.L_1493 - .L_1492)
.L_1492:
        /*006c*/ 	.word	0x00000200
        /*0070*/ 	.word	0x00000001
        /*0074*/ 	.word	0x00000001


	//----- nvinfo : EIATTR_CRS_STACK_SIZE
	.align		4
.L_1493:
        /*0078*/ 	.byte	0x04, 0x1e
        /*007a*/ 	.short	(.L_1495 - .L_1494)
.L_1494:
        /*007c*/ 	.word	0x00000000


	//----- nvinfo : EIATTR_CBANK_PARAM_SIZE
	.align		4
.L_1495:
        /*0080*/ 	.byte	0x03, 0x19
        /*0082*/ 	.short	0x0d30


	//----- nvinfo : EIATTR_PARAM_CBANK
	.align		4
        /*0084*/ 	.byte	0x04, 0x0a
        /*0086*/ 	.short	(.L_1497 - .L_1496)
	.align		4
.L_1496:
        /*0088*/ 	.word	index@(.nv.constant0._ZN2at6native57_GLOBAL__N__f3eca4a2_24_ForeachBinaryOpScalar_cu_86b9896c25multi_tensor_apply_kernelINS1_18TensorListMetadataILi1EEENS1_21BinaryOpScalarFunctorIfLi1ELi1ELi0EEEJNS0_7minimumIfEEfEEEvT_T0_DpT1_)
        /*008c*/ 	.short	0x0210
        /*008e*/ 	.short	0x0d30


	//----- nvinfo : EIATTR_SW_WAR
	.align		4
.L_1497:
        /*0090*/ 	.byte	0x04, 0x36
        /*0092*/ 	.short	(.L_1499 - .L_1498)
.L_1498:
        /*0094*/ 	.word	0x00000008
.L_1499:


//--------------------- .nv.info._ZN2at6native57_GLOBAL__N__f3eca4a2_24_ForeachBinaryOpScalar_cu_86b9896c25multi_tensor_apply_kernelINS1_18TensorListMetadataILi1EEENS1_21BinaryOpScalarFunctorIdLi1ELi1ELi0EEEJNS0_7minimumIdEEdEEEvT_T0_DpT1_ --------------------------
	.section	.nv.info._ZN2at6native57_GLOBAL__N__f3eca4a2_24_ForeachBinaryOpScalar_cu_86b9896c25multi_tensor_apply_kernelINS1_18TensorListMetadataILi1EEENS1_21BinaryOpScalarFunctorIdLi1ELi1ELi0EEEJNS0_7minimumIdEEdEEEvT_T0_DpT1_,"",@"SHT_CUDA_INFO"
	.sectionflags	@""
	.align	4


	//----- nvinfo : EIATTR_CUDA_API_VERSION
	.align		4
        /*0000*/ 	.byte	0x04, 0x37
        /*0002*/ 	.short	(.L_1501 - .L_1500)
.L_1500:
        /*0004*/ 	.word	0x00000082


	//----- nvinfo : EIATTR_KPARAM_INFO
	.align		4
.L_1501:
        /*0008*/ 	.byte	0x04, 0x17
        /*000a*/ 	.short	(.L_1503 - .L_1502)
.L_1502:
        /*000c*/ 	.word	0x00000000
        /*0010*/ 	.short	0x0003
        /*0012*/ 	.short	0x0d30
        /*0014*/ 	.byte	0x00, 0xf0, 0x21, 0x00


	//----- nvinfo : EIATTR_KPARAM_INFO
	.align		4
.L_1503:
        /*0018*/ 	.byte	0x04, 0x17
        /*001a*/ 	.short	(.L_1505 - .L_1504)
.L_1504:
        /*001c*/ 	.word	0x00000000
        /*0020*/ 	.short	0x0002
        /*0022*/ 	.short	0x0d29
        /*0024*/ 	.byte	0x00, 0xf0, 0x05, 0x00


	//----- nvinfo : EIATTR_KPARAM_INFO
	.align		4
.L_1505:
        /*0028*/ 	.byte	0x04, 0x17
        /*002a*/ 	.short	(.L_1507 - .L_1506)
.L_1506:
        /*002c*/ 	.word	0x00000000
        /*0030*/ 	.short	0x0001
        /*0032*/ 	.short	0x0d28
        /*0034*/ 	.byte	0x00, 0xf0, 0x05, 0x00


	//----- nvinfo : EIATTR_KPARAM_INFO
	.align		4
.L_1507:
        /*0038*/ 	.byte	0x04, 0x17
        /*003a*/ 	.short	(.L_1509 - .L_1508)
.L_1508:
        /*003c*/ 	.word	0x00000000
        /*0040*/ 	.short	0x0000
        /*0042*/ 	.short	0x0000
        /*0044*/ 	.byte	0x00, 0xf0, 0xa1, 0x34


	//----- nvinfo : EIATTR_SPARSE_MMA_MASK
	.align		4
.L_1509:
        /*0048*/ 	.byte	0x03, 0x50
        /*004a*/ 	.short	0x0000


	//----- nvinfo : EIATTR_MAXREG_COUNT
	.align		4
        /*004c*/ 	.byte	0x03, 0x1b
        /*004e*/ 	.short	0x0080


	//----- nvinfo : EIATTR_MERCURY_ISA_VERSION
	.align		4
        /*0050*/ 	.byte	0x03, 0x5f
        /*0052*/ 	.short	0x0101


	//----- nvinfo : EIATTR_EXIT_INSTR_OFFSETS
	.align		4
        /*0054*/ 	.byte	0x04, 0x1c
        /*0056*/ 	.short	(.L_1511 - .L_1510)


	//   ....[0]....
.L_1510:
        /*0058*/ 	.word	0x00000140


	//   ....[1]....
        /*005c*/ 	.word	0x00000660


	//   ....[2]....
        /*0060*/ 	.word	0x000006c0


	//   ....[3]....
        /*0064*/ 	.word	0x00000940


	//----- nvinfo : EIATTR_MAX_THREADS
	.align		4
.L_1511:
        /*0068*/ 	.byte	0x04, 0x05
        /*006a*/ 	.short	(.L_1513 - .L_1512)
.L_1512:
        /*006c*/ 	.word	0x00000200
        /*0070*/ 	.word	0x00000001
        /*0074*/ 	.word	0x00000001


	//----- nvinfo : EIATTR_CRS_STACK_SIZE
	.align		4
.L_1513:
        /*0078*/ 	.byte	0x04, 0x1e
        /*007a*/ 	.short	(.L_1515 - .L_1514)
.L_1514:
        /*007c*/ 	.word	0x00000000


	//----- nvinfo : EIATTR_CBANK_PARAM_SIZE
	.align		4
.L_1515:
        /*0080*/ 	.byte	0x03, 0x19
        /*0082*/ 	.short	0x0d38


	//----- nvinfo : EIATTR_PARAM_CBANK
	.align		4
        /*0084*/ 	.byte	0x04, 0x0a
        /*0086*/ 	.short	(.L_1517 - .L_1516)
	.align		4
.L_1516:
        /*0088*/ 	.word	index@(.nv.constant0._ZN2at6native57_GLOBAL__N__f3eca4a2_24_ForeachBinaryOpScalar_cu_86b9896c25multi_tensor_apply_kernelINS1_18TensorListMetadataILi1EEENS1_21BinaryOpScalarFunctorIdLi1ELi1ELi0EEEJNS0_7minimumIdEEdEEEvT_T0_DpT1_)
        /*008c*/ 	.short	0x0210
        /*008e*/ 	.short	0x0d38


	//----- nvinfo : EIATTR_SW_WAR
	.align		4
.L_1517:
        /*0090*/ 	.byte	0x04, 0x36
        /*0092*/ 	.short	(.L_1519 - .L_1518)
.L_1518:
        /*0094*/ 	.word	0x00000008
.L_1519:


//--------------------- .nv.info._ZN2at6native57_GLOBAL__N__f3eca4a2_24_ForeachBinaryOpScalar_cu_86b9896c25multi_tensor_apply_kernelINS1_18TensorListMetadataILi1EEENS1_21BinaryOpScalarFunctorIsLi1ELi1ELi0EEEJNS0_7minimumIsEEsEEEvT_T0_DpT1_ --------------------------
	.section	.nv.info._ZN2at6native57_GLOBAL__N__f3eca4a2_24_ForeachBinaryOpScalar_cu_86b9896c25multi_tensor_apply_kernelINS1_18TensorListMetadataILi1EEENS1_21BinaryOpScalarFunctorIsLi1ELi1ELi0EEEJNS0_7minimumIsEEsEEEvT_T0_DpT1_,"",@"SHT_CUDA_INFO"
	.sectionflags	@""
	.align	4


	//----- nvinfo : EIATTR_CUDA_API_VERSION
	.align		4
        /*0000*/ 	.byte	0x04, 0x37
        /*0002*/ 	.short	(.L_1521 - .L_1520)
.L_1520:
        /*0004*/ 	.word	0x00000082


	//----- nvinfo : EIATTR_KPARAM_INFO
	.align		4
.L_1521:
        /*0008*/ 	.byte	0x04, 0x17
        /*000a*/ 	.short	(.L_1523 - .L_1522)
.L_1522:
        /*000c*/ 	.word	0x00000000
        /*0010*/ 	.short	0x0003
        /*0012*/ 	.short	0x0d2a
        /*0014*/ 	.byte	0x00, 0xf0, 0x09, 0x00


	//----- nvinfo : EIATTR_KPARAM_INFO
	.align		4
.L_1523:
        /*0018*/ 	.byte	0x04, 0x17
        /*001a*/ 	.short	(.L_1525 - .L_1524)
.L_1524:
        /*001c*/ 	.word	0x00000000
        /*0020*/ 	.short	0x0002
        /*0022*/ 	.short	0x0d29
        /*0024*/ 	.byte	0x00, 0xf0, 0x05, 0x00


	//----- nvinfo : EIATTR_KPARAM_INFO
	.align		4
.L_1525:
        /*0028*/ 	.byte	0x04, 0x17
        /*002a*/ 	.short	(.L_1527 - .L_1526)
.L_1526:
        /*002c*/ 	.word	0x00000000
        /*0030*/ 	.short	0x0001
        /*0032*/ 	.short	0x0d28
        /*0034*/ 	.byte	0x00, 0xf0, 0x05, 0x00


	//----- nvinfo : EIATTR_KPARAM_INFO
	.align		4
.L_1527:
        /*0038*/ 	.byte	0x04, 0x17
        /*003a*/ 	.short	(.L_1529 - .L_1528)
.L_1528:
        /*003c*/ 	.word	0x00000000
        /*0040*/ 	.short	0x0000
        /*0042*/ 	.short	0x0000
        /*0044*/ 	.byte	0x00, 0xf0, 0xa1, 0x34


	//----- nvinfo : EIATTR_SPARSE_MMA_MASK
	.align		4
.L_1529:
        /*0048*/ 	.byte	0x03, 0x50
        /*004a*/ 	.short	0x0000


	//----- nvinfo : EIATTR_MAXREG_COUNT
	.align		4
        /*004c*/ 	.byte	0x03, 0x1b
        /*004e*/ 	.short	0x0080


	//----- nvinfo : EIATTR_MERCURY_ISA_VERSION
	.align		4
        /*0050*/ 	.byte	0x03, 0x5f
        /*0052*/ 	.short	0x0101


	//----- nvinfo : EIATTR_EXIT_INSTR_OFFSETS
	.align		4
        /*0054*/ 	.byte	0x04, 0x1c
        /*0056*/ 	.short	(.L_1531 - .L_1530)


	//   ....[0]....
.L_1530:
        /*0058*/ 	.word	0x00000140


	//   ....[1]....
        /*005c*/ 	.word	0x00000530


	//   ....[2]....
        /*0060*/ 	.word	0x00000590


	//   ....[3]....
        /*0064*/ 	.word	0x00000730


	//----- nvinfo : EIATTR_MAX_THREADS
	.align		4
.L_1531:
        /*0068*/ 	.byte	0x04, 0x05
        /*006a*/ 	.short	(.L_1533 - .L_1532)
.L_1532:
        /*006c*/ 	.word	0x00000200
        /*0070*/ 	.word	0x00000001
        /*0074*/ 	.word	0x00000001


	//----- nvinfo : EIATTR_CRS_STACK_SIZE
	.align		4
.L_1533:
        /*0078*/ 	.byte	0x04, 0x1e
        /*007a*/ 	.short	(.L_1535 - .L_1534)
.L_1534:
        /*007c*/ 	.word	0x00000000


	//----- nvinfo : EIATTR_CBANK_PARAM_SIZE
	.align		4
.L_1535:
        /*0080*/ 	.byte	0x03, 0x19
        /*0082*/ 	.short	0x0d2c


	//----- nvinfo : EIATTR_PARAM_CBANK
	.align		4
        /*0084*/ 	.byte	0x04, 0x0a
        /*0086*/ 	.short	(.L_1537 - .L_1536)
	.align		4
.L_1536:
        /*0088*/ 	.word	index@(.nv.constant0._ZN2at6native57_GLOBAL__N__f3eca4a2_24_ForeachBinaryOpScalar_cu_86b9896c25multi_tensor_apply_kernelINS1_18TensorListMetadataILi1EEENS1_21BinaryOpScalarFunctorIsLi1ELi1ELi0EEEJNS0_7minimumIsEEsEEEvT_T0_DpT1_)
        /*008c*/ 	.short	0x0210
        /*008e*/ 	.short	0x0d2c


	//----- nvinfo : EIATTR_SW_WAR
	.align		4
.L_1537:
        /*0090*/ 	.byte	0x04, 0x36
        /*0092*/ 	.short	(.L_1539 - .L_1538)
.L_1538:
        /*0094*/ 	.word	0x00000008
.L_1539:


//--------------------- .nv.info._ZN2at6native57_GLOBAL__N__f3eca4a2_24_ForeachBinaryOpScalar_cu_86b9896c25multi_tensor_apply_kernelINS1_18TensorListMetadataILi1EEENS1_21BinaryOpScalarFunctorIlLi1ELi1ELi0EEEJNS0_7minimumIlEElEEEvT_T0_DpT1_ --------------------------
	.section	.nv.info._ZN2at6native57_GLOBAL__N__f3eca4a2_24_ForeachBinaryOpScalar_cu_86b9896c25multi_tensor_apply_kernelINS1_18TensorListMetadataILi1EEENS1_21BinaryOpScalarFunctorIlLi1ELi1ELi0EEEJNS0_7minimumIlEElEEEvT_T0_DpT1_,"",@"SHT_CUDA_INFO"
	.sectionflags	@""
	.align	4


	//----- nvinfo : EIATTR_CUDA_API_VERSION
	.align		4
        /*0000*/ 	.byte	0x04, 0x37
        /*0002*/ 	.short	(.L_1541 - .L_1540)
.L_1540:
        /*0004*/ 	.word	0x00000082


	//----- nvinfo : EIATTR_KPARAM_INFO
	.align		4
.L_1541:
        /*0008*/ 	.byte	0x04, 0x17
        /*000a*/ 	.short	(.L_1543 - .L_1542)
.L_1542:
        /*000c*/ 	.word	0x00000000
        /*0010*/ 	.short	0x0003
        /*0012*/ 	.short	0x0d30
        /*0014*/ 	.byte	0x00, 0xf0, 0x21, 0x00


	//----- nvinfo : EIATTR_KPARAM_INFO
	.align		4
.L_1543:
        /*0018*/ 	.byte	0x04, 0x17
        /*001a*/ 	.short	(.L_1545 - .L_1544)
.L_1544:
        /*001c*/ 	.word	0x00000000
        /*0020*/ 	.short	0x0002
        /*0022*/ 	.short	0x0d29
        /*0024*/ 	.byte	0x00, 0xf0, 0x05, 0x00


	//----- nvinfo : EIATTR_KPARAM_INFO
	.align		4
.L_1545:
        /*0028*/ 	.byte	0x04, 0x17
        /*002a*/ 	.short	(.L_1547 - .L_1546)
.L_1546:
        /*002c*/ 	.word	0x00000000
        /*0030*/ 	.short	0x0001
        /*0032*/ 	.short	0x0d28
        /*0034*/ 	.byte	0x00, 0xf0, 0x05, 0x00


	//----- nvinfo : EIATTR_KPARAM_INFO
	.align		4
.L_1547:
        /*0038*/ 	.byte	0x04, 0x17
        /*003a*/ 	.short	(.L_1549 - .L_1548)
.L_1548:
        /*003c*/ 	.word	0x00000000
        /*0040*/ 	.short	0x0000
        /*0042*/ 	.short	0x0000
        /*0044*/ 	.byte	0x00, 0xf0, 0xa1, 0x34


	//----- nvinfo : EIATTR_SPARSE_MMA_MASK
	.align		4
.L_1549:
        /*0048*/ 	.byte	0x03, 0x50
        /*004a*/ 	.short	0x0000


	//----- nvinfo : EIATTR_MAXREG_COUNT
	.align		4
        /*004c*/ 	.byte	0x03, 0x1b
        /*004e*/ 	.short	0x0080


	//----- nvinfo : EIATTR_MERCURY_ISA_VERSION
	.align		4
        /*0050*/ 	.byte	0x03, 0x5f
        /*0052*/ 	.short	0x0101


	//----- nvinfo : EIATTR_EXIT_INSTR_OFFSETS
	.align		4
        /*0054*/ 	.byte	0x04, 0x1c
        /*0056*/ 	.short	(.L_1551 - .L_1550)


	//   ....[0]....
.L_1550:
        /*0058*/ 	.word	0x00000140


	//   ....[1]....
        /*005c*/ 	.word	0x00000620


	//   ....[2]....
        /*0060*/ 	.word	0x00000680


	//   ....[3]....
        /*0064*/ 	.word	0x000008f0


	//----- nvinfo : EIATTR_MAX_THREADS
	.align		4
.L_1551:
        /*0068*/ 	.byte	0x04, 0x05
        /*006a*/ 	.short	(.L_1553 - .L_1552)
.L_1552:
        /*006c*/ 	.word	0x00000200
        /*0070*/ 	.word	0x00000001
        /*0074*/ 	.word	0x00000001


	//----- nvinfo : EIATTR_CRS_STACK_SIZE
	.align		4
.L_1553:
        /*0078*/ 	.byte	0x04, 0x1e
        /*007a*/ 	.short	(.L_1555 - .L_1554)
.L_1554:
        /*007c*/ 	.word	0x00000000


	//----- nvinfo : EIATTR_CBANK_PARAM_SIZE
	.align		4
.L_1555:
        /*0080*/ 	.byte	0x03, 0x19
        /*0082*/ 	.short	0x0d38


	//----- nvinfo : EIATTR_PARAM_CBANK
	.align		4
        /*0084*/ 	.byte	0x04, 0x0a
        /*0086*/ 	.short	(.L_1557 - .L_1556)
	.align		4
.L_1556:
        /*0088*/ 	.word	index@(.nv.constant0._ZN2at6native57_GLOBAL__N__f3eca4a2_24_ForeachBinaryOpScalar_cu_86b9896c25multi_tensor_apply_kernelINS1_18TensorListMetadataILi1EEENS1_21BinaryOpScalarFunctorIlLi1ELi1ELi0EEEJNS0_7minimumIlEElEEEvT_T0_DpT1_)
        /*008c*/ 	.short	0x0210
        /*008e*/ 	.short	0x0d38


	//----- nvinfo : EIATTR_SW_WAR
	.align		4
.L_1557:
        /*0090*/ 	.byte	0x04, 0x36
        /*0092*/ 	.short	(.L_1559 - .L_1558)
.L_1558:
        /*0094*/ 	.word	0x00000008
.L_1559:


//--------------------- .nv.info._ZN2at6native57_GLOBAL__N__f3eca4a2_24_ForeachBinaryOpScalar_cu_86b9896c25multi_tensor_apply_kernelINS1_18TensorListMetadataILi1EEENS1_21BinaryOpScalarFunctorIiLi1ELi1ELi0EEEJNS0_7minimumIiEEiEEEvT_T0_DpT1_ --------------------------
	.section	.nv.info._ZN2at6native57_GLOBAL__N__f3eca4a2_24_ForeachBinaryOpScalar_cu_86b9896c25multi_tensor_apply_kernelINS1_18TensorListMetadataILi1EEENS1_21BinaryOpScalarFunctorIiLi1ELi1ELi0EEEJNS0_7minimumIiEEiEEEvT_T0_DpT1_,"",@"SHT_CUDA_INFO"
	.sectionflags	@""
	.align	4


	//----- nvinfo : EIATTR_CUDA_API_VERSION
	.align		4
        /*0000*/ 	.byte	0x04, 0x37
        /*0002*/ 	.short	(.L_1561 - .L_1560)
.L_1560:
        /*0004*/ 	.word	0x00000082


	//----- nvinfo : EIATTR_KPARAM_INFO
	.align		4
.L_1561:
        /*0008*/ 	.byte	0x04, 0x17
        /*000a*/ 	.short	(.L_1563 - .L_1562)
.L_1562:
        /*000c*/ 	.word	0x00000000
        /*0010*/ 	.short	0x0003
        /*0012*/ 	.short	0x0d2c
        /*0014*/ 	.byte	0x00, 0xf0, 0x11, 0x00


	//----- nvinfo : EIATTR_KPARAM_INFO
	.align		4
.L_1563:
        /*0018*/ 	.byte	0x04, 0x17
        /*001a*/ 	.short	(.L_1565 - .L_1564)
.L_1564:
        /*001c*/ 	.word	0x00000000
        /*0020*/ 	.short	0x0002
        /*0022*/ 	.short	0x0d29
        /*0024*/ 	.byte	0x00, 0xf0, 0x05, 0x00


	//----- nvinfo : EIATTR_KPARAM_INFO
	.align		4
.L_1565:
        /*0028*/ 	.byte	0x04, 0x17
        /*002a*/ 	.short	(.L_1567 - .L_1566)
.L_1566:
        /*002c*/ 	.word	0x00000000
        /*0030*/ 	.short	0x0001
        /*0032*/ 	.short	0x0d28
        /*0034*/ 	.byte	0x00, 0xf0, 0x05, 0x00


	//----- nvinfo : EIATTR_KPARAM_INFO
	.align		4
.L_1567:
        /*0038*/ 	.byte	0x04, 0x17
        /*003a*/ 	.short	(.L_1569 - .L_1568)
.L_1568:
        /*003c*/ 	.word	0x00000000
        /*0040*/ 	.short	0x0000
        /*0042*/ 	.short	0x0000
        /*0044*/ 	.byte	0x00, 0xf0, 0xa1, 0x34


	//----- nvinfo : EIATTR_SPARSE_MMA_MASK
	.align		4
.L_1569:
        /*0048*/ 	.byte	0x03, 0x50
        /*004a*/ 	.short	0x0000


	//----- nvinfo : EIATTR_MAXREG_COUNT
	.align		4
        /*004c*/ 	.byte	0x03, 0x1b
        /*004e*/ 	.short	0x0080


	//----- nvinfo : EIATTR_MERCURY_ISA_VERSION
	.align		4
        /*0050*/ 	.byte	0x03, 0x5f
        /*0052*/ 	.short	0x0101


	//----- nvinfo : EIATTR_EXIT_INSTR_OFFSETS
	.align		4
        /*0054*/ 	.byte	0x04, 0x1c
        /*0056*/ 	.short	(.L_1571 - .L_1570)


	//   ....[0]....
.L_1570:
        /*0058*/ 	.word	0x00000140


	//   ....[1]....
        /*005c*/ 	.word	0x00000520


	//   ....[2]....
        /*0060*/ 	.word	0x00000580


	//   ....[3]....
        /*0064*/ 	.word	0x000006d0


	//----- nvinfo : EIATTR_MAX_THREADS
	.align		4
.L_1571:
        /*0068*/ 	.byte	0x04, 0x05
        /*006a*/ 	.short	(.L_1573 - .L_1572)
.L_1572:
        /*006c*/ 	.word	0x00000200
        /*0070*/ 	.word	0x00000001
        /*0074*/ 	.word	0x00000001


	//----- nvinfo : EIATTR_CRS_STACK_SIZE
	.align		4
.L_1573:
        /*0078*/ 	.byte	0x04, 0x1e
        /*007a*/ 	.short	(.L_1575 - .L_1574)
.L_1574:
        /*007c*/ 	.word	0x00000000


	//----- nvinfo : EIATTR_CBANK_PARAM_SIZE
	.align		4
.L_1575:
        /*0080*/ 	.byte	0x03, 0x19
        /*0082*/ 	.short	0x0d30


	//----- nvinfo : EIATTR_PARAM_CBANK
	.align		4
        /*0084*/ 	.byte	0x04, 0x0a
        /*0086*/ 	.short	(.L_1577 - .L_1576)
	.align		4
.L_1576:
        /*0088*/ 	.word	index@(.nv.constant0._ZN2at6native57_GLOBAL__N__f3eca4a2_24_ForeachBinaryOpScalar_cu_86b9896c25multi_tensor_apply_kernelINS1_18TensorListMetadataILi1EEENS1_21BinaryOpScalarFunctorIiLi1ELi1ELi0EEEJNS0_7minimumIiEEiEEEvT_T0_DpT1_)
        /*008c*/ 	.short	0x0210
        /*008e*/ 	.short	0x0d30


	//----- nvinfo : EIATTR_SW_WAR
	.align		4
.L_1577:
        /*0090*/ 	.byte	0x04, 0x36
        /*0092*/ 	.short	(.L_1579 - .L_1578)
.L_1578:
        /*0094*/ 	.word	0x00000008
.L_1579:


//--------------------- .nv.info._ZN2at6native57_GLOBAL__N__f3eca4a2_24_ForeachBinaryOpScalar_cu_86b9896c25multi_tensor_apply_kernelINS1_18TensorListMetadataILi1EEENS1_21BinaryOpScalarFunctorIaLi1ELi1ELi0EEEJNS0_7minimumIaEEaEEEvT_T0_DpT1_ --------------------------
	.section	.nv.info._ZN2at6native57_GLOBAL__N__f3eca4a2_24_ForeachBinaryOpScalar_cu_86b9896c25multi_tensor_apply_kernelINS1_18TensorListMetadataILi1EEENS1_21BinaryOpScalarFunctorIaLi1ELi1ELi0EEEJNS0_7minimumIaEEaEEEvT_T0_DpT1_,"",@"SHT_CUDA_INFO"
	.sectionflags	@""
	.align	4


	//----- nvinfo : EIATTR_CUDA_API_VERSION
	.align		4
        /*0000*/ 	.byte	0x04, 0x37
        /*0002*/ 	.short	(.L_1581 - .L_1580)
.L_1580:
        /*0004*/ 	.word	0x00000082


	//----- nvinfo : EIATTR_KPARAM_INFO
	.align		4
.L_1581:
        /*0008*/ 	.byte	0x04, 0x17
        /*000a*/ 	.short	(.L_1583 - .L_1582)
.L_1582:
        /*000c*/ 	.word	0x00000000
        /*0010*/ 	.short	0x0003
        /*0012*/ 	.short	0x0d2a
        /*0014*/ 	.byte	0x00, 0xf0, 0x05, 0x00


	//----- nvinfo : EIATTR_KPARAM_INFO
	.align		4
.L_1583:
        /*0018*/ 	.byte	0x04, 0x17
        /*001a*/ 	.short	(.L_1585 - .L_1584)
.L_1584:
        /*001c*/ 	.word	0x00000000
        /*0020*/ 	.short	0x0002
        /*0022*/ 	.short	0x0d29
        /*0024*/ 	.byte	0x00, 0xf0, 0x05, 0x00


	//----- nvinfo : EIATTR_KPARAM_INFO
	.align		4
.L_1585:
        /*0028*/ 	.byte	0x04, 0x17
        /*002a*/ 	.short	(.L_1587 - .L_1586)
.L_1586:
        /*002c*/ 	.word	0x00000000
        /*0030*/ 	.short	0x0001
        /*0032*/ 	.short	0x0d28
        /*0034*/ 	.byte	0x00, 0xf0, 0x05, 0x00


	//----- nvinfo : EIATTR_KPARAM_INFO
	.align		4
.L_1587:
        /*0038*/ 	.byte	0x04, 0x17
        /*003a*/ 	.short	(.L_1589 - .L_1588)
.L_1588:
        /*003c*/ 	.word	0x00000000
        /*0040*/ 	.short	0x0000
        /*0042*/ 	.short	0x0000
        /*0044*/ 	.byte	0x00, 0xf0, 0xa1, 0x34


	//----- nvinfo : EIATTR_SPARSE_MMA_MASK
	.align		4
.L_1589:
        /*0048*/ 	.byte	0x03, 0x50
        /*004a*/ 	.short	0x0000


	//----- nvinfo : EIATTR_MAXREG_COUNT
	.align		4
        /*004c*/ 	.byte	0x03, 0x1b
        /*004e*/ 	.short	0x0080


	//----- nvinfo : EIATTR_MERCURY_ISA_VERSION
	.align		4
        /*0050*/ 	.byte	0x03, 0x5f
        /*0052*/ 	.short	0x0101


	//----- nvinfo : EIATTR_EXIT_INSTR_OFFSETS
	.align		4
        /*0054*/ 	.byte	0x04, 0x1c
        /*0056*/ 	.short	(.L_1591 - .L_1590)


	//   ....[0]....
.L_1590:
        /*0058*/ 	.word	0x00000150


	//   ....[1]....
        /*005c*/ 	.word	0x00000580


	//   ....[2]....
        /*0060*/ 	.word	0x000005e0


	//   ....[3]....
        /*0064*/ 	.word	0x000007e0


	//----- nvinfo : EIATTR_MAX_THREADS
	.align		4
.L_1591:
        /*0068*/ 	.byte	0x04, 0x05
        /*006a*/ 	.short	(.L_1593 - .L_1592)
.L_1592:
        /*006c*/ 	.word	0x00000200
        /*0070*/ 	.word	0x00000001
        /*0074*/ 	.word	0x00000001


	//----- nvinfo : EIATTR_CRS_STACK_SIZE
	.align		4
.L_1593:
        /*0078*/ 	.byte	0x04, 0x1e
        /*007a*/ 	.short	(.L_1595 - .L_1594)
.L_1594:
        /*007c*/ 	.word	0x00000000


	//----- nvinfo : EIATTR_CBANK_PARAM_SIZE
	.align		4
.L_1595:
        /*0080*/ 	.byte	0x03, 0x19
        /*0082*/ 	.short	0x0d2b


	//----- nvinfo : EIATTR_PARAM_CBANK
	.align		4
        /*0084*/ 	.byte	0x04, 0x0a
        /*0086*/ 	.short	(.L_1597 - .L_1596)
	.align		4
.L_1596:
        /*0088*/ 	.word	index@(.nv.constant0._ZN2at6native57_GLOBAL__N__f3eca4a2_24_ForeachBinaryOpScalar_cu_86b9896c25multi_tensor_apply_kernelINS1_18TensorListMetadataILi1EEENS1_21BinaryOpScalarFunctorIaLi1ELi1ELi0EEEJNS0_7minimumIaEEaEEEvT_T0_DpT1_)
        /*008c*/ 	.short	0x0210
        /*008e*/ 	.short	0x0d2b


	//----- nvinfo : EIATTR_SW_WAR
	.align		4
.L_1597:
        /*0090*/ 	.byte	0x04, 0x36
        /*0092*/ 	.short	(.L_1599 - .L_1598)
.L_1598:
        /*0094*/ 	.word	0x00000008
.L_1599:


//--------------------- .nv.info._ZN2at6native57_GLOBAL__N__f3eca4a2_24_ForeachBinaryOpScalar_cu_86b9896c25multi_tensor_apply_kernelINS1_18TensorListMetadataILi1EEENS1_21BinaryOpScalarFunctorIhLi1ELi1ELi0EEEJNS0_7minimumIhEEhEEEvT_T0_DpT1_ --------------------------
	.section	.nv.info._ZN2at6native57_GLOBAL__N__f3eca4a2_24_ForeachBinaryOpScalar_cu_86b9896c25multi_tensor_apply_kernelINS1_18TensorListMetadataILi1EEENS1_21BinaryOpScalarFunctorIhLi1ELi1ELi0EEEJNS0_7minimumIhEEhEEEvT_T0_DpT1_,"",@"SHT_CUDA_INFO"
	.sectionflags	@""
	.align	4


	//----- nvinfo : EIATTR_CUDA_API_VERSION
	.align		4
        /*0000*/ 	.byte	0x04, 0x37
        /*0002*/ 	.short	(.L_1601 - .L_1600)
.L_1600:
        /*0004*/ 	.word	0x00000082


	//----- nvinfo : EIATTR_KPARAM_INFO
	.align		4
.L_1601:
        /*0008*/ 	.byte	0x04, 0x17
        /*000a*/ 	.short	(.L_1603 - .L_1602)
.L_1602:
        /*000c*/ 	.word	0x00000000
        /*0010*/ 	.short	0x0003
        /*0012*/ 	.short	0x0d2a
        /*0014*/ 	.byte	0x00, 0xf0, 0x05, 0x00


	//----- nvinfo : EIATTR_KPARAM_INFO
	.align		4
.L_1603:
        /*0018*/ 	.byte	0x04, 0x17
        /*001a*/ 	.short	(.L_1605 - .L_1604)
.L_1604:
        /*001c*/ 	.word	0x00000000
        /*0020*/ 	.short	0x0002
        /*0022*/ 	.short	0x0d29
        /*0024*/ 	.byte	0x00, 0xf0, 0x05, 0x00


	//----- nvinfo : EIATTR_KPARAM_INFO
	.align		4
.L_1605:
        /*0028*/ 	.byte	0x04, 0x17
        /*002a*/ 	.short	(.L_1607 - .L_1606)
.L_1606:
        /*002c*/ 	.word	0x00000000
        /*0030*/ 	.short	0x0001
        /*0032*/ 	.short	0x0d28
        /*0034*/ 	.byte	0x00, 0xf0, 0x05, 0x00


	//----- nvinfo : EIATTR_KPARAM_INFO
	.align		4
.L_1607:
        /*0038*/ 	.byte	0x04, 0x17
        /*003a*/ 	.short	(.L_1609 - .L_1608)
.L_1608:
        /*003c*/ 	.word	0x00000000
        /*0040*/ 	.short	0x0000
        /*0042*/ 	.short	0x0000
        /*0044*/ 	.byte	0x00, 0xf0, 0xa1, 0x34


	//----- nvinfo : EIATTR_SPARSE_MMA_MASK
	.align		4
.L_1609:
        /*0048*/ 	.byte	0x03, 0x50
        /*004a*/ 	.short	0x0000


	//----- nvinfo : EIATTR_MAXREG_COUNT
	.align		4
        /*004c*/ 	.byte	0x03, 0x1b
        /*004e*/ 	.short	0x0080


	//----- nvinfo : EIATTR_MERCURY_ISA_VERSION
	.align		4
        /*0050*/ 	.byte	0x03, 0x5f
        /*0052*/ 	.short	0x0101


	//----- nvinfo : EIATTR_EXIT_INSTR_OFFSETS
	.align		4
        /*0054*/ 	.byte	0x04, 0x1c
        /*0056*/ 	.short	(.L_1611 - .L_1610)


	//   ....[0]....
.L_1610:
        /*0058*/ 	.word	0x00000140


	//   ....[1]....
        /*005c*/ 	.word	0x00000530


	//   ....[2]....
        /*0060*/ 	.word	0x00000590


	//   ....[3]....
        /*0064*/ 	.word	0x00000750


	//----- nvinfo : EIATTR_MAX_THREADS
	.align		4
.L_1611:
        /*0068*/ 	.byte	0x04, 0x05
        /*006a*/ 	.short	(.L_1613 - .L_1612)
.L_1612:
        /*006c*/ 	.word	0x00000200
        /*0070*/ 	.word	0x00000001
        /*0074*/ 	.word	0x00000001


	//----- nvinfo : EIATTR_CRS_STACK_SIZE
	.align		4
.L_1613:
        /*0078*/ 	.byte	0x04, 0x1e
        /*007a*/ 	.short	(.L_1615 - .L_1614)
.L_1614:
        /*007c*/ 	.word	0x00000000


	//----- nvinfo : EIATTR_CBANK_PARAM_SIZE
	.align		4
.L_1615:
        /*0080*/ 	.byte	0x03, 0x19
        /*0082*/ 	.short	0x0d2b


	//----- nvinfo : EIATTR_PARAM_CBANK
	.align		4
        /*0084*/ 	.byte	0x04, 0x0a
        /*0086*/ 	.short	(.L_1617 - .L_1616)
	.align		4
.L_1616:
        /*0088*/ 	.word	index@(.nv.constant0._ZN2at6native57_GLOBAL__N__f3eca4a2_24_ForeachBinaryOpScalar_cu_86b9896c25multi_tensor_apply_kernelINS1_18TensorListMetadataILi1EEENS1_21BinaryOpScalarFunctorIhLi1ELi1ELi0EEEJNS0_7minimumIhEEhEEEvT_T0_DpT1_)
        /*008c*/ 	.short	0x0210
        /*008e*/ 	.short	0x0d2b


	//----- nvinfo : EIATTR_SW_WAR
	.align		4
.L_1617:
        /*0090*/ 	.byte	0x04, 0x36
        /*0092*/ 	.short	(.L_1619 - .L_1618)
.L_1618:
        /*0094*/ 	.word	0x00000008
.L_1619:


//--------------------- .nv.info._ZN2at6native57_GLOBAL__N__f3eca4a2_24_ForeachBinaryOpScalar_cu_86b9896c25multi_tensor_apply_kernelINS1_18TensorListMetadataILi2EEENS1_21BinaryOpScalarFunctorIN3c108BFloat16ELi2ELi1ELi1EEEJSt5minusIfEfEEEvT_T0_DpT1_ --------------------------
	.section	.nv.info._ZN2at6native57_GLOBAL__N__f3eca4a2_24_ForeachBinaryOpScalar_cu_86b9896c25multi_tensor_apply_kernelINS1_18TensorListMetadataILi2EEENS1_21BinaryOpScalarFunctorIN3c108BFloat16ELi2ELi1ELi1EEEJSt5minusIfEfEEEvT_T0_DpT1_,"",@"SHT_CUDA_INFO"
	.sectionflags	@""
	.align	4


	//----- nvinfo : EIATTR_CUDA_API_VERSION
	.align		4
        /*0000*/ 	.byte	0x04, 0x37
        /*0002*/ 	.short	(.L_1621 - .L_1620)
.L_1620:
        /*0004*/ 	.word	0x00000082


	//----- nvinfo : EIATTR_KPARAM_INFO
	.align		4
.L_1621:
        /*0008*/ 	.byte	0x04, 0x17
        /*000a*/ 	.short	(.L_1623 - .L_1622)
.L_1622:
        /*000c*/ 	.word	0x00000000
        /*0010*/ 	.short	0x0003
        /*0012*/ 	.short	0x0c4c
        /*0014*/ 	.byte	0x00, 0xf0, 0x11, 0x00


	//----- nvinfo : EIATTR_KPARAM_INFO
	.align		4
.L_1623:
        /*0018*/ 	.byte	0x04, 0x17
        /*001a*/ 	.short	(.L_1625 - .L_1624)
.L_1624:
        /*001c*/ 	.word	0x00000000
        /*0020*/ 	.short	0x0002
        /*0022*/ 	.short	0x0c49
        /*0024*/ 	.byte	0x00, 0xf0, 0x05, 0x00


	//----- nvinfo : EIATTR_KPARAM_INFO
	.align		4
.L_1625:
        /*0028*/ 	.byte	0x04, 0x17
        /*002a*/ 	.short	(.L_1627 - .L_1626)
.L_1626:
        /*002c*/ 	.word	0x00000000
        /*0030*/ 	.short	0x0001
        /*0032*/ 	.short	0x0c48
        /*0034*/ 	.byte	0x00, 0xf0, 0x05, 0x00


	//----- nvinfo : EIATTR_KPARAM_INFO
	.align		4
.L_1627:
        /*0038*/ 	.byte	0x04, 0x17
        /*003a*/ 	.short	(.L_1629 - .L_1628)
.L_1628:
        /*003c*/ 	.word	0x00000000
        /*0040*/ 	.short	0x0000
        /*0042*/ 	.short	0x0000
        /*0044*/ 	.byte	0x00, 0xf0, 0x21, 0x31


	//----- nvinfo : EIATTR_SPARSE_MMA_MASK
	.align		4
.L_1629:
        /*0048*/ 	.byte	0x03, 0x50
        /*004a*/ 	.short	0x0000


	//----- nvinfo : EIATTR_MAXREG_COUNT
	.align		4
        /*004c*/ 	.byte	0x03, 0x1b
        /*004e*/ 	.short	0x0080


	//----- nvinfo : EIATTR_MERCURY_ISA_VERSION
	.align		4
        /*0050*/ 	.byte	0x03, 0x5f
        /*0052*/ 	.short	0x0101


	//----- nvinfo : EIATTR_EXIT_INSTR_OFFSETS
	.align		4
        /*0054*/ 	.byte	0x04, 0x1c
        /*0056*/ 	.short	(.L_1631 - .L_1630)


	//   ....[0]....
.L_1630:
        /*0058*/ 	.word	0x00000160


	//   ....[1]....
        /*005c*/ 	.word	0x00000650


	//   ....[2]....
        /*0060*/ 	.word	0x000006b0


	//   ....[3]....
        /*0064*/ 	.word	0x000008c0


	//----- nvinfo : EIATTR_MAX_THREADS
	.align		4
.L_1631:
        /*0068*/ 	.byte	0x04, 0x05
        /*006a*/ 	.short	(.L_1633 - .L_1632)
.L_1632:
        /*006c*/ 	.word	0x00000200
        /*0070*/ 	.word	0x00000001
        /*0074*/ 	.word	0x00000001


	//----- nvinfo : EIATTR_CRS_STACK_SIZE
	.align		4
.L_1633:
        /*0078*/ 	.byte	0x04, 0x1e
        /*007a*/ 	.short	(.L_1635 - .L_1634)
.L_1634:
        /*007c*/ 	.word	0x00000000


	//----- nvinfo : EIATTR_CBANK_PARAM_SIZE
	.align		4
.L_1635:
        /*0080*/ 	.byte	0x03, 0x19
        /*0082*/ 	.short	0x0c50


	//----- nvinfo : EIATTR_PARAM_CBANK
	.align		4
        /*0084*/ 	.byte	0x04, 0x0a
        /*0086*/ 	.short	(.L_1637 - .L_1636)
	.align		4
.L_1636:
        /*0088*/ 	.word	index@(.nv.constant0._ZN2at6native57_GLOBAL__N__f3eca4a2_24_ForeachBinaryOpScalar_cu_86b9896c25multi_tensor_apply_kernelINS1_18TensorListMetadataILi2EEENS1_21BinaryOpScalarFunctorIN3c108BFloat16ELi2ELi1ELi1EEEJSt5minusIfEfEEEvT_T0_DpT1_)
        /*008c*/ 	.short	0x0210
        /*008e*/ 	.short	0x0c50


	//----- nvinfo : EIATTR_SW_WAR
	.align		4
.L_1637:
        /*0090*/ 	.byte	0x04, 0x36
        /*0092*/ 	.short	(.L_1639 - .L_1638)
.L_1638:
        /*0094*/ 	.word	0x00000008
.L_1639:


//--------------------- .nv.info._ZN2at6native57_GLOBAL__N__f3eca4a2_24_ForeachBinaryOpScalar_cu_86b9896c25multi_tensor_apply_kernelINS1_18TensorListMetadataILi2EEENS1_21BinaryOpScalarFunctorIN3c104HalfELi2ELi1ELi1EEEJSt5minusIfEfEEEvT_T0_DpT1_ --------------------------
	.section	.nv.info._ZN2at6native57_GLOBAL__N__f3eca4a2_24_ForeachBinaryOpScalar_cu_86b9896c25multi_tensor_apply_kernelINS1_18TensorListMetadataILi2EEENS1_21BinaryOpScalarFunctorIN3c104HalfELi2ELi1ELi1EEEJSt5minusIfEfEEEvT_T0_DpT1_,"",@"SHT_CUDA_INFO"
	.sectionflags	@""
	.align	4


	//----- nvinfo : EIATTR_CUDA_API_VERSION
	.align		4
        /*0000*/ 	.byte	0x04, 0x37
        /*0002*/ 	.short	(.L_1641 - .L_1640)
.L_1640:
        /*0004*/ 	.word	0x00000082


	//----- nvinfo : EIATTR_KPARAM_INFO
	.align		4
.L_1641:
        /*0008*/ 	.byte	0x04, 0x17
        /*000a*/ 	.short	(.L_1643 - .L_1642)
.L_1642:
        /*000c*/ 	.word	0x00000000
        /*0010*/ 	.short	0x0003
        /*0012*/ 	.short	0x0c4c
        /*0014*/ 	.byte	0x00, 0xf0, 0x11, 0x00


	//----- nvinfo : EIATTR_KPARAM_INFO
	.align		4
.L_1643:
        /*0018*/ 	.byte	0x04, 0x17
        /*001a*/ 	.short	(.L_1645 - .L_1644)
.L_1644:
        /*001c*/ 	.word	0x00000000
        /*0020*/ 	.short	0x0002
        /*0022*/ 	.short	0x0c49
        /*0024*/ 	.byte	0x00, 0xf0, 0x05, 0x00


	//----- nvinfo : EIATTR_KPARAM_INFO
	.align		4
.L_1645:
        /*0028*/ 	.byte	0x04, 0x17
        /*002a*/ 	.short	(.L_1647 - .L_1646)
.L_1646:
        /*002c*/ 	.word	0x00000000
        /*0030*/ 	.short	0x0001
        /*0032*/ 	.short	0x0c48
        /*0034*/ 	.byte	0x00, 0xf0, 0x05, 0x00


	//----- nvinfo : EIATTR_KPARAM_INFO
	.align		4
.L_1647:
        /*0038*/ 	.byte	0x04, 0x17
        /*003a*/ 	.short	(.L_1649 - .L_1648)
.L_1648:
        /*003c*/ 	.word	0x00000000
        /*0040*/ 	.short	0x0000
        /*0042*/ 	.short	0x0000
        /*0044*/ 	.byte	0x00, 0xf0, 0x21, 0x31


	//----- nvinfo : EIATTR_SPARSE_MMA_MASK
	.align		4
.L_1649:
        /*0048*/ 	.byte	0x03, 0x50
        /*004a*/ 	.short	0x0000


	//----- nvinfo : EIATTR_MAXREG_COUNT
	.align		4
        /*004c*/ 	.byte	0x03, 0x1b
        /*004e*/ 	.short	0x0080


	//----- nvinfo : EIATTR_MERCURY_ISA_VERSION
	.align		4
        /*0050*/ 	.byte	0x03, 0x5f
        /*0052*/ 	.short	0x0101


	//----- nvinfo : EIATTR_EXIT_INSTR_OFFSETS
	.align		4
        /*0054*/ 	.byte	0x04, 0x1c
        /*0056*/ 	.short	(.L_1651 - .L_1650)


	//   ....[0]....
.L_1650:
        /*0058*/ 	.word	0x00000160


	//   ....[1]....
        /*005c*/ 	.word	0x00000650


	//   ....[2]....
        /*0060*/ 	.word	0x000006b0


	//   ....[3]....
        /*0064*/ 	.word	0x000008a0


	//----- nvinfo : EIATTR_MAX_THREADS
	.align		4
.L_1651:
        /*0068*/ 	.byte	0x04, 0x05
        /*006a*/ 	.short	(.L_1653 - .L_1652)
.L_1652:
        /*006c*/ 	.word	0x00000200
        /*0070*/ 	.word	0x00000001
        /*0074*/ 	.word	0x00000001


	//----- nvinfo : EIATTR_CRS_STACK_SIZE
	.align		4
.L_1653:
        /*0078*/ 	.byte	0x04, 0x1e
        /*007a*/ 	.short	(.L_1655 - .L_1654)
.L_1654:
        /*007c*/ 	.word	0x00000000


	//----- nvinfo : EIATTR_CBANK_PARAM_SIZE
	.align		4
.L_1655:
        /*0080*/ 	.byte	0x03, 0x19
        /*0082*/ 	.short	0x0c50


	//----- nvinfo : EIATTR_PARAM_CBANK
	.align		4
        /*0084*/ 	.byte	0x04, 0x0a
        /*0086*/ 	.short	(.L_1657 - .L_1656)
	.align		4
.L_1656:
        /*0088*/ 	.word	index@(.nv.constant0._ZN2at6native57_GLOBAL__N__f3eca4a2_24_ForeachBinaryOpScalar_cu_86b9896c25multi_tensor_apply_kernelINS1_18TensorListMetadataILi2EEENS1_21BinaryOpScalarFunctorIN3c104HalfELi2ELi1ELi1EEEJSt5minusIfEfEEEvT_T0_DpT1_)
        /*008c*/ 	.short	0x0210
        /*008e*/ 	.short	0x0c50


	//----- nvinfo : EIATTR_SW_WAR
	.align		4
.L_1657:
        /*0090*/ 	.byte	0x04, 0x36
        /*0092*/ 	.short	(.L_1659 - .L_1658)
.L_1658:
        /*0094*/ 	.word	0x00000008
.L_1659:


//--------------------- .nv.info._ZN2at6native57_GLOBAL__N__f3eca4a2_24_ForeachBinaryOpScalar_cu_86b9896c25multi_tensor_apply_kernelINS1_18TensorListMetadataILi2EEENS1_21BinaryOpScalarFunctorIbLi2ELi1ELi1EEEJSt5minusIbEbEEEvT_T0_DpT1_ --------------------------
	.section	.nv.info._ZN2at6native57_GLOBAL__N__f3eca4a2_24_ForeachBinaryOpScalar_cu_86b9896c25multi_tensor_apply_kernelINS1_18TensorListMetadataILi2EEENS1_21BinaryOpScalarFunctorIbLi2ELi1ELi1EEEJSt5minusIbEbEEEvT_T0_DpT1_,"",@"SHT_CUDA_INFO"
	.sectionflags	@""
	.align	4


	//----- nvinfo : EIATTR_CUDA_API_VERSION
	.align		4
        /*0000*/ 	.byte	0x04, 0x37
        /*0002*/ 	.short	(.L_1661 - .L_1660)
.L_1660:
        /*0004*/ 	.word	0x00000082


	//----- nvinfo : EIATTR_KPARAM_INFO
	.align		4
.L_1661:
        /*0008*/ 	.byte	0x04, 0x17
        /*000a*/ 	.short	(.L_1663 - .L_1662)
.L_1662:
        /*000c*/ 	.word	0x00000000
        /*0010*/ 	.short	0x0003
        /*0012*/ 	.short	0x0c4a
        /*0014*/ 	.byte	0x00, 0xf0, 0x05, 0x00


	//----- nvinfo : EIATTR_KPARAM_INFO
	.align		4
.L_1663:
        /*0018*/ 	.byte	0x04, 0x17
        /*001a*/ 	.short	(.L_1665 - .L_1664)
.L_1664:
        /*001c*/ 	.word	0x00000000
        /*0020*/ 	.short	0x0002
        /*0022*/ 	.short	0x0c49
        /*0024*/ 	.byte	0x00, 0xf0, 0x05, 0x00


	//----- nvinfo : EIATTR_KPARAM_INFO
	.align		4
.L_1665:
        /*0028*/ 	.byte	0x04, 0x17
        /*002a*/ 	.short	(.L_1667 - .L_1666)
.L_1666:
        /*002c*/ 	.word	0x00000000
        /*0030*/ 	.short	0x0001
        /*0032*/ 	.short	0x0c48
        /*0034*/ 	.byte	0x00, 0xf0, 0x05, 0x00


	//----- nvinfo : EIATTR_KPARAM_INFO
	.align		4
.L_1667:
        /*0038*/ 	.byte	0x04, 0x17
        /*003a*/ 	.short	(.L_1669 - .L_1668)
.L_1668:
        /*003c*/ 	.word	0x00000000
        /*0040*/ 	.short	0x0000
        /*0042*/ 	.short	0x0000
        /*0044*/ 	.byte	0x00, 0xf0, 0x21, 0x31


	//----- nvinfo : EIATTR_SPARSE_MMA_MASK
	.align		4
.L_1669:
        /*0048*/ 	.byte	0x03, 0x50
        /*004a*/ 	.short	0x0000


	//----- nvinfo : EIATTR_MAXREG_COUNT
	.align		4
        /*004c*/ 	.byte	0x03, 0x1b
        /*004e*/ 	.short	0x0080


	//----- nvinfo : EIATTR_MERCURY_ISA_VERSION
	.align		4
        /*0050*/ 	.byte	0x03, 0x5f
        /*0052*/ 	.short	0x0101


	//----- nvinfo : EIATTR_EXIT_INSTR_OFFSETS
	.align		4
        /*0054*/ 	.byte	0x04, 0x1c
        /*0056*/ 	.short	(.L_1671 - .L_1670)


	//   ....[0]....
.L_1670:
        /*0058*/ 	.word	0x00000170


	//   ....[1]....
        /*005c*/ 	.word	0x00000630


	//   ....[2]....
        /*0060*/ 	.word	0x00000690


	//   ....[3]....
        /*0064*/ 	.word	0x000008e0


	//----- nvinfo : EIATTR_MAX_THREADS
	.align		4
.L_1671:
        /*0068*/ 	.byte	0x04, 0x05
        /*006a*/ 	.short	(.L_1673 - .L_1672)
.L_1672:
        /*006c*/ 	.word	0x00000200
        /*0070*/ 	.word	0x00000001
        /*0074*/ 	.word	0x00000001


	//----- nvinfo : EIATTR_CRS_STACK_SIZE
	.align		4
.L_1673:
        /*0078*/ 	.byte	0x04, 0x1e
        /*007a*/ 	.short	(.L_1675 - .L_1674)
.L_1674:
        /*007c*/ 	.word	0x00000000


	//----- nvinfo : EIATTR_CBANK_PARAM_SIZE
	.align		4
.L_1675:
        /*0080*/ 	.byte	0x03, 0x19
        /*0082*/ 	.short	0x0c4b


	//----- nvinfo : EIATTR_PARAM_CBANK
	.align		4
        /*0084*/ 	.byte	0x04, 0x0a
        /*0086*/ 	.short	(.L_1677 - .L_1676)
	.align		4
.L_1676:
        /*0088*/ 	.word	index@(.nv.constant0._ZN2at6native57_GLOBAL__N__f3eca4a2_24_ForeachBinaryOpScalar_cu_86b9896c25multi_tensor_apply_kernelINS1_18TensorListMetadataILi2EEENS1_21BinaryOpScalarFunctorIbLi2ELi1ELi1EEEJSt5minusIbEbEEEvT_T0_DpT1_)
        /*008c*/ 	.short	0x0210
        /*008e*/ 	.short	0x0c4b


	//----- nvinfo : EIATTR_SW_WAR
	.align		4
.L_1677:
        /*0090*/ 	.byte	0x04, 0x36
        /*0092*/ 	.short	(.L_1679 - .L_1678)
.L_1678:
        /*0094*/ 	.word	0x00000008
.L_1679:


//--------------------- .nv.info._ZN2at6native57_GLOBAL__N__f3eca4a2_24_ForeachBinaryOpScalar_cu_86b9896c25multi_tensor_apply_kernelINS1_18TensorListMetadataILi2EEENS1_21BinaryOpScalarFunctorIN3c107complexIfEELi2ELi1ELi1EEEJSt5minusIS8_ES8_EEEvT_T0_DpT1_ --------------------------
	.section	.nv.info._ZN2at6native57_GLOBAL__N__f3eca4a2_24_ForeachBinaryOpScalar_cu_86b9896c25multi_tensor_apply_kernelINS1_18TensorListMetadataILi2EEENS1_21BinaryOpScalarFunctorIN3c107complexIfEELi2ELi1ELi1EEEJSt5minusIS8_ES8_EEEvT_T0_DpT1_,"",@"SHT_CUDA_INFO"
	.sectionflags	@""
	.align	4


	//----- nvinfo : EIATTR_CUDA_API_VERSION
	.align		4
        /*0000*/ 	.byte	0x04, 0x37
        /*0002*/ 	.short	(.L_1681 - .L_1680)
.L_1680:
        /*0004*/ 	.word	0x00000082


	//----- nvinfo : EIATTR_KPARAM_INFO
	.align		4
.L_1681:
        /*0008*/ 	.byte	0x04, 0x17
        /*000a*/ 	.short	(.L_1683 - .L_1682)
.L_1682:
        /*000c*/ 	.word	0x00000000
        /*0010*/ 	.short	0x0003
        /*0012*/ 	.short	0x0c50
        /*0014*/ 	.byte	0x00, 0xf0, 0x21, 0x00


	//----- nvinfo : EIATTR_KPARAM_INFO
	.align		4
.L_1683:
        /*0018*/ 	.byte	0x04, 0x17
        /*001a*/ 	.short	(.L_1685 - .L_1684)
.L_1684:
        /*001c*/ 	.word	0x00000000
        /*0020*/ 	.short	0x0002
        /*0022*/ 	.short	0x0c49
        /*0024*/ 	.byte	0x00, 0xf0, 0x05, 0x00


	//----- nvinfo : EIATTR_KPARAM_INFO
	.align		4
.L_1685:
        /*0028*/ 	.byte	0x04, 0x17
        /*002a*/ 	.short	(.L_1687 - .L_1686)
.L_1686:
        /*002c*/ 	.word	0x00000000
        /*0030*/ 	.short	0x0001
        /*0032*/ 	.short	0x0c48
        /*0034*/ 	.byte	0x00, 0xf0, 0x05, 0x00


	//----- nvinfo : EIATTR_KPARAM_INFO
	.align		4
.L_1687:
        /*0038*/ 	.byte	0x04, 0x17
        /*003a*/ 	.short	(.L_1689 - .L_1688)
.L_1688:
        /*003c*/ 	.word	0x00000000
        /*0040*/ 	.short	0x0000
        /*0042*/ 	.short	0x0000
        /*0044*/ 	.byte	0x00, 0xf0, 0x21, 0x31


	//----- nvinfo : EIATTR_SPARSE_MMA_MASK
	.align		4
.L_1689:
        /*0048*/ 	.byte	0x03, 0x50
        /*004a*/ 	.short	0x0000


	//----- nvinfo : EIATTR_MAXREG_COUNT
	.align		4
        /*004c*/ 	.byte	0x03, 0x1b
        /*004e*/ 	.short	0x0080


	//----- nvinfo : EIATTR_MERCURY_ISA_VERSION
	.align		4
        /*0050*/ 	.byte	0x03, 0x5f
        /*0052*/ 	.short	0x0101


	//----- nvinfo : EIATTR_EXIT_INSTR_OFFSETS
	.align		4
        /*0054*/ 	.byte	0x04, 0x1c
        /*0056*/ 	.short	(.L_1691 - .L_1690)


	//   ....[0]....
.L_1690:
        /*0058*/ 	.word	0x00000180


	//   ....[1]....
        /*005c*/ 	.word	0x00000680


	//   ....[2]....
        /*0060*/ 	.word	0x000006e0


	//   ....[3]....
        /*0064*/ 	.word	0x000008d0


	//----- nvinfo : EIATTR_MAX_THREADS
	.align		4
.L_1691:
        /*0068*/ 	.byte	0x04, 0x05
        /*006a*/ 	.short	(.L_1693 - .L_1692)
.L_1692:
        /*006c*/ 	.word	0x00000200
        /*0070*/ 	.word	0x00000001
        /*0074*/ 	.word	0x00000001


	//----- nvinfo : EIATTR_CRS_STACK_SIZE
	.align		4
.L_1693:
        /*0078*/ 	.byte	0x04, 0x1e
        /*007a*/ 	.short	(.L_1695 - .L_1694)
.L_1694:
        /*007c*/ 	.word	0x00000000


	//----- nvinfo : EIATTR_CBANK_PARAM_SIZE
	.align		4
.L_1695:
        /*0080*/ 	.byte	0x03, 0x19
        /*0082*/ 	.short	0x0c58


	//----- nvinfo : EIATTR_PARAM_CBANK
	.align		4
        /*0084*/ 	.byte	0x04, 0x0a
        /*0086*/ 	.short	(.L_1697 - .L_1696)
	.align		4
.L_1696:
        /*0088*/ 	.word	index@(.nv.constant0._ZN2at6native57_GLOBAL__N__f3eca4a2_24_ForeachBinaryOpScalar_cu_86b9896c25multi_tensor_apply_kernelINS1_18TensorListMetadataILi2EEENS1_21BinaryOpScalarFunctorIN3c107complexIfEELi2ELi1ELi1EEEJSt5minusIS8_ES8_EEEvT_T0_DpT1_)
        /*008c*/ 	.short	0x0210
        /*008e*/ 	.short	0x0c58


	//----- nvinfo : EIATTR_SW_WAR
	.align		4
.L_1697:
        /*0090*/ 	.byte	0x04, 0x36
        /*0092*/ 	.short	(.L_1699 - .L_1698)
.L_1698:
        /*0094*/ 	.word	0x00000008
.L_1699:


//--------------------- .nv.info._ZN2at6native57_GLOBAL__N__f3eca4a2_24_ForeachBinaryOpScalar_cu_86b9896c25multi_tensor_apply_kernelINS1_18TensorListMetadataILi2EEENS1_21BinaryOpScalarFunctorIN3c107complexIdEELi2ELi1ELi1EEEJSt5minusIS8_ES8_EEEvT_T0_DpT1_ --------------------------
	.section	.nv.info._ZN2at6native57_GLOBAL__N__f3eca4a2_24_ForeachBinaryOpScalar_cu_86b9896c25multi_tensor_apply_kernelINS1_18TensorListMetadataILi2EEENS1_21BinaryOpScalarFunctorIN3c107complexIdEELi2ELi1ELi1EEEJSt5minusIS8_ES8_EEEvT_T0_DpT1_,"",@"SHT_CUDA_INFO"
	.sectionflags	@""
	.align	4


	//----- nvinfo : EIATTR_CUDA_API_VERSION
	.align		4
        /*0000*/ 	.byte	0x04, 0x37
        /*0002*/ 	.short	(.L_1701 - .L_1700)
.L_1700:
        /*0004*/ 	.word	0x00000082


	//----- nvinfo : EIATTR_KPARAM_INFO
	.align		4
.L_1701:
        /*0008*/ 	.byte	0x04, 0x17
        /*000a*/ 	.short	(.L_1703 - .L_1702)
.L_1702:
        /*000c*/ 	.word	0x00000000
        /*0010*/ 	.short	0x0003
        /*0012*/ 	.short	0x0c50
        /*0014*/ 	.byte	0x00, 0xf0, 0x41, 0x00


	//----- nvinfo : EIATTR_KPARAM_INFO
	.align		4
.L_1703:
        /*0018*/ 	.byte	0x04, 0x17
        /*001a*/ 	.short	(.L_1705 - .L_1704)
.L_1704:
        /*001c*/ 	.word	0x00000000
        /*0020*/ 	.short	0x0002
        /*0022*/ 	.short	0x0c49
        /*0024*/ 	.byte	0x00, 0xf0, 0x05, 0x00


	//----- nvinfo : EIATTR_KPARAM_INFO
	.align		4
.L_1705:
        /*0028*/ 	.byte	0x04, 0x17
        /*002a*/ 	.short	(.L_1707 - .L_1706)
.L_1706:
        /*002c*/ 	.word	0x00000000
        /*0030*/ 	.short	0x0001
        /*0032*/ 	.short	0x0c48
        /*0034*/ 	.byte	0x00, 0xf0, 0x05, 0x00


	//----- nvinfo : EIATTR_KPARAM_INFO
	.align		4
.L_1707:
        /*0038*/ 	.byte	0x04, 0x17
        /*003a*/ 	.short	(.L_1709 - .L_1708)
.L_1708:
        /*003c*/ 	.word	0x00000000
        /*0040*/ 	.short	0x0000
        /*0042*/ 	.short	0x0000
        /*0044*/ 	.byte	0x00, 0xf0, 0x21, 0x31


	//----- nvinfo : EIATTR_SPARSE_MMA_MASK
	.align		4
.L_1709:
        /*0048*/ 	.byte	0x03, 0x50
        /*004a*/ 	.short	0x0000


	//----- nvinfo : EIATTR_MAXREG_COUNT
	.align		4
        /*004c*/ 	.byte	0x03, 0x1b
        /*004e*/ 	.short	0x0080


	//----- nvinfo : EIATTR_MERCURY_ISA_VERSION
	.align		4
        /*0050*/ 	.byte	0x03, 0x5f
        /*0052*/ 	.short	0x0101


	//----- nvinfo : EIATTR_EXIT_INSTR_OFFSETS
	.align		4
        /*0054*/ 	.byte	0x04, 0x1c
        /*0056*/ 	.short	(.L_1711 - .L_1710)


	//   ....[0]....
.L_1710:
        /*0058*/ 	.word	0x00000180


	//   ....[1]....
        /*005c*/ 	.word	0x00000710


	//   ....[2]....
        /*0060*/ 	.word	0x00000770


	//   ....[3]....
        /*0064*/ 	.word	0x000009b0


	//----- nvinfo : EIATTR_MAX_THREADS
	.align		4
.L_1711:
        /*0068*/ 	.byte	0x04, 0x05
        /*006a*/ 	.short	(.L_1713 - .L_1712)
.L_1712:
        /*006c*/ 	.word	0x00000200
        /*0070*/ 	.word	0x00000001
        /*0074*/ 	.word	0x00000001


	//----- nvinfo : EIATTR_CRS_STACK_SIZE
	.align		4
.L_1713:
        /*0078*/ 	.byte	0x04, 0x1e
        /*007a*/ 	.short	(.L_1715 - .L_1714)
.L_1714:
        /*007c*/ 	.word	0x00000000


	//----- nvinfo : EIATTR_CBANK_PARAM_SIZE
	.align		4
.L_1715:
        /*0080*/ 	.byte	0x03, 0x19
        /*0082*/ 	.short	0x0c60


	//----- nvinfo : EIATTR_PARAM_CBANK
	.align		4
        /*0084*/ 	.byte	0x04, 0x0a
        /*0086*/ 	.short	(.L_1717 - .L_1716)
	.align		4
.L_1716:
        /*0088*/ 	.word	index@(.nv.constant0._ZN2at6native57_GLOBAL__N__f3eca4a2_24_ForeachBinaryOpScalar_cu_86b9896c25multi_tensor_apply_kernelINS1_18TensorListMetadataILi2EEENS1_21BinaryOpScalarFunctorIN3c107complexIdEELi2ELi1ELi1EEEJSt5minusIS8_ES8_EEEvT_T0_DpT1_)
        /*008c*/ 	.short	0x0210
        /*008e*/ 	.short	0x0c60


	//----- nvinfo : EIATTR_SW_WAR
	.align		4
.L_1717:
        /*0090*/ 	.byte	0x04, 0x36
        /*0092*/ 	.short	(.L_1719 - .L_1718)
.L_1718:
        /*0094*/ 	.word	0x00000008
.L_1719:


//--------------------- .nv.info._ZN2at6native57_GLOBAL__N__f3eca4a2_24_ForeachBinaryOpScalar_cu_86b9896c25multi_tensor_apply_kernelINS1_18TensorListMetadataILi2EEENS1_21BinaryOpScalarFunctorIfLi2ELi1ELi1EEEJSt5minusIfEfEEEvT_T0_DpT1_ --------------------------
	.section	.nv.info._ZN2at6native57_GLOBAL__N__f3eca4a2_24_ForeachBinaryOpScalar_cu_86b9896c25multi_tensor_apply_kernelINS1_18TensorListMetadataILi2EEENS1_21BinaryOpScalarFunctorIfLi2ELi1ELi1EEEJSt5minusIfEfEEEvT_T0_DpT1_,"",@"SHT_CUDA_INFO"
	.sectionflags	@""
	.align	4


	//----- nvinfo : EIATTR_CUDA_API_VERSION
	.align		4
        /*0000*/ 	.byte	0x04, 0x37
        /*0002*/ 	.short	(.L_1721 - .L_1720)
.L_1720:
        /*0004*/ 	.word	0x00000082


	//----- nvinfo : EIATTR_KPARAM_INFO
	.align		4
.L_1721:
        /*0008*/ 	.byte	0x04, 0x17
        /*000a*/ 	.short	(.L_1723 - .L_1722)
.L_1722:
        /*000c*/ 	.word	0x00000000
        /*0010*/ 	.short	0x0003
        /*0012*/ 	.short	0x0c4c
        /*0014*/ 	.byte	0x00, 0xf0, 0x11, 0x00


	//----- nvinfo : EIATTR_KPARAM_INFO
	.align		4
.L_1723:
        /*0018*/ 	.byte	0x04, 0x17
        /*001a*/ 	.short	(.L_1725 - .L_1724)
.L_1724:
        /*001c*/ 	.word	0x00000000
        /*0020*/ 	.short	0x0002
        /*0022*/ 	.short	0x0c49
        /*0024*/ 	.byte	0x00, 0xf0, 0x05, 0x00


	//----- nvinfo : EIATTR_KPARAM_INFO
	.align		4
.L_1725:
        /*0028*/ 	.byte	0x04, 0x17
        /*002a*/ 	.short	(.L_1727 - .L_1726)
.L_1726:
        /*002c*/ 	.word	0x00000000
        /*0030*/ 	.short	0x0001
        /*0032*/ 	.short	0x0c48
        /*0034*/ 	.byte	0x00, 0xf0, 0x05, 0x00


	//----- nvinfo : EIATTR_KPARAM_INFO
	.align		4
.L_1727:
        /*0038*/ 	.byte	0x04, 0x17
        /*003a*/ 	.short	(.L_1729 - .L_1728)
.L_1728:
        /*003c*/ 	.word	0x00000000
        /*0040*/ 	.short	0x0000
        /*0042*/ 	.short	0x0000
        /*0044*/ 	.byte	0x00, 0xf0, 0x21, 0x31


	//----- nvinfo : EIATTR_SPARSE_MMA_MASK
	.align		4
.L_1729:
        /*0048*/ 	.byte	0x03, 0x50
        /*004a*/ 	.short	0x0000


	//----- nvinfo : EIATTR_MAXREG_COUNT
	.align		4
        /*004c*/ 	.byte	0x03, 0x1b
        /*004e*/ 	.short	0x0080


	//----- nvinfo : EIATTR_MERCURY_ISA_VERSION
	.align		4
        /*0050*/ 	.byte	0x03, 0x5f
        /*0052*/ 	.short	0x0101


	//----- nvinfo : EIATTR_EXIT_INSTR_OFFSETS
	.align		4
        /*0054*/ 	.byte	0x04, 0x1c
        /*0056*/ 	.short	(.L_1731 - .L_1730)


	//   ....[0]....
.L_1730:
        /*0058*/ 	.word	0x00000160


	//   ....[1]....
        /*005c*/ 	.word	0x000005f0


	//   ....[2]....
        /*0060*/ 	.word	0x00000650


	//   ....[3]....
        /*0064*/ 	.word	0x000007e0


	//----- nvinfo : EIATTR_MAX_THREADS
	.align		4
.L_1731:
        /*0068*/ 	.byte	0x04, 0x05
        /*006a*/ 	.short	(.L_1733 - .L_1732)
.L_1732:
        /*006c*/ 	.word	0x00000200
        /*0070*/ 	.word	0x00000001
        /*0074*/ 	.word	0x00000001


	//----- nvinfo : EIATTR_CRS_STACK_SIZE
	.align		4
.L_1733:
        /*0078*/ 	.byte	0x04, 0x1e
        /*007a*/ 	.short	(.L_1735 - .L_1734)
.L_1734:
        /*007c*/ 	.word	0x00000000


	//----- nvinfo : EIATTR_CBANK_PARAM_SIZE
	.align		4
.L_1735:
        /*0080*/ 	.byte	0x03, 0x19
        /*0082*/ 	.short	0x0c50


	//----- nvinfo : EIATTR_PARAM_CBANK
	.align		4
        /*0084*/ 	.byte	0x04, 0x0a
        /*0086*/ 	.short	(.L_1737 - .L_1736)
	.align		4
.L_1736:
        /*0088*/ 	.word	index@(.nv.constant0._ZN2at6native57_GLOBAL__N__f3eca4a2_24_ForeachBinaryOpScalar_cu_86b9896c25multi_tensor_apply_kernelINS1_18TensorListMetadataILi2EEENS1_21BinaryOpScalarFunctorIfLi2ELi1ELi1EEEJSt5minusIfEfEEEvT_T0_DpT1_)
        /*008c*/ 	.short	0x0210
        /*008e*/ 	.short	0x0c50


	//----- nvinfo : EIATTR_SW_WAR
	.align		4
.L_1737:
        /*0090*/ 	.byte	0x04, 0x36
        /*0092*/ 	.short	(.L_1739 - .L_1738)
.L_1738:
        /*0094*/ 	.word	0x00000008
.L_1739:


//--------------------- .nv.info._ZN2at6native57_GLOBAL__N__f3eca4a2_24_ForeachBinaryOpScalar_cu_86b9896c25multi_tensor_apply_kernelINS1_18TensorListMetadataILi2EEENS1_21BinaryOpScalarFunctorIdLi2ELi1ELi1EEEJSt5minusIdEdEEEvT_T0_DpT1_ --------------------------
	.section	.nv.info._ZN2at6native57_GLOBAL__N__f3eca4a2_24_ForeachBinaryOpScalar_cu_86b9896c25multi_tensor_apply_kernelINS1_18TensorListMetadataILi2EEENS1_21BinaryOpScalarFunctorIdLi2ELi1ELi1EEEJSt5minusIdEdEEEvT_T0_DpT1_,"",@"SHT_CUDA_INFO"
	.sectionflags	@""
	.align	4


	//----- nvinfo : EIATTR_CUDA_API_VERSION
	.align		4
        /*0000*/ 	.byte	0x04, 0x37
        /*0002*/ 	.short	(.L_1741 - .L_1740)
.L_1740:
        /*0004*/ 	.word	0x00000082


	//----- nvinfo : EIATTR_KPARAM_INFO
	.align		4
.L_1741:
        /*0008*/ 	.byte	0x04, 0x17
        /*000a*/ 	.short	(.L_1743 - .L_1742)
.L_1742:
        /*000c*/ 	.word	0x00000000
        /*0010*/ 	.short	0x0003
        /*0012*/ 	.short	0x0c50
        /*0014*/ 	.byte	0x00, 0xf0, 0x21, 0x00


	//----- nvinfo : EIATTR_KPARAM_INFO
	.align		4
.L_1743:
        /*0018*/ 	.byte	0x04, 0x17
        /*001a*/ 	.short	(.L_1745 - .L_1744)
.L_1744:
        /*001c*/ 	.word	0x00000000
        /*0020*/ 	.short	0x0002
        /*0022*/ 	.short	0x0c49
        /*0024*/ 	.byte	0x00, 0xf0, 0x05, 0x00


	//----- nvinfo : EIATTR_KPARAM_INFO
	.align		4
.L_1745:
        /*0028*/ 	.byte	0x04, 0x17
        /*002a*/ 	.short	(.L_1747 - .L_1746)
.L_1746:
        /*002c*/ 	.word	0x00000000
        /*0030*/ 	.short	0x0001
        /*0032*/ 	.short	0x0c48
        /*0034*/ 	.byte	0x00, 0xf0, 0x05, 0x00


	//----- nvinfo : EIATTR_KPARAM_INFO
	.align		4
.L_1747:
        /*0038*/ 	.byte	0x04, 0x17
        /*003a*/ 	.short	(.L_1749 - .L_1748)
.L_1748:
        /*003c*/ 	.word	0x00000000
        /*0040*/ 	.short	0x0000
        /*0042*/ 	.short	0x0000
        /*0044*/ 	.byte	0x00, 0xf0, 0x21, 0x31


	//----- nvinfo : EIATTR_SPARSE_MMA_MASK
	.align		4
.L_1749:
        /*0048*/ 	.byte	0x03, 0x50
        /*004a*/ 	.short	0x0000


	//----- nvinfo : EIATTR_MAXREG_COUNT
	.align		4
        /*004c*/ 	.byte	0x03, 0x1b
        /*004e*/ 	.short	0x0080


	//----- nvinfo : EIATTR_MERCURY_ISA_VERSION
	.align		4
        /*0050*/ 	.byte	0x03, 0x5f
        /*0052*/ 	.short	0x0101


	//----- nvinfo : EIATTR_EXIT_INSTR_OFFSETS
	.align		4
        /*0054*/ 	.byte	0x04, 0x1c
        /*0056*/ 	.short	(.L_1751 - .L_1750)


	//   ....[0]....
.L_1750:
        /*0058*/ 	.word	0x00000180


	//   ....[1]....
        /*005c*/ 	.word	0x000005f0


	//   ....[2]....
        /*0060*/ 	.word	0x00000650


	//   ....[3]....
        /*0064*/ 	.word	0x00000800


	//----- nvinfo : EIATTR_MAX_THREADS
	.align		4
.L_1751:
        /*0068*/ 	.byte	0x04, 0x05
        /*006a*/ 	.short	(.L_1753 - .L_1752)
.L_1752:
        /*006c*/ 	.word	0x00000200
        /*0070*/ 	.word	0x00000001
        /*0074*/ 	.word	0x00000001


	//----- nvinfo : EIATTR_CRS_STACK_SIZE
	.align		4
.L_1753:
        /*0078*/ 	.byte	0x04, 0x1e
        /*007a*/ 	.short	(.L_1755 - .L_1754)
.L_1754:
        /*007c*/ 	.word	0x00000000


	//----- nvinfo : EIATTR_CBANK_PARAM_SIZE
	.align		4
.L_1755:
        /*0080*/ 	.byte	0x03, 0x19
        /*0082*/ 	.short	0x0c58


	//----- nvinfo : EIATTR_PARAM_CBANK
	.align		4
        /*0084*/ 	.byte	0x04, 0x0a
        /*0086*/ 	.short	(.L_1757 - .L_1756)
	.align		4
.L_1756:
        /*0088*/ 	.word	index@(.nv.constant0._ZN2at6native57_GLOBAL__N__f3eca4a2_24_ForeachBinaryOpScalar_cu_86b9896c25multi_tensor_apply_kernelINS1_18TensorListMetadataILi2EEENS1_21BinaryOpScalarFunctorIdLi2ELi1ELi1EEEJSt5minusIdEdEEEvT_T0_DpT1_)
        /*008c*/ 	.short	0x0210
        /*008e*/ 	.short	0x0c58


	//----- nvinfo : EIATTR_SW_WAR
	.align		4
.L_1757:
        /*0090*/ 	.byte	0x04, 0x36
        /*0092*/ 	.short	(.L_1759 - .L_1758)
.L_1758:
        /*0094*/ 	.word	0x00000008
.L_1759:


//--------------------- .nv.info._ZN2at6native57_GLOBAL__N__f3eca4a2_24_ForeachBinaryOpScalar_cu_86b9896c25multi_tensor_apply_kernelINS1_18TensorListMetadataILi2EEENS1_21BinaryOpScalarFunctorIsLi2ELi1ELi1EEEJSt5minusIsEsEEEvT_T0_DpT1_ --------------------------
	.section	.nv.info._ZN2at6native57_GLOBAL__N__f3eca4a2_24_ForeachBinaryOpScalar_cu_86b9896c25multi_tensor_apply_kernelINS1_18TensorListMetadataILi2EEENS1_21BinaryOpScalarFunctorIsLi2ELi1ELi1EEEJSt5minusIsEsEEEvT_T0_DpT1_,"",@"SHT_CUDA_INFO"
	.sectionflags	@""
	.align	4


	//----- nvinfo : EIATTR_CUDA_API_VERSION
	.align		4
        /*0000*/ 	.byte	0x04, 0x37
        /*0002*/ 	.short	(.L_1761 - .L_1760)
.L_1760:
        /*0004*/ 	.word	0x00000082


	//----- nvinfo : EIATTR_KPARAM_INFO
	.align		4
.L_1761:
        /*0008*/ 	.byte	0x04, 0x17
        /*000a*/ 	.short	(.L_1763 - .L_1762)
.L_1762:
        /*000c*/ 	.word	0x00000000
        /*0010*/ 	.short	0x0003
        /*0012*/ 	.short	0x0c4a
        /*0014*/ 	.byte	0x00, 0xf0, 0x09, 0x00


	//----- nvinfo : EIATTR_KPARAM_INFO
	.align		4
.L_1763:
        /*0018*/ 	.byte	0x04, 0x17
        /*001a*/ 	.short	(.L_1765 - .L_1764)
.L_1764:
        /*001c*/ 	.word	0x00000000
        /*0020*/ 	.short	0x0002
        /*0022*/ 	.short	0x0c49
        /*0024*/ 	.byte	0x00, 0xf0, 0x05, 0x00


	//----- nvinfo : EIATTR_KPARAM_INFO
	.align		4
.L_1765:
        /*0028*/ 	.byte	0x04, 0x17
        /*002a*/ 	.short	(.L_1767 - .L_1766)
.L_1766:
        /*002c*/ 	.word	0x00000000
        /*0030*/ 	.short	0x0001
        /*0032*/ 	.short	0x0c48
        /*0034*/ 	.byte	0x00, 0xf0, 0x05, 0x00


	//----- nvinfo : EIATTR_KPARAM_INFO
	.align		4
.L_1767:
        /*0038*/ 	.byte	0x04, 0x17
        /*003a*/ 	.short	(.L_1769 - .L_1768)
.L_1768:
        /*003c*/ 	.word	0x00000000
        /*0040*/ 	.short	0x0000
        /*0042*/ 	.short	0x0000
        /*0044*/ 	.byte	0x00, 0xf0, 0x21, 0x31


	//----- nvinfo : EIATTR_SPARSE_MMA_MASK
	.align		4
.L_1769:
        /*0048*/ 	.byte	0x03, 0x50
        /*004a*/ 	.short	0x0000


	//----- nvinfo : EIATTR_MAXREG_COUNT
	.align		4
        /*004c*/ 	.byte	0x03, 0x1b
        /*004e*/ 	.short	0x0080


	//----- nvinfo : EIATTR_MERCURY_ISA_VERSION
	.align		4
        /*0050*/ 	.byte	0x03, 0x5f
        /*0052*/ 	.short	0x0101


	//----- nvinfo : EIATTR_EXIT_INSTR_OFFSETS
	.align		4
        /*0054*/ 	.byte	0x04, 0x1c
        /*0056*/ 	.short	(.L_1771 - .L_1770)


	//   ....[0]....
.L_1770:
        /*0058*/ 	.word	0x00000160


	//   ....[1]....
        /*005c*/ 	.word	0x00000650


	//   ....[2]....
        /*0060*/ 	.word	0x000006b0


	//   ....[3]....
        /*0064*/ 	.word	0x000008a0


	//----- nvinfo : EIATTR_MAX_THREADS
	.align		4
.L_1771:
        /*0068*/ 	.byte	0x04, 0x05
        /*006a*/ 	.short	(.L_1773 - .L_1772)
.L_1772:
        /*006c*/ 	.word	0x00000200
        /*0070*/ 	.word	0x00000001
        /*0074*/ 	.word	0x00000001


	//----- nvinfo : EIATTR_CRS_STACK_SIZE
	.align		4
.L_1773:
        /*0078*/ 	.byte	0x04, 0x1e
        /*007a*/ 	.short	(.L_1775 - .L_1774)
.L_1774:
        /*007c*/ 	.word	0x00000000


	//----- nvinfo : EIATTR_CBANK_PARAM_SIZE
	.align		4
.L_1775:
        /*0080*/ 	.byte	0x03, 0x19
        /*0082*/ 	.short	0x0c4c


	//----- nvinfo : EIATTR_PARAM_CBANK
	.align		4
        /*0084*/ 	.byte	0x04, 0x0a
        /*0086*/ 	.short	(.L_1777 - .L_1776)
	.align		4
.L_1776:
        /*0088*/ 	.word	index@(.nv.constant0._ZN2at6native57_GLOBAL__N__f3eca4a2_24_ForeachBinaryOpScalar_cu_86b9896c25multi_tensor_apply_kernelINS1_18TensorListMetadataILi2EEENS1_21BinaryOpScalarFunctorIsLi2ELi1ELi1EEEJSt5minusIsEsEEEvT_T0_DpT1_)
        /*008c*/ 	.short	0x0210
        /*008e*/ 	.short	0x0c4c


	//----- nvinfo : EIATTR_SW_WAR
	.align		4
.L_1777:
        /*0090*/ 	.byte	0x04, 0x36
        /*0092*/ 	.short	(.L_1779 - .L_1778)
.L_1778:
        /*0094*/ 	.word	0x00000008
.L_1779:


//--------------------- .nv.info._ZN2at6native57_GLOBAL__N__f3eca4a2_24_ForeachBinaryOpScalar_cu_86b9896c25multi_tensor_apply_kernelINS1_18TensorListMetadataILi2EEENS1_21BinaryOpScalarFunctorIlLi2ELi1ELi1EEEJSt5minusIlElEEEvT_T0_DpT1_ --------------------------
	.section	.nv.info._ZN2at6native57_GLOBAL__N__f3eca4a2_24_ForeachBinaryOpScalar_cu_86b9896c25multi_tensor_apply_kernelINS1_18TensorListMetadataILi2EEENS1_21BinaryOpScalarFunctorIlLi2ELi1ELi1EEEJSt5minusIlElEEEvT_T0_DpT1_,"",@"SHT_CUDA_INFO"
	.sectionflags	@""
	.align	4


	//----- nvinfo : EIATTR_CUDA_API_VERSION
	.align		4
        /*0000*/ 	.byte	0x04, 0x37
        /*0002*/ 	.short	(.L_1781 - .L_1780)
.L_1780:
        /*0004*/ 	.word	0x00000082


	//----- nvinfo : EIATTR_KPARAM_INFO
	.align		4
.L_1781:
        /*0008*/ 	.byte	0x04, 0x17
        /*000a*/ 	.short	(.L_1783 - .L_1782)
.L_1782:
        /*000c*/ 	.word	0x00000000
        /*0010*/ 	.short	0x0003
        /*0012*/ 	.short	0x0c50
        /*0014*/ 	.byte	0x00, 0xf0, 0x21, 0x00


	//----- nvinfo : EIATTR_KPARAM_INFO
	.align		4
.L_1783:
        /*0018*/ 	.byte	0x04, 0x17
        /*001a*/ 	.short	(.L_1785 - .L_1784)
.L_1784:
        /*001c*/ 	.word	0x00000000
        /*0020*/ 	.short	0x0002
        /*0022*/ 	.short	0x0c49
        /*0024*/ 	.byte	0x00, 0xf0, 0x05, 0x00


	//----- nvinfo : EIATTR_KPARAM_INFO
	.align		4
.L_1785:
        /*0028*/ 	.byte	0x04, 0x17
        /*002a*/ 	.short	(.L_1787 - .L_1786)
.L_1786:
        /*002c*/ 	.word	0x00000000
        /*0030*/ 	.short	0x0001
        /*0032*/ 	.short	0x0c48
        /*0034*/ 	.byte	0x00, 0xf0, 0x05, 0x00


	//----- nvinfo : EIATTR_KPARAM_INFO
	.align		4
.L_1787:
        /*0038*/ 	.byte	0x04, 0x17
        /*003a*/ 	.short	(.L_1789 - .L_1788)
.L_1788:
        /*003c*/ 	.word	0x00000000
        /*0040*/ 	.short	0x0000
        /*0042*/ 	.short	0x0000
        /*0044*/ 	.byte	0x00, 0xf0, 0x21, 0x31


	//----- nvinfo : EIATTR_SPARSE_MMA_MASK
	.align		4
.L_1789:
        /*0048*/ 	.byte	0x03, 0x50
        /*004a*/ 	.short	0x0000


	//----- nvinfo : EIATTR_MAXREG_COUNT
	.align		4
        /*004c*/ 	.byte	0x03, 0x1b
        /*004e*/ 	.short	0x0080


	//----- nvinfo : EIATTR_MERCURY_ISA_VERSION
	.align		4
        /*0050*/ 	.byte	0x03, 0x5f
        /*0052*/ 	.short	0x0101


	//----- nvinfo : EIATTR_EXIT_INSTR_OFFSETS
	.align		4
        /*0054*/ 	.byte	0x04, 0x1c
        /*0056*/ 	.short	(.L_1791 - .L_1790)


	//   ....[0]....
.L_1790:
        /*0058*/ 	.word	0x00000180


	//   ....[1]....
        /*005c*/ 	.word	0x00000630


	//   ....[2]....
        /*0060*/ 	.word	0x00000690


	//   ....[3]....
        /*0064*/ 	.word	0x000008c0


	//----- nvinfo : EIATTR_MAX_THREADS
	.align		4
.L_1791:
        /*0068*/ 	.byte	0x04, 0x05
        /*006a*/ 	.short	(.L_1793 - .L_1792)
.L_1792:
        /*006c*/ 	.word	0x00000200
        /*0070*/ 	.word	0x00000001
        /*0074*/ 	.word	0x00000001


	//----- nvinfo : EIATTR_CRS_STACK_SIZE
	.align		4
.L_1793:
        /*0078*/ 	.byte	0x04, 0x1e
        /*007a*/ 	.short	(.L_1795 - .L_1794)
.L_1794:
        /*007c*/ 	.word	0x00000000


	//----- nvinfo : EIATTR_CBANK_PARAM_SIZE
	.align		4
.L_1795:
        /*0080*/ 	.byte	0x03, 0x19
        /*0082*/ 	.short	0x0c58


	//----- nvinfo : EIATTR_PARAM_CBANK
	.align		4
        /*0084*/ 	.byte	0x04, 0x0a
        /*0086*/ 	.short	(.L_1797 - .L_1796)
	.align		4
.L_1796:
        /*0088*/ 	.word	index@(.nv.constant0._ZN2at6native57_GLOBAL__N__f3eca4a2_24_ForeachBinaryOpScalar_cu_86b9896c25multi_tensor_apply_kernelINS1_18TensorListMetadataILi2EEENS1_21BinaryOpScalarFunctorIlLi2ELi1ELi1EEEJSt5minusIlElEEEvT_T0_DpT1_)
        /*008c*/ 	.short	0x0210
        /*008e*/ 	.short	0x0c58


	//----- nvinfo : EIATTR_SW_WAR
	.align		4
.L_1797:
        /*0090*/ 	.byte	0x04, 0x36
        /*0092*/ 	.short	(.L_1799 - .L_1798)
.L_1798:
        /*0094*/ 	.word	0x00000008
.L_1799:


//--------------------- .nv.info._ZN2at6native57_GLOBAL__N__f3eca4a2_24_ForeachBinaryOpScalar_cu_86b9896c25multi_tensor_apply_kernelINS1_18TensorListMetadataILi2EEENS1_21BinaryOpScalarFunctorIiLi2ELi1ELi1EEEJSt5minusIiEiEEEvT_T0_DpT1_ --------------------------
	.section	.nv.info._ZN2at6native57_GLOBAL__N__f3eca4a2_24_ForeachBinaryOpScalar_cu_86b9896c25multi_tensor_apply_kernelINS1_18TensorListMetadataILi2EEENS1_21BinaryOpScalarFunctorIiLi2ELi1ELi1EEEJSt5minusIiEiEEEvT_T0_DpT1_,"",@"SHT_CUDA_INFO"
	.sectionflags	@""
	.align	4


	//----- nvinfo : EIATTR_CUDA_API_VERSION
	.align		4
        /*0000*/ 	.byte	0x04, 0x37
        /*0002*/ 	.short	(.L_1801 - .L_1800)
.L_1800:
        /*0004*/ 	.word	0x00000082


	//----- nvinfo : EIATTR_KPARAM_INFO
	.align		4
.L_1801:
        /*0008*/ 	.byte	0x04, 0x17
        /*000a*/ 	.short	(.L_1803 - .L_1802)
.L_1802:
        /*000c*/ 	.word	0x00000000
        /*0010*/ 	.short	0x0003
        /*0012*/ 	.short	0x0c4c
        /*0014*/ 	.byte	0x00, 0xf0, 0x11, 0x00


	//----- nvinfo : EIATTR_KPARAM_INFO
	.align		4
.L_1803:
        /*0018*/ 	.byte	0x04, 0x17
        /*001a*/ 	.short	(.L_1805 - .L_1804)
.L_1804:
        /*001c*/ 	.word	0x00000000
        /*0020*/ 	.short	0x0002
        /*0022*/ 	.short	0x0c49
        /*0024*/ 	.byte	0x00, 0xf0, 0x05, 0x00


	//----- nvinfo : EIATTR_KPARAM_INFO
	.align		4
.L_1805:
        /*0028*/ 	.byte	0x04, 0x17
        /*002a*/ 	.short	(.L_1807 - .L_1806)
.L_1806:
        /*002c*/ 	.word	0x00000000
        /*0030*/ 	.short	0x0001
        /*0032*/ 	.short	0x0c48
        /*0034*/ 	.byte	0x00, 0xf0, 0x05, 0x00


	//----- nvinfo : EIATTR_KPARAM_INFO
	.align		4
.L_1807:
        /*0038*/ 	.byte	0x04, 0x17
        /*003a*/ 	.short	(.L_1809 - .L_1808)
.L_1808:
        /*003c*/ 	.word	0x00000000
        /*0040*/ 	.short	0x0000
        /*0042*/ 	.short	0x0000
        /*0044*/ 	.byte	0x00, 0xf0, 0x21, 0x31


	//----- nvinfo : EIATTR_SPARSE_MMA_MASK
	.align		4
.L_1809:
        /*0048*/ 	.byte	0x03, 0x50
        /*004a*/ 	.short	0x0000


	//----- nvinfo : EIATTR_MAXREG_COUNT
	.align		4
        /*004c*/ 	.byte	0x03, 0x1b
        /*004e*/ 	.short	0x0080


	//----- nvinfo : EIATTR_MERCURY_ISA_VERSION
	.align		4
        /*0050*/ 	.byte	0x03, 0x5f
        /*0052*/ 	.short	0x0101


	//----- nvinfo : EIATTR_EXIT_INSTR_OFFSETS
	.align		4
        /*0054*/ 	.byte	0x04, 0x1c
        /*0056*/ 	.short	(.L_1811 - .L_1810)


	//   ....[0]....
.L_1810:
        /*0058*/ 	.word	0x00000160


	//   ....[1]....
        /*005c*/ 	.word	0x000005f0


	//   ....[2]....
        /*0060*/ 	.word	0x00000650


	//   ....[3]....
        /*0064*/ 	.word	0x000007e0


	//----- nvinfo : EIATTR_MAX_THREADS
	.align		4
.L_1811:
        /*0068*/ 	.byte	0x04, 0x05
        /*006a*/ 	.short	(.L_1813 - .L_1812)
.L_1812:
        /*006c*/ 	.word	0x00000200
        /*0070*/ 	.word	0x00000001
        /*0074*/ 	.word	0x00000001


	//----- nvinfo : EIATTR_CRS_STACK_SIZE
	.align		4
.L_1813:
        /*0078*/ 	.byte	0x04, 0x1e
        /*007a*/ 	.short	(.L_1815 - .L_1814)
.L_1814:
        /*007c*/ 	.word	0x00000000


	//----- nvinfo : EIATTR_CBANK_PARAM_SIZE
	.align		4
.L_1815:
        /*0080*/ 	.byte	0x03, 0x19
        /*0082*/ 	.short	0x0c50


	//----- nvinfo : EIATTR_PARAM_CBANK
	.align		4
        /*0084*/ 	.byte	0x04, 0x0a
        /*0086*/ 	.short	(.L_1817 - .L_1816)
	.align		4
.L_1816:
        /*0088*/ 	.word	index@(.nv.constant0._ZN2at6native57_GLOBAL__N__f3eca4a2_24_ForeachBinaryOpScalar_cu_86b9896c25multi_tensor_apply_kernelINS1_18TensorListMetadataILi2EEENS1_21BinaryOpScalarFunctorIiLi2ELi1ELi1EEEJSt5minusIiEiEEEvT_T0_DpT1_)
        /*008c*/ 	.short	0x0210
        /*008e*/ 	.short	0x0c50


	//----- nvinfo : EIATTR_SW_WAR
	.align		4
.L_1817:
        /*0090*/ 	.byte	0x04, 0x36
        /*0092*/ 	.short	(.L_1819 - .L_1818)
.L_1818:
        /*0094*/ 	.word	0x00000008
.L_1819:


//--------------------- .nv.info._ZN2at6native57_GLOBAL__N__f3eca4a2_24_ForeachBinaryOpScalar_cu_86b9896c25multi_tensor_apply_kernelINS1_18TensorListMetadataILi2EEENS1_21BinaryOpScalarFunctorIaLi2ELi1ELi1EEEJSt5minusIaEaEEEvT_T0_DpT1_ --------------------------
	.section	.nv.info._ZN2at6native57_GLOBAL__N__f3eca4a2_24_ForeachBinaryOpScalar_cu_86b9896c25multi_tensor_apply_kernelINS1_18TensorListMetadataILi2EEENS1_21BinaryOpScalarFunctorIaLi2ELi1ELi1EEEJSt5minusIaEaEEEvT_T0_DpT1_,"",@"SHT_CUDA_INFO"
	.sectionflags	@""
	.align	4


	//----- nvinfo : EIATTR_CUDA_API_VERSION
	.align		4
        /*0000*/ 	.byte	0x04, 0x37
        /*0002*/ 	.short	(.L_1821 - .L_1820)
.L_1820:
        /*0004*/ 	.word	0x00000082


	//----- nvinfo : EIATTR_KPARAM_INFO
	.align		4
.L_1821:
        /*0008*/ 	.byte	0x04, 0x17
        /*000a*/ 	.short	(.L_1823 - .L_1822)
.L_1822:
        /*000c*/ 	.word	0x00000000
        /*0010*/ 	.short	0x0003
        /*0012*/ 	.short	0x0c4a
        /*0014*/ 	.byte	0x00, 0xf0, 0x05, 0x00


	//----- nvinfo : EIATTR_KPARAM_INFO
	.align		4
.L_1823:
        /*0018*/ 	.byte	0x04, 0x17
        /*001a*/ 	.short	(.L_1825 - .L_1824)
.L_1824:
        /*001c*/ 	.word	0x00000000
        /*0020*/ 	.short	0x0002
        /*0022*/ 	.short	0x0c49
        /*0024*/ 	.byte	0x00, 0xf0, 0x05, 0x00


	//----- nvinfo : EIATTR_KPARAM_INFO
	.align		4
.L_1825:
        /*0028*/ 	.byte	0x04, 0x17
        /*002a*/ 	.short	(.L_1827 - .L_1826)
.L_1826:
        /*002c*/ 	.word	0x00000000
        /*0030*/ 	.short	0x0001
        /*0032*/ 	.short	0x0c48
        /*0034*/ 	.byte	0x00, 0xf0, 0x05, 0x00


	//----- nvinfo : EIATTR_KPARAM_INFO
	.align		4
.L_1827:
        /*0038*/ 	.byte	0x04, 0x17
        /*003a*/ 	.short	(.L_1829 - .L_1828)
.L_1828:
        /*003c*/ 	.word	0x00000000
        /*0040*/ 	.short	0x0000
        /*0042*/ 	.short	0x0000
        /*0044*/ 	.byte	0x00, 0xf0, 0x21, 0x31


	//----- nvinfo : EIATTR_SPARSE_MMA_MASK
	.align		4
.L_1829:
        /*0048*/ 	.byte	0x03, 0x50
        /*004a*/ 	.short	0x0000


	//----- nvinfo : EIATTR_MAXREG_COUNT
	.align		4
        /*004c*/ 	.byte	0x03, 0x1b
        /*004e*/ 	.short	0x0080


	//----- nvinfo : EIATTR_MERCURY_ISA_VERSION
	.align		4
        /*0050*/ 	.byte	0x03, 0x5f
        /*0052*/ 	.short	0x0101


	//----- nvinfo : EIATTR_EXIT_INSTR_OFFSETS
	.align		4
        /*0054*/ 	.byte	0x04, 0x1c
        /*0056*/ 	.short	(.L_1831 - .L_1830)


	//   ....[0]....
.L_1830:
        /*0058*/ 	.word	0x00000190


	//   ....[1]....
        /*005c*/ 	.word	0x00000640


	//   ....[2]....
        /*0060*/ 	.word	0x000006a0


	//   ....[3]....
        /*0064*/ 	.word	0x000008b0


	//----- nvinfo : EIATTR_MAX_THREADS
	.align		4
.L_1831:
        /*0068*/ 	.byte	0x04, 0x05
        /*006a*/ 	.short	(.L_1833 - .L_1832)
.L_1832:
        /*006c*/ 	.word	0x00000200
        /*0070*/ 	.word	0x00000001
        /*0074*/ 	.word	0x00000001


	//----- nvinfo : EIATTR_CRS_STACK_SIZE
	.align		4
.L_1833:
        /*0078*/ 	.byte	0x04, 0x1e
        /*007a*/ 	.short	(.L_1835 - .L_1834)
.L_1834:
        /*007c*/ 	.word	0x00000000


	//----- nvinfo : EIATTR_CBANK_PARAM_SIZE
	.align		4
.L_1835:
        /*0080*/ 	.byte	0x03, 0x19
        /*0082*/ 	.short	0x0c4b


	//----- nvinfo : EIATTR_PARAM_CBANK
	.align		4
        /*0084*/ 	.byte	0x04, 0x0a
        /*0086*/ 	.short	(.L_1837 - .L_1836)
	.align		4
.L_1836:
        /*0088*/ 	.word	index@(.nv.constant0._ZN2at6native57_GLOBAL__N__f3eca4a2_24_ForeachBinaryOpScalar_cu_86b9896c25multi_tensor_apply_kernelINS1_18TensorListMetadataILi2EEENS1_21BinaryOpScalarFunctorIaLi2ELi1ELi1EEEJSt5minusIaEaEEEvT_T0_DpT1_)
        /*008c*/ 	.short	0x0210
        /*008e*/ 	.short	0x0c4b


	//----- nvinfo : EIATTR_SW_WAR
	.align		4
.L_1837:
        /*0090*/ 	.byte	0x04, 0x36
        /*0092*/ 	.short	(.L_1839 - .L_1838)
.L_1838:
        /*0094*/ 	.word	0x00000008
.L_1839:


//--------------------- .nv.info._ZN2at6native57_GLOBAL__N__f3eca4a2_24_ForeachBinaryOpScalar_cu_86b9896c25multi_tensor_apply_kernelINS1_18TensorListMetadataILi2EEENS1_21BinaryOpScalarFunctorIhLi2ELi1ELi1EEEJSt5minusIhEhEEEvT_T0_DpT1_ --------------------------
	.section	.nv.info._ZN2at6native57_GLOBAL__N__f3eca4a2_24_ForeachBinaryOpScalar_cu_86b9896c25multi_tensor_apply_kernelINS1_18TensorListMetadataILi2EEENS1_21BinaryOpScalarFunctorIhLi2ELi1ELi1EEEJSt5minusIhEhEEEvT_T0_DpT1_,"",@"SHT_CUDA_INFO"
	.sectionflags	@""
	.align	4


	//----- nvinfo : EIATTR_CUDA_API_VERSION
	.align		4
        /*0000*/ 	.byte	0x04, 0x37
        /*0002*/ 	.short	(.L_1841 - .L_1840)
.L_1840:
        /*0004*/ 	.word	0x00000082


	//----- nvinfo : EIATTR_KPARAM_INFO
	.align		4
.L_1841:
        /*0008*/ 	.byte	0x04, 0x17
        /*000a*/ 	.short	(.L_1843 - .L_1842)
.L_1842:
        /*000c*/ 	.word	0x00000000
        /*0010*/ 	.short	0x0003
        /*0012*/ 	.short	0x0c4a
        /*0014*/ 	.byte	0x00, 0xf0, 0x05, 0x00


	//----- nvinfo : EIATTR_KPARAM_INFO
	.align		4
.L_1843:
        /*0018*/ 	.byte	0x04, 0x17
        /*001a*/ 	.short	(.L_1845 - .L_1844)
.L_1844:
        /*001c*/ 	.word	0x00000000
        /*0020*/ 	.short	0x0002
        /*0022*/ 	.short	0x0c49
        /*0024*/ 	.byte	0x00, 0xf0, 0x05, 0x00


	//----- nvinfo : EIATTR_KPARAM_INFO
	.align		4
.L_1845:
        /*0028*/ 	.byte	0x04, 0x17
        /*002a*/ 	.short	(.L_1847 - .L_1846)
.L_1846:
        /*002c*/ 	.word	0x00000000
        /*0030*/ 	.short	0x0001
        /*0032*/ 	.short	0x0c48
        /*0034*/ 	.byte	0x00, 0xf0, 0x05, 0x00


	//----- nvinfo : EIATTR_KPARAM_INFO
	.align		4
.L_1847:
        /*0038*/ 	.byte	0x04, 0x17
        /*003a*/ 	.short	(.L_1849 - .L_1848)
.L_1848:
        /*003c*/ 	.word	0x00000000
        /*0040*/ 	.short	0x0000
        /*0042*/ 	.short	0x0000
        /*0044*/ 	.byte	0x00, 0xf0, 0x21, 0x31


	//----- nvinfo : EIATTR_SPARSE_MMA_MASK
	.align		4
.L_1849:
        /*0048*/ 	.byte	0x03, 0x50
        /*004a*/ 	.short	0x0000


	//----- nvinfo : EIATTR_MAXREG_COUNT
	.align		4
        /*004c*/ 	.byte	0x03, 0x1b
        /*004e*/ 	.short	0x0080


	//----- nvinfo : EIATTR_MERCURY_ISA_VERSION
	.align		4
        /*0050*/ 	.byte	0x03, 0x5f
        /*0052*/ 	.short	0x0101


	//----- nvinfo : EIATTR_EXIT_INSTR_OFFSETS
	.align		4
        /*0054*/ 	.byte	0x04, 0x1c
        /*0056*/ 	.short	(.L_1851 - .L_1850)


	//   ....[0]....
.L_1850:
        /*0058*/ 	.word	0x00000180


	//   ....[1]....
        /*005c*/ 	.word	0x00000630


	//   ....[2]....
        /*0060*/ 	.word	0x00000690


	//   ....[3]....
        /*0064*/ 	.word	0x000008a0


	//----- nvinfo : EIATTR_MAX_THREADS
	.align		4
.L_1851:
        /*0068*/ 	.byte	0x04, 0x05
        /*006a*/ 	.short	(.L_1853 - .L_1852)
.L_1852:
        /*006c*/ 	.word	0x00000200
        /*0070*/ 	.word	0x00000001
        /*0074*/ 	.word	0x00000001


	//----- nvinfo : EIATTR_CRS_STACK_SIZE
	.align		4
.L_1853:
        /*0078*/ 	.byte	0x04, 0x1e
        /*007a*/ 	.short	(.L_1855 - .L_1854)
.L_1854:
        /*007c*/ 	.word	0x00000000


	//----- nvinfo : EIATTR_CBANK_PARAM_SIZE
	.align		4
.L_1855:
        /*0080*/ 	.byte	0x03, 0x19
        /*0082*/ 	.short	0x0c4b


	//----- nvinfo : EIATTR_PARAM_CBANK
	.align		4
        /*0084*/ 	.byte	0x04, 0x0a
        /*0086*/ 	.short	(.L_1857 - .L_1856)
	.align		4
.L_1856:
        /*0088*/ 	.word	index@(.nv.constant0._ZN2at6native57_GLOBAL__N__f3eca4a2_24_ForeachBinaryOpScalar_cu_86b9896c25multi_tensor_apply_kernelINS1_18TensorListMetadataILi2EEENS1_21BinaryOpScalarFunctorIhLi2ELi1ELi1EEEJSt5minusIhEhEEEvT_T0_DpT1_)
        /*008c*/ 	.short	0x0210
        /*008e*/ 	.short	0x0c4b


	//----- nvinfo : EIATTR_SW_WAR
	.align		4
.L_1857:
        /*0090*/ 	.byte	0x04, 0x36
        /*0092*/ 	.short	(.L_1859 - .L_1858)
.L_1858:
        /*0094*/ 	.word	0x00000008
.L_1859:


//--------------------- .nv.info._ZN2at6native57_GLOBAL__N__f3eca4a2_24_ForeachBinaryOpScalar_cu_86b9896c25multi_tensor_apply_kernelINS1_18TensorListMetadataILi1EEENS1_21BinaryOpScalarFunctorIN3c108BFloat16ELi1ELi1ELi0EEEJSt5minusIfEfEEEvT_T0_DpT1_ --------------------------
	.section	.nv.info._ZN2at6native57_GLOBAL__N__f3eca4a2_24_ForeachBinaryOpScalar_cu_86b9896c25multi_tensor_apply_kernelINS1_18TensorListMetadataILi1EEENS1_21BinaryOpScalarFunctorIN3c108BFloat16ELi1ELi1ELi0EEEJSt5minusIfEfEEEvT_T0_DpT1_,"",@"SHT_CUDA_INFO"
	.sectionflags	@""
	.align	4


	//----- nvinfo : EIATTR_CUDA_API_VERSION
	.align		4
        /*0000*/ 	.byte	0x04, 0x37
        /*0002*/ 	.short	(.L_1861 - .L_1860)
.L_1860:
        /*0004*/ 	.word	0x00000082


	//----- nvinfo : EIATTR_KPARAM_INFO
	.align		4
.L_1861:
        /*0008*/ 	.byte	0x04, 0x17
        /*000a*/ 	.short	(.L_1863 - .L_1862)
.L_1862:
        /*000c*/ 	.word	0x00000000
        /*0010*/ 	.short	0x0003
        /*0012*/ 	.short	0x0d2c
        /*0014*/ 	.byte	0x00, 0xf0, 0x11, 0x00


	//----- nvinfo : EIATTR_KPARAM_INFO
	.align		4
.L_1863:
        /*0018*/ 	.byte	0x04, 0x17
        /*001a*/ 	.short	(.L_1865 - .L_1864)
.L_1864:
        /*001c*/ 	.word	0x00000000
        /*0020*/ 	.short	0x0002
        /*0022*/ 	.short	0x0d29
        /*0024*/ 	.byte	0x00, 0xf0, 0x05, 0x00


	//----- nvinfo : EIATTR_KPARAM_INFO
	.align		4
.L_1865:
        /*0028*/ 	.byte	0x04, 0x17
        /*002a*/ 	.short	(.L_1867 - .L_1866)
.L_1866:
        /*002c*/ 	.word	0x00000000
        /*0030*/ 	.short	0x0001
        /*0032*/ 	.short	0x0d28
        /*0034*/ 	.byte	0x00, 0xf0, 0x05, 0x00


	//----- nvinfo : EIATTR_KPARAM_INFO
	.align		4
.L_1867:
        /*0038*/ 	.byte	0x04, 0x17
        /*003a*/ 	.short	(.L_1869 - .L_1868)
.L_1868:
        /*003c*/ 	.word	0x00000000
        /*0040*/ 	.short	0x0000
        /*0042*/ 	.short	0x0000
        /*0044*/ 	.byte	0x00, 0xf0, 0xa1, 0x34


	//----- nvinfo : EIATTR_SPARSE_MMA_MASK
	.align		4
.L_1869:
        /*0048*/ 	.byte	0x03, 0x50
        /*004a*/ 	.short	0x0000


	//----- nvinfo : EIATTR_MAXREG_COUNT
	.align		4
        /*004c*/ 	.byte	0x03, 0x1b
        /*004e*/ 	.short	0x0080


	//----- nvinfo : EIATTR_MERCURY_ISA_VERSION
	.align		4
        /*0050*/ 	.byte	0x03, 0x5f
        /*0052*/ 	.short	0x0101


	//----- nvinfo : EIATTR_EXIT_INSTR_OFFSETS
	.align		4
        /*0054*/ 	.byte	0x04, 0x1c
        /*0056*/ 	.short	(.L_1871 - .L_1870)


	//   ....[0]....
.L_1870:
        /*0058*/ 	.word	0x00000140


	//   ....[1]....
        /*005c*/ 	.word	0x00000580


	//   ....[2]....
        /*0060*/ 	.word	0x000005e0


	//   ....[3]....
        /*0064*/ 	.word	0x000007b0


	//----- nvinfo : EIATTR_MAX_THREADS
	.align		4
.L_1871:
        /*0068*/ 	.byte	0x04, 0x05
        /*006a*/ 	.short	(.L_1873 - .L_1872)
.L_1872:
        /*006c*/ 	.word	0x00000200
        /*0070*/ 	.word	0x00000001
        /*0074*/ 	.word	0x00000001


	//----- nvinfo : EIATTR_CRS_STACK_SIZE
	.align		4
.L_1873:
        /*0078*/ 	.byte	0x04, 0x1e
        /*007a*/ 	.short	(.L_1875 - .L_1874)
.L_1874:
        /*007c*/ 	.word	0x00000000


	//----- nvinfo : EIATTR_CBANK_PARAM_SIZE
	.align		4
.L_1875:
        /*0080*/ 	.byte	0x03, 0x19
        /*0082*/ 	.short	0x0d30


	//----- nvinfo : EIATTR_PARAM_CBANK
	.align		4
        /*0084*/ 	.byte	0x04, 0x0a
        /*0086*/ 	.short	(.L_1877 - .L_1876)
	.align		4
.L_1876:
        /*0088*/ 	.word	index@(.nv.constant0._ZN2at6native57_GLOBAL__N__f3eca4a2_24_ForeachBinaryOpScalar_cu_86b9896c25multi_tensor_apply_kernelINS1_18TensorListMetadataILi1EEENS1_21BinaryOpScalarFunctorIN3c108BFloat16ELi1ELi1ELi0EEEJSt5minusIfEfEEEvT_T0_DpT1_)
        /*008c*/ 	.short	0x0210
        /*008e*/ 	.short	0x0d30


	//----- nvinfo : EIATTR_SW_WAR
	.align		4
.L_1877:
        /*0090*/ 	.byte	0x04, 0x36
        /*0092*/ 	.short	(.L_1879 - .L_1878)
.L_1878:
        /*0094*/ 	.word	0x00000008
.L_1879:


//--------------------- .nv.info._ZN2at6native57_GLOBAL__N__f3eca4a2_24_ForeachBinaryOpScalar_cu_86b9896c25multi_tensor_apply_kernelINS1_18TensorListMetadataILi1EEENS1_21BinaryOpScalarFunctorIN3c104HalfELi1ELi1ELi0EEEJSt5minusIfEfEEEvT_T0_DpT1_ --------------------------
	.section	.nv.info._ZN2at6native57_GLOBAL__N__f3eca4a2_24_ForeachBinaryOpScalar_cu_86b9896c25multi_tensor_apply_kernelINS1_18TensorListMetadataILi1EEENS1_21BinaryOpScalarFunctorIN3c104HalfELi1ELi1ELi0EEEJSt5minusIfEfEEEvT_T0_DpT1_,"",@"SHT_CUDA_INFO"
	.sectionflags	@""
	.align	4


	//----- nvinfo : EIATTR_CUDA_API_VERSION
	.align		4
        /*0000*/ 	.byte	0x04, 0x37
        /*0002*/ 	.short	(.L_1881 - .L_1880)
.L_1880:
        /*0004*/ 	.word	0x00000082


	//----- nvinfo : EIATTR_KPARAM_INFO
	.align		4
.L_1881:
        /*0008*/ 	.byte	0x04, 0x17
        /*000a*/ 	.short	(.L_1883 - .L_1882)
.L_1882:
        /*000c*/ 	.word	0x00000000
        /*0010*/ 	.short	0x0003
        /*0012*/ 	.short	0x0d2c
        /*0014*/ 	.byte	0x00, 0xf0, 0x11, 0x00


	//----- nvinfo : EIATTR_KPARAM_INFO
	.align		4
.L_1883:
        /*0018*/ 	.byte	0x04, 0x17
        /*001a*/ 	.short	(.L_1885 - .L_1884)
.L_1884:
        /*001c*/ 	.word	0x00000000
        /*0020*/ 	.short	0x0002
        /*0022*/ 	.short	0x0d29
        /*0024*/ 	.byte	0x00, 0xf0, 0x05, 0x00


	//----- nvinfo : EIATTR_KPARAM_INFO
	.align		4
.L_1885:
        /*0028*/ 	.byte	0x04, 0x17
        /*002a*/ 	.short	(.L_1887 - .L_1886)
.L_1886:
        /*002c*/ 	.word	0x00000000
        /*0030*/ 	.short	0x0001
        /*0032*/ 	.short	0x0d28
        /*0034*/ 	.byte	0x00, 0xf0, 0x05, 0x00


	//----- nvinfo : EIATTR_KPARAM_INFO
	.align		4
.L_1887:
        /*0038*/ 	.byte	0x04, 0x17
        /*003a*/ 	.short	(.L_1889 - .L_1888)
.L_1888:
        /*003c*/ 	.word	0x00000000
        /*0040*/ 	.short	0x0000
        /*0042*/ 	.short	0x0000
        /*0044*/ 	.byte	0x00, 0xf0, 0xa1, 0x34


	//----- nvinfo : EIATTR_SPARSE_MMA_MASK
	.align		4
.L_1889:
        /*0048*/ 	.byte	0x03, 0x50
        /*004a*/ 	.short	0x0000


	//----- nvinfo : EIATTR_MAXREG_COUNT
	.align		4
        /*004c*/ 	.byte	0x03, 0x1b
        /*004e*/ 	.short	0x0080


	//----- nvinfo : EIATTR_MERCURY_ISA_VERSION
	.align		4
        /*0050*/ 	.byte	0x03, 0x5f
        /*0052*/ 	.short	0x0101


	//----- nvinfo : EIATTR_EXIT_INSTR_OFFSETS
	.align		4
        /*0054*/ 	.byte	0x04, 0x1c
        /*0056*/ 	.short	(.L_1891 - .L_1890)


	//   ....[0]....
.L_1890:
        /*0058*/ 	.word	0x00000140


	//   ....[1]....
        /*005c*/ 	.word	0x00000580


	//   ....[2]....
        /*0060*/ 	.word	0x000005e0


	//   ....[3]....
        /*0064*/ 	.word	0x00000790


	//----- nvinfo : EIATTR_MAX_THREADS
	.align		4
.L_1891:
        /*0068*/ 	.byte	0x04, 0x05
        /*006a*/ 	.short	(.L_1893 - .L_1892)
.L_1892:
        /*006c*/ 	.word	0x00000200
        /*0070*/ 	.word	0x00000001
        /*0074*/ 	.word	0x00000001


	//----- nvinfo : EIATTR_CRS_STACK_SIZE
	.align		4
.L_1893:
        /*0078*/ 	.byte	0x04, 0x1e
        /*007a*/ 	.short	(.L_1895 - .L_1894)
.L_1894:
        /*007c*/ 	.word	0x00000000


	//----- nvinfo : EIATTR_CBANK_PARAM_SIZE
	.align		4
.L_1895:
        /*0080*/ 	.byte	0x03, 0x19
        /*0082*/ 	.short	0x0d30


	//----- nvinfo : EIATTR_PARAM_CBANK
	.align		4
        /*0084*/ 	.byte	0x04, 0x0a
        /*0086*/ 	.short	(.L_1897 - .L_1896)
	.align		4
.L_1896:
        /*0088*/ 	.word	index@(.nv.constant0._ZN2at6native57_GLOBAL__N__f3eca4a2_24_ForeachBinaryOpScalar_cu_86b9896c25multi_tensor_apply_kernelINS1_18TensorListMetadataILi1EEENS1_21BinaryOpScalarFunctorIN3c104HalfELi1ELi1ELi0EEEJSt5minusIfEfEEEvT_T0_DpT1_)
        /*008c*/ 	.short	0x0210
        /*008e*/ 	.short	0x0d30


	//----- nvinfo : EIATTR_SW_WAR
	.align		4
.L_1897:
        /*0090*/ 	.byte	0x04, 0x36
        /*0092*/ 	.short	(.L_1899 - .L_1898)
.L_1898:
        /*0094*/ 	.word	0x00000008
.L_1899:


//--------------------- .nv.info._ZN2at6native57_GLOBAL__N__f3eca4a2_24_ForeachBinaryOpScalar_cu_86b9896c25multi_tensor_apply_kernelINS1_18TensorListMetadataILi1EEENS1_21BinaryOpScalarFunctorIbLi1ELi1ELi0EEEJSt5minusIbEbEEEvT_T0_DpT1_ --------------------------
	.section	.nv.info._ZN2at6native57_GLOBAL__N__f3eca4a2_24_ForeachBinaryOpScalar_cu_86b9896c25multi_tensor_apply_kernelINS1_18TensorListMetadataILi1EEENS1_21BinaryOpScalarFunctorIbLi1ELi1ELi0EEEJSt5minusIbEbEEEvT_T0_DpT1_,"",@"SHT_CUDA_INFO"
	.sectionflags	@""
	.align	4


	//----- nvinfo : EIATTR_CUDA_API_VERSION
	.align		4
        /*0000*/ 	.byte	0x04, 0x37
        /*0002*/ 	.short	(.L_1901 - .L_1900)
.L_1900:
        /*0004*/ 	.word	0x00000082


	//----- nvinfo : EIATTR_KPARAM_INFO
	.align		4
.L_1901:
        /*0008*/ 	.byte	0x04, 0x17
        /*000a*/ 	.short	(.L_1903 - .L_1902)
.L_1902:
        /*000c*/ 	.word	0x00000000
        /*0010*/ 	.short	0x0003
        /*0012*/ 	.short	0x0d2a
        /*0014*/ 	.byte	0x00, 0xf0, 0x05, 0x00


	//----- nvinfo : EIATTR_KPARAM_INFO
	.align		4
.L_1903:
        /*0018*/ 	.byte	0x04, 0x17
        /*001a*/ 	.short	(.L_1905 - .L_1904)
.L_1904:
        /*001c*/ 	.word	0x00000000
        /*0020*/ 	.short	0x0002
        /*0022*/ 	.short	0x0d29
        /*0024*/ 	.byte	0x00, 0xf0, 0x05, 0x00


	//----- nvinfo : EIATTR_KPARAM_INFO
	.align		4
.L_1905:
        /*0028*/ 	.byte	0x04, 0x17
        /*002a*/ 	.short	(.L_1907 - .L_1906)
.L_1906:
        /*002c*/ 	.word	0x00000000
        /*0030*/ 	.short	0x0001
        /*0032*/ 	.short	0x0d28
        /*0034*/ 	.byte	0x00, 0xf0, 0x05, 0x00


	//----- nvinfo : EIATTR_KPARAM_INFO
	.align		4
.L_1907:
        /*0038*/ 	.byte	0x04, 0x17
        /*003a*/ 	.short	(.L_1909 - .L_1908)
.L_1908:
        /*003c*/ 	.word	0x00000000
        /*0040*/ 	.short	0x0000
        /*0042*/ 	.short	0x0000
        /*0044*/ 	.byte	0x00, 0xf0, 0xa1, 0x34


	//----- nvinfo : EIATTR_SPARSE_MMA_MASK
	.align		4
.L_1909:
        /*0048*/ 	.byte	0x03, 0x50
        /*004a*/ 	.short	0x0000


	//----- nvinfo : EIATTR_MAXREG_COUNT
	.align		4
        /*004c*/ 	.byte	0x03, 0x1b
        /*004e*/ 	.short	0x0080


	//----- nvinfo : EIATTR_MERCURY_ISA_VERSION
	.align		4
        /*0050*/ 	.byte	0x03, 0x5f
        /*0052*/ 	.short	0x0101


	//----- nvinfo : EIATTR_EXIT_INSTR_OFFSETS
	.align		4
        /*0054*/ 	.byte	0x04, 0x1c
        /*0056*/ 	.short	(.L_1911 - .L_1910)


	//   ....[0]....
.L_1910:
        /*0058*/ 	.word	0x00000130


	//   ....[1]....
        /*005c*/ 	.word	0x00000570


	//   ....[2]....
        /*0060*/ 	.word	0x000005d0


	//   ....[3]....
        /*0064*/ 	.word	0x000007e0


	//----- nvinfo : EIATTR_MAX_THREADS
	.align		4
.L_1911:
        /*0068*/ 	.byte	0x04, 0x05
        /*006a*/ 	.short	(.L_1913 - .L_1912)
.L_1912:
        /*006c*/ 	.word	0x00000200
        /*0070*/ 	.word	0x00000001
        /*0074*/ 	.word	0x00000001


	//----- nvinfo : EIATTR_CRS_STACK_SIZE
	.align		4
.L_1913:
        /*0078*/ 	.byte	0x04, 0x1e
        /*007a*/ 	.short	(.L_1915 - .L_1914)
.L_1914:
        /*007c*/ 	.word	0x00000000


	//----- nvinfo : EIATTR_CBANK_PARAM_SIZE
	.align		4
.L_1915:
        /*0080*/ 	.byte	0x03, 0x19
        /*0082*/ 	.short	0x0d2b


	//----- nvinfo : EIATTR_PARAM_CBANK
	.align		4
        /*0084*/ 	.byte	0x04, 0x0a
        /*0086*/ 	.short	(.L_1917 - .L_1916)
	.align		4
.L_1916:
        /*0088*/ 	.word	index@(.nv.constant0._ZN2at6native57_GLOBAL__N__f3eca4a2_24_ForeachBinaryOpScalar_cu_86b9896c25multi_tensor_apply_kernelINS1_18TensorListMetadataILi1EEENS1_21BinaryOpScalarFunctorIbLi1ELi1ELi0EEEJSt5minusIbEbEEEvT_T0_DpT1_)
        /*008c*/ 	.short	0x0210
        /*008e*/ 	.short	0x0d2b


	//----- nvinfo : EIATTR_SW_WAR
	.align		4
.L_1917:
        /*0090*/ 	.byte	0x04, 0x36
        /*0092*/ 	.short	(.L_1919 - .L_1918)
.L_1918:
        /*0094*/ 	.word	0x00000008
.L_1919:


//--------------------- .nv.info._ZN2at6native57_GLOBAL__N__f3eca4a2_24_ForeachBinaryOpScalar_cu_86b9896c25multi_tensor_apply_kernelINS1_18TensorListMetadataILi1EEENS1_21BinaryOpScalarFunctorIN3c107complexIfEELi1ELi1ELi0EEEJSt5minusIS8_ES8_EEEvT_T0_DpT1_ --------------------------
	.section	.nv.info._ZN2at6native57_GLOBAL__N__f3eca4a2_24_ForeachBinaryOpScalar_cu_86b9896c25multi_tensor_apply_kernelINS1_18TensorListMetadataILi1EEENS1_21BinaryOpScalarFunctorIN3c107complexIfEELi1ELi1ELi0EEEJSt5minusIS8_ES8_EEEvT_T0_DpT1_,"",@"SHT_CUDA_INFO"
	.sectionflags	@""
	.align	4


	//----- nvinfo : EIATTR_CUDA_API_VERSION
	.align		4
        /*0000*/ 	.byte	0x04, 0x37
        /*0002*/ 	.short	(.L_1921 - .L_1920)
.L_1920:
        /*0004*/ 	.word	0x00000082


	//----- nvinfo : EIATTR_KPARAM_INFO
	.align		4
.L_1921:
        /*0008*/ 	.byte	0x04, 0x17
        /*000a*/ 	.short	(.L_1923 - .L_1922)
.L_1922:
        /*000c*/ 	.word	0x00000000
        /*0010*/ 	.short	0x0003
        /*0012*/ 	.short	0x0d30
        /*0014*/ 	.byte	0x00, 0xf0, 0x21, 0x00


	//----- nvinfo : EIATTR_KPARAM_INFO
	.align		4
.L_1923:
        /*0018*/ 	.byte	0x04, 0x17
        /*001a*/ 	.short	(.L_1925 - .L_1924)
.L_1924:
        /*001c*/ 	.word	0x00000000
        /*0020*/ 	.short	0x0002
        /*0022*/ 	.short	0x0d29
        /*0024*/ 	.byte	0x00, 0xf0, 0x05, 0x00


	//----- nvinfo : EIATTR_KPARAM_INFO
	.align		4
.L_1925:
        /*0028*/ 	.byte	0x04, 0x17
        /*002a*/ 	.short	(.L_1927 - .L_1926)
.L_1926:
        /*002c*/ 	.word	0x00000000
        /*0030*/ 	.short	0x0001
        /*0032*/ 	.short	0x0d28
        /*0034*/ 	.byte	0x00, 0xf0, 0x05, 0x00


	//----- nvinfo : EIATTR_KPARAM_INFO
	.align		4
.L_1927:
        /*0038*/ 	.byte	0x04, 0x17
        /*003a*/ 	.short	(.L_1929 - .L_1928)
.L_1928:
        /*003c*/ 	.word	0x00000000
        /*0040*/ 	.short	0x0000
        /*0042*/ 	.short	0x0000
        /*0044*/ 	.byte	0x00, 0xf0, 0xa1, 0x34


	//----- nvinfo : EIATTR_SPARSE_MMA_MASK
	.align		4
.L_1929:
        /*0048*/ 	.byte	0x03, 0x50
        /*004a*/ 	.short	0x0000


	//----- nvinfo : EIATTR_MAXREG_COUNT
	.align		4
        /*004c*/ 	.byte	0x03, 0x1b
        /*004e*/ 	.short	0x0080


	//----- nvinfo : EIATTR_MERCURY_ISA_VERSION
	.align		4
        /*0050*/ 	.byte	0x03, 0x5f
        /*0052*/ 	.short	0x0101


	//----- nvinfo : EIATTR_EXIT_INSTR_OFFSETS
	.align		4
        /*0054*/ 	.byte	0x04, 0x1c
        /*0056*/ 	.short	(.L_1931 - .L_1930)


	//   ....[0]....
.L_1930:
        /*0058*/ 	.word	0x00000140


	//   ....[1]....
        /*005c*/ 	.word	0x00000650


	//   ....[2]....
        /*0060*/ 	.word	0x000006b0


	//   ....[3]....
        /*0064*/ 	.word	0x00000860


	//----- nvinfo : EIATTR_MAX_THREADS
	.align		4
.L_1931:
        /*0068*/ 	.byte	0x04, 0x05
        /*006a*/ 	.short	(.L_1933 - .L_1932)
.L_1932:
        /*006c*/ 	.word	0x00000200
        /*0070*/ 	.word	0x00000001
        /*0074*/ 	.word	0x00000001


	//----- nvinfo : EIATTR_CRS_STACK_SIZE
	.align		4
.L_1933:
        /*0078*/ 	.byte	0x04, 0x1e
        /*007a*/ 	.short	(.L_1935 - .L_1934)
.L_1934:
        /*007c*/ 	.word	0x00000000


	//----- nvinfo : EIATTR_CBANK_PARAM_SIZE
	.align		4
.L_1935:
        /*0080*/ 	.byte	0x03, 0x19
        /*0082*/ 	.short	0x0d38


	//----- nvinfo : EIATTR_PARAM_CBANK
	.align		4
        /*0084*/ 	.byte	0x04, 0x0a
        /*0086*/ 	.short	(.L_1937 - .L_1936)
	.align		4
.L_1936:
        /*0088*/ 	.word	index@(.nv.constant0._ZN2at6native57_GLOBAL__N__f3eca4a2_24_ForeachBinaryOpScalar_cu_86b9896c25multi_tensor_apply_kernelINS1_18TensorListMetadataILi1EEENS1_21BinaryOpScalarFunctorIN3c107complexIfEELi1ELi1ELi0EEEJSt5minusIS8_ES8_EEEvT_T0_DpT1_)
        /*008c*/ 	.short	0x0210
        /*008e*/ 	.short	0x0d38


	//----- nvinfo : EIATTR_SW_WAR
	.align		4
.L_1937:
        /*0090*/ 	.byte	0x04, 0x36
        /*0092*/ 	.short	(.L_1939 - .L_1938)
.L_1938:
        /*0094*/ 	.word	0x00000008
.L_1939:


//--------------------- .nv.info._ZN2at6native57_GLOBAL__N__f3eca4a2_24_ForeachBinaryOpScalar_cu_86b9896c25multi_tensor_apply_kernelINS1_18TensorListMetadataILi1EEENS1_21BinaryOpScalarFunctorIN3c107complexIdEELi1ELi1ELi0EEEJSt5minusIS8_ES8_EEEvT_T0_DpT1_ --------------------------
	.section	.nv.info._ZN2at6native57_GLOBAL__N__f3eca4a2_24_ForeachBinaryOpScalar_cu_86b9896c25multi_tensor_apply_kernelINS1_18TensorListMetadataILi1EEENS1_21BinaryOpScalarFunctorIN3c107complexIdEELi1ELi1ELi0EEEJSt5minusIS8_ES8_EEEvT_T0_DpT1_,"",@"SHT_CUDA_INFO"
	.sectionflags	@""
	.align	4


	//----- nvinfo : EIATTR_CUDA_API_VERSION
	.align		4
        /*0000*/ 	.byte	0x04, 0x37
        /*0002*/ 	.short	(.L_1941 - .L_1940)
.L_1940:
        /*0004*/ 	.word	0x00000082


	//----- nvinfo : EIATTR_KPARAM_INFO
	.align		4
.L_1941:
        /*0008*/ 	.byte	0x04, 0x17
        /*000a*/ 	.short	(.L_1943 - .L_1942)
.L_1942:
        /*000c*/ 	.word	0x00000000
        /*0010*/ 	.short	0x0003
        /*0012*/ 	.short	0x0d30
        /*0014*/ 	.byte	0x00, 0xf0, 0x41, 0x00


	//----- nvinfo : EIATTR_KPARAM_INFO
	.align		4
.L_1943:
        /*0018*/ 	.byte	0x04, 0x17
        /*001a*/ 	.short	(.L_1945 - .L_1944)
.L_1944:
        /*001c*/ 	.word	0x00000000
        /*0020*/ 	.short	0x0002
        /*0022*/ 	.short	0x0d29
        /*0024*/ 	.byte	0x00, 0xf0, 0x05, 0x00


	//----- nvinfo : EIATTR_KPARAM_INFO
	.align		4
.L_1945:
        /*0028*/ 	.byte	0x04, 0x17
        /*002a*/ 	.short	(.L_1947 - .L_1946)
.L_1946:
        /*002c*/ 	.word	0x00000000
        /*0030*/ 	.short	0x0001
        /*0032*/ 	.short	0x0d28
        /*0034*/ 	.byte	0x00, 0xf0, 0x05, 0x00


	//----- nvinfo : EIATTR_KPARAM_INFO
	.align		4
.L_1947:
        /*0038*/ 	.byte	0x04, 0x17
        /*003a*/ 	.short	(.L_1949 - .L_1948)
.L_1948:
        /*003c*/ 	.word	0x00000000
        /*0040*/ 	.short	0x0000
        /*0042*/ 	.short	0x0000
        /*0044*/ 	.byte	0x00, 0xf0, 0xa1, 0x34


	//----- nvinfo : EIATTR_SPARSE_MMA_MASK
	.align		4
.L_1949:
        /*0048*/ 	.byte	0x03, 0x50
        /*004a*/ 	.short	0x0000


	//----- nvinfo : EIATTR_MAXREG_COUNT
	.align		4
        /*004c*/ 	.byte	0x03, 0x1b
        /*004e*/ 	.short	0x0080


	//----- nvinfo : EIATTR_MERCURY_ISA_VERSION
	.align		4
        /*0050*/ 	.byte	0x03, 0x5f
        /*0052*/ 	.short	0x0101


	//----- nvinfo : EIATTR_EXIT_INSTR_OFFSETS
	.align		4
        /*0054*/ 	.byte	0x04, 0x1c
        /*0056*/ 	.short	(.L_1951 - .L_1950)


	//   ....[0]....
.L_1950:
        /*0058*/ 	.word	0x00000160


	//   ....[1]....
        /*005c*/ 	.word	0x00000760


	//   ....[2]....
        /*0060*/ 	.word	0x000007c0


	//   ....[3]....
        /*0064*/ 	.word	0x000009c0


	//----- nvinfo : EIATTR_MAX_THREADS
	.align		4
.L_1951:
        /*0068*/ 	.byte	0x04, 0x05
        /*006a*/ 	.short	(.L_1953 - .L_1952)
.L_1952:
        /*006c*/ 	.word	0x00000200
        /*0070*/ 	.word	0x00000001
        /*0074*/ 	.word	0x00000001


	//----- nvinfo : EIATTR_CRS_STACK_SIZE
	.align		4
.L_1953:
        /*0078*/ 	.byte	0x04, 0x1e
        /*007a*/ 	.short	(.L_1955 - .L_1954)
.L_1954:
        /*007c*/ 	.word	0x00000000


	//----- nvinfo : EIATTR_CBANK_PARAM_SIZE
	.align		4
.L_1955:
        /*0080*/ 	.byte	0x03, 0x19
        /*0082*/ 	.short	0x0d40


	//----- nvinfo : EIATTR_PARAM_CBANK
	.align		4
        /*0084*/ 	.byte	0x04, 0x0a
        /*0086*/ 	.short	(.L_1957 - .L_1956)
	.align		4
.L_1956:
        /*0088*/ 	.word	index@(.nv.constant0._ZN2at6native57_GLOBAL__N__f3eca4a2_24_ForeachBinaryOpScalar_cu_86b9896c25multi_tensor_apply_kernelINS1_18TensorListMetadataILi1EEENS1_21BinaryOpScalarFunctorIN3c107complexIdEELi1ELi1ELi0EEEJSt5minusIS8_ES8_EEEvT_T0_DpT1_)
        /*008c*/ 	.short	0x0210
        /*008e*/ 	.short	0x0d40


	//----- nvinfo : EIATTR_SW_WAR
	.align		4
.L_1957:
        /*0090*/ 	.byte	0x04, 0x36
        /*0092*/ 	.short	(.L_1959 - .L_1958)
.L_1958:
        /*0094*/ 	.word	0x00000008
.L_1959:


//--------------------- .nv.info._ZN2at6native57_GLOBAL__N__f3eca4a2_24_ForeachBinaryOpScalar_cu_86b9896c25multi_tensor_apply_kernelINS1_18TensorListMetadataILi1EEENS1_21BinaryOpScalarFunctorIfLi1ELi1ELi0EEEJSt5minusIfEfEEEvT_T0_DpT1_ --------------------------
	.section	.nv.info._ZN2at6native57_GLOBAL__N__f3eca4a2_24_ForeachBinaryOpScalar_cu_86b9896c25multi_tensor_apply_kernelINS1_18TensorListMetadataILi1EEENS1_21BinaryOpScalarFunctorIfLi1ELi1ELi0EEEJSt5minusIfEfEEEvT_T0_DpT1_,"",@"SHT_CUDA_INFO"
	.sectionflags	@""
	.align	4


	//----- nvinfo : EIATTR_CUDA_API_VERSION
	.align		4
        /*0000*/ 	.byte	0x04, 0x37
        /*0002*/ 	.short	(.L_1961 - .L_1960)
.L_1960:
        /*0004*/ 	.word	0x00000082


	//----- nvinfo : EIATTR_KPARAM_INFO
	.align		4
.L_1961:
        /*0008*/ 	.byte	0x04, 0x17
        /*000a*/ 	.short	(.L_1963 - .L_1962)
.L_1962:
        /*000c*/ 	.word	0x00000000
        /*0010*/ 	.short	0x0003
        /*0012*/ 	.short	0x0d2c
        /*0014*/ 	.byte	0x00, 0xf0, 0x11, 0x00


	//----- nvinfo : EIATTR_KPARAM_INFO
	.align		4
.L_1963:
        /*0018*/ 	.byte	0x04, 0x17
        /*001a*/ 	.short	(.L_1965 - .L_1964)
.L_1964:
        /*001c*/ 	.word	0x00000000
        /*0020*/ 	.short	0x0002
        /*0022*/ 	.short	0x0d29
        /*0024*/ 	.byte	0x00, 0xf0, 0x05, 0x00


	//----- nvinfo : EIATTR_KPARAM_INFO
	.align		4
.L_1965:
        /*0028*/ 	.byte	0x04, 0x17
        /*002a*/ 	.short	(.L_1967 - .L_1966)
.L_1966:
        /*002c*/ 	.word	0x00000000
        /*0030*/ 	.short	0x0001
        /*0032*/ 	.short	0x0d28
        /*0034*/ 	.byte	0x00, 0xf0, 0x05, 0x00


	//----- nvinfo : EIATTR_KPARAM_INFO
	.align		4
.L_1967:
        /*0038*/ 	.byte	0x04, 0x17
        /*003a*/ 	.short	(.L_1969 - .L_1968)
.L_1968:
        /*003c*/ 	.word	0x00000000
        /*0040*/ 	.short	0x0000
        /*0042*/ 	.short	0x0000
        /*0044*/ 	.byte	0x00, 0xf0, 0xa1, 0x34


	//----- nvinfo : EIATTR_SPARSE_MMA_MASK
	.align		4
.L_1969:
        /*0048*/ 	.byte	0x03, 0x50
        /*004a*/ 	.short	0x0000


	//----- nvinfo : EIATTR_MAXREG_COUNT
	.align		4
        /*004c*/ 	.byte	0x03, 0x1b
        /*004e*/ 	.short	0x0080


	//----- nvinfo : EIATTR_MERCURY_ISA_VERSION
	.align		4
        /*0050*/ 	.byte	0x03, 0x5f
        /*0052*/ 	.short	0x0101


	//----- nvinfo : EIATTR_EXIT_INSTR_OFFSETS
	.align		4
        /*0054*/ 	.byte	0x04, 0x1c
        /*0056*/ 	.short	(.L_1971 - .L_1970)


	//   ....[0]....
.L_1970:
        /*0058*/ 	.word	0x00000140


	//   ....[1]....
        /*005c*/ 	.word	0x00000520


	//   ....[2]....
        /*0060*/ 	.word	0x00000580


	//   ....[3]....
        /*0064*/ 	.word	0x000006d0


	//----- nvinfo : EIATTR_MAX_THREADS
	.align		4
.L_1971:
        /*0068*/ 	.byte	0x04, 0x05
        /*006a*/ 	.short	(.L_1973 - .L_1972)
.L_1972:
        /*006c*/ 	.word	0x00000200
        /*0070*/ 	.word	0x00000001
        /*0074*/ 	.word	0x00000001


	//----- nvinfo : EIATTR_CRS_STACK_SIZE
	.align		4
.L_1973:
        /*0078*/ 	.byte	0x04, 0x1e
        /*007a*/ 	.short	(.L_1975 - .L_1974)
.L_1974:
        /*007c*/ 	.word	0x00000000


	//----- nvinfo : EIATTR_CBANK_PARAM_SIZE
	.align		4
.L_1975:
        /*0080*/ 	.byte	0x03, 0x19
        /*0082*/ 	.short	0x0d30


	//----- nvinfo : EIATTR_PARAM_CBANK
	.align		4
        /*0084*/ 	.byte	0x04, 0x0a
        /*0086*/ 	.short	(.L_1977 - .L_1976)
	.align		4
.L_1976:
        /*0088*/ 	.word	index@(.nv.constant0._ZN2at6native57_GLOBAL__N__f3eca4a2_24_ForeachBinaryOpScalar_cu_86b9896c25multi_tensor_apply_kernelINS1_18TensorListMetadataILi1EEENS1_21BinaryOpScalarFunctorIfLi1ELi1ELi0EEEJSt5minusIfEfEEEvT_T0_DpT1_)
        /*008c*/ 	.short	0x0210
        /*008e*/ 	.short	0x0d30


	//----- nvinfo : EIATTR_SW_WAR
	.align		4
.L_1977:
        /*0090*/ 	.byte	0x04, 0x36
        /*0092*/ 	.short	(.L_1979 - .L_1978)
.L_1978:
        /*0094*/ 	.word	0x00000008
.L_1979:


//--------------------- .nv.info._ZN2at6native57_GLOBAL__N__f3eca4a2_24_ForeachBinaryOpScalar_cu_86b9896c25multi_tensor_apply_kernelINS1_18TensorListMetadataILi1EEENS1_21BinaryOpScalarFunctorIdLi1ELi1ELi0EEEJSt5minusIdEdEEEvT_T0_DpT1_ --------------------------
	.section	.nv.info._ZN2at6native57_GLOBAL__N__f3eca4a2_24_ForeachBinaryOpScalar_cu_86b9896c25multi_tensor_apply_kernelINS1_18TensorListMetadataILi1EEENS1_21BinaryOpScalarFunctorIdLi1ELi1ELi0EEEJSt5minusIdEdEEEvT_T0_DpT1_,"",@"SHT_CUDA_INFO"
	.sectionflags	@""
	.align	4


	//----- nvinfo : EIATTR_CUDA_API_VERSION
	.align		4
        /*0000*/ 	.byte	0x04, 0x37
        /*0002*/ 	.short	(.L_1981 - .L_1980)
.L_1980:
        /*0004*/ 	.word	0x00000082


	//----- nvinfo : EIATTR_KPARAM_INFO
	.align		4
.L_1981:
        /*0008*/ 	.byte	0x04, 0x17
        /*000a*/ 	.short	(.L_1983 - .L_1982)
.L_1982:
        /*000c*/ 	.word	0x00000000
        /*0010*/ 	.short	0x0003
        /*0012*/ 	.short	0x0d30
        /*0014*/ 	.byte	0x00, 0xf0, 0x21, 0x00


	//----- nvinfo : EIATTR_KPARAM_INFO
	.align		4
.L_1983:
        /*0018*/ 	.byte	0x04, 0x17
        /*001a*/ 	.short	(.L_1985 - .L_1984)
.L_1984:
        /*001c*/ 	.word	0x00000000
        /*0020*/ 	.short	0x0002
        /*0022*/ 	.short	0x0d29
        /*0024*/ 	.byte	0x00, 0xf0, 0x05, 0x00


	//----- nvinfo : EIATTR_KPARAM_INFO
	.align		4
.L_1985:
        /*0028*/ 	.byte	0x04, 0x17
        /*002a*/ 	.short	(.L_1987 - .L_1986)
.L_1986:
        /*002c*/ 	.word	0x00000000
        /*0030*/ 	.short	0x0001
        /*0032*/ 	.short	0x0d28
        /*0034*/ 	.byte	0x00, 0xf0, 0x05, 0x00


	//----- nvinfo : EIATTR_KPARAM_INFO
	.align		4
.L_1987:
        /*0038*/ 	.byte	0x04, 0x17
        /*003a*/ 	.short	(.L_1989 - .L_1988)
.L_1988:
        /*003c*/ 	.word	0x00000000
        /*0040*/ 	.short	0x0000
        /*0042*/ 	.short	0x0000
        /*0044*/ 	.byte	0x00, 0xf0, 0xa1, 0x34


	//----- nvinfo : EIATTR_SPARSE_MMA_MASK
	.align		4
.L_1989:
        /*0048*/ 	.byte	0x03, 0x50
        /*004a*/ 	.short	0x0000


	//----- nvinfo : EIATTR_MAXREG_COUNT
	.align		4
        /*004c*/ 	.byte	0x03, 0x1b
        /*004e*/ 	.short	0x0080


	//----- nvinfo : EIATTR_MERCURY_ISA_VERSION
	.align		4
        /*0050*/ 	.byte	0x03, 0x5f
        /*0052*/ 	.short	0x0101


	//----- nvinfo : EIATTR_EXIT_INSTR_OFFSETS
	.align		4
        /*0054*/ 	.byte	0x04, 0x1c
        /*0056*/ 	.short	(.L_1991 - .L_1990)


	//   ....[0]....
.L_1990:
        /*0058*/ 	.word	0x00000140


	//   ....[1]....
        /*005c*/ 	.word	0x00000530


	//   ....[2]....
        /*0060*/ 	.word	0x00000590


	//   ....[3]....
        /*0064*/ 	.word	0x00000700


	//----- nvinfo : EIATTR_MAX_THREADS
	.align		4
.L_1991:
        /*0068*/ 	.byte	0x04, 0x05
        /*006a*/ 	.short	(.L_1993 - .L_1992)
.L_1992:
        /*006c*/ 	.word	0x00000200
        /*0070*/ 	.word	0x00000001
        /*0074*/ 	.word	0x00000001


	//----- nvinfo : EIATTR_CRS_STACK_SIZE
	.align		4
.L_1993:
        /*0078*/ 	.byte	0x04, 0x1e
        /*007a*/ 	.short	(.L_1995 - .L_1994)
.L_1994:
        /*007c*/ 	.word	0x00000000


	//----- nvinfo : EIATTR_CBANK_PARAM_SIZE
	.align		4
.L_1995:
        /*0080*/ 	.byte	0x03, 0x19
        /*0082*/ 	.short	0x0d38


	//----- nvinfo : EIATTR_PARAM_CBANK
	.align		4
        /*0084*/ 	.byte	0x04, 0x0a
        /*0086*/ 	.short	(.L_1997 - .L_1996)
	.align		4
.L_1996:
        /*0088*/ 	.word	index@(.nv.constant0._ZN2at6native57_GLOBAL__N__f3eca4a2_24_ForeachBinaryOpScalar_cu_86b9896c25multi_tensor_apply_kernelINS1_18TensorListMetadataILi1EEENS1_21BinaryOpScalarFunctorIdLi1ELi1ELi0EEEJSt5minusIdEdEEEvT_T0_DpT1_)
        /*008c*/ 	.short	0x0210
        /*008e*/ 	.short	0x0d38


	//----- nvinfo : EIATTR_SW_WAR
	.align		4
.L_1997:
        /*0090*/ 	.byte	0x04, 0x36
        /*0092*/ 	.short	(.L_1999 - .L_1998)
.L_1998:
        /*0094*/ 	.word	0x00000008
.L_1999:


//--------------------- .nv.info._ZN2at6native57_GLOBAL__N__f3eca4a2_24_ForeachBinaryOpScalar_cu_86b9896c25multi_tensor_apply_kernelINS1_18TensorListMetadataILi1EEENS1_21BinaryOpScalarFunctorIsLi1ELi1ELi0EEEJSt5minusIsEsEEEvT_T0_DpT1_ --------------------------
	.section	.nv.info._ZN2at6native57_GLOBAL__N__f3eca4a2_24_ForeachBinaryOpScalar_cu_86b9896c25multi_tensor_apply_kernelINS1_18TensorListMetadataILi1EEENS1_21BinaryOpScalarFunctorIsLi1ELi1ELi0EEEJSt5minusIsEsEEEvT_T0_DpT1_,"",@"SHT_CUDA_INFO"
	.sectionflags	@""
	.align	4


	//----- nvinfo : EIATTR_CUDA_API_VERSION
	.align		4
        /*0000*/ 	.byte	0x04, 0x37
        /*0002*/ 	.short	(.L_2001 - .L_2000)
.L_2000:
        /*0004*/ 	.word	0x00000082


	//----- nvinfo : EIATTR_KPARAM_INFO
	.align		4
.L_2001:
        /*0008*/ 	.byte	0x04, 0x17
        /*000a*/ 	.short	(.L_2003 - .L_2002)
.L_2002:
        /*000c*/ 	.word	0x00000000
        /*0010*/ 	.short	0x0003
        /*0012*/ 	.short	0x0d2a
        /*0014*/ 	.byte	0x00, 0xf0, 0x09, 0x00


	//----- nvinfo : EIATTR_KPARAM_INFO
	.align		4
.L_2003:
        /*0018*/ 	.byte	0x04, 0x17
        /*001a*/ 	.short	(.L_2005 - .L_2004)
.L_2004:
        /*001c*/ 	.word	0x00000000
        /*0020*/ 	.short	0x0002
        /*0022*/ 	.short	0x0d29
        /*0024*/ 	.byte	0x00, 0xf0, 0x05, 0x00


	//----- nvinfo : EIATTR_KPARAM_INFO
	.align		4
.L_2005:
        /*0028*/ 	.byte	0x04, 0x17
        /*002a*/ 	.short	(.L_2007 - .L_2006)
.L_2006:
        /*002c*/ 	.word	0x00000000
        /*0030*/ 	.short	0x0001
        /*0032*/ 	.short	0x0d28
        /*0034*/ 	.byte	0x00, 0xf0, 0x05, 0x00


	//----- nvinfo : EIATTR_KPARAM_INFO
	.align		4
.L_2007:
        /*0038*/ 	.byte	0x04, 0x17
        /*003a*/ 	.short	(.L_2009 - .L_2008)
.L_2008:
        /*003c*/ 	.word	0x00000000
        /*0040*/ 	.short	0x0000
        /*0042*/ 	.short	0x0000
        /*0044*/ 	.byte	0x00, 0xf0, 0xa1, 0x34


	//----- nvinfo : EIATTR_SPARSE_MMA_MASK
	.align		4
.L_2009:
        /*0048*/ 	.byte	0x03, 0x50
        /*004a*/ 	.short	0x0000


	//----- nvinfo : EIATTR_MAXREG_COUNT
	.align		4
        /*004c*/ 	.byte	0x03, 0x1b
        /*004e*/ 	.short	0x0080


	//----- nvinfo : EIATTR_MERCURY_ISA_VERSION
	.align		4
        /*0050*/ 	.byte	0x03, 0x5f
        /*0052*/ 	.short	0x0101


	//----- nvinfo : EIATTR_EXIT_INSTR_OFFSETS
	.align		4
        /*0054*/ 	.byte	0x04, 0x1c
        /*0056*/ 	.short	(.L_2011 - .L_2010)


	//   ....[0]....
.L_2010:
        /*0058*/ 	.word	0x00000140


	//   ....[1]....
        /*005c*/ 	.word	0x000005b0


	//   ....[2]....
        /*0060*/ 	.word	0x00000610


	//   ....[3]....
        /*0064*/ 	.word	0x000007c0


	//----- nvinfo : EIATTR_MAX_THREADS
	.align		4
.L_2011:
        /*0068*/ 	.byte	0x04, 0x05
        /*006a*/ 	.short	(.L_2013 - .L_2012)
.L_2012:
        /*006c*/ 	.word	0x00000200
        /*0070*/ 	.word	0x00000001
        /*0074*/ 	.word	0x00000001


	//----- nvinfo : EIATTR_CRS_STACK_SIZE
	.align		4
.L_2013:
        /*0078*/ 	.byte	0x04, 0x1e
        /*007a*/ 	.short	(.L_2015 - .L_2014)
.L_2014:
        /*007c*/ 	.word	0x00000000


	//----- nvinfo : EIATTR_CBANK_PARAM_SIZE
	.align		4
.L_2015:
        /*0080*/ 	.byte	0x03, 0x19
        /*0082*/ 	.short	0x0d2c


	//----- nvinfo : EIATTR_PARAM_CBANK
	.align		4
        /*0084*/ 	.byte	0x04, 0x0a
        /*0086*/ 	.short	(.L_2017 - .L_2016)
	.align		4
.L_2016:
        /*0088*/ 	.word	index@(.nv.constant0._ZN2at6native57_GLOBAL__N__f3eca4a2_24_ForeachBinaryOpScalar_cu_86b9896c25multi_tensor_apply_kernelINS1_18TensorListMetadataILi1EEENS1_21BinaryOpScalarFunctorIsLi1ELi1ELi0EEEJSt5minusIsEsEEEvT_T0_DpT1_)
        /*008c*/ 	.short	0x0210
        /*008e*/ 	.short	0x0d2c


	//----- nvinfo : EIATTR_SW_WAR
	.align		4
.L_2017:
        /*0090*/ 	.byte	0x04, 0x36
        /*0092*/ 	.short	(.L_2019 - .L_2018)
.L_2018:
        /*0094*/ 	.word	0x00000008
.L_2019:


//--------------------- .nv.info._ZN2at6native57_GLOBAL__N__f3eca4a2_24_ForeachBinaryOpScalar_cu_86b9896c25multi_tensor_apply_kernelINS1_18TensorListMetadataILi1EEENS1_21BinaryOpScalarFunctorIlLi1ELi1ELi0EEEJSt5minusIlElEEEvT_T0_DpT1_ --------------------------
	.section	.nv.info._ZN2at6native57_GLOBAL__N__f3eca4a2_24_ForeachBinaryOpScalar_cu_86b9896c25multi_tensor_apply_kernelINS1_18TensorListMetadataILi1EEENS1_21BinaryOpScalarFunctorIlLi1ELi1ELi0EEEJSt5minusIlElEEEvT_T0_DpT1_,"",@"SHT_CUDA_INFO"
	.sectionflags	@""
	.align	4


	//----- nvinfo : EIATTR_CUDA_API_VERSION
	.align		4
        /*0000*/ 	.byte	0x04, 0x37
        /*0002*/ 	.short	(.L_2021 - .L_2020)
.L_2020:
        /*0004*/ 	.word	0x00000082


	//----- nvinfo : EIATTR_KPARAM_INFO
	.align		4
.L_2021:
        /*0008*/ 	.byte	0x04, 0x17
        /*000a*/ 	.short	(.L_2023 - .L_2022)
.L_2022:
        /*000c*/ 	.word	0x00000000
        /*0010*/ 	.short	0x0003
        /*0012*/ 	.short	0x0d30
        /*0014*/ 	.byte	0x00, 0xf0, 0x21, 0x00


	//----- nvinfo : EIATTR_KPARAM_INFO
	.align		4
.L_2023:
        /*0018*/ 	.byte	0x04, 0x17
        /*001a*/ 	.short	(.L_2025 - .L_2024)
.L_2024:
        /*001c*/ 	.word	0x00000000
        /*0020*/ 	.short	0x0002
        /*0022*/ 	.short	0x0d29
        /*0024*/ 	.byte	0x00, 0xf0, 0x05, 0x00


	//----- nvinfo : EIATTR_KPARAM_INFO
	.align		4
.L_2025:
        /*0028*/ 	.byte	0x04, 0x17
        /*002a*/ 	.short	(.L_2027 - .L_2026)
.L_2026:
        /*002c*/ 	.word	0x00000000
        /*0030*/ 	.short	0x0001
        /*0032*/ 	.short	0x0d28
        /*0034*/ 	.byte	0x00, 0xf0, 0x05, 0x00


	//----- nvinfo : EIATTR_KPARAM_INFO
	.align		4
.L_2027:
        /*0038*/ 	.byte	0x04, 0x17
        /*003a*/ 	.short	(.L_2029 - .L_2028)
.L_2028:
        /*003c*/ 	.word	0x00000000
        /*0040*/ 	.short	0x0000
        /*0042*/ 	.short	0x0000
        /*0044*/ 	.byte	0x00, 0xf0, 0xa1, 0x34


	//----- nvinfo : EIATTR_SPARSE_MMA_MASK
	.align		4
.L_2029:
        /*0048*/ 	.byte	0x03, 0x50
        /*004a*/ 	.short	0x0000


	//----- nvinfo : EIATTR_MAXREG_COUNT
	.align		4
        /*004c*/ 	.byte	0x03, 0x1b
        /*004e*/ 	.short	0x0080


	//----- nvinfo : EIATTR_MERCURY_ISA_VERSION
	.align		4
        /*0050*/ 	.byte	0x03, 0x5f
        /*0052*/ 	.short	0x0101


	//----- nvinfo : EIATTR_EXIT_INSTR_OFFSETS
	.align		4
        /*0054*/ 	.byte	0x04, 0x1c
        /*0056*/ 	.short	(.L_2031 - .L_2030)


	//   ....[0]....
.L_2030:
        /*0058*/ 	.word	0x00000140


	//   ....[1]....
        /*005c*/ 	.word	0x000005a0


	//   ....[2]....
        /*0060*/ 	.word	0x00000600


	//   ....[3]....
        /*0064*/ 	.word	0x000007f0


	//----- nvinfo : EIATTR_MAX_THREADS
	.align		4
.L_2031:
        /*0068*/ 	.byte	0x04, 0x05
        /*006a*/ 	.short	(.L_2033 - .L_2032)
.L_2032:
        /*006c*/ 	.word	0x00000200
        /*0070*/ 	.word	0x00000001
        /*0074*/ 	.word	0x00000001


	//----- nvinfo : EIATTR_CRS_STACK_SIZE
	.align		4
.L_2033:
        /*0078*/ 	.byte	0x04, 0x1e
        /*007a*/ 	.short	(.L_2035 - .L_2034)
.L_2034:
        /*007c*/ 	.word	0x00000000


	//----- nvinfo : EIATTR_CBANK_PARAM_SIZE
	.align		4
.L_2035:
        /*0080*/ 	.byte	0x03, 0x19
        /*0082*/ 	.short	0x0d38


	//----- nvinfo : EIATTR_PARAM_CBANK
	.align		4
        /*0084*/ 	.byte	0x04, 0x0a
        /*0086*/ 	.short	(.L_2037 - .L_2036)
	.align		4
.L_2036:
        /*0088*/ 	.word	index@(.nv.constant0._ZN2at6native57_GLOBAL__N__f3eca4a2_24_ForeachBinaryOpScalar_cu_86b9896c25multi_tensor_apply_kernelINS1_18TensorListMetadataILi1EEENS1_21BinaryOpScalarFunctorIlLi1ELi1ELi0EEEJSt5minusIlElEEEvT_T0_DpT1_)
        /*008c*/ 	.short	0x0210
        /*008e*/ 	.short	0x0d38


	//----- nvinfo : EIATTR_SW_WAR
	.align		4
.L_2037:
        /*0090*/ 	.byte	0x04, 0x36
        /*0092*/ 	.short	(.L_2039 - .L_2038)
.L_2038:
        /*0094*/ 	.word	0x00000008
.L_2039:


//--------------------- .nv.info._ZN2at6native57_GLOBAL__N__f3eca4a2_24_ForeachBinaryOpScalar_cu_86b9896c25multi_tensor_apply_kernelINS1_18TensorListMetadataILi1EEENS1_21BinaryOpScalarFunctorIiLi1ELi1ELi0EEEJSt5minusIiEiEEEvT_T0_DpT1_ --------------------------
	.section	.nv.info._ZN2at6native57_GLOBAL__N__f3eca4a2_24_ForeachBinaryOpScalar_cu_86b9896c25multi_tensor_apply_kernelINS1_18TensorListMetadataILi1EEENS1_21BinaryOpScalarFunctorIiLi1ELi1ELi0EEEJSt5minusIiEiEEEvT_T0_DpT1_,"",@"SHT_CUDA_INFO"
	.sectionflags	@""
	.align	4


	//----- nvinfo : EIATTR_CUDA_API_VERSION
	.align		4
        /*0000*/ 	.byte	0x04, 0x37
        /*0002*/ 	.short	(.L_2041 - .L_2040)
.L_2040:
        /*0004*/ 	.word	0x00000082


	//----- nvinfo : EIATTR_KPARAM_INFO
	.align		4
.L_2041:
        /*0008*/ 	.byte	0x04, 0x17
        /*000a*/ 	.short	(.L_2043 - .L_2042)
.L_2042:
        /*000c*/ 	.word	0x00000000
        /*0010*/ 	.short	0x0003
        /*0012*/ 	.short	0x0d2c
        /*0014*/ 	.byte	0x00, 0xf0, 0x11, 0x00


	//----- nvinfo : EIATTR_KPARAM_INFO
	.align		4
.L_2043:
        /*0018*/ 	.byte	0x04, 0x17
        /*001a*/ 	.short	(.L_2045 - .L_2044)
.L_2044:
        /*001c*/ 	.word	0x00000000
        /*0020*/ 	.short	0x0002
        /*0022*/ 	.short	0x0d29
        /*0024*/ 	.byte	0x00, 0xf0, 0x05, 0x00


	//----- nvinfo : EIATTR_KPARAM_INFO
	.align		4
.L_2045:
        /*0028*/ 	.byte	0x04, 0x17
        /*002a*/ 	.short	(.L_2047 - .L_2046)
.L_2046:
        /*002c*/ 	.word	0x00000000
        /*0030*/ 	.short	0x0001
        /*0032*/ 	.short	0x0d28
        /*0034*/ 	.byte	0x00, 0xf0, 0x05, 0x00


	//----- nvinfo : EIATTR_KPARAM_INFO
	.align		4
.L_2047:
        /*0038*/ 	.byte	0x04, 0x17
        /*003a*/ 	.short	(.L_2049 - .L_2048)
.L_2048:
        /*003c*/ 	.word	0x00000000
        /*0040*/ 	.short	0x0000
        /*0042*/ 	.short	0x0000
        /*0044*/ 	.byte	0x00, 0xf0, 0xa1, 0x34


	//----- nvinfo : EIATTR_SPARSE_MMA_MASK
	.align		4
.L_2049:
        /*0048*/ 	.byte	0x03, 0x50
        /*004a*/ 	.short	0x0000


	//----- nvinfo : EIATTR_MAXREG_COUNT
	.align		4
        /*004c*/ 	.byte	0x03, 0x1b
        /*004e*/ 	.short	0x0080


	//----- nvinfo : EIATTR_MERCURY_ISA_VERSION
	.align		4
        /*0050*/ 	.byte	0x03, 0x5f
        /*0052*/ 	.short	0x0101


	//----- nvinfo : EIATTR_EXIT_INSTR_OFFSETS
	.align		4
        /*0054*/ 	.byte	0x04, 0x1c
        /*0056*/ 	.short	(.L_2051 - .L_2050)


	//   ....[0]....
.L_2050:
        /*0058*/ 	.word	0x00000140


	//   ....[1]....
        /*005c*/ 	.word	0x00000520


	//   ....[2]....
        /*0060*/ 	.word	0x00000580


	//   ....[3]....
        /*0064*/ 	.word	0x000006d0


	//----- nvinfo : EIATTR_MAX_THREADS
	.align		4
.L_2051:
        /*0068*/ 	.byte	0x04, 0x05
        /*006a*/ 	.short	(.L_2053 - .L_2052)
.L_2052:
        /*006c*/ 	.word	0x00000200
        /*0070*/ 	.word	0x00000001
        /*0074*/ 	.word	0x00000001


	//----- nvinfo : EIATTR_CRS_STACK_SIZE
	.align		4
.L_2053:
        /*0078*/ 	.byte	0x04, 0x1e
        /*007a*/ 	.short	(.L_2055 - .L_2054)
.L_2054:
        /*007c*/ 	.word	0x00000000


	//----- nvinfo : EIATTR_CBANK_PARAM_SIZE
	.align		4
.L_2055:
        /*0080*/ 	.byte	0x03, 0x19
        /*0082*/ 	.short	0x0d30


	//----- nvinfo : EIATTR_PARAM_CBANK
	.align		4
        /*0084*/ 	.byte	0x04, 0x0a
        /*0086*/ 	.short	(.L_2057 - .L_2056)
	.align		4
.L_2056:
        /*0088*/ 	.word	index@(.nv.constant0._ZN2at6native57_GLOBAL__N__f3eca4a2_24_ForeachBinaryOpScalar_cu_86b9896c25multi_tensor_apply_kernelINS1_18TensorListMetadataILi1EEENS1_21BinaryOpScalarFunctorIiLi1ELi1ELi0EEEJSt5minusIiEiEEEvT_T0_DpT1_)
        /*008c*/ 	.short	0x0210
        /*008e*/ 	.short	0x0d30


	//----- nvinfo : EIATTR_SW_WAR
	.align		4
.L_2057:
        /*0090*/ 	.byte	0x04, 0x36
        /*0092*/ 	.short	(.L_2059 - .L_2058)
.L_2058:
        /*0094*/ 	.word	0x00000008
.L_2059:


//--------------------- .nv.info._ZN2at6native57_GLOBAL__N__f3eca4a2_24_ForeachBinaryOpScalar_cu_86b9896c25multi_tensor_apply_kernelINS1_18TensorListMetadataILi1EEENS1_21BinaryOpScalarFunctorIaLi1ELi1ELi0EEEJSt5minusIaEaEEEvT_T0_DpT1_ --------------------------
	.section	.nv.info._ZN2at6native57_GLOBAL__N__f3eca4a2_24_ForeachBinaryOpScalar_cu_86b9896c25multi_tensor_apply_kernelINS1_18TensorListMetadataILi1EEENS1_21BinaryOpScalarFunctorIaLi1ELi1ELi0EEEJSt5minusIaEaEEEvT_T0_DpT1_,"",@"SHT_CUDA_INFO"
	.sectionflags	@""
	.align	4


	//----- nvinfo : EIATTR_CUDA_API_VERSION
	.align		4
        /*0000*/ 	.byte	0x04, 0x37
        /*0002*/ 	.short	(.L_2061 - .L_2060)
.L_2060:
        /*0004*/ 	.word	0x00000082


	//----- nvinfo : EIATTR_KPARAM_INFO
	.align		4
.L_2061:
        /*0008*/ 	.byte	0x04, 0x17
        /*000a*/ 	.short	(.L_2063 - .L_2062)
.L_2062:
        /*000c*/ 	.word	0x00000000
        /*0010*/ 	.short	0x0003
        /*0012*/ 	.short	0x0d2a
        /*0014*/ 	.byte	0x00, 0xf0, 0x05, 0x00


	//----- nvinfo : EIATTR_KPARAM_INFO
	.align		4
.L_2063:
        /*0018*/ 	.byte	0x04, 0x17
        /*001a*/ 	.short	(.L_2065 - .L_2064)
.L_2064:
        /*001c*/ 	.word	0x00000000
        /*0020*/ 	.short	0x0002
        /*0022*/ 	.short	0x0d29
        /*0024*/ 	.byte	0x00, 0xf0, 0x05, 0x00


	//----- nvinfo : EIATTR_KPARAM_INFO
	.align		4
.L_2065:
        /*0028*/ 	.byte	0x04, 0x17
        /*002a*/ 	.short	(.L_2067 - .L_2066)
.L_2066:
        /*002c*/ 	.word	0x00000000
        /*0030*/ 	.short	0x0001
        /*0032*/ 	.short	0x0d28
        /*0034*/ 	.byte	0x00, 0xf0, 0x05, 0x00


	//----- nvinfo : EIATTR_KPARAM_INFO
	.align		4
.L_2067:
        /*0038*/ 	.byte	0x04, 0x17
        /*003a*/ 	.short	(.L_2069 - .L_2068)
.L_2068:
        /*003c*/ 	.word	0x00000000
        /*0040*/ 	.short	0x0000
        /*0042*/ 	.short	0x0000
        /*0044*/ 	.byte	0x00, 0xf0, 0xa1, 0x34


	//----- nvinfo : EIATTR_SPARSE_MMA_MASK
	.align		4
.L_2069:
        /*0048*/ 	.byte	0x03, 0x50
        /*004a*/ 	.short	0x0000


	//----- nvinfo : EIATTR_MAXREG_COUNT
	.align		4
        /*004c*/ 	.byte	0x03, 0x1b
        /*004e*/ 	.short	0x0080


	//----- nvinfo : EIATTR_MERCURY_ISA_VERSION
	.align		4
        /*0050*/ 	.byte	0x03, 0x5f
        /*0052*/ 	.short	0x0101


	//----- nvinfo : EIATTR_EXIT_INSTR_OFFSETS
	.align		4
        /*0054*/ 	.byte	0x04, 0x1c
        /*0056*/ 	.short	(.L_2071 - .L_2070)


	//   ....[0]....
.L_2070:
        /*0058*/ 	.word	0x00000150


	//   ....[1]....
        /*005c*/ 	.word	0x00000580


	//   ....[2]....
        /*0060*/ 	.word	0x000005e0


	//   ....[3]....
        /*0064*/ 	.word	0x000007b0


	//----- nvinfo : EIATTR_MAX_THREADS
	.align		4
.L_2071:
        /*0068*/ 	.byte	0x04, 0x05
        /*006a*/ 	.short	(.L_2073 - .L_2072)
.L_2072:
        /*006c*/ 	.word	0x00000200
        /*0070*/ 	.word	0x00000001
        /*0074*/ 	.word	0x00000001


	//----- nvinfo : EIATTR_CRS_STACK_SIZE
	.align		4
.L_2073:
        /*0078*/ 	.byte	0x04, 0x1e
        /*007a*/ 	.short	(.L_2075 - .L_2074)
.L_2074:
        /*007c*/ 	.word	0x00000000


	//----- nvinfo : EIATTR_CBANK_PARAM_SIZE
	.align		4
.L_2075:
        /*0080*/ 	.byte	0x03, 0x19
        /*0082*/ 	.short	0x0d2b


	//----- nvinfo : EIATTR_PARAM_CBANK
	.align		4
        /*0084*/ 	.byte	0x04, 0x0a
        /*0086*/ 	.short	(.L_2077 - .L_2076)
	.align		4
.L_2076:
        /*0088*/ 	.word	index@(.nv.constant0._ZN2at6native57_GLOBAL__N__f3eca4a2_24_ForeachBinaryOpScalar_cu_86b9896c25multi_tensor_apply_kernelINS1_18TensorListMetadataILi1EEENS1_21BinaryOpScalarFunctorIaLi1ELi1ELi0EEEJSt5minusIaEaEEEvT_T0_DpT1_)
        /*008c*/ 	.short	0x0210
        /*008e*/ 	.short	0x0d2b


	//----- nvinfo : EIATTR_SW_WAR
	.align		4
.L_2077:
        /*0090*/ 	.byte	0x04, 0x36
        /*0092*/ 	.short	(.L_2079 - .L_2078)
.L_2078:
        /*0094*/ 	.word	0x00000008
.L_2079:


//--------------------- .nv.info._ZN2at6native57_GLOBAL__N__f3eca4a2_24_ForeachBinaryOpScalar_cu_86b9896c25multi_tensor_apply_kernelINS1_18TensorListMetadataILi1EEENS1_21BinaryOpScalarFunctorIhLi1ELi1ELi0EEEJSt5minusIhEhEEEvT_T0_DpT1_ --------------------------
	.section	.nv.info._ZN2at6native57_GLOBAL__N__f3eca4a2_24_ForeachBinaryOpScalar_cu_86b9896c25multi_tensor_apply_kernelINS1_18TensorListMetadataILi1EEENS1_21BinaryOpScalarFunctorIhLi1ELi1ELi0EEEJSt5minusIhEhEEEvT_T0_DpT1_,"",@"SHT_CUDA_INFO"
	.sectionflags	@""
	.align	4


	//----- nvinfo : EIATTR_CUDA_API_VERSION
	.align		4
        /*0000*/ 	.byte	0x04, 0x37
        /*0002*/ 	.short	(.L_2081 - .L_2080)
.L_2080:
        /*0004*/ 	.word	0x00000082


	//----- nvinfo : EIATTR_KPARAM_INFO
	.align		4
.L_2081:
        /*0008*/ 	.byte	0x04, 0x17
        /*000a*/ 	.short	(.L_2083 - .L_2082)
.L_2082:
        /*000c*/ 	.word	0x00000000
        /*0010*/ 	.short	0x0003
        /*0012*/ 	.short	0x0d2a
        /*0014*/ 	.byte	0x00, 0xf0, 0x05, 0x00


	//----- nvinfo : EIATTR_KPARAM_INFO
	.align		4
.L_2083:
        /*0018*/ 	.byte	0x04, 0x17
        /*001a*/ 	.short	(.L_2085 - .L_2084)
.L_2084:
        /*001c*/ 	.word	0x00000000
        /*0020*/ 	.short	0x0002
        /*0022*/ 	.short	0x0d29
        /*0024*/ 	.byte	0x00, 0xf0, 0x05, 0x00


	//----- nvinfo : EIATTR_KPARAM_INFO
	.align		4
.L_2085:
        /*0028*/ 	.byte	0x04, 0x17
        /*002a*/ 	.short	(.L_2087 - .L_2086)
.L_2086:
        /*002c*/ 	.word	0x00000000
        /*0030*/ 	.short	0x0001
        /*0032*/ 	.short	0x0d28
        /*0034*/ 	.byte	0x00, 0xf0, 0x05, 0x00


	//----- nvinfo : EIATTR_KPARAM_INFO
	.align		4
.L_2087:
        /*0038*/ 	.byte	0x04, 0x17
        /*003a*/ 	.short	(.L_2089 - .L_2088)
.L_2088:
        /*003c*/ 	.word	0x00000000
        /*0040*/ 	.short	0x0000
        /*0042*/ 	.short	0x0000
        /*0044*/ 	.byte	0x00, 0xf0, 0xa1, 0x34


	//----- nvinfo : EIATTR_SPARSE_MMA_MASK
	.align		4
.L_2089:
        /*0048*/ 	.byte	0x03, 0x50
        /*004a*/ 	.short	0x0000


	//----- nvinfo : EIATTR_MAXREG_COUNT
	.align		4
        /*004c*/ 	.byte	0x03, 0x1b
        /*004e*/ 	.short	0x0080


	//----- nvinfo : EIATTR_MERCURY_ISA_VERSION
	.align		4
        /*0050*/ 	.byte	0x03, 0x5f
        /*0052*/ 	.short	0x0101


	//----- nvinfo : EIATTR_EXIT_INSTR_OFFSETS
	.align		4
        /*0054*/ 	.byte	0x04, 0x1c
        /*0056*/ 	.short	(.L_2091 - .L_2090)


	//   ....[0]....
.L_2090:
        /*0058*/ 	.word	0x00000140


	//   ....[1]....
        /*005c*/ 	.word	0x00000570


	//   ....[2]....
        /*0060*/ 	.word	0x000005d0


	//   ....[3]....
        /*0064*/ 	.word	0x000007a0


	//----- nvinfo : EIATTR_MAX_THREADS
	.align		4
.L_2091:
        /*0068*/ 	.byte	0x04, 0x05
        /*006a*/ 	.short	(.L_2093 - .L_2092)
.L_2092:
        /*006c*/ 	.word	0x00000200
        /*0070*/ 	.word	0x00000001
        /*0074*/ 	.word	0x00000001


	//----- nvinfo : EIATTR_CRS_STACK_SIZE
	.align		4
.L_2093:
        /*0078*/ 	.byte	0x04, 0x1e
        /*007a*/ 	.short	(.L_2095 - .L_2094)
.L_2094:
        /*007c*/ 	.word	0x00000000


	//----- nvinfo : EIATTR_CBANK_PARAM_SIZE
	.align		4
.L_2095:
        /*0080*/ 	.byte	0x03, 0x19
        /*0082*/ 	.short	0x0d2b


	//----- nvinfo : EIATTR_PARAM_CBANK
	.align		4
        /*0084*/ 	.byte	0x04, 0x0a
        /*0086*/ 	.short	(.L_2097 - .L_2096)
	.align		4
.L_2096:
        /*0088*/ 	.word	index@(.nv.constant0._ZN2at6native57_GLOBAL__N__f3eca4a2_24_ForeachBinaryOpScalar_cu_86b9896c25multi_tensor_apply_kernelINS1_18TensorListMetadataILi1EEENS1_21BinaryOpScalarFunctorIhLi1ELi1ELi0EEEJSt5minusIhEhEEEvT_T0_DpT1_)
        /*008c*/ 	.short	0x0210
        /*008e*/ 	.short	0x0d2b


	//----- nvinfo : EIATTR_SW_WAR
	.align		4
.L_2097:
        /*0090*/ 	.byte	0x04, 0x36
        /*0092*/ 	.short	(.L_2099 - .L_2098)
.L_2098:
        /*0094*/ 	.word	0x00000008
.L_2099:


//--------------------- .nv.info._ZN2at6native57_GLOBAL__N__f3eca4a2_24_ForeachBinaryOpScalar_cu_86b9896c25multi_tensor_apply_kernelINS1_18TensorListMetadataILi2EEENS1_21BinaryOpScalarFunctorIN3c108BFloat16ELi2ELi1ELi1EEEJNS1_21reverse_power_functorIfEEfEEEvT_T0_DpT1_ --------------------------
	.section	.nv.info._ZN2at6native57_GLOBAL__N__f3eca4a2_24_ForeachBinaryOpScalar_cu_86b9896c25multi_tensor_apply_kernelINS1_18TensorListMetadataILi2EEENS1_21BinaryOpScalarFunctorIN3c108BFloat16ELi2ELi1ELi1EEEJNS1_21reverse_power_functorIfEEfEEEvT_T0_DpT1_,"",@"SHT_CUDA_INFO"
	.sectionflags	@""
	.align	4


	//----- nvinfo : EIATTR_CUDA_API_VERSION
	.align		4
        /*0000*/ 	.byte	0x04, 0x37
        /*0002*/ 	.short	(.L_2101 - .L_2100)
.L_2100:
        /*0004*/ 	.word	0x00000082


	//----- nvinfo : EIATTR_KPARAM_INFO
	.align		4
.L_2101:
        /*0008*/ 	.byte	0x04, 0x17
        /*000a*/ 	.short	(.L_2103 - .L_2102)
.L_2102:
        /*000c*/ 	.word	0x00000000
        /*0010*/ 	.short	0x0003
        /*0012*/ 	.short	0x0c4c
        /*0014*/ 	.byte	0x00, 0xf0, 0x11, 0x00


	//----- nvinfo : EIATTR_KPARAM_INFO
	.align		4
.L_2103:
        /*0018*/ 	.byte	0x04, 0x17
        /*001a*/ 	.short	(.L_2105 - .L_2104)
.L_2104:
        /*001c*/ 	.word	0x00000000
        /*0020*/ 	.short	0x0002
        /*0022*/ 	.short	0x0c49
        /*0024*/ 	.byte	0x00, 0xf0, 0x05, 0x00


	//----- nvinfo : EIATTR_KPARAM_INFO
	.align		4
.L_2105:
        /*0028*/ 	.byte	0x04, 0x17
        /*002a*/ 	.short	(.L_2107 - .L_2106)
.L_2106:
        /*002c*/ 	.word	0x00000000
        /*0030*/ 	.short	0x0001
        /*0032*/ 	.short	0x0c48
        /*0034*/ 	.byte	0x00, 0xf0, 0x05, 0x00


	//----- nvinfo : EIATTR_KPARAM_INFO
	.align		4
.L_2107:
        /*0038*/ 	.byte	0x04, 0x17
        /*003a*/ 	.short	(.L_2109 - .L_2108)
.L_2108:
        /*003c*/ 	.word	0x00000000
        /*0040*/ 	.short	0x0000
        /*0042*/ 	.short	0x0000
        /*0044*/ 	.byte	0x00, 0xf0, 0x21, 0x31


	//----- nvinfo : EIATTR_SPARSE_MMA_MASK
	.align		4
.L_2109:
        /*0048*/ 	.byte	0x03, 0x50
        /*004a*/ 	.short	0x0000


	//----- nvinfo : EIATTR_MAXREG_COUNT
	.align		4
        /*004c*/ 	.byte	0x03, 0x1b
        /*004e*/ 	.short	0x0080


	//----- nvinfo : EIATTR_MERCURY_ISA_VERSION
	.align		4
        /*0050*/ 	.byte	0x03, 0x5f
        /*0052*/ 	.short	0x0101


	//----- nvinfo : EIATTR_EXIT_INSTR_OFFSETS
	.align		4
        /*0054*/ 	.byte	0x04, 0x1c
        /*0056*/ 	.short	(.L_2111 - .L_2110)


	//   ....[0]....
.L_2110:
        /*0058*/ 	.word	0x00000160


	//   ....[1]....
        /*005c*/ 	.word	0x000006a0


	//   ....[2]....
        /*0060*/ 	.word	0x00000700


	//   ....[3]....
        /*0064*/ 	.word	0x00000960


	//----- nvinfo : EIATTR_MAX_THREADS
	.align		4
.L_2111:
        /*0068*/ 	.byte	0x04, 0x05
        /*006a*/ 	.short	(.L_2113 - .L_2112)
.L_2112:
        /*006c*/ 	.word	0x00000200
        /*0070*/ 	.word	0x00000001
        /*0074*/ 	.word	0x00000001


	//----- nvinfo : EIATTR_CRS_STACK_SIZE
	.align		4
.L_2113:
        /*0078*/ 	.byte	0x04, 0x1e
        /*007a*/ 	.short	(.L_2115 - .L_2114)
.L_2114:
        /*007c*/ 	.word	0x00000000


	//----- nvinfo : EIATTR_CBANK_PARAM_SIZE
	.align		4
.L_2115:
        /*0080*/ 	.byte	0x03, 0x19
        /*0082*/ 	.short	0x0c50


	//----- nvinfo : EIATTR_PARAM_CBANK
	.align		4
        /*0084*/ 	.byte	0x04, 0x0a
        /*0086*/ 	.short	(.L_2117 - .L_2116)
	.align		4
.L_2116:
        /*0088*/ 	.word	index@(.nv.constant0._ZN2at6native57_GLOBAL__N__f3eca4a2_24_ForeachBinaryOpScalar_cu_86b9896c25multi_tensor_apply_kernelINS1_18TensorListMetadataILi2EEENS1_21BinaryOpScalarFunctorIN3c108BFloat16ELi2ELi1ELi1EEEJNS1_21reverse_power_functorIfEEfEEEvT_T0_DpT1_)
        /*008c*/ 	.short	0x0210
        /*008e*/ 	.short	0x0c50


	//----- nvinfo : EIATTR_SW_WAR
	.align		4
.L_2117:
        /*0090*/ 	.byte	0x04, 0x36
        /*0092*/ 	.short	(.L_2119 - .L_2118)
.L_2118:
        /*0094*/ 	.word	0x00000008
.L_2119:


//--------------------- .nv.info._ZN2at6native57_GLOBAL__N__f3eca4a2_24_ForeachBinaryOpScalar_cu_86b9896c25multi_tensor_apply_kernelINS1_18TensorListMetadataILi2EEENS1_21BinaryOpScalarFunctorIN3c104HalfELi2ELi1ELi1EEEJNS1_21reverse_power_functorIfEEfEEEvT_T0_DpT1_ --------------------------
	.section	.nv.info._ZN2at6native57_GLOBAL__N__f3eca4a2_24_ForeachBinaryOpScalar_cu_86b9896c25multi_tensor_apply_kernelINS1_18TensorListMetadataILi2EEENS1_21BinaryOpScalarFunctorIN3c104HalfELi2ELi1ELi1EEEJNS1_21reverse_power_functorIfEEfEEEvT_T0_DpT1_,"",@"SHT_CUDA_INFO"
	.sectionflags	@""
	.align	4


	//----- nvinfo : EIATTR_CUDA_API_VERSION
	.align		4
        /*0000*/ 	.byte	0x04, 0x37
        /*0002*/ 	.short	(.L_2121 - .L_2120)
.L_2120:
        /*0004*/ 	.word	0x00000082


	//----- nvinfo : EIATTR_KPARAM_INFO
	.align		4
.L_2121:
        /*0008*/ 	.byte	0x04, 0x17
        /*000a*/ 	.short	(.L_2123 - .L_2122)
.L_2122:
        /*000c*/ 	.word	0x00000000
        /*0010*/ 	.short	0x0003
        /*0012*/ 	.short	0x0c4c
        /*0014*/ 	.byte	0x00, 0xf0, 0x11, 0x00


	//----- nvinfo : EIATTR_KPARAM_INFO
	.align		4
.L_2123:
        /*0018*/ 	.byte	0x04, 0x17
        /*001a*/ 	.short	(.L_2125 - .L_2124)
.L_2124:
        /*001c*/ 	.word	0x00000000
        /*0020*/ 	.short	0x0002
        /*0022*/ 	.short	0x0c49
        /*0024*/ 	.byte	0x00, 0xf0, 0x05, 0x00


	//----- nvinfo : EIATTR_KPARAM_INFO
	.align		4
.L_2125:
        /*0028*/ 	.byte	0x04, 0x17
        /*002a*/ 	.short	(.L_2127 - .L_2126)
.L_2126:
        /*002c*/ 	.word	0x00000000
        /*0030*/ 	.short	0x0001
        /*0032*/ 	.short	0x0c48
        /*0034*/ 	.byte	0x00, 0xf0, 0x05, 0x00


	//----- nvinfo : EIATTR_KPARAM_INFO
	.align		4
.L_2127:
        /*0038*/ 	.byte	0x04, 0x17
        /*003a*/ 	.short	(.L_2129 - .L_2128)
.L_2128:
        /*003c*/ 	.word	0x00000000
        /*0040*/ 	.short	0x0000
        /*0042*/ 	.short	0x0000
        /*0044*/ 	.byte	0x00, 0xf0, 0x21, 0x31


	//----- nvinfo : EIATTR_SPARSE_MMA_MASK
	.align		4
.L_2129:
        /*0048*/ 	.byte	0x03, 0x50
        /*004a*/ 	.short	0x0000


	//----- nvinfo : EIATTR_MAXREG_COUNT
	.align		4
        /*004c*/ 	.byte	0x03, 0x1b
        /*004e*/ 	.short	0x0080


	//----- nvinfo : EIATTR_MERCURY_ISA_VERSION
	.align		4
        /*0050*/ 	.byte	0x03, 0x5f
        /*0052*/ 	.short	0x0101


	//----- nvinfo : EIATTR_EXIT_INSTR_OFFSETS
	.align		4
        /*0054*/ 	.byte	0x04, 0x1c
        /*0056*/ 	.short	(.L_2131 - .L_2130)


	//   ....[0]....
.L_2130:
        /*0058*/ 	.word	0x00000160


	//   ....[1]....
        /*005c*/ 	.word	0x000006a0


	//   ....[2]....
        /*0060*/ 	.word	0x00000700


	//   ....[3]....
        /*0064*/ 	.word	0x00000940


	//----- nvinfo : EIATTR_MAX_THREADS
	.align		4
.L_2131:
        /*0068*/ 	.byte	0x04, 0x05
        /*006a*/ 	.short	(.L_2133 - .L_2132)
.L_2132:
        /*006c*/ 	.word	0x00000200
        /*0070*/ 	.word	0x00000001
        /*0074*/ 	.word	0x00000001


	//----- nvinfo : EIATTR_CRS_STACK_SIZE
	.align		4
.L_2133:
        /*0078*/ 	.byte	0x04, 0x1e
        /*007a*/ 	.short	(.L_2135 - .L_2134)
.L_2134:
        /*007c*/ 	.word	0x00000000


	//----- nvinfo : EIATTR_CBANK_PARAM_SIZE
	.align		4
.L_2135:
        /*0080*/ 	.byte	0x03, 0x19
        /*0082*/ 	.short	0x0c50


	//----- nvinfo : EIATTR_PARAM_CBANK
	.align		4
        /*0084*/ 	.byte	0x04, 0x0a
        /*0086*/ 	.short	(.L_2137 - .L_2136)
	.align		4
.L_2136:
        /*0088*/ 	.word	index@(.nv.constant0._ZN2at6native57_GLOBAL__N__f3eca4a2_24_ForeachBinaryOpScalar_cu_86b9896c25multi_tensor_apply_kernelINS1_18TensorListMetadataILi2EEENS1_21BinaryOpScalarFunctorIN3c104HalfELi2ELi1ELi1EEEJNS1_21reverse_power_functorIfEEfEEEvT_T0_DpT1_)
        /*008c*/ 	.short	0x0210
        /*008e*/ 	.short	0x0c50


	//----- nvinfo : EIATTR_SW_WAR
	.align		4
.L_2137:
        /*0090*/ 	.byte	0x04, 0x36
        /*0092*/ 	.short	(.L_2139 - .L_2138)
.L_2138:
        /*0094*/ 	.word	0x00000008
.L_2139:


//--------------------- .nv.info._ZN2at6native57_GLOBAL__N__f3eca4a2_24_ForeachBinaryOpScalar_cu_86b9896c25multi_tensor_apply_kernelINS1_18TensorListMetadataILi2EEENS1_21BinaryOpScalarFunctorIN3c107complexIfEELi2ELi1ELi1EEEJNS1_21reverse_power_functorIS8_EES8_EEEvT_T0_DpT1_ --------------------------
	.section	.nv.info._ZN2at6native57_GLOBAL__N__f3eca4a2_24_ForeachBinaryOpScalar_cu_86b9896c25multi_tensor_apply_kernelINS1_18TensorListMetadataILi2EEENS1_21BinaryOpScalarFunctorIN3c107complexIfEELi2ELi1ELi1EEEJNS1_21reverse_power_functorIS8_EES8_EEEvT_T0_DpT1_,"",@"SHT_CUDA_INFO"
	.sectionflags	@""
	.align	4


	//----- nvinfo : EIATTR_CUDA_API_VERSION
	.align		4
        /*0000*/ 	.byte	0x04, 0x37
        /*0002*/ 	.short	(.L_2141 - .L_2140)
.L_2140:
        /*0004*/ 	.word	0x00000082


	//----- nvinfo : EIATTR_KPARAM_INFO
	.align		4
.L_2141:
        /*0008*/ 	.byte	0x04, 0x17
        /*000a*/ 	.short	(.L_2143 - .L_2142)
.L_2142:
        /*000c*/ 	.word	0x00000000
        /*0010*/ 	.short	0x0003
        /*0012*/ 	.short	0x0c50
        /*0014*/ 	.byte	0x00, 0xf0, 0x21, 0x00


	//----- nvinfo : EIATTR_KPARAM_INFO
	.align		4
.L_2143:
        /*0018*/ 	.byte	0x04, 0x17
        /*001a*/ 	.short	(.L_2145 - .L_2144)
.L_2144:
        /*001c*/ 	.word	0x00000000
        /*0020*/ 	.short	0x0002
        /*0022*/ 	.short	0x0c49
        /*0024*/ 	.byte	0x00, 0xf0, 0x05, 0x00


	//----- nvinfo : EIATTR_KPARAM_INFO
	.align		4
.L_2145:
        /*0028*/ 	.byte	0x04, 0x17
        /*002a*/ 	.short	(.L_2147 - .L_2146)
.L_2146:
        /*002c*/ 	.word	0x00000000
        /*0030*/ 	.short	0x0001
        /*0032*/ 	.short	0x0c48
        /*0034*/ 	.byte	0x00, 0xf0, 0x05, 0x00


	//----- nvinfo : EIATTR_KPARAM_INFO
	.align		4
.L_2147:
        /*0038*/ 	.byte	0x04, 0x17
        /*003a*/ 	.short	(.L_2149 - .L_2148)
.L_2148:
        /*003c*/ 	.word	0x00000000
        /*0040*/ 	.short	0x0000
        /*0042*/ 	.short	0x0000
        /*0044*/ 	.byte	0x00, 0xf0, 0x21, 0x31


	//----- nvinfo : EIATTR_SPARSE_MMA_MASK
	.align		4
.L_2149:
        /*0048*/ 	.byte	0x03, 0x50
        /*004a*/ 	.short	0x0000


	//----- nvinfo : EIATTR_MAXREG_COUNT
	.align		4
        /*004c*/ 	.byte	0x03, 0x1b
        /*004e*/ 	.short	0x0080


	//----- nvinfo : EIATTR_MERCURY_ISA_VERSION
	.align		4
        /*0050*/ 	.byte	0x03, 0x5f
        /*0052*/ 	.short	0x0101


	//----- nvinfo : EIATTR_EXIT_INSTR_OFFSETS
	.align		4
        /*0054*/ 	.byte	0x04, 0x1c
        /*0056*/ 	.short	(.L_2151 - .L_2150)


	//   ....[0]....
.L_2150:
        /*0058*/ 	.word	0x00000180


	//   ....[1]....
        /*005c*/ 	.word	0x0000a810


	//   ....[2]....
        /*0060*/ 	.word	0x0000a870


	//   ....[3]....
        /*0064*/ 	.word	0x00014d10


	//----- nvinfo : EIATTR_MAX_THREADS
	.align		4
.L_2151:
        /*0068*/ 	.byte	0x04, 0x05
        /*006a*/ 	.short	(.L_2153 - .L_2152)
.L_2152:
        /*006c*/ 	.word	0x00000200
        /*0070*/ 	.word	0x00000001
        /*0074*/ 	.word	0x00000001


	//----- nvinfo : EIATTR_CRS_STACK_SIZE
	.align		4
.L_2153:
        /*0078*/ 	.byte	0x04, 0x1e
        /*007a*/ 	.short	(.L_2155 - .L_2154)
.L_2154:
        /*007c*/ 	.word	0x00000000


	//----- nvinfo : EIATTR_CBANK_PARAM_SIZE
	.align		4
.L_2155:
        /*0080*/ 	.byte	0x03, 0x19
        /*0082*/ 	.short	0x0c58


	//----- nvinfo : EIATTR_PARAM_CBANK
	.align		4
        /*0084*/ 	.byte	0x04, 0x0a
        /*0086*/ 	.short	(.L_2157 - .L_2156)
	.align		4
.L_2156:
        /*0088*/ 	.word	index@(.nv.constant0._ZN2at6native57_GLOBAL__N__f3eca4a2_24_ForeachBinaryOpScalar_cu_86b9896c25multi_tensor_apply_kernelINS1_18TensorListMetadataILi2EEENS1_21BinaryOpScalarFunctorIN3c107complexIfEELi2ELi1ELi1EEEJNS1_21reverse_power_functorIS8_EES8_EEEvT_T0_DpT1_)
        /*008c*/ 	.short	0x0210
        /*008e*/ 	.short	0x0c58


	//----- nvinfo : EIATTR_SW_WAR
	.align		4
.L_2157:
        /*0090*/ 	.byte	0x04, 0x36
        /*0092*/ 	.short	(.L_2159 - .L_2158)
.L_2158:
        /*0094*/ 	.word	0x00000008
.L_2159:


//--------------------- .nv.info._ZN2at6native57_GLOBAL__N__f3eca4a2_24_ForeachBinaryOpScalar_cu_86b9896c25multi_tensor_apply_kernelINS1_18TensorListMetadataILi2EEENS1_21BinaryOpScalarFunctorIN3c107complexIdEELi2ELi1ELi1EEEJNS1_21reverse_power_functorIS8_EES8_EEEvT_T0_DpT1_ --------------------------
	.section	.nv.info._ZN2at6native57_GLOBAL__N__f3eca4a2_24_ForeachBinaryOpScalar_cu_86b9896c25multi_tensor_apply_kernelINS1_18TensorListMetadataILi2EEENS1_21BinaryOpScalarFunctorIN3c107complexIdEELi2ELi1ELi1EEEJNS1_21reverse_power_functorIS8_EES8_EEEvT_T0_DpT1_,"",@"SHT_CUDA_INFO"
	.sectionflags	@""
	.align	4


	//----- nvinfo : EIATTR_CUDA_API_VERSION
	.align		4
        /*0000*/ 	.byte	0x04, 0x37
        /*0002*/ 	.short	(.L_2161 - .L_2160)
.L_2160:
        /*0004*/ 	.word	0x00000082


	//----- nvinfo : EIATTR_KPARAM_INFO
	.align		4
.L_2161:
        /*0008*/ 	.byte	0x04, 0x17
        /*000a*/ 	.short	(.L_2163 - .L_2162)
.L_2162:
        /*000c*/ 	.word	0x00000000
        /*0010*/ 	.short	0x0003
        /*0012*/ 	.short	0x0c50
        /*0014*/ 	.byte	0x00, 0xf0, 0x41, 0x00


	//----- nvinfo : EIATTR_KPARAM_INFO
	.align		4
.L_2163:
        /*0018*/ 	.byte	0x04, 0x17
        /*001a*/ 	.short	(.L_2165 - .L_2164)
.L_2164:
        /*001c*/ 	.word	0x00000000
        /*0020*/ 	.short	0x0002
        /*0022*/ 	.short	0x0c49
        /*0024*/ 	.byte	0x00, 0xf0, 0x05, 0x00


	//----- nvinfo : EIATTR_KPARAM_INFO
	.align		4
.L_2165:
        /*0028*/ 	.byte	0x04, 0x17
        /*002a*/ 	.short	(.L_2167 - .L_2166)
.L_2166:
        /*002c*/ 	.word	0x00000000
        /*0030*/ 	.short	0x0001
        /*0032*/ 	.short	0x0c48
        /*0034*/ 	.byte	0x00, 0xf0, 0x05, 0x00


	//----- nvinfo : EIATTR_KPARAM_INFO
	.align		4
.L_2167:
        /*0038*/ 	.byte	0x04, 0x17
        /*003a*/ 	.short	(.L_2169 - .L_2168)
.L_2168:
        /*003c*/ 	.word	0x00000000
        /*0040*/ 	.short	0x0000
        /*0042*/ 	.short	0x0000
        /*0044*/ 	.byte	0x00, 0xf0, 0x21, 0x31


	//----- nvinfo : EIATTR_SPARSE_MMA_MASK
	.align		4
.L_2169:
        /*0048*/ 	.byte	0x03, 0x50
        /*004a*/ 	.short	0x0000


	//----- nvinfo : EIATTR_MAXREG_COUNT
	.align		4
        /*004c*/ 	.byte	0x03, 0x1b
        /*004e*/ 	.short	0x0080


	//----- nvinfo : EIATTR_MERCURY_ISA_VERSION
	.align		4
        /*0050*/ 	.byte	0x03, 0x5f
        /*0052*/ 	.short	0x0101


	//----- nvinfo : EIATTR_EXIT_INSTR_OFFSETS
	.align		4
        /*0054*/ 	.byte	0x04, 0x1c
        /*0056*/ 	.short	(.L_2171 - .L_2170)


	//   ....[0]....
.L_2170:
        /*0058*/ 	.word	0x00000190


	//   ....[1]....
        /*005c*/ 	.word	0x00026640


	//   ....[2]....
        /*0060*/ 	.word	0x000266a0


	//   ....[3]....
        /*0064*/ 	.word	0x0004c930


	//----- nvinfo : EIATTR_MAX_THREADS
	.align		4
.L_2171:
        /*0068*/ 	.byte	0x04, 0x05
        /*006a*/ 	.short	(.L_2173 - .L_2172)
.L_2172:
        /*006c*/ 	.word	0x00000200
        /*0070*/ 	.word	0x00000001
        /*0074*/ 	.word	0x00000001


	//----- nvinfo : EIATTR_CRS_STACK_SIZE
	.align		4
.L_2173:
        /*0078*/ 	.byte	0x04, 0x1e
        /*007a*/ 	.short	(.L_2175 - .L_2174)
.L_2174:
        /*007c*/ 	.word	0x00000000


	//----- nvinfo : EIATTR_CBANK_PARAM_SIZE
	.align		4
.L_2175:
        /*0080*/ 	.byte	0x03, 0x19
        /*0082*/ 	.short	0x0c60


	//----- nvinfo : EIATTR_PARAM_CBANK
	.align		4
        /*0084*/ 	.byte	0x04, 0x0a
        /*0086*/ 	.short	(.L_2177 - .L_2176)
	.align		4
.L_2176:
        /*0088*/ 	.word	index@(.nv.constant0._ZN2at6native57_GLOBAL__N__f3eca4a2_24_ForeachBinaryOpScalar_cu_86b9896c25multi_tensor_apply_kernelINS1_18TensorListMetadataILi2EEENS1_21BinaryOpScalarFunctorIN3c107complexIdEELi2ELi1ELi1EEEJNS1_21reverse_power_functorIS8_EES8_EEEvT_T0_DpT1_)
        /*008c*/ 	.short	0x0210
        /*008e*/ 	.short	0x0c60


	//----- nvinfo : EIATTR_SW_WAR
	.align		4
.L_2177:
        /*0090*/ 	.byte	0x04, 0x36
        /*0092*/ 	.short	(.L_2179 - .L_2178)
.L_2178:
        /*0094*/ 	.word	0x00000008
.L_2179:


//--------------------- .nv.info._ZN2at6native57_GLOBAL__N__f3eca4a2_24_ForeachBinaryOpScalar_cu_86b9896c25multi_tensor_apply_kernelINS1_18TensorListMetadataILi2EEENS1_21BinaryOpScalarFunctorIfLi2ELi1ELi1EEEJNS1_21reverse_power_functorIfEEfEEEvT_T0_DpT1_ --------------------------
	.section	.nv.info._ZN2at6native57_GLOBAL__N__f3eca4a2_24_ForeachBinaryOpScalar_cu_86b9896c25multi_tensor_apply_kernelINS1_18TensorListMetadataILi2EEENS1_21BinaryOpScalarFunctorIfLi2ELi1ELi1EEEJNS1_21reverse_power_functorIfEEfEEEvT_T0_DpT1_,"",@"SHT_CUDA_INFO"
	.sectionflags	@""
	.align	4


	//----- nvinfo : EIATTR_CUDA_API_VERSION
	.align		4
        /*0000*/ 	.byte	0x04, 0x37
        /*0002*/ 	.short	(.L_2181 - .L_2180)
.L_2180:
        /*0004*/ 	.word	0x00000082


	//----- nvinfo : EIATTR_KPARAM_INFO
	.align		4
.L_2181:
        /*0008*/ 	.byte	0x04, 0x17
        /*000a*/ 	.short	(.L_2183 - .L_2182)
.L_2182:
        /*000c*/ 	.word	0x00000000
        /*0010*/ 	.short	0x0003
        /*0012*/ 	.short	0x0c4c
        /*0014*/ 	.byte	0x00, 0xf0, 0x11, 0x00


	//----- nvinfo : EIATTR_KPARAM_INFO
	.align		4
.L_2183:
        /*0018*/ 	.byte	0x04, 0x17
        /*001a*/ 	.short	(.L_2185 - .L_2184)
.L_2184:
        /*001c*/ 	.word	0x00000000
        /*0020*/ 	.short	0x0002
        /*0022*/ 	.short	0x0c49
        /*0024*/ 	.byte	0x00, 0xf0, 0x05, 0x00


	//----- nvinfo : EIATTR_KPARAM_INFO
	.align		4
.L_2185:
        /*0028*/ 	.byte	0x04, 0x17
        /*002a*/ 	.short	(.L_2187 - .L_2186)
.L_2186:
        /*002c*/ 	.word	0x00000000
        /*0030*/ 	.short	0x0001
        /*0032*/ 	.short	0x0c48
        /*0034*/ 	.byte	0x00, 0xf0, 0x05, 0x00


	//----- nvinfo : EIATTR_KPARAM_INFO
	.align		4
.L_2187:
        /*0038*/ 	.byte	0x04, 0x17
        /*003a*/ 	.short	(.L_2189 - .L_2188)
.L_2188:
        /*003c*/ 	.word	0x00000000
        /*0040*/ 	.short	0x0000
        /*0042*/ 	.short	0x0000
        /*0044*/ 	.byte	0x00, 0xf0, 0x21, 0x31


	//----- nvinfo : EIATTR_SPARSE_MMA_MASK
	.align		4
.L_2189:
        /*0048*/ 	.byte	0x03, 0x50
        /*004a*/ 	.short	0x0000


	//----- nvinfo : EIATTR_MAXREG_COUNT
	.align		4
        /*004c*/ 	.byte	0x03, 0x1b
        /*004e*/ 	.short	0x0080


	//----- nvinfo : EIATTR_MERCURY_ISA_VERSION
	.align		4
        /*0050*/ 	.byte	0x03, 0x5f
        /*0052*/ 	.short	0x0101


	//----- nvinfo : EIATTR_EXIT_INSTR_OFFSETS
	.align		4
        /*0054*/ 	.byte	0x04, 0x1c
        /*0056*/ 	.short	(.L_2191 - .L_2190)


	//   ....[0]....
.L_2190:
        /*0058*/ 	.word	0x00000160


	//   ....[1]....
        /*005c*/ 	.word	0x000005f0


	//   ....[2]....
        /*0060*/ 	.word	0x00000650


	//   ....[3]....
        /*0064*/ 	.word	0x00000830


	//----- nvinfo : EIATTR_MAX_THREADS
	.align		4
.L_2191:
        /*0068*/ 	.byte	0x04, 0x05
        /*006a*/ 	.short	(.L_2193 - .L_2192)
.L_2192:
        /*006c*/ 	.word	0x00000200
        /*0070*/ 	.word	0x00000001
        /*0074*/ 	.word	0x00000001


	//----- nvinfo : EIATTR_CRS_STACK_SIZE
	.align		4
.L_2193:
        /*0078*/ 	.byte	0x04, 0x1e
        /*007a*/ 	.short	(.L_2195 - .L_2194)
.L_2194:
        /*007c*/ 	.word	0x00000000


	//----- nvinfo : EIATTR_CBANK_PARAM_SIZE
	.align		4
.L_2195:
        /*0080*/ 	.byte	0x03, 0x19
        /*0082*/ 	.short	0x0c50


	//----- nvinfo : EIATTR_PARAM_CBANK
	.align		4
        /*0084*/ 	.byte	0x04, 0x0a
        /*0086*/ 	.short	(.L_2197 - .L_2196)
	.align		4
.L_2196:
        /*0088*/ 	.word	index@(.nv.constant0._ZN2at6native57_GLOBAL__N__f3eca4a2_24_ForeachBinaryOpScalar_cu_86b9896c25multi_tensor_apply_kernelINS1_18TensorListMetadataILi2EEENS1_21BinaryOpScalarFunctorIfLi2ELi1ELi1EEEJNS1_21reverse_power_functorIfEEfEEEvT_T0_DpT1_)
        /*008c*/ 	.short	0x0210
        /*008e*/ 	.short	0x0c50


	//----- nvinfo : EIATTR_SW_WAR
	.align		4
.L_2197:
        /*0090*/ 	.byte	0x04, 0x36
        /*0092*/ 	.short	(.L_2199 - .L_2198)
.L_2198:
        /*0094*/ 	.word	0x00000008
.L_2199:


//--------------------- .nv.info._ZN2at6native57_GLOBAL__N__f3eca4a2_24_ForeachBinaryOpScalar_cu_86b9896c25multi_tensor_apply_kernelINS1_18TensorListMetadataILi2EEENS1_21BinaryOpScalarFunctorIdLi2ELi1ELi1EEEJNS1_21reverse_power_functorIdEEdEEEvT_T0_DpT1_ --------------------------
	.section	.nv.info._ZN2at6native57_GLOBAL__N__f3eca4a2_24_ForeachBinaryOpScalar_cu_86b9896c25multi_tensor_apply_kernelINS1_18TensorListMetadataILi2EEENS1_21BinaryOpScalarFunctorIdLi2ELi1ELi1EEEJNS1_21reverse_power_functorIdEEdEEEvT_T0_DpT1_,"",@"SHT_CUDA_INFO"
	.sectionflags	@""
	.align	4


	//----- nvinfo : EIATTR_CUDA_API_VERSION
	.align		4
        /*0000*/ 	.byte	0x04, 0x37
        /*0002*/ 	.short	(.L_2201 - .L_2200)
.L_2200:
        /*0004*/ 	.word	0x00000082


	//----- nvinfo : EIATTR_KPARAM_INFO
	.align		4
.L_2201:
        /*0008*/ 	.byte	0x04, 0x17
        /*000a*/ 	.short	(.L_2203 - .L_2202)
.L_2202:
        /*000c*/ 	.word	0x00000000
        /*0010*/ 	.short	0x0003
        /*0012*/ 	.short	0x0c50
        /*0014*/ 	.byte	0x00, 0xf0, 0x21, 0x00


	//----- nvinfo : EIATTR_KPARAM_INFO
	.align		4
.L_2203:
        /*0018*/ 	.byte	0x04, 0x17
        /*001a*/ 	.short	(.L_2205 - .L_2204)
.L_2204:
        /*001c*/ 	.word	0x00000000
        /*0020*/ 	.short	0x0002
        /*0022*/ 	.short	0x0c49
        /*0024*/ 	.byte	0x00, 0xf0, 0x05, 0x00


	//----- nvinfo : EIATTR_KPARAM_INFO
	.align		4
.L_2205:
        /*0028*/ 	.byte	0x04, 0x17
        /*002a*/ 	.short	(.L_2207 - .L_2206)
.L_2206:
        /*002c*/ 	.word	0x00000000
        /*0030*/ 	.short	0x0001
        /*0032*/ 	.short	0x0c48
        /*0034*/ 	.byte	0x00, 0xf0, 0x05, 0x00


	//----- nvinfo : EIATTR_KPARAM_INFO
	.align		4
.L_2207:
        /*0038*/ 	.byte	0x04, 0x17
        /*003a*/ 	.short	(.L_2209 - .L_2208)
.L_2208:
        /*003c*/ 	.word	0x00000000
        /*0040*/ 	.short	0x0000
        /*0042*/ 	.short	0x0000
        /*0044*/ 	.byte	0x00, 0xf0, 0x21, 0x31


	//----- nvinfo : EIATTR_SPARSE_MMA_MASK
	.align		4
.L_2209:
        /*0048*/ 	.byte	0x03, 0x50
        /*004a*/ 	.short	0x0000


	//----- nvinfo : EIATTR_MAXREG_COUNT
	.align		4
        /*004c*/ 	.byte	0x03, 0x1b
        /*004e*/ 	.short	0x0080


	//----- nvinfo : EIATTR_MERCURY_ISA_VERSION
	.align		4
        /*0050*/ 	.byte	0x03, 0x5f
        /*0052*/ 	.short	0x0101


	//----- nvinfo : EIATTR_EXIT_INSTR_OFFSETS
	.align		4
        /*0054*/ 	.byte	0x04, 0x1c
        /*0056*/ 	.short	(.L_2211 - .L_2210)


	//   ....[0]....
.L_2210:
        /*0058*/ 	.word	0x00000180


	//   ....[1]....
        /*005c*/ 	.word	0x000027c0


	//   ....[2]....
        /*0060*/ 	.word	0x00002820


	//   ....[3]....
        /*0064*/ 	.word	0x00004b20


	//----- nvinfo : EIATTR_MAX_THREADS
	.align		4
.L_2211:
        /*0068*/ 	.byte	0x04, 0x05
        /*006a*/ 	.short	(.L_2213 - .L_2212)
.L_2212:
        /*006c*/ 	.word	0x00000200
        /*0070*/ 	.word	0x00000001
        /*0074*/ 	.word	0x00000001


	//----- nvinfo : EIATTR_CRS_STACK_SIZE
	.align		4
.L_2213:
        /*0078*/ 	.byte	0x04, 0x1e
        /*007a*/ 	.short	(.L_2215 - .L_2214)
.L_2214:
        /*007c*/ 	.word	0x00000000


	//----- nvinfo : EIATTR_CBANK_PARAM_SIZE
	.align		4
.L_2215:
        /*0080*/ 	.byte	0x03, 0x19
        /*0082*/ 	.short	0x0c58


	//----- nvinfo : EIATTR_PARAM_CBANK
	.align		4
        /*0084*/ 	.byte	0x04, 0x0a
        /*0086*/ 	.short	(.L_2217 - .L_2216)
	.align		4
.L_2216:
        /*0088*/ 	.word	index@(.nv.constant0._ZN2at6native57_GLOBAL__N__f3eca4a2_24_ForeachBinaryOpScalar_cu_86b9896c25multi_tensor_apply_kernelINS1_18TensorListMetadataILi2EEENS1_21BinaryOpScalarFunctorIdLi2ELi1ELi1EEEJNS1_21reverse_power_functorIdEEdEEEvT_T0_DpT1_)
        /*008c*/ 	.short	0x0210
        /*008e*/ 	.short	0x0c58


	//----- nvinfo : EIATTR_SW_WAR
	.align		4
.L_2217:
        /*0090*/ 	.byte	0x04, 0x36
        /*0092*/ 	.short	(.L_2219 - .L_2218)
.L_2218:
        /*0094*/ 	.word	0x00000008
.L_2219:


//--------------------- .nv.info._ZN2at6native57_GLOBAL__N__f3eca4a2_24_ForeachBinaryOpScalar_cu_86b9896c25multi_tensor_apply_kernelINS1_18TensorListMetadataILi2EEENS1_21BinaryOpScalarFunctorIsLi2ELi1ELi1EEEJNS1_21reverse_power_functorIsEEsEEEvT_T0_DpT1_ --------------------------
	.section	.nv.info._ZN2at6native57_GLOBAL__N__f3eca4a2_24_ForeachBinaryOpScalar_cu_86b9896c25multi_tensor_apply_kernelINS1_18TensorListMetadataILi2EEENS1_21BinaryOpScalarFunctorIsLi2ELi1ELi1EEEJNS1_21reverse_power_functorIsEEsEEEvT_T0_DpT1_,"",@"SHT_CUDA_INFO"
	.sectionflags	@""
	.align	4


	//----- nvinfo : EIATTR_CUDA_API_VERSION
	.align		4
        /*0000*/ 	.byte	0x04, 0x37
        /*0002*/ 	.short	(.L_2221 - .L_2220)
.L_2220:
        /*0004*/ 	.word	0x00000082


	//----- nvinfo : EIATTR_KPARAM_INFO
	.align		4
.L_2221:
        /*0008*/ 	.byte	0x04, 0x17
        /*000a*/ 	.short	(.L_2223 - .L_2222)
.L_2222:
        /*000c*/ 	.word	0x00000000
        /*0010*/ 	.short	0x0003
        /*0012*/ 	.short	0x0c4a
        /*0014*/ 	.byte	0x00, 0xf0, 0x09, 0x00


	//----- nvinfo : EIATTR_KPARAM_INFO
	.align		4
.L_2223:
        /*0018*/ 	.byte	0x04, 0x17
        /*001a*/ 	.short	(.L_2225 - .L_2224)
.L_2224:
        /*001c*/ 	.word	0x00000000
        /*0020*/ 	.short	0x0002
        /*0022*/ 	.short	0x0c49
        /*0024*/ 	.byte	0x00, 0xf0, 0x05, 0x00


	//----- nvinfo : EIATTR_KPARAM_INFO
	.align		4
.L_2225:
        /*0028*/ 	.byte	0x04, 0x17
        /*002a*/ 	.short	(.L_2227 - .L_2226)
.L_2226:
        /*002c*/ 	.word	0x00000000
        /*0030*/ 	.short	0x0001
        /*0032*/ 	.short	0x0c48
        /*0034*/ 	.byte	0x00, 0xf0, 0x05, 0x00


	//----- nvinfo : EIATTR_KPARAM_INFO
	.align		4
.L_2227:
        /*0038*/ 	.byte	0x04, 0x17
        /*003a*/ 	.short	(.L_2229 - .L_2228)
.L_2228:
        /*003c*/ 	.word	0x00000000
        /*0040*/ 	.short	0x0000
        /*0042*/ 	.short	0x0000
        /*0044*/ 	.byte	0x00, 0xf0, 0x21, 0x31


	//----- nvinfo : EIATTR_SPARSE_MMA_MASK
	.align		4
.L_2229:
        /*0048*/ 	.byte	0x03, 0x50
        /*004a*/ 	.short	0x0000


	//----- nvinfo : EIATTR_MAXREG_COUNT
	.align		4
        /*004c*/ 	.byte	0x03, 0x1b
        /*004e*/ 	.short	0x0080


	//----- nvinfo : EIATTR_MERCURY_ISA_VERSION
	.align		4
        /*0050*/ 	.byte	0x03, 0x5f
        /*0052*/ 	.short	0x0101


	//----- nvinfo : EIATTR_EXIT_INSTR_OFFSETS
	.align		4
        /*0054*/ 	.byte	0x04, 0x1c
        /*0056*/ 	.short	(.L_2231 - .L_2230)


	//   ....[0]....
.L_2230:
        /*0058*/ 	.word	0x00000180


	//   ....[1]....
        /*005c*/ 	.word	0x00001a40


	//   ....[2]....
        /*0060*/ 	.word	0x00001da0


	//   ....[3]....
        /*0064*/ 	.word	0x00001e00


	//   ....[4]....
        /*0068*/ 	.word	0x00003410


	//   ....[5]....
        /*006c*/ 	.word	0x00003500


	//----- nvinfo : EIATTR_MAX_THREADS
	.align		4
.L_2231:
        /*0070*/ 	.byte	0x04, 0x05
        /*0072*/ 	.short	(.L_2233 - .L_2232)
.L_2232:
        /*0074*/ 	.word	0x00000200
        /*0078*/ 	.word	0x00000001
        /*007c*/ 	.word	0x00000001


	//----- nvinfo : EIATTR_CRS_STACK_SIZE
	.align		4
.L_2233:
        /*0080*/ 	.byte	0x04, 0x1e
        /*0082*/ 	.short	(.L_2235 - .L_2234)
.L_2234:
        /*0084*/ 	.word	0x00000000


	//----- nvinfo : EIATTR_CBANK_PARAM_SIZE
	.align		4
.L_2235:
        /*0088*/ 	.byte	0x03, 0x19
        /*008a*/ 	.short	0x0c4c


	//----- nvinfo : EIATTR_PARAM_CBANK
	.align		4
        /*008c*/ 	.byte	0x04, 0x0a
        /*008e*/ 	.short	(.L_2237 - .L_2236)
	.align		4
.L_2236:
        /*0090*/ 	.word	index@(.nv.constant0._ZN2at6native57_GLOBAL__N__f3eca4a2_24_ForeachBinaryOpScalar_cu_86b9896c25multi_tensor_apply_kernelINS1_18TensorListMetadataILi2EEENS1_21BinaryOpScalarFunctorIsLi2ELi1ELi1EEEJNS1_21reverse_power_functorIsEEsEEEvT_T0_DpT1_)
        /*0094*/ 	.short	0x0210
        /*0096*/ 	.short	0x0c4c


	//----- nvinfo : EIATTR_SW_WAR
	.align		4
.L_2237:
        /*0098*/ 	.byte	0x04, 0x36
        /*009a*/ 	.short	(.L_2239 - .L_2238)
.L_2238:
        /*009c*/ 	.word	0x00000008
.L_2239:


//--------------------- .nv.info._ZN2at6native57_GLOBAL__N__f3eca4a2_24_ForeachBinaryOpScalar_cu_86b9896c25multi_tensor_apply_kernelINS1_18TensorListMetadataILi2EEENS1_21BinaryOpScalarFunctorIlLi2ELi1ELi1EEEJNS1_21reverse_power_functorIlEElEEEvT_T0_DpT1_ --------------------------
	.section	.nv.info._ZN2at6native57_GLOBAL__N__f3eca4a2_24_ForeachBinaryOpScalar_cu_86b9896c25multi_tensor_apply_kernelINS1_18TensorListMetadataILi2EEENS1_21BinaryOpScalarFunctorIlLi2ELi1ELi1EEEJNS1_21reverse_power_functorIlEElEEEvT_T0_DpT1_,"",@"SHT_CUDA_INFO"
	.sectionflags	@""
	.align	4


	//----- nvinfo : EIATTR_CUDA_API_VERSION
	.align		4
        /*0000*/ 	.byte	0x04, 0x37
        /*0002*/ 	.short	(.L_2241 - .L_2240)
.L_2240:
        /*0004*/ 	.word	0x00000082


	//----- nvinfo : EIATTR_KPARAM_INFO
	.align		4
.L_2241:
        /*0008*/ 	.byte	0x04, 0x17
        /*000a*/ 	.short	(.L_2243 - .L_2242)
.L_2242:
        /*000c*/ 	.word	0x00000000
        /*0010*/ 	.short	0x0003
        /*0012*/ 	.short	0x0c50
        /*0014*/ 	.byte	0x00, 0xf0, 0x21, 0x00


	//----- nvinfo : EIATTR_KPARAM_INFO
	.align		4
.L_2243:
        /*0018*/ 	.byte	0x04, 0x17
        /*001a*/ 	.short	(.L_2245 - .L_2244)
.L_2244:
        /*001c*/ 	.word	0x00000000
        /*0020*/ 	.short	0x0002
        /*0022*/ 	.short	0x0c49
        /*0024*/ 	.byte	0x00, 0xf0, 0x05, 0x00


	//----- nvinfo : EIATTR_KPARAM_INFO
	.align		4
.L_2245:
        /*0028*/ 	.byte	0x04, 0x17
        /*002a*/ 	.short	(.L_2247 - .L_2246)
.L_2246:
        /*002c*/ 	.word	0x00000000
        /*0030*/ 	.short	0x0001
        /*0032*/ 	.short	0x0c48
        /*0034*/ 	.byte	0x00, 0xf0, 0x05, 0x00


	//----- nvinfo : EIATTR_KPARAM_INFO
	.align		4
.L_2247:
        /*0038*/ 	.byte	0x04, 0x17
        /*003a*/ 	.short	(.L_2249 - .L_2248)
.L_2248:
        /*003c*/ 	.word	0x00000000
        /*0040*/ 	.short	0x0000
        /*0042*/ 	.short	0x0000
        /*0044*/ 	.byte	0x00, 0xf0, 0x21, 0x31


	//----- nvinfo : EIATTR_SPARSE_MMA_MASK
	.align		4
.L_2249:
        /*0048*/ 	.byte	0x03, 0x50
        /*004a*/ 	.short	0x0000


	//----- nvinfo : EIATTR_MAXREG_COUNT
	.align		4
        /*004c*/ 	.byte	0x03, 0x1b
        /*004e*/ 	.short	0x0080


	//----- nvinfo : EIATTR_MERCURY_ISA_VERSION
	.align		4
        /*0050*/ 	.byte	0x03, 0x5f
        /*0052*/ 	.short	0x0101


	//----- nvinfo : EIATTR_EXIT_INSTR_OFFSETS
	.align		4
        /*0054*/ 	.byte	0x04, 0x1c
        /*0056*/ 	.short	(.L_2251 - .L_2250)


	//   ....[0]....
.L_2250:
        /*0058*/ 	.word	0x00000180


	//   ....[1]....
        /*005c*/ 	.word	0x00001fc0


	//   ....[2]....
        /*0060*/ 	.word	0x00002330


	//   ....[3]....
        /*0064*/ 	.word	0x00002390


	//   ....[4]....
        /*0068*/ 	.word	0x00004060


	//   ....[5]....
        /*006c*/ 	.word	0x00004180


	//----- nvinfo : EIATTR_MAX_THREADS
	.align		4
.L_2251:
        /*0070*/ 	.byte	0x04, 0x05
        /*0072*/ 	.short	(.L_2253 - .L_2252)
.L_2252:
        /*0074*/ 	.word	0x00000200
        /*0078*/ 	.word	0x00000001
        /*007c*/ 	.word	0x00000001


	//----- nvinfo : EIATTR_CRS_STACK_SIZE
	.align		4
.L_2253:
        /*0080*/ 	.byte	0x04, 0x1e
        /*0082*/ 	.short	(.L_2255 - .L_2254)
.L_2254:
        /*0084*/ 	.word	0x00000000


	//----- nvinfo : EIATTR_CBANK_PARAM_SIZE
	.align		4
.L_2255:
        /*0088*/ 	.byte	0x03, 0x19
        /*008a*/ 	.short	0x0c58


	//----- nvinfo : EIATTR_PARAM_CBANK
	.align		4
        /*008c*/ 	.byte	0x04, 0x0a
        /*008e*/ 	.short	(.L_2257 - .L_2256)
	.align		4
.L_2256:
        /*0090*/ 	.word	index@(.nv.constant0._ZN2at6native57_GLOBAL__N__f3eca4a2_24_ForeachBinaryOpScalar_cu_86b9896c25multi_tensor_apply_kernelINS1_18TensorListMetadataILi2EEENS1_21BinaryOpScalarFunctorIlLi2ELi1ELi1EEEJNS1_21reverse_power_functorIlEElEEEvT_T0_DpT1_)
        /*0094*/ 	.short	0x0210
        /*0096*/ 	.short	0x0c58


	//----- nvinfo : EIATTR_SW_WAR
	.align		4
.L_2257:
        /*0098*/ 	.byte	0x04, 0x36
        /*009a*/ 	.short	(.L_2259 - .L_2258)
.L_2258:
        /*009c*/ 	.word	0x00000008
.L_2259:


//--------------------- .nv.info._ZN2at6native57_GLOBAL__N__f3eca4a2_24_ForeachBinaryOpScalar_cu_86b9896c25multi_tensor_apply_kernelINS1_18TensorListMetadataILi2EEENS1_21BinaryOpScalarFunctorIiLi2ELi1ELi1EEEJNS1_21reverse_power_functorIiEEiEEEvT_T0_DpT1_ --------------------------
	.section	.nv.info._ZN2at6native57_GLOBAL__N__f3eca4a2_24_ForeachBinaryOpScalar_cu_86b9896c25multi_tensor_apply_kernelINS1_18TensorListMetadataILi2EEENS1_21BinaryOpScalarFunctorIiLi2ELi1ELi1EEEJNS1_21reverse_power_functorIiEEiEEEvT_T0_DpT1_,"",@"SHT_CUDA_INFO"
	.sectionflags	@""
	.align	4


	//----- nvinfo : EIATTR_CUDA_API_VERSION
	.align		4
        /*0000*/ 	.byte	0x04, 0x37
        /*0002*/ 	.short	(.L_2261 - .L_2260)
.L_2260:
        /*0004*/ 	.word	0x00000082


	//----- nvinfo : EIATTR_KPARAM_INFO
	.align		4
.L_2261:
        /*0008*/ 	.byte	0x04, 0x17
        /*000a*/ 	.short	(.L_2263 - .L_2262)
.L_2262:
        /*000c*/ 	.word	0x00000000
        /*0010*/ 	.short	0x0003
        /*0012*/ 	.short	0x0c4c
        /*0014*/ 	.byte	0x00, 0xf0, 0x11, 0x00


	//----- nvinfo : EIATTR_KPARAM_INFO
	.align		4
.L_2263:
        /*0018*/ 	.byte	0x04, 0x17
        /*001a*/ 	.short	(.L_2265 - .L_2264)
.L_2264:
        /*001c*/ 	.word	0x00000000
        /*0020*/ 	.short	0x0002
        /*0022*/ 	.short	0x0c49
        /*0024*/ 	.byte	0x00, 0xf0, 0x05, 0x00


	//----- nvinfo : EIATTR_KPARAM_INFO
	.align		4
.L_2265:
        /*0028*/ 	.byte	0x04, 0x17
        /*002a*/ 	.short	(.L_2267 - .L_2266)
.L_2266:
        /*002c*/ 	.word	0x00000000
        /*0030*/ 	.short	0x0001
        /*0032*/ 	.short	0x0c48
        /*0034*/ 	.byte	0x00, 0xf0, 0x05, 0x00


	//----- nvinfo : EIATTR_KPARAM_INFO
	.align		4
.L_2267:
        /*0038*/ 	.byte	0x04, 0x17
        /*003a*/ 	.short	(.L_2269 - .L_2268)
.L_2268:
        /*003c*/ 	.word	0x00000000
        /*0040*/ 	.short	0x0000
        /*0042*/ 	.short	0x0000
        /*0044*/ 	.byte	0x00, 0xf0, 0x21, 0x31


	//----- nvinfo : EIATTR_SPARSE_MMA_MASK
	.align		4
.L_2269:
        /*0048*/ 	.byte	0x03, 0x50
        /*004a*/ 	.short	0x0000


	//----- nvinfo : EIATTR_MAXREG_COUNT
	.align		4
        /*004c*/ 	.byte	0x03, 0x1b
        /*004e*/ 	.short	0x0080


	//----- nvinfo : EIATTR_MERCURY_ISA_VERSION
	.align		4
        /*0050*/ 	.byte	0x03, 0x5f
        /*0052*/ 	.short	0x0101


	//----- nvinfo : EIATTR_EXIT_INSTR_OFFSETS
	.align		4
        /*0054*/ 	.byte	0x04, 0x1c
        /*0056*/ 	.short	(.L_2271 - .L_2270)


	//   ....[0]....
.L_2270:
        /*0058*/ 	.word	0x00000180


	//   ....[1]....
        /*005c*/ 	.word	0x000013f0


	//   ....[2]....
        /*0060*/ 	.word	0x00001720


	//   ....[3]....
        /*0064*/ 	.word	0x00001780


	//   ....[4]....
        /*0068*/ 	.word	0x00002730


	//   ....[5]....
        /*006c*/ 	.word	0x00002840


	//----- nvinfo : EIATTR_MAX_THREADS
	.align		4
.L_2271:
        /*0070*/ 	.byte	0x04, 0x05
        /*0072*/ 	.short	(.L_2273 - .L_2272)
.L_2272:
        /*0074*/ 	.word	0x00000200
        /*0078*/ 	.word	0x00000001
        /*007c*/ 	.word	0x00000001


	//----- nvinfo : EIATTR_CRS_STACK_SIZE
	.align		4
.L_2273:
        /*0080*/ 	.byte	0x04, 0x1e
        /*0082*/ 	.short	(.L_2275 - .L_2274)
.L_2274:
        /*0084*/ 	.word	0x00000000


	//----- nvinfo : EIATTR_CBANK_PARAM_SIZE
	.align		4
.L_2275:
        /*0088*/ 	.byte	0x03, 0x19
        /*008a*/ 	.short	0x0c50


	//----- nvinfo : EIATTR_PARAM_CBANK
	.align		4
        /*008c*/ 	.byte	0x04, 0x0a
        /*008e*/ 	.short	(.L_2277 - .L_2276)
	.align		4
.L_2276:
        /*0090*/ 	.word	index@(.nv.constant0._ZN2at6native57_GLOBAL__N__f3eca4a2_24_ForeachBinaryOpScalar_cu_86b9896c25multi_tensor_apply_kernelINS1_18TensorListMetadataILi2EEENS1_21BinaryOpScalarFunctorIiLi2ELi1ELi1EEEJNS1_21reverse_power_functorIiEEiEEEvT_T0_DpT1_)
        /*0094*/ 	.short	0x0210
        /*0096*/ 	.short	0x0c50


	//----- nvinfo : EIATTR_SW_WAR
	.align		4
.L_2277:
        /*0098*/ 	.byte	0x04, 0x36
        /*009a*/ 	.short	(.L_2279 - .L_2278)
.L_2278:
        /*009c*/ 	.word	0x00000008
.L_2279:


//--------------------- .nv.info._ZN2at6native57_GLOBAL__N__f3eca4a2_24_ForeachBinaryOpScalar_cu_86b9896c25multi_tensor_apply_kernelINS1_18TensorListMetadataILi2EEENS1_21BinaryOpScalarFunctorIaLi2ELi1ELi1EEEJNS1_21reverse_power_functorIaEEaEEEvT_T0_DpT1_ --------------------------
	.section	.nv.info._ZN2at6native57_GLOBAL__N__f3eca4a2_24_ForeachBinaryOpScalar_cu_86b9896c25multi_tensor_apply_kernelINS1_18TensorListMetadataILi2EEENS1_21BinaryOpScalarFunctorIaLi2ELi1ELi1EEEJNS1_21reverse_power_functorIaEEaEEEvT_T0_DpT1_,"",@"SHT_CUDA_INFO"
	.sectionflags	@""
	.align	4


	//----- nvinfo : EIATTR_CUDA_API_VERSION
	.align		4
        /*0000*/ 	.byte	0x04, 0x37
        /*0002*/ 	.short	(.L_2281 - .L_2280)
.L_2280:
        /*0004*/ 	.word	0x00000082


	//----- nvinfo : EIATTR_KPARAM_INFO
	.align		4
.L_2281:
        /*0008*/ 	.byte	0x04, 0x17
        /*000a*/ 	.short	(.L_2283 - .L_2282)
.L_2282:
        /*000c*/ 	.word	0x00000000
        /*0010*/ 	.short	0x0003
        /*0012*/ 	.short	0x0c4a
        /*0014*/ 	.byte	0x00, 0xf0, 0x05, 0x00


	//----- nvinfo : EIATTR_KPARAM_INFO
	.align		4
.L_2283:
        /*0018*/ 	.byte	0x04, 0x17
        /*001a*/ 	.short	(.L_2285 - .L_2284)
.L_2284:
        /*001c*/ 	.word	0x00000000
        /*0020*/ 	.short	0x0002
        /*0022*/ 	.short	0x0c49
        /*0024*/ 	.byte	0x00, 0xf0, 0x05, 0x00


	//----- nvinfo : EIATTR_KPARAM_INFO
	.align		4
.L_2285:
        /*0028*/ 	.byte	0x04, 0x17
        /*002a*/ 	.short	(.L_2287 - .L_2286)
.L_2286:
        /*002c*/ 	.word	0x00000000
        /*0030*/ 	.short	0x0001
        /*0032*/ 	.short	0x0c48
        /*0034*/ 	.byte	0x00, 0xf0, 0x05, 0x00


	//----- nvinfo : EIATTR_KPARAM_INFO
	.align		4
.L_2287:
        /*0038*/ 	.byte	0x04, 0x17
        /*003a*/ 	.short	(.L_2289 - .L_2288)
.L_2288:
        /*003c*/ 	.word	0x00000000
        /*0040*/ 	.short	0x0000
        /*0042*/ 	.short	0x0000
        /*0044*/ 	.byte	0x00, 0xf0, 0x21, 0x31


	//----- nvinfo : EIATTR_SPARSE_MMA_MASK
	.align		4
.L_2289:
        /*0048*/ 	.byte	0x03, 0x50
        /*004a*/ 	.short	0x0000


	//----- nvinfo : EIATTR_MAXREG_COUNT
	.align		4
        /*004c*/ 	.byte	0x03, 0x1b
        /*004e*/ 	.short	0x0080


	//----- nvinfo : EIATTR_MERCURY_ISA_VERSION
	.align		4
        /*0050*/ 	.byte	0x03, 0x5f
        /*0052*/ 	.short	0x0101


	//----- nvinfo : EIATTR_EXIT_INSTR_OFFSETS
	.align		4
        /*0054*/ 	.byte	0x04, 0x1c
        /*0056*/ 	.short	(.L_2291 - .L_2290)


	//   ....[0]....
.L_2290:
        /*0058*/ 	.word	0x000001c0


	//   ....[1]....
        /*005c*/ 	.word	0x00001a10


	//   ....[2]....
        /*0060*/ 	.word	0x00001d60


	//   ....[3]....
        /*0064*/ 	.word	0x00001dc0


	//   ....[4]....
        /*0068*/ 	.word	0x00003460


	//   ....[5]....
        /*006c*/ 	.word	0x00003540


	//----- nvinfo : EIATTR_MAX_THREADS
	.align		4
.L_2291:
        /*0070*/ 	.byte	0x04, 0x05
        /*0072*/ 	.short	(.L_2293 - .L_2292)
.L_2292:
        /*0074*/ 	.word	0x00000200
        /*0078*/ 	.word	0x00000001
        /*007c*/ 	.word	0x00000001


	//----- nvinfo : EIATTR_CRS_STACK_SIZE
	.align		4
.L_2293:
        /*0080*/ 	.byte	0x04, 0x1e
        /*0082*/ 	.short	(.L_2295 - .L_2294)
.L_2294:
        /*0084*/ 	.word	0x00000000


	//----- nvinfo : EIATTR_CBANK_PARAM_SIZE
	.align		4
.L_2295:
        /*0088*/ 	.byte	0x03, 0x19
        /*008a*/ 	.short	0x0c4b


	//----- nvinfo : EIATTR_PARAM_CBANK
	.align		4
        /*008c*/ 	.byte	0x04, 0x0a
        /*008e*/ 	.short	(.L_2297 - .L_2296)
	.align		4
.L_2296:
        /*0090*/ 	.word	index@(.nv.constant0._ZN2at6native57_GLOBAL__N__f3eca4a2_24_ForeachBinaryOpScalar_cu_86b9896c25multi_tensor_apply_kernelINS1_18TensorListMetadataILi2EEENS1_21BinaryOpScalarFunctorIaLi2ELi1ELi1EEEJNS1_21reverse_power_functorIaEEaEEEvT_T0_DpT1_)
        /*0094*/ 	.short	0x0210
        /*0096*/ 	.short	0x0c4b


	//----- nvinfo : EIATTR_SW_WAR
	.align		4
.L_2297:
        /*0098*/ 	.byte	0x04, 0x36
        /*009a*/ 	.short	(.L_2299 - .L_2298)
.L_2298:
        /*009c*/ 	.word	0x00000008
.L_2299:


//--------------------- .nv.info._ZN2at6native57_GLOBAL__N__f3eca4a2_24_ForeachBinaryOpScalar_cu_86b9896c25multi_tensor_apply_kernelINS1_18TensorListMetadataILi2EEENS1_21BinaryOpScalarFunctorIhLi2ELi1ELi1EEEJNS1_21reverse_power_functorIhEEhEEEvT_T0_DpT1_ --------------------------
	.section	.nv.info._ZN2at6native57_GLOBAL__N__f3eca4a2_24_ForeachBinaryOpScalar_cu_86b9896c25multi_tensor_apply_kernelINS1_18TensorListMetadataILi2EEENS1_21BinaryOpScalarFunctorIhLi2ELi1ELi1EEEJNS1_21reverse_power_functorIhEEhEEEvT_T0_DpT1_,"",@"SHT_CUDA_INFO"
	.sectionflags	@""
	.align	4


	//----- nvinfo : EIATTR_CUDA_API_VERSION
	.align		4
        /*0000*/ 	.byte	0x04, 0x37
        /*0002*/ 	.short	(.L_2301 - .L_2300)
.L_2300:
        /*0004*/ 	.word	0x00000082


	//----- nvinfo : EIATTR_KPARAM_INFO
	.align		4
.L_2301:
        /*0008*/ 	.byte	0x04, 0x17
        /*000a*/ 	.short	(.L_2303 - .L_2302)
.L_2302:
        /*000c*/ 	.word	0x00000000
        /*0010*/ 	.short	0x0003
        /*0012*/ 	.short	0x0c4a
        /*0014*/ 	.byte	0x00, 0xf0, 0x05, 0x00


	//----- nvinfo : EIATTR_KPARAM_INFO
	.align		4
.L_2303:
        /*0018*/ 	.byte	0x04, 0x17
        /*001a*/ 	.short	(.L_2305 - .L_2304)
.L_2304:
        /*001c*/ 	.word	0x00000000
        /*0020*/ 	.short	0x0002
        /*0022*/ 	.short	0x0c49
        /*0024*/ 	.byte	0x00, 0xf0, 0x05, 0x00


	//----- nvinfo : EIATTR_KPARAM_INFO
	.align		4
.L_2305:
        /*0028*/ 	.byte	0x04, 0x17
        /*002a*/ 	.short	(.L_2307 - .L_2306)
.L_2306:
        /*002c*/ 	.word	0x00000000
        /*0030*/ 	.short	0x0001
        /*0032*/ 	.short	0x0c48
        /*0034*/ 	.byte	0x00, 0xf0, 0x05, 0x00


	//----- nvinfo : EIATTR_KPARAM_INFO
	.align		4
.L_2307:
        /*0038*/ 	.byte	0x04, 0x17
        /*003a*/ 	.short	(.L_2309 - .L_2308)
.L_2308:
        /*003c*/ 	.word	0x00000000
        /*0040*/ 	.short	0x0000
        /*0042*/ 	.short	0x0000
        /*0044*/ 	.byte	0x00, 0xf0, 0x21, 0x31


	//----- nvinfo : EIATTR_SPARSE_MMA_MASK
	.align		4
.L_2309:
        /*0048*/ 	.byte	0x03, 0x50
        /*004a*/ 	.short	0x0000


	//----- nvinfo : EIATTR_MAXREG_COUNT
	.align		4
        /*004c*/ 	.byte	0x03, 0x1b
        /*004e*/ 	.short	0x0080


	//----- nvinfo : EIATTR_MERCURY_ISA_VERSION
	.align		4
        /*0050*/ 	.byte	0x03, 0x5f
        /*0052*/ 	.short	0x0101


	//----- nvinfo : EIATTR_EXIT_INSTR_OFFSETS
	.align		4
        /*0054*/ 	.byte	0x04, 0x1c
        /*0056*/ 	.short	(.L_2311 - .L_2310)


	//   ....[0]....
.L_2310:
        /*0058*/ 	.word	0x00000180


	//   ....[1]....
        /*005c*/ 	.word	0x00000aa0


	//   ....[2]....
        /*0060*/ 	.word	0x00000b00


	//   ....[3]....
        /*0064*/ 	.word	0x00001220


	//----- nvinfo : EIATTR_MAX_THREADS
	.align		4
.L_2311:
        /*0068*/ 	.byte	0x04, 0x05
        /*006a*/ 	.short	(.L_2313 - .L_2312)
.L_2312:
        /*006c*/ 	.word	0x00000200
        /*0070*/ 	.word	0x00000001
        /*0074*/ 	.word	0x00000001


	//----- nvinfo : EIATTR_CRS_STACK_SIZE
	.align		4
.L_2313:
        /*0078*/ 	.byte	0x04, 0x1e
        /*007a*/ 	.short	(.L_2315 - .L_2314)
.L_2314:
        /*007c*/ 	.word	0x00000000


	//----- nvinfo : EIATTR_CBANK_PARAM_SIZE
	.align		4
.L_2315:
        /*0080*/ 	.byte	0x03, 0x19
        /*0082*/ 	.short	0x0c4b


	//----- nvinfo : EIATTR_PARAM_CBANK
	.align		4
        /*0084*/ 	.byte	0x04, 0x0a
        /*0086*/ 	.short	(.L_2317 - .L_2316)
	.align		4
.L_2316:
        /*0088*/ 	.word	index@(.nv.constant0._ZN2at6native57_GLOBAL__N__f3eca4a2_24_ForeachBinaryOpScalar_cu_86b9896c25multi_tensor_apply_kernelINS1_18TensorListMetadataILi2EEENS1_21BinaryOpScalarFunctorIhLi2ELi1ELi1EEEJNS1_21reverse_power_functorIhEEhEEEvT_T0_DpT1_)
        /*008c*/ 	.short	0x0210
        /*008e*/ 	.short	0x0c4b


	//----- nvinfo : EIATTR_SW_WAR
	.align		4
.L_2317:
        /*0090*/ 	.byte	0x04, 0x36
        /*0092*/ 	.short	(.L_2319 - .L_2318)
.L_2318:
        /*0094*/ 	.word	0x00000008
.L_2319:


//--------------------- .nv.info._ZN2at6native57_GLOBAL__N__f3eca4a2_24_ForeachBinaryOpScalar_cu_86b9896c25multi_tensor_apply_kernelINS1_18TensorListMetadataILi2EEENS1_21BinaryOpScalarFunctorIN3c108BFloat16ELi2ELi1ELi1EEEJNS1_13power_functorIfEEfEEEvT_T0_DpT1_ --------------------------
	.section	.nv.info._ZN2at6native57_GLOBAL__N__f3eca4a2_24_ForeachBinaryOpScalar_cu_86b9896c25multi_tensor_apply_kernelINS1_18TensorListMetadataILi2EEENS1_21BinaryOpScalarFunctorIN3c108BFloat16ELi2ELi1ELi1EEEJNS1_13power_functorIfEEfEEEvT_T0_DpT1_,"",@"SHT_CUDA_INFO"
	.sectionflags	@""
	.align	4


	//----- nvinfo : EIATTR_CUDA_API_VERSION
	.align		4
        /*0000*/ 	.byte	0x04, 0x37
        /*0002*/ 	.short	(.L_2321 - .L_2320)
.L_2320:
        /*0004*/ 	.word	0x00000082


	//----- nvinfo : EIATTR_KPARAM_INFO
	.align		4
.L_2321:
        /*0008*/ 	.byte	0x04, 0x17
        /*000a*/ 	.short	(.L_2323 - .L_2322)
.L_2322:
        /*000c*/ 	.word	0x00000000
        /*0010*/ 	.short	0x0003
        /*0012*/ 	.short	0x0c4c
        /*0014*/ 	.byte	0x00, 0xf0, 0x11, 0x00


	//----- nvinfo : EIATTR_KPARAM_INFO
	.align		4
.L_2323:
        /*0018*/ 	.byte	0x04, 0x17
        /*001a*/ 	.short	(.L_2325 - .L_2324)
.L_2324:
        /*001c*/ 	.word	0x00000000
        /*0020*/ 	.short	0x0002
        /*0022*/ 	.short	0x0c49
        /*0024*/ 	.byte	0x00, 0xf0, 0x05, 0x00


	//----- nvinfo : EIATTR_KPARAM_INFO
	.align		4
.L_2325:
        /*0028*/ 	.byte	0x04, 0x17
        /*002a*/ 	.short	(.L_2327 - .L_2326)
.L_2326:
        /*002c*/ 	.word	0x00000000
        /*0030*/ 	.short	0x0001
        /*0032*/ 	.short	0x0c48
        /*0034*/ 	.byte	0x00, 0xf0, 0x05, 0x00


	//----- nvinfo : EIATTR_KPARAM_INFO
	.align		4
.L_2327:
        /*0038*/ 	.byte	0x04, 0x17
        /*003a*/ 	.short	(.L_2329 - .L_2328)
.L_2328:
        /*003c*/ 	.word	0x00000000
        /*0040*/ 	.short	0x0000
        /*0042*/ 	.short	0x0000
        /*0044*/ 	.byte	0x00, 0xf0, 0x21, 0x31


	//----- nvinfo : EIATTR_SPARSE_MMA_MASK
	.align		4
.L_2329:
        /*0048*/ 	.byte	0x03, 0x50
        /*004a*/ 	.short	0x0000


	//----- nvinfo : EIATTR_MAXREG_COUNT
	.align		4
        /*004c*/ 	.byte	0x03, 0x1b
        /*004e*/ 	.short	0x0080


	//----- nvinfo : EIATTR_MERCURY_ISA_VERSION
	.align		4
        /*0050*/ 	.byte	0x03, 0x5f
        /*0052*/ 	.short	0x0101


	//----- nvinfo : EIATTR_EXIT_INSTR_OFFSETS
	.align		4
        /*0054*/ 	.byte	0x04, 0x1c
        /*0056*/ 	.short	(.L_2331 - .L_2330)


	//   ....[0]....
.L_2330:
        /*0058*/ 	.word	0x00000160


	//   ....[1]....
        /*005c*/ 	.word	0x000006d0


	//   ....[2]....
        /*0060*/ 	.word	0x00000730


	//   ....[3]....
        /*0064*/ 	.word	0x000009d0


	//----- nvinfo : EIATTR_MAX_THREADS
	.align		4
.L_2331:
        /*0068*/ 	.byte	0x04, 0x05
        /*006a*/ 	.short	(.L_2333 - .L_2332)
.L_2332:
        /*006c*/ 	.word	0x00000200
        /*0070*/ 	.word	0x00000001
        /*0074*/ 	.word	0x00000001


	//----- nvinfo : EIATTR_CRS_STACK_SIZE
	.align		4
.L_2333:
        /*0078*/ 	.byte	0x04, 0x1e
        /*007a*/ 	.short	(.L_2335 - .L_2334)
.L_2334:
        /*007c*/ 	.word	0x00000000


	//----- nvinfo : EIATTR_CBANK_PARAM_SIZE
	.align		4
.L_2335:
        /*0080*/ 	.byte	0x03, 0x19
        /*0082*/ 	.short	0x0c50


	//----- nvinfo : EIATTR_PARAM_CBANK
	.align		4
        /*0084*/ 	.byte	0x04, 0x0a
        /*0086*/ 	.short	(.L_2337 - .L_2336)
	.align		4
.L_2336:
        /*0088*/ 	.word	index@(.nv.constant0._ZN2at6native57_GLOBAL__N__f3eca4a2_24_ForeachBinaryOpScalar_cu_86b9896c25multi_tensor_apply_kernelINS1_18TensorListMetadataILi2EEENS1_21BinaryOpScalarFunctorIN3c108BFloat16ELi2ELi1ELi1EEEJNS1_13power_functorIfEEfEEEvT_T0_DpT1_)
        /*008c*/ 	.short	0x0210
        /*008e*/ 	.short	0x0c50


	//----- nvinfo : EIATTR_SW_WAR
	.align		4
.L_2337:
        /*0090*/ 	.byte	0x04, 0x36
        /*0092*/ 	.short	(.L_2339 - .L_2338)
.L_2338:
        /*0094*/ 	.word	0x00000008
.L_2339:


//--------------------- .nv.info._ZN2at6native57_GLOBAL__N__f3eca4a2_24_ForeachBinaryOpScalar_cu_86b9896c25multi_tensor_apply_kernelINS1_18TensorListMetadataILi2EEENS1_21BinaryOpScalarFunctorIN3c104HalfELi2ELi1ELi1EEEJNS1_13power_functorIfEEfEEEvT_T0_DpT1_ --------------------------
	.section	.nv.info._ZN2at6native57_GLOBAL__N__f3eca4a2_24_ForeachBinaryOpScalar_cu_86b9896c25multi_tensor_apply_kernelINS1_18TensorListMetadataILi2EEENS1_21BinaryOpScalarFunctorIN3c104HalfELi2ELi1ELi1EEEJNS1_13power_functorIfEEfEEEvT_T0_DpT1_,"",@"SHT_CUDA_INFO"
	.sectionflags	@""
	.align	4


	//----- nvinfo : EIATTR_CUDA_API_VERSION
	.align		4
        /*0000*/ 	.byte	0x04, 0x37
        /*0002*/ 	.short	(.L_2341 - .L_2340)
.L_2340:
        /*0004*/ 	.word	0x00000082


	//----- nvinfo : EIATTR_KPARAM_INFO
	.align		4
.L_2341:
        /*0008*/ 	.byte	0x04, 0x17
        /*000a*/ 	.short	(.L_2343 - .L_2342)
.L_2342:
        /*000c*/ 	.word	0x00000000
        /*0010*/ 	.short	0x0003
        /*0012*/ 	.short	0x0c4c
        /*0014*/ 	.byte	0x00, 0xf0, 0x11, 0x00


	//----- nvinfo : EIATTR_KPARAM_INFO
	.align		4
.L_2343:
        /*0018*/ 	.byte	0x04, 0x17
        /*001a*/ 	.short	(.L_2345 - .L_2344)
.L_2344:
        /*001c*/ 	.word	0x00000000
        /*0020*/ 	.short	0x0002
        /*0022*/ 	.short	0x0c49
        /*0024*/ 	.byte	0x00, 0xf0, 0x05, 0x00


	//----- nvinfo : EIATTR_KPARAM_INFO
	.align		4
.L_2345:
        /*0028*/ 	.byte	0x04, 0x17
        /*002a*/ 	.short	(.L_2347 - .L_2346)
.L_2346:
        /*002c*/ 	.word	0x00000000
        /*0030*/ 	.short	0x0001
        /*0032*/ 	.short	0x0c48
        /*0034*/ 	.byte	0x00, 0xf0, 0x05, 0x00


	//----- nvinfo : EIATTR_KPARAM_INFO
	.align		4
.L_2347:
        /*0038*/ 	.byte	0x04, 0x17
        /*003a*/ 	.short	(.L_2349 - .L_2348)
.L_2348:
        /*003c*/ 	.word	0x00000000
        /*0040*/ 	.short	0x0000
        /*0042*/ 	.short	0x0000
        /*0044*/ 	.byte	0x00, 0xf0, 0x21, 0x31


	//----- nvinfo : EIATTR_SPARSE_MMA_MASK
	.align		4
.L_2349:
        /*0048*/ 	.byte	0x03, 0x50
        /*004a*/ 	.short	0x0000


	//----- nvinfo : EIATTR_MAXREG_COUNT
	.align		4
        /*004c*/ 	.byte	0x03, 0x1b
        /*004e*/ 	.short	0x0080


	//----- nvinfo : EIATTR_MERCURY_ISA_VERSION
	.align		4
        /*0050*/ 	.byte	0x03, 0x5f
        /*0052*/ 	.short	0x0101


	//----- nvinfo : EIATTR_EXIT_INSTR_OFFSETS
	.align		4
        /*0054*/ 	.byte	0x04, 0x1c
        /*0056*/ 	.short	(.L_2351 - .L_2350)


	//   ....[0]....
.L_2350:
        /*0058*/ 	.word	0x00000160


	//   ....[1]....
        /*005c*/ 	.word	0x000006d0


	//   ....[2]....
        /*0060*/ 	.word	0x00000730


	//   ....[3]....
        /*0064*/ 	.word	0x000009a0


	//----- nvinfo : EIATTR_MAX_THREADS
	.align		4
.L_2351:
        /*0068*/ 	.byte	0x04, 0x05
        /*006a*/ 	.short	(.L_2353 - .L_2352)
.L_2352:
        /*006c*/ 	.word	0x00000200
        /*0070*/ 	.word	0x00000001
        /*0074*/ 	.word	0x00000001


	//----- nvinfo : EIATTR_CRS_STACK_SIZE
	.align		4
.L_2353:
        /*0078*/ 	.byte	0x04, 0x1e
        /*007a*/ 	.short	(.L_2355 - .L_2354)
.L_2354:
        /*007c*/ 	.word	0x00000000


	//----- nvinfo : EIATTR_CBANK_PARAM_SIZE
	.align		4
.L_2355:
        /*0080*/ 	.byte	0x03, 0x19
        /*0082*/ 	.short	0x0c50


	//----- nvinfo : EIATTR_PARAM_CBANK
	.align		4
        /*0084*/ 	.byte	0x04, 0x0a
        /*0086*/ 	.short	(.L_2357 - .L_2356)
	.align		4
.L_2356:
        /*0088*/ 	.word	index@(.nv.constant0._ZN2at6native57_GLOBAL__N__f3eca4a2_24_ForeachBinaryOpScalar_cu_86b9896c25multi_tensor_apply_kernelINS1_18TensorListMetadataILi2EEENS1_21BinaryOpScalarFunctorIN3c104HalfELi2ELi1ELi1EEEJNS1_13power_functorIfEEfEEEvT_T0_DpT1_)
        /*008c*/ 	.short	0x0210
        /*008e*/ 	.short	0x0c50


	//----- nvinfo : EIATTR_SW_WAR
	.align		4
.L_2357:
        /*0090*/ 	.byte	0x04, 0x36
        /*0092*/ 	.short	(.L_2359 - .L_2358)
.L_2358:
        /*0094*/ 	.word	0x00000008
.L_2359:


//--------------------- .nv.info._ZN2at6native57_GLOBAL__N__f3eca4a2_24_ForeachBinaryOpScalar_cu_86b9896c25multi_tensor_apply_kernelINS1_18TensorListMetadataILi2EEENS1_21BinaryOpScalarFunctorIN3c107complexIfEELi2ELi1ELi1EEEJNS1_13power_functorIS8_EES8_EEEvT_T0_DpT1_ --------------------------
	.section	.nv.info._ZN2at6native57_GLOBAL__N__f3eca4a2_24_ForeachBinaryOpScalar_cu_86b9896c25multi_tensor_apply_kernelINS1_18TensorListMetadataILi2EEENS1_21BinaryOpScalarFunctorIN3c107complexIfEELi2ELi1ELi1EEEJNS1_13power_functorIS8_EES8_EEEvT_T0_DpT1_,"",@"SHT_CUDA_INFO"
	.sectionflags	@""
	.align	4


	//----- nvinfo : EIATTR_CUDA_API_VERSION
	.align		4
        /*0000*/ 	.byte	0x04, 0x37
        /*0002*/ 	.short	(.L_2361 - .L_2360)
.L_2360:
        /*0004*/ 	.word	0x00000082


	//----- nvinfo : EIATTR_KPARAM_INFO
	.align		4
.L_2361:
        /*0008*/ 	.byte	0x04, 0x17
        /*000a*/ 	.short	(.L_2363 - .L_2362)
.L_2362:
        /*000c*/ 	.word	0x00000000
        /*0010*/ 	.short	0x0003
        /*0012*/ 	.short	0x0c50
        /*0014*/ 	.byte	0x00, 0xf0, 0x21, 0x00


	//----- nvinfo : EIATTR_KPARAM_INFO
	.align		4
.L_2363:
        /*0018*/ 	.byte	0x04, 0x17
        /*001a*/ 	.short	(.L_2365 - .L_2364)
.L_2364:
        /*001c*/ 	.word	0x00000000
        /*0020*/ 	.short	0x0002
        /*0022*/ 	.short	0x0c49
        /*0024*/ 	.byte	0x00, 0xf0, 0x05, 0x00


	//----- nvinfo : EIATTR_KPARAM_INFO
	.align		4
.L_2365:
        /*0028*/ 	.byte	0x04, 0x17
        /*002a*/ 	.short	(.L_2367 - .L_2366)
.L_2366:
        /*002c*/ 	.word	0x00000000
        /*0030*/ 	.short	0x0001
        /*0032*/ 	.short	0x0c48
        /*0034*/ 	.byte	0x00, 0xf0, 0x05, 0x00


	//----- nvinfo : EIATTR_KPARAM_INFO
	.align		4
.L_2367:
        /*0038*/ 	.byte	0x04, 0x17
        /*003a*/ 	.short	(.L_2369 - .L_2368)
.L_2368:
        /*003c*/ 	.word	0x00000000
        /*0040*/ 	.short	0x0000
        /*0042*/ 	.short	0x0000
        /*0044*/ 	.byte	0x00, 0xf0, 0x21, 0x31


	//----- nvinfo : EIATTR_SPARSE_MMA_MASK
	.align		4
.L_2369:
        /*0048*/ 	.byte	0x03, 0x50
        /*004a*/ 	.short	0x0000


	//----- nvinfo : EIATTR_MAXREG_COUNT
	.align		4
        /*004c*/ 	.byte	0x03, 0x1b
        /*004e*/ 	.short	0x0080


	//----- nvinfo : EIATTR_MERCURY_ISA_VERSION
	.align		4
        /*0050*/ 	.byte	0x03, 0x5f
        /*0052*/ 	.short	0x0101


	//----- nvinfo : EIATTR_EXIT_INSTR_OFFSETS
	.align		4
        /*0054*/ 	.byte	0x04, 0x1c
        /*0056*/ 	.short	(.L_2371 - .L_2370)


	//   ....[0]....
.L_2370:
        /*0058*/ 	.word	0x00000180


	//   ....[1]....
        /*005c*/ 	.word	0x0000b5a0


	//   ....[2]....
        /*0060*/ 	.word	0x0000b600


	//   ....[3]....
        /*0064*/ 	.word	0x000166c0


	//----- nvinfo : EIATTR_MAX_THREADS
	.align		4
.L_2371:
        /*0068*/ 	.byte	0x04, 0x05
        /*006a*/ 	.short	(.L_2373 - .L_2372)
.L_2372:
        /*006c*/ 	.word	0x00000200
        /*0070*/ 	.word	0x00000001
        /*0074*/ 	.word	0x00000001


	//----- nvinfo : EIATTR_CRS_STACK_SIZE
	.align		4
.L_2373:
        /*0078*/ 	.byte	0x04, 0x1e
        /*007a*/ 	.short	(.L_2375 - .L_2374)
.L_2374:
        /*007c*/ 	.word	0x00000000


	//----- nvinfo : EIATTR_CBANK_PARAM_SIZE
	.align		4
.L_2375:
        /*0080*/ 	.byte	0x03, 0x19
        /*0082*/ 	.short	0x0c58


	//----- nvinfo : EIATTR_PARAM_CBANK
	.align		4
        /*0084*/ 	.byte	0x04, 0x0a
        /*0086*/ 	.short	(.L_2377 - .L_2376)
	.align		4
.L_2376:
        /*0088*/ 	.word	index@(.nv.constant0._ZN2at6native57_GLOBAL__N__f3eca4a2_24_ForeachBinaryOpScalar_cu_86b9896c25multi_tensor_apply_kernelINS1_18TensorListMetadataILi2EEENS1_21BinaryOpScalarFunctorIN3c107complexIfEELi2ELi1ELi1EEEJNS1_13power_functorIS8_EES8_EEEvT_T0_DpT1_)
        /*008c*/ 	.short	0x0210
        /*008e*/ 	.short	0x0c58


	//----- nvinfo : EIATTR_SW_WAR
	.align		4
.L_2377:
        /*0090*/ 	.byte	0x04, 0x36
        /*0092*/ 	.short	(.L_2379 - .L_2378)
.L_2378:
        /*0094*/ 	.word	0x00000008
.L_2379:


//--------------------- .nv.info._ZN2at6native57_GLOBAL__N__f3eca4a2_24_ForeachBinaryOpScalar_cu_86b9896c25multi_tensor_apply_kernelINS1_18TensorListMetadataILi2EEENS1_21BinaryOpScalarFunctorIN3c107complexIdEELi2ELi1ELi1EEEJNS1_13power_functorIS8_EES8_EEEvT_T0_DpT1_ --------------------------
	.section	.nv.info._ZN2at6native57_GLOBAL__N__f3eca4a2_24_ForeachBinaryOpScalar_cu_86b9896c25multi_tensor_apply_kernelINS1_18TensorListMetadataILi2EEENS1_21BinaryOpScalarFunctorIN3c107complexIdEELi2ELi1ELi1EEEJNS1_13power_functorIS8_EES8_EEEvT_T0_DpT1_,"",@"SHT_CUDA_INFO"
	.sectionflags	@""
	.align	4


	//----- nvinfo : EIATTR_CUDA_API_VERSION
	.align		4
        /*0000*/ 	.byte	0x04, 0x37
        /*0002*/ 	.short	(.L_2381 - .L_2380)
.L_2380:
        /*0004*/ 	.word	0x00000082


	//----- nvinfo : EIATTR_KPARAM_INFO
	.align		4
.L_2381:
        /*0008*/ 	.byte	0x04, 0x17
        /*000a*/ 	.short	(.L_2383 - .L_2382)
.L_2382:
        /*000c*/ 	.word	0x00000000
        /*0010*/ 	.short	0x0003
        /*0012*/ 	.short	0x0c50
        /*0014*/ 	.byte	0x00, 0xf0, 0x41, 0x00


	//----- nvinfo : EIATTR_KPARAM_INFO
	.align		4
.L_2383:
        /*0018*/ 	.byte	0x04, 0x17
        /*001a*/ 	.short	(.L_2385 - .L_2384)
.L_2384:
        /*001c*/ 	.word	0x00000000
        /*0020*/ 	.short	0x0002
        /*0022*/ 	.short	0x0c49
        /*0024*/ 	.byte	0x00, 0xf0, 0x05, 0x00


	//----- nvinfo : EIATTR_KPARAM_INFO
	.align		4
.L_2385:
        /*0028*/ 	.byte	0x04, 0x17
        /*002a*/ 	.short	(.L_2387 - .L_2386)
.L_2386:
        /*002c*/ 	.word	0x00000000
        /*0030*/ 	.short	0x0001
        /*0032*/ 	.short	0x0c48
        /*0034*/ 	.byte	0x00, 0xf0, 0x05, 0x00


	//----- nvinfo : EIATTR_KPARAM_INFO
	.align		4
.L_2387:
        /*0038*/ 	.byte	0x04, 0x17
        /*003a*/ 	.short	(.L_2389 - .L_2388)
.L_2388:
        /*003c*/ 	.word	0x00000000
        /*0040*/ 	.short	0x0000
        /*0042*/ 	.short	0x0000
        /*0044*/ 	.byte	0x00, 0xf0, 0x21, 0x31


	//----- nvinfo : EIATTR_SPARSE_MMA_MASK
	.align		4
.L_2389:
        /*0048*/ 	.byte	0x03, 0x50
        /*004a*/ 	.short	0x0000


	//----- nvinfo : EIATTR_MAXREG_COUNT
	.align		4
        /*004c*/ 	.byte	0x03, 0x1b
        /*004e*/ 	.short	0x0080


	//----- nvinfo : EIATTR_MERCURY_ISA_VERSION
	.align		4
        /*0050*/ 	.byte	0x03, 0x5f
        /*0052*/ 	.short	0x0101


	//----- nvinfo : EIATTR_EXIT_INSTR_OFFSETS
	.align		4
        /*0054*/ 	.byte	0x04, 0x1c
        /*0056*/ 	.short	(.L_2391 - .L_2390)


	//   ....[0]....
.L_2390:
        /*0058*/ 	.word	0x00000190


	//   ....[1]....
        /*005c*/ 	.word	0x00026cf0


	//   ....[2]....
        /*0060*/ 	.word	0x00026d50


	//   ....[3]....
        /*0064*/ 	.word	0x0004d3d0


	//----- nvinfo : EIATTR_MAX_THREADS
	.align		4
.L_2391:
        /*0068*/ 	.byte	0x04, 0x05
        /*006a*/ 	.short	(.L_2393 - .L_2392)
.L_2392:
        /*006c*/ 	.word	0x00000200
        /*0070*/ 	.word	0x00000001
        /*0074*/ 	.word	0x00000001


	//----- nvinfo : EIATTR_CRS_STACK_SIZE
	.align		4
.L_2393:
        /*0078*/ 	.byte	0x04, 0x1e
        /*007a*/ 	.short	(.L_2395 - .L_2394)
.L_2394:
        /*007c*/ 	.word	0x00000000


	//----- nvinfo : EIATTR_CBANK_PARAM_SIZE
	.align		4
.L_2395:
        /*0080*/ 	.byte	0x03, 0x19
        /*0082*/ 	.short	0x0c60


	//----- nvinfo : EIATTR_PARAM_CBANK
	.align		4
        /*0084*/ 	.byte	0x04, 0x0a
        /*0086*/ 	.short	(.L_2397 - .L_2396)
	.align		4
.L_2396:
        /*0088*/ 	.word	index@(.nv.constant0._ZN2at6native57_GLOBAL__N__f3eca4a2_24_ForeachBinaryOpScalar_cu_86b9896c25multi_tensor_apply_kernelINS1_18TensorListMetadataILi2EEENS1_21BinaryOpScalarFunctorIN3c107complexIdEELi2ELi1ELi1EEEJNS1_13power_functorIS8_EES8_EEEvT_T0_DpT1_)
        /*008c*/ 	.short	0x0210
        /*008e*/ 	.short	0x0c60


	//----- nvinfo : EIATTR_SW_WAR
	.align		4
.L_2397:
        /*0090*/ 	.byte	0x04, 0x36
        /*0092*/ 	.short	(.L_2399 - .L_2398)
.L_2398:
        /*0094*/ 	.word	0x00000008
.L_2399:


//--------------------- .nv.info._ZN2at6native57_GLOBAL__N__f3eca4a2_24_ForeachBinaryOpScalar_cu_86b9896c25multi_tensor_apply_kernelINS1_18TensorListMetadataILi2EEENS1_21BinaryOpScalarFunctorIfLi2ELi1ELi1EEEJNS1_13power_functorIfEEfEEEvT_T0_DpT1_ --------------------------
	.section	.nv.info._ZN2at6native57_GLOBAL__N__f3eca4a2_24_ForeachBinaryOpScalar_cu_86b9896c25multi_tensor_apply_kernelINS1_18TensorListMetadataILi2EEENS1_21BinaryOpScalarFunctorIfLi2ELi1ELi1EEEJNS1_13power_functorIfEEfEEEvT_T0_DpT1_,"",@"SHT_CUDA_INFO"
	.sectionflags	@""
	.align	4


	//----- nvinfo : EIATTR_CUDA_API_VERSION
	.align		4
        /*0000*/ 	.byte	0x04, 0x37
        /*0002*/ 	.short	(.L_2401 - .L_2400)
.L_2400:
        /*0004*/ 	.word	0x00000082


	//----- nvinfo : EIATTR_KPARAM_INFO
	.align		4
.L_2401:
        /*0008*/ 	.byte	0x04, 0x17
        /*000a*/ 	.short	(.L_2403 - .L_2402)
.L_2402:
        /*000c*/ 	.word	0x00000000
        /*0010*/ 	.short	0x0003
        /*0012*/ 	.short	0x0c4c
        /*0014*/ 	.byte	0x00, 0xf0, 0x11, 0x00


	//----- nvinfo : EIATTR_KPARAM_INFO
	.align		4
.L_2403:
        /*0018*/ 	.byte	0x04, 0x17
        /*001a*/ 	.short	(.L_2405 - .L_2404)
.L_2404:
        /*001c*/ 	.word	0x00000000
        /*0020*/ 	.short	0x0002
        /*0022*/ 	.short	0x0c49
        /*0024*/ 	.byte	0x00, 0xf0, 0x05, 0x00


	//----- nvinfo : EIATTR_KPARAM_INFO
	.align		4
.L_2405:
        /*0028*/ 	.byte	0x04, 0x17
        /*002a*/ 	.short	(.L_2407 - .L_2406)
.L_2406:
        /*002c*/ 	.word	0x00000000
        /*0030*/ 	.short	0x0001
        /*0032*/ 	.short	0x0c48
        /*0034*/ 	.byte	0x00, 0xf0, 0x05, 0x00


	//----- nvinfo : EIATTR_KPARAM_INFO
	.align		4
.L_2407:
        /*0038*/ 	.byte	0x04, 0x17
        /*003a*/ 	.short	(.L_2409 - .L_2408)
.L_2408:
        /*003c*/ 	.word	0x00000000
        /*0040*/ 	.short	0x0000
        /*0042*/ 	.short	0x0000
        /*0044*/ 	.byte	0x00, 0xf0, 0x21, 0x31


	//----- nvinfo : EIATTR_SPARSE_MMA_MASK
	.align		4
.L_2409:
        /*0048*/ 	.byte	0x03, 0x50
        /*004a*/ 	.short	0x0000


	//----- nvinfo : EIATTR_MAXREG_COUNT
	.align		4
        /*004c*/ 	.byte	0x03, 0x1b
        /*004e*/ 	.short	0x0080


	//----- nvinfo : EIATTR_MERCURY_ISA_VERSION
	.align		4
        /*0050*/ 	.byte	0x03, 0x5f
        /*0052*/ 	.short	0x0101


	//----- nvinfo : EIATTR_EXIT_INSTR_OFFSETS
	.align		4
        /*0054*/ 	.byte	0x04, 0x1c
        /*0056*/ 	.short	(.L_2411 - .L_2410)


	//   ....[0]....
.L_2410:
        /*0058*/ 	.word	0x00000160


	//   ....[1]....
        /*005c*/ 	.word	0x00000640


	//   ....[2]....
        /*0060*/ 	.word	0x000006a0


	//   ....[3]....
        /*0064*/ 	.word	0x000008b0


	//----- nvinfo : EIATTR_MAX_THREADS
	.align		4
.L_2411:
        /*0068*/ 	.byte	0x04, 0x05
        /*006a*/ 	.short	(.L_2413 - .L_2412)
.L_2412:
        /*006c*/ 	.word	0x00000200
        /*0070*/ 	.word	0x00000001
        /*0074*/ 	.word	0x00000001


	//----- nvinfo : EIATTR_CRS_STACK_SIZE
	.align		4
.L_2413:
        /*0078*/ 	.byte	0x04, 0x1e
        /*007a*/ 	.short	(.L_2415 - .L_2414)
.L_2414:
        /*007c*/ 	.word	0x00000000


	//----- nvinfo : EIATTR_CBANK_PARAM_SIZE
	.align		4
.L_2415:
        /*0080*/ 	.byte	0x03, 0x19
        /*0082*/ 	.short	0x0c50


	//----- nvinfo : EIATTR_PARAM_CBANK
	.align		4
        /*0084*/ 	.byte	0x04, 0x0a
        /*0086*/ 	.short	(.L_2417 - .L_2416)
	.align		4
.L_2416:
        /*0088*/ 	.word	index@(.nv.constant0._ZN2at6native57_GLOBAL__N__f3eca4a2_24_ForeachBinaryOpScalar_cu_86b9896c25multi_tensor_apply_kernelINS1_18TensorListMetadataILi2EEENS1_21BinaryOpScalarFunctorIfLi2ELi1ELi1EEEJNS1_13power_functorIfEEfEEEvT_T0_DpT1_)
        /*008c*/ 	.short	0x0210
        /*008e*/ 	.short	0x0c50


	//----- nvinfo : EIATTR_SW_WAR
	.align		4
.L_2417:
        /*0090*/ 	.byte	0x04, 0x36
        /*0092*/ 	.short	(.L_2419 - .L_2418)
.L_2418:
        /*0094*/ 	.word	0x00000008
.L_2419:


//--------------------- .nv.info._ZN2at6native57_GLOBAL__N__f3eca4a2_24_ForeachBinaryOpScalar_cu_86b9896c25multi_tensor_apply_kernelINS1_18TensorListMetadataILi2EEENS1_21BinaryOpScalarFunctorIdLi2ELi1ELi1EEEJNS1_13power_functorIdEEdEEEvT_T0_DpT1_ --------------------------
	.section	.nv.info._ZN2at6native57_GLOBAL__N__f3eca4a2_24_ForeachBinaryOpScalar_cu_86b9896c25multi_tensor_apply_kernelINS1_18TensorListMetadataILi2EEENS1_21BinaryOpScalarFunctorIdLi2ELi1ELi1EEEJNS1_13power_functorIdEEdEEEvT_T0_DpT1_,"",@"SHT_CUDA_INFO"
	.sectionflags	@""
	.align	4


	//----- nvinfo : EIATTR_CUDA_API_VERSION
	.align		4
        /*0000*/ 	.byte	0x04, 0x37
        /*0002*/ 	.short	(.L_2421 - .L_2420)
.L_2420:
        /*0004*/ 	.word	0x00000082


	//----- nvinfo : EIATTR_KPARAM_INFO
	.align		4
.L_2421:
        /*0008*/ 	.byte	0x04, 0x17
        /*000a*/ 	.short	(.L_2423 - .L_2422)
.L_2422:
        /*000c*/ 	.word	0x00000000
        /*0010*/ 	.short	0x0003
        /*0012*/ 	.short	0x0c50
        /*0014*/ 	.byte	0x00, 0xf0, 0x21, 0x00


	//----- nvinfo : EIATTR_KPARAM_INFO
	.align		4
.L_2423:
        /*0018*/ 	.byte	0x04, 0x17
        /*001a*/ 	.short	(.L_2425 - .L_2424)
.L_2424:
        /*001c*/ 	.word	0x00000000
        /*0020*/ 	.short	0x0002
        /*0022*/ 	.short	0x0c49
        /*0024*/ 	.byte	0x00, 0xf0, 0x05, 0x00


	//----- nvinfo : EIATTR_KPARAM_INFO
	.align		4
.L_2425:
        /*0028*/ 	.byte	0x04, 0x17
        /*002a*/ 	.short	(.L_2427 - .L_2426)
.L_2426:
        /*002c*/ 	.word	0x00000000
        /*0030*/ 	.short	0x0001
        /*0032*/ 	.short	0x0c48
        /*0034*/ 	.byte	0x00, 0xf0, 0x05, 0x00


	//----- nvinfo : EIATTR_KPARAM_INFO
	.align		4
.L_2427:
        /*0038*/ 	.byte	0x04, 0x17
        /*003a*/ 	.short	(.L_2429 - .L_2428)
.L_2428:
        /*003c*/ 	.word	0x00000000
        /*0040*/ 	.short	0x0000
        /*0042*/ 	.short	0x0000
        /*0044*/ 	.byte	0x00, 0xf0, 0x21, 0x31


	//----- nvinfo : EIATTR_SPARSE_MMA_MASK
	.align		4
.L_2429:
        /*0048*/ 	.byte	0x03, 0x50
        /*004a*/ 	.short	0x0000


	//----- nvinfo : EIATTR_MAXREG_COUNT
	.align		4
        /*004c*/ 	.byte	0x03, 0x1b
        /*004e*/ 	.short	0x0080


	//----- nvinfo : EIATTR_MERCURY_ISA_VERSION
	.align		4
        /*0050*/ 	.byte	0x03, 0x5f
        /*0052*/ 	.short	0x0101


	//----- nvinfo : EIATTR_EXIT_INSTR_OFFSETS
	.align		4
        /*0054*/ 	.byte	0x04, 0x1c
        /*0056*/ 	.short	(.L_2431 - .L_2430)


	//   ....[0]....
.L_2430:
        /*0058*/ 	.word	0x00000190


	//   ....[1]....
        /*005c*/ 	.word	0x00002b90


	//   ....[2]....
        /*0060*/ 	.word	0x00002bf0


	//   ....[3]....
        /*0064*/ 	.word	0x000052a0


	//----- nvinfo : EIATTR_MAX_THREADS
	.align		4
.L_2431:
        /*0068*/ 	.byte	0x04, 0x05
        /*006a*/ 	.short	(.L_2433 - .L_2432)
.L_2432:
        /*006c*/ 	.word	0x00000200
        /*0070*/ 	.word	0x00000001
        /*0074*/ 	.word	0x00000001


	//----- nvinfo : EIATTR_CRS_STACK_SIZE
	.align		4
.L_2433:
        /*0078*/ 	.byte	0x04, 0x1e
        /*007a*/ 	.short	(.L_2435 - .L_2434)
.L_2434:
        /*007c*/ 	.word	0x00000000


	//----- nvinfo : EIATTR_CBANK_PARAM_SIZE
	.align		4
.L_2435:
        /*0080*/ 	.byte	0x03, 0x19
        /*0082*/ 	.short	0x0c58


	//----- nvinfo : EIATTR_PARAM_CBANK
	.align		4
        /*0084*/ 	.byte	0x04, 0x0a
        /*0086*/ 	.short	(.L_2437 - .L_2436)
	.align		4
.L_2436:
        /*0088*/ 	.word	index@(.nv.constant0._ZN2at6native57_GLOBAL__N__f3eca4a2_24_ForeachBinaryOpScalar_cu_86b9896c25multi_tensor_apply_kernelINS1_18TensorListMetadataILi2EEENS1_21BinaryOpScalarFunctorIdLi2ELi1ELi1EEEJNS1_13power_functorIdEEdEEEvT_T0_DpT1_)
        /*008c*/ 	.short	0x0210
        /*008e*/ 	.short	0x0c58


	//----- nvinfo : EIATTR_SW_WAR
	.align		4
.L_2437:
        /*0090*/ 	.byte	0x04, 0x36
        /*0092*/ 	.short	(.L_2439 - .L_2438)
.L_2438:
        /*0094*/ 	.word	0x00000008
.L_2439:


//--------------------- .nv.info._ZN2at6native57_GLOBAL__N__f3eca4a2_24_ForeachBinaryOpScalar_cu_86b9896c25multi_tensor_apply_kernelINS1_18TensorListMetadataILi2EEENS1_21BinaryOpScalarFunctorIsLi2ELi1ELi1EEEJNS1_13power_functorIsEEsEEEvT_T0_DpT1_ --------------------------
	.section	.nv.info._ZN2at6native57_GLOBAL__N__f3eca4a2_24_ForeachBinaryOpScalar_cu_86b9896c25multi_tensor_apply_kernelINS1_18TensorListMetadataILi2EEENS1_21BinaryOpScalarFunctorIsLi2ELi1ELi1EEEJNS1_13power_functorIsEEsEEEvT_T0_DpT1_,"",@"SHT_CUDA_INFO"
	.sectionflags	@""
	.align	4


	//----- nvinfo : EIATTR_CUDA_API_VERSION
	.align		4
        /*0000*/ 	.byte	0x04, 0x37
        /*0002*/ 	.short	(.L_2441 - .L_2440)
.L_2440:
        /*0004*/ 	.word	0x00000082


	//----- nvinfo : EIATTR_KPARAM_INFO
	.align		4
.L_2441:
        /*0008*/ 	.byte	0x04, 0x17
        /*000a*/ 	.short	(.L_2443 - .L_2442)
.L_2442:
        /*000c*/ 	.word	0x00000000
        /*0010*/ 	.short	0x0003
        /*0012*/ 	.short	0x0c4a
        /*0014*/ 	.byte	0x00, 0xf0, 0x09, 0x00


	//----- nvinfo : EIATTR_KPARAM_INFO
	.align		4
.L_2443:
        /*0018*/ 	.byte	0x04, 0x17
        /*001a*/ 	.short	(.L_2445 - .L_2444)
.L_2444:
        /*001c*/ 	.word	0x00000000
        /*0020*/ 	.short	0x0002
        /*0022*/ 	.short	0x0c49
        /*0024*/ 	.byte	0x00, 0xf0, 0x05, 0x00


	//----- nvinfo : EIATTR_KPARAM_INFO
	.align		4
.L_2445:
        /*0028*/ 	.byte	0x04, 0x17
        /*002a*/ 	.short	(.L_2447 - .L_2446)
.L_2446:
        /*002c*/ 	.word	0x00000000
        /*0030*/ 	.short	0x0001
        /*0032*/ 	.short	0x0c48
        /*0034*/ 	.byte	0x00, 0xf0, 0x05, 0x00


	//----- nvinfo : EIATTR_KPARAM_INFO
	.align		4
.L_2447:
        /*0038*/ 	.byte	0x04, 0x17
        /*003a*/ 	.short	(.L_2449 - .L_2448)
.L_2448:
        /*003c*/ 	.word	0x00000000
        /*0040*/ 	.short	0x0000
        /*0042*/ 	.short	0x0000
        /*0044*/ 	.byte	0x00, 0xf0, 0x21, 0x31


	//----- nvinfo : EIATTR_SPARSE_MMA_MASK
	.align		4
.L_2449:
        /*0048*/ 	.byte	0x03, 0x50
        /*004a*/ 	.short	0x0000


	//----- nvinfo : EIATTR_MAXREG_COUNT
	.align		4
        /*004c*/ 	.byte	0x03, 0x1b
        /*004e*/ 	.short	0x0080


	//----- nvinfo : EIATTR_MERCURY_ISA_VERSION
	.align		4
        /*0050*/ 	.byte	0x03, 0x5f
        /*0052*/ 	.short	0x0101


	//----- nvinfo : EIATTR_EXIT_INSTR_OFFSETS
	.align		4
        /*0054*/ 	.byte	0x04, 0x1c
        /*0056*/ 	.short	(.L_2451 - .L_2450)


	//   ....[0]....
.L_2450:
        /*0058*/ 	.word	0x00000170


	//   ....[1]....
        /*005c*/ 	.word	0x00000b00


	//   ....[2]....
        /*0060*/ 	.word	0x000011f0


	//   ....[3]....
        /*0064*/ 	.word	0x00001250


	//   ....[4]....
        /*0068*/ 	.word	0x00001a20


	//   ....[5]....
        /*006c*/ 	.word	0x00001dc0


	//----- nvinfo : EIATTR_MAX_THREADS
	.align		4
.L_2451:
        /*0070*/ 	.byte	0x04, 0x05
        /*0072*/ 	.short	(.L_2453 - .L_2452)
.L_2452:
        /*0074*/ 	.word	0x00000200
        /*0078*/ 	.word	0x00000001
        /*007c*/ 	.word	0x00000001


	//----- nvinfo : EIATTR_CRS_STACK_SIZE
	.align		4
.L_2453:
        /*0080*/ 	.byte	0x04, 0x1e
        /*0082*/ 	.short	(.L_2455 - .L_2454)
.L_2454:
        /*0084*/ 	.word	0x00000000


	//----- nvinfo : EIATTR_CBANK_PARAM_SIZE
	.align		4
.L_2455:
        /*0088*/ 	.byte	0x03, 0x19
        /*008a*/ 	.short	0x0c4c


	//----- nvinfo : EIATTR_PARAM_CBANK
	.align		4
        /*008c*/ 	.byte	0x04, 0x0a
        /*008e*/ 	.short	(.L_2457 - .L_2456)
	.align		4
.L_2456:
        /*0090*/ 	.word	index@(.nv.constant0._ZN2at6native57_GLOBAL__N__f3eca4a2_24_ForeachBinaryOpScalar_cu_86b9896c25multi_tensor_apply_kernelINS1_18TensorListMetadataILi2EEENS1_21BinaryOpScalarFunctorIsLi2ELi1ELi1EEEJNS1_13power_functorIsEEsEEEvT_T0_DpT1_)
        /*0094*/ 	.short	0x0210
        /*0096*/ 	.short	0x0c4c


	//----- nvinfo : EIATTR_SW_WAR
	.align		4
.L_2457:
        /*0098*/ 	.byte	0x04, 0x36
        /*009a*/ 	.short	(.L_2459 - .L_2458)
.L_2458:
        /*009c*/ 	.word	0x00000008
.L_2459:


//--------------------- .nv.info._ZN2at6native57_GLOBAL__N__f3eca4a2_24_ForeachBinaryOpScalar_cu_86b9896c25multi_tensor_apply_kernelINS1_18TensorListMetadataILi2EEENS1_21BinaryOpScalarFunctorIlLi2ELi1ELi1EEEJNS1_13power_functorIlEElEEEvT_T0_DpT1_ --------------------------
	.section	.nv.info._ZN2at6native57_GLOBAL__N__f3eca4a2_24_ForeachBinaryOpScalar_cu_86b9896c25multi_tensor_apply_kernelINS1_18TensorListMetadataILi2EEENS1_21BinaryOpScalarFunctorIlLi2ELi1ELi1EEEJNS1_13power_functorIlEElEEEvT_T0_DpT1_,"",@"SHT_CUDA_INFO"
	.sectionflags	@""
	.align	4


	//----- nvinfo : EIATTR_CUDA_API_VERSION
	.align		4
        /*0000*/ 	.byte	0x04, 0x37
        /*0002*/ 	.short	(.L_2461 - .L_2460)
.L_2460:
        /*0004*/ 	.word	0x00000082


	//----- nvinfo : EIATTR_KPARAM_INFO
	.align		4
.L_2461:
        /*0008*/ 	.byte	0x04, 0x17
        /*000a*/ 	.short	(.L_2463 - .L_2462)
.L_2462:
        /*000c*/ 	.word	0x00000000
        /*0010*/ 	.short	0x0003
        /*0012*/ 	.short	0x0c50
        /*0014*/ 	.byte	0x00, 0xf0, 0x21, 0x00


	//----- nvinfo : EIATTR_KPARAM_INFO
	.align		4
.L_2463:
        /*0018*/ 	.byte	0x04, 0x17
        /*001a*/ 	.short	(.L_2465 - .L_2464)
.L_2464:
        /*001c*/ 	.word	0x00000000
        /*0020*/ 	.short	0x0002
        /*0022*/ 	.short	0x0c49
        /*0024*/ 	.byte	0x00, 0xf0, 0x05, 0x00


	//----- nvinfo : EIATTR_KPARAM_INFO
	.align		4
.L_2465:
        /*0028*/ 	.byte	0x04, 0x17
        /*002a*/ 	.short	(.L_2467 - .L_2466)
.L_2466:
        /*002c*/ 	.word	0x00000000
        /*0030*/ 	.short	0x0001
        /*0032*/ 	.short	0x0c48
        /*0034*/ 	.byte	0x00, 0xf0, 0x05, 0x00


	//----- nvinfo : EIATTR_KPARAM_INFO
	.align		4
.L_2467:
        /*0038*/ 	.byte	0x04, 0x17
        /*003a*/ 	.short	(.L_2469 - .L_2468)
.L_2468:
        /*003c*/ 	.word	0x00000000
        /*0040*/ 	.short	0x0000
        /*0042*/ 	.short	0x0000
        /*0044*/ 	.byte	0x00, 0xf0, 0x21, 0x31


	//----- nvinfo : EIATTR_SPARSE_MMA_MASK
	.align		4
.L_2469:
        /*0048*/ 	.byte	0x03, 0x50
        /*004a*/ 	.short	0x0000


	//----- nvinfo : EIATTR_MAXREG_COUNT
	.align		4
        /*004c*/ 	.byte	0x03, 0x1b
        /*004e*/ 	.short	0x0080


	//----- nvinfo : EIATTR_MERCURY_ISA_VERSION
	.align		4
        /*0050*/ 	.byte	0x03, 0x5f
        /*0052*/ 	.short	0x0101


	//----- nvinfo : EIATTR_EXIT_INSTR_OFFSETS
	.align		4
        /*0054*/ 	.byte	0x04, 0x1c
        /*0056*/ 	.short	(.L_2471 - .L_2470)


	//   ....[0]....
.L_2470:
        /*0058*/ 	.word	0x00000180


	//   ....[1]....
        /*005c*/ 	.word	0x00000de0


	//   ....[2]....
        /*0060*/ 	.word	0x000015f0


	//   ....[3]....
        /*0064*/ 	.word	0x00001650


	//   ....[4]....
        /*0068*/ 	.word	0x00002080


	//   ....[5]....
        /*006c*/ 	.word	0x00002510


	//----- nvinfo : EIATTR_MAX_THREADS
	.align		4
.L_2471:
        /*0070*/ 	.byte	0x04, 0x05
        /*0072*/ 	.short	(.L_2473 - .L_2472)
.L_2472:
        /*0074*/ 	.word	0x00000200
        /*0078*/ 	.word	0x00000001
        /*007c*/ 	.word	0x00000001


	//----- nvinfo : EIATTR_CRS_STACK_SIZE
	.align		4
.L_2473:
        /*0080*/ 	.byte	0x04, 0x1e
        /*0082*/ 	.short	(.L_2475 - .L_2474)
.L_2474:
        /*0084*/ 	.word	0x00000000


	//----- nvinfo : EIATTR_CBANK_PARAM_SIZE
	.align		4
.L_2475:
        /*0088*/ 	.byte	0x03, 0x19
        /*008a*/ 	.short	0x0c58


	//----- nvinfo : EIATTR_PARAM_CBANK
	.align		4
        /*008c*/ 	.byte	0x04, 0x0a
        /*008e*/ 	.short	(.L_2477 - .L_2476)
	.align		4
.L_2476:
        /*0090*/ 	.word	index@(.nv.constant0._ZN2at6native57_GLOBAL__N__f3eca4a2_24_ForeachBinaryOpScalar_cu_86b9896c25multi_tensor_apply_kernelINS1_18TensorListMetadataILi2EEENS1_21BinaryOpScalarFunctorIlLi2ELi1ELi1EEEJNS1_13power_functorIlEElEEEvT_T0_DpT1_)
        /*0094*/ 	.short	0x0210
        /*0096*/ 	.short	0x0c58


	//----- nvinfo : EIATTR_SW_WAR
	.align		4
.L_2477:
        /*0098*/ 	.byte	0x04, 0x36
        /*009a*/ 	.short	(.L_2479 - .L_2478)
.L_2478:
        /*009c*/ 	.word	0x00000008
.L_2479:


//--------------------- .nv.info._ZN2at6native57_GLOBAL__N__f3eca4a2_24_ForeachBinaryOpScalar_cu_86b9896c25multi_tensor_apply_kernelINS1_18TensorListMetadataILi2EEENS1_21BinaryOpScalarFunctorIiLi2ELi1ELi1EEEJNS1_13power_functorIiEEiEEEvT_T0_DpT1_ --------------------------
	.section	.nv.info._ZN2at6native57_GLOBAL__N__f3eca4a2_24_ForeachBinaryOpScalar_cu_86b9896c25multi_tensor_apply_kernelINS1_18TensorListMetadataILi2EEENS1_21BinaryOpScalarFunctorIiLi2ELi1ELi1EEEJNS1_13power_functorIiEEiEEEvT_T0_DpT1_,"",@"SHT_CUDA_INFO"
	.sectionflags	@""
	.align	4


	//----- nvinfo : EIATTR_CUDA_API_VERSION
	.align		4
        /*0000*/ 	.byte	0x04, 0x37
        /*0002*/ 	.short	(.L_2481 - .L_2480)
.L_2480:
        /*0004*/ 	.word	0x00000082


	//----- nvinfo : EIATTR_KPARAM_INFO
	.align		4
.L_2481:
        /*0008*/ 	.byte	0x04, 0x17
        /*000a*/ 	.short	(.L_2483 - .L_2482)
.L_2482:
        /*000c*/ 	.word	0x00000000
        /*0010*/ 	.short	0x0003
        /*0012*/ 	.short	0x0c4c
        /*0014*/ 	.byte	0x00, 0xf0, 0x11, 0x00


	//----- nvinfo : EIATTR_KPARAM_INFO
	.align		4
.L_2483:
        /*0018*/ 	.byte	0x04, 0x17
        /*001a*/ 	.short	(.L_2485 - .L_2484)
.L_2484:
        /*001c*/ 	.word	0x00000000
        /*0020*/ 	.short	0x0002
        /*0022*/ 	.short	0x0c49
        /*0024*/ 	.byte	0x00, 0xf0, 0x05, 0x00


	//----- nvinfo : EIATTR_KPARAM_INFO
	.align		4
.L_2485:
        /*0028*/ 	.byte	0x04, 0x17
        /*002a*/ 	.short	(.L_2487 - .L_2486)
.L_2486:
        /*002c*/ 	.word	0x00000000
        /*0030*/ 	.short	0x0001
        /*0032*/ 	.short	0x0c48
        /*0034*/ 	.byte	0x00, 0xf0, 0x05, 0x00


	//----- nvinfo : EIATTR_KPARAM_INFO
	.align		4
.L_2487:
        /*0038*/ 	.byte	0x04, 0x17
        /*003a*/ 	.short	(.L_2489 - .L_2488)
.L_2488:
        /*003c*/ 	.word	0x00000000
        /*0040*/ 	.short	0x0000
        /*0042*/ 	.short	0x0000
        /*0044*/ 	.byte	0x00, 0xf0, 0x21, 0x31


	//----- nvinfo : EIATTR_SPARSE_MMA_MASK
	.align		4
.L_2489:
        /*0048*/ 	.byte	0x03, 0x50
        /*004a*/ 	.short	0x0000


	//----- nvinfo : EIATTR_MAXREG_COUNT
	.align		4
        /*004c*/ 	.byte	0x03, 0x1b
        /*004e*/ 	.short	0x0080


	//----- nvinfo : EIATTR_MERCURY_ISA_VERSION
	.align		4
        /*0050*/ 	.byte	0x03, 0x5f
        /*0052*/ 	.short	0x0101


	//----- nvinfo : EIATTR_EXIT_INSTR_OFFSETS
	.align		4
        /*0054*/ 	.byte	0x04, 0x1c
        /*0056*/ 	.short	(.L_2491 - .L_2490)


	//   ....[0]....
.L_2490:
        /*0058*/ 	.word	0x00000160


	//   ....[1]....
        /*005c*/ 	.word	0x00000910


	//   ....[2]....
        /*0060*/ 	.word	0x00000f40


	//   ....[3]....
        /*0064*/ 	.word	0x00000fa0


	//   ....[4]....
        /*0068*/ 	.word	0x000014b0


	//   ....[5]....
        /*006c*/ 	.word	0x000017d0


	//----- nvinfo : EIATTR_MAX_THREADS
	.align		4
.L_2491:
        /*0070*/ 	.byte	0x04, 0x05
        /*0072*/ 	.short	(.L_2493 - .L_2492)
.L_2492:
        /*0074*/ 	.word	0x00000200
        /*0078*/ 	.word	0x00000001
        /*007c*/ 	.word	0x00000001


	//----- nvinfo : EIATTR_CRS_STACK_SIZE
	.align		4
.L_2493:
        /*0080*/ 	.byte	0x04, 0x1e
        /*0082*/ 	.short	(.L_2495 - .L_2494)
.L_2494:
        /*0084*/ 	.word	0x00000000


	//----- nvinfo : EIATTR_CBANK_PARAM_SIZE
	.align		4
.L_2495:
        /*0088*/ 	.byte	0x03, 0x19
        /*008a*/ 	.short	0x0c50


	//----- nvinfo : EIATTR_PARAM_CBANK
	.align		4
        /*008c*/ 	.byte	0x04, 0x0a
        /*008e*/ 	.short	(.L_2497 - .L_2496)
	.align		4
.L_2496:
        /*0090*/ 	.word	index@(.nv.constant0._ZN2at6native57_GLOBAL__N__f3eca4a2_24_ForeachBinaryOpScalar_cu_86b9896c25multi_tensor_apply_kernelINS1_18TensorListMetadataILi2EEENS1_21BinaryOpScalarFunctorIiLi2ELi1ELi1EEEJNS1_13power_functorIiEEiEEEvT_T0_DpT1_)
        /*0094*/ 	.short	0x0210
        /*0096*/ 	.short	0x0c50


	//----- nvinfo : EIATTR_SW_WAR
	.align		4
.L_2497:
        /*0098*/ 	.byte	0x04, 0x36
        /*009a*/ 	.short	(.L_2499 - .L_2498)
.L_2498:
        /*009c*/ 	.word	0x00000008
.L_2499:


//--------------------- .nv.info._ZN2at6native57_GLOBAL__N__f3eca4a2_24_ForeachBinaryOpScalar_cu_86b9896c25multi_tensor_apply_kernelINS1_18TensorListMetadataILi2EEENS1_21BinaryOpScalarFunctorIaLi2ELi1ELi1EEEJNS1_13power_functorIaEEaEEEvT_T0_DpT1_ --------------------------
	.section	.nv.info._ZN2at6native57_GLOBAL__N__f3eca4a2_24_ForeachBinaryOpScalar_cu_86b9896c25multi_tensor_apply_kernelINS1_18TensorListMetadataILi2EEENS1_21BinaryOpScalarFunctorIaLi2ELi1ELi1EEEJNS1_13power_functorIaEEaEEEvT_T0_DpT1_,"",@"SHT_CUDA_INFO"
	.sectionflags	@""
	.align	4


	//----- nvinfo : EIATTR_CUDA_API_VERSION
	.align		4
        /*0000*/ 	.byte	0x04, 0x37
        /*0002*/ 	.short	(.L_2501 - .L_2500)
.L_2500:
        /*0004*/ 	.word	0x00000082


	//----- nvinfo : EIATTR_KPARAM_INFO
	.align		4
.L_2501:
        /*0008*/ 	.byte	0x04, 0x17
        /*000a*/ 	.short	(.L_2503 - .L_2502)
.L_2502:
        /*000c*/ 	.word	0x00000000
        /*0010*/ 	.short	0x0003
        /*0012*/ 	.short	0x0c4a
        /*0014*/ 	.byte	0x00, 0xf0, 0x05, 0x00


	//----- nvinfo : EIATTR_KPARAM_INFO
	.align		4
.L_2503:
        /*0018*/ 	.byte	0x04, 0x17
        /*001a*/ 	.short	(.L_2505 - .L_2504)
.L_2504:
        /*001c*/ 	.word	0x00000000
        /*0020*/ 	.short	0x0002
        /*0022*/ 	.short	0x0c49
        /*0024*/ 	.byte	0x00, 0xf0, 0x05, 0x00


	//----- nvinfo : EIATTR_KPARAM_INFO
	.align		4
.L_2505:
        /*0028*/ 	.byte	0x04, 0x17
        /*002a*/ 	.short	(.L_2507 - .L_2506)
.L_2506:
        /*002c*/ 	.word	0x00000000
        /*0030*/ 	.short	0x0001
        /*0032*/ 	.short	0x0c48
        /*0034*/ 	.byte	0x00, 0xf0, 0x05, 0x00


	//----- nvinfo : EIATTR_KPARAM_INFO
	.align		4
.L_2507:
        /*0038*/ 	.byte	0x04, 0x17
        /*003a*/ 	.short	(.L_2509 - .L_2508)
.L_2508:
        /*003c*/ 	.word	0x00000000
        /*0040*/ 	.short	0x0000
        /*0042*/ 	.short	0x0000
        /*0044*/ 	.byte	0x00, 0xf0, 0x21, 0x31


	//----- nvinfo : EIATTR_SPARSE_MMA_MASK
	.align		4
.L_2509:
        /*0048*/ 	.byte	0x03, 0x50
        /*004a*/ 	.short	0x0000


	//----- nvinfo : EIATTR_MAXREG_COUNT
	.align		4
        /*004c*/ 	.byte	0x03, 0x1b
        /*004e*/ 	.short	0x0080


	//----- nvinfo : EIATTR_MERCURY_ISA_VERSION
	.align		4
        /*0050*/ 	.byte	0x03, 0x5f
        /*0052*/ 	.short	0x0101


	//----- nvinfo : EIATTR_EXIT_INSTR_OFFSETS
	.align		4
        /*0054*/ 	.byte	0x04, 0x1c
        /*0056*/ 	.short	(.L_2511 - .L_2510)


	//   ....[0]....
.L_2510:
        /*0058*/ 	.word	0x000001a0


	//   ....[1]....
        /*005c*/ 	.word	0x00000ae0


	//   ....[2]....
        /*0060*/ 	.word	0x000011d0


	//   ....[3]....
        /*0064*/ 	.word	0x00001230


	//   ....[4]....
        /*0068*/ 	.word	0x000019f0


	//   ....[5]....
        /*006c*/ 	.word	0x00001df0


	//----- nvinfo : EIATTR_MAX_THREADS
	.align		4
.L_2511:
        /*0070*/ 	.byte	0x04, 0x05
        /*0072*/ 	.short	(.L_2513 - .L_2512)
.L_2512:
        /*0074*/ 	.word	0x00000200
        /*0078*/ 	.word	0x00000001
        /*007c*/ 	.word	0x00000001


	//----- nvinfo : EIATTR_CRS_STACK_SIZE
	.align		4
.L_2513:
        /*0080*/ 	.byte	0x04, 0x1e
        /*0082*/ 	.short	(.L_2515 - .L_2514)
.L_2514:
        /*0084*/ 	.word	0x00000000


	//----- nvinfo : EIATTR_CBANK_PARAM_SIZE
	.align		4
.L_2515:
        /*0088*/ 	.byte	0x03, 0x19
        /*008a*/ 	.short	0x0c4b


	//----- nvinfo : EIATTR_PARAM_CBANK
	.align		4
        /*008c*/ 	.byte	0x04, 0x0a
        /*008e*/ 	.short	(.L_2517 - .L_2516)
	.align		4
.L_2516:
        /*0090*/ 	.word	index@(.nv.constant0._ZN2at6native57_GLOBAL__N__f3eca4a2_24_ForeachBinaryOpScalar_cu_86b9896c25multi_tensor_apply_kernelINS1_18TensorListMetadataILi2EEENS1_21BinaryOpScalarFunctorIaLi2ELi1ELi1EEEJNS1_13power_functorIaEEaEEEvT_T0_DpT1_)
        /*0094*/ 	.short	0x0210
        /*0096*/ 	.short	0x0c4b


	//----- nvinfo : EIATTR_SW_WAR
	.align		4
.L_2517:
        /*0098*/ 	.byte	0x04, 0x36
        /*009a*/ 	.short	(.L_2519 - .L_2518)
.L_2518:
        /*009c*/ 	.word	0x00000008
.L_2519:


//--------------------- .nv.info._ZN2at6native57_GLOBAL__N__f3eca4a2_24_ForeachBinaryOpScalar_cu_86b9896c25multi_tensor_apply_kernelINS1_18TensorListMetadataILi2EEENS1_21BinaryOpScalarFunctorIhLi2ELi1ELi1EEEJNS1_13power_functorIhEEhEEEvT_T0_DpT1_ --------------------------
	.section	.nv.info._ZN2at6native57_GLOBAL__N__f3eca4a2_24_ForeachBinaryOpScalar_cu_86b9896c25multi_tensor_apply_kernelINS1_18TensorListMetadataILi2EEENS1_21BinaryOpScalarFunctorIhLi2ELi1ELi1EEEJNS1_13power_functorIhEEhEEEvT_T0_DpT1_,"",@"SHT_CUDA_INFO"
	.sectionflags	@""
	.align	4


	//----- nvinfo : EIATTR_CUDA_API_VERSION
	.align		4
        /*0000*/ 	.byte	0x04, 0x37
        /*0002*/ 	.short	(.L_2521 - .L_2520)
.L_2520:
        /*0004*/ 	.word	0x00000082


	//----- nvinfo : EIATTR_KPARAM_INFO
	.align		4
.L_2521:
        /*0008*/ 	.byte	0x04, 0x17
        /*000a*/ 	.short	(.L_2523 - .L_2522)
.L_2522:
        /*000c*/ 	.word	0x00000000
        /*0010*/ 	.short	0x0003
        /*0012*/ 	.short	0x0c4a
        /*0014*/ 	.byte	0x00, 0xf0, 0x05, 0x00


	//----- nvinfo : EIATTR_KPARAM_INFO
	.align		4
.L_2523:
        /*0018*/ 	.byte	0x04, 0x17
        /*001a*/ 	.short	(.L_2525 - .L_2524)
.L_2524:
        /*001c*/ 	.word	0x00000000
        /*0020*/ 	.short	0x0002
        /*0022*/ 	.short	0x0c49
        /*0024*/ 	.byte	0x00, 0xf0, 0x05, 0x00


	//----- nvinfo : EIATTR_KPARAM_INFO
	.align		4
.L_2525:
        /*0028*/ 	.byte	0x04, 0x17
        /*002a*/ 	.short	(.L_2527 - .L_2526)
.L_2526:
        /*002c*/ 	.word	0x00000000
        /*0030*/ 	.short	0x0001
        /*0032*/ 	.short	0x0c48
        /*0034*/ 	.byte	0x00, 0xf0, 0x05, 0x00


	//----- nvinfo : EIATTR_KPARAM_INFO
	.align		4
.L_2527:
        /*0038*/ 	.byte	0x04, 0x17
        /*003a*/ 	.short	(.L_2529 - .L_2528)
.L_2528:
        /*003c*/ 	.word	0x00000000
        /*0040*/ 	.short	0x0000
        /*0042*/ 	.short	0x0000
        /*0044*/ 	.byte	0x00, 0xf0, 0x21, 0x31


	//----- nvinfo : EIATTR_SPARSE_MMA_MASK
	.align		4
.L_2529:
        /*0048*/ 	.byte	0x03, 0x50
        /*004a*/ 	.short	0x0000


	//----- nvinfo : EIATTR_MAXREG_COUNT
	.align		4
        /*004c*/ 	.byte	0x03, 0x1b
        /*004e*/ 	.short	0x0080


	//----- nvinfo : EIATTR_MERCURY_ISA_VERSION
	.align		4
        /*0050*/ 	.byte	0x03, 0x5f
        /*0052*/ 	.short	0x0101


	//----- nvinfo : EIATTR_EXIT_INSTR_OFFSETS
	.align		4
        /*0054*/ 	.byte	0x04, 0x1c
        /*0056*/ 	.short	(.L_2531 - .L_2530)


	//   ....[0]....
.L_2530:
        /*0058*/ 	.word	0x00000180


	//   ....[1]....
        /*005c*/ 	.word	0x00000970


	//   ....[2]....
        /*0060*/ 	.word	0x00000cc0


	//   ....[3]....
        /*0064*/ 	.word	0x00000d20


	//   ....[4]....
        /*0068*/ 	.word	0x00001320


	//   ....[5]....
        /*006c*/ 	.word	0x00001400


	//----- nvinfo : EIATTR_MAX_THREADS
	.align		4
.L_2531:
        /*0070*/ 	.byte	0x04, 0x05
        /*0072*/ 	.short	(.L_2533 - .L_2532)
.L_2532:
        /*0074*/ 	.word	0x00000200
        /*0078*/ 	.word	0x00000001
        /*007c*/ 	.word	0x00000001


	//----- nvinfo : EIATTR_CRS_STACK_SIZE
	.align		4
.L_2533:
        /*0080*/ 	.byte	0x04, 0x1e
        /*0082*/ 	.short	(.L_2535 - .L_2534)
.L_2534:
        /*0084*/ 	.word	0x00000000


	//----- nvinfo : EIATTR_CBANK_PARAM_SIZE
	.align		4
.L_2535:
        /*0088*/ 	.byte	0x03, 0x19
        /*008a*/ 	.short	0x0c4b


	//----- nvinfo : EIATTR_PARAM_CBANK
	.align		4
        /*008c*/ 	.byte	0x04, 0x0a
        /*008e*/ 	.short	(.L_2537 - .L_2536)
	.align		4
.L_2536:
        /*0090*/ 	.word	index@(.nv.constant0._ZN2at6native57_GLOBAL__N__f3eca4a2_24_ForeachBinaryOpScalar_cu_86b9896c25multi_tensor_apply_kernelINS1_18TensorListMetadataILi2EEENS1_21BinaryOpScalarFunctorIhLi2ELi1ELi1EEEJNS1_13power_functorIhEEhEEEvT_T0_DpT1_)
        /*0094*/ 	.short	0x0210
        /*0096*/ 	.short	0x0c4b


	//----- nvinfo : EIATTR_SW_WAR
	.align		4
.L_2537:
        /*0098*/ 	.byte	0x04, 0x36
        /*009a*/ 	.short	(.L_2539 - .L_2538)
.L_2538:
        /*009c*/ 	.word	0x00000008
.L_2539:


//--------------------- .nv.info._ZN2at6native57_GLOBAL__N__f3eca4a2_24_ForeachBinaryOpScalar_cu_86b9896c25multi_tensor_apply_kernelINS1_18TensorListMetadataILi1EEENS1_21BinaryOpScalarFunctorIN3c108BFloat16ELi1ELi1ELi0EEEJNS1_13power_functorIfEEfEEEvT_T0_DpT1_ --------------------------
	.section	.nv.info._ZN2at6native57_GLOBAL__N__f3eca4a2_24_ForeachBinaryOpScalar_cu_86b9896c25multi_tensor_apply_kernelINS1_18TensorListMetadataILi1EEENS1_21BinaryOpScalarFunctorIN3c108BFloat16ELi1ELi1ELi0EEEJNS1_13power_functorIfEEfEEEvT_T0_DpT1_,"",@"SHT_CUDA_INFO"
	.sectionflags	@""
	.align	4


	//----- nvinfo : EIATTR_CUDA_API_VERSION
	.align		4
        /*0000*/ 	.byte	0x04, 0x37
        /*0002*/ 	.short	(.L_2541 - .L_2540)
.L_2540:
        /*0004*/ 	.word	0x00000082


	//----- nvinfo : EIATTR_KPARAM_INFO
	.align		4
.L_2541:
        /*0008*/ 	.byte	0x04, 0x17
        /*000a*/ 	.short	(.L_2543 - .L_2542)
.L_2542:
        /*000c*/ 	.word	0x00000000
        /*0010*/ 	.short	0x0003
        /*0012*/ 	.short	0x0d2c
        /*0014*/ 	.byte	0x00, 0xf0, 0x11, 0x00


	//----- nvinfo : EIATTR_KPARAM_INFO
	.align		4
.L_2543:
        /*0018*/ 	.byte	0x04, 0x17
        /*001a*/ 	.short	(.L_2545 - .L_2544)
.L_2544:
        /*001c*/ 	.word	0x00000000
        /*0020*/ 	.short	0x0002
        /*0022*/ 	.short	0x0d29
        /*0024*/ 	.byte	0x00, 0xf0, 0x05, 0x00


	//----- nvinfo : EIATTR_KPARAM_INFO
	.align		4
.L_2545:
        /*0028*/ 	.byte	0x04, 0x17
        /*002a*/ 	.short	(.L_2547 - .L_2546)
.L_2546:
        /*002c*/ 	.word	0x00000000
        /*0030*/ 	.short	0x0001
        /*0032*/ 	.short	0x0d28
        /*0034*/ 	.byte	0x00, 0xf0, 0x05, 0x00


	//----- nvinfo : EIATTR_KPARAM_INFO
	.align		4
.L_2547:
        /*0038*/ 	.byte	0x04, 0x17
        /*003a*/ 	.short	(.L_2549 - .L_2548)
.L_2548:
        /*003c*/ 	.word	0x00000000
        /*0040*/ 	.short	0x0000
        /*0042*/ 	.short	0x0000
        /*0044*/ 	.byte	0x00, 0xf0, 0xa1, 0x34


	//----- nvinfo : EIATTR_SPARSE_MMA_MASK
	.align		4
.L_2549:
        /*0048*/ 	.byte	0x03, 0x50
        /*004a*/ 	.short	0x0000


	//----- nvinfo : EIATTR_MAXREG_COUNT
	.align		4
        /*004c*/ 	.byte	0x03, 0x1b
        /*004e*/ 	.short	0x0080


	//----- nvinfo : EIATTR_MERCURY_ISA_VERSION
	.align		4
        /*0050*/ 	.byte	0x03, 0x5f
        /*0052*/ 	.short	0x0101


	//----- nvinfo : EIATTR_EXIT_INSTR_OFFSETS
	.align		4
        /*0054*/ 	.byte	0x04, 0x1c
        /*0056*/ 	.short	(.L_2551 - .L_2550)


	//   ....[0]....
.L_2550:
        /*0058*/ 	.word	0x00000140


	//   ....[1]....
        /*005c*/ 	.word	0x00000600


	//   ....[2]....
        /*0060*/ 	.word	0x00000660


	//   ....[3]....
        /*0064*/ 	.word	0x000008b0


	//----- nvinfo : EIATTR_MAX_THREADS
	.align		4
.L_2551:
        /*0068*/ 	.byte	0x04, 0x05
        /*006a*/ 	.short	(.L_2553 - .L_2552)
.L_2552:
        /*006c*/ 	.word	0x00000200
        /*0070*/ 	.word	0x00000001
        /*0074*/ 	.word	0x00000001


	//----- nvinfo : EIATTR_CRS_STACK_SIZE
	.align		4
.L_2553:
        /*0078*/ 	.byte	0x04, 0x1e
        /*007a*/ 	.short	(.L_2555 - .L_2554)
.L_2554:
        /*007c*/ 	.word	0x00000000


	//----- nvinfo : EIATTR_CBANK_PARAM_SIZE
	.align		4
.L_2555:
        /*0080*/ 	.byte	0x03, 0x19
        /*0082*/ 	.short	0x0d30


	//----- nvinfo : EIATTR_PARAM_CBANK
	.align		4
        /*0084*/ 	.byte	0x04, 0x0a
        /*0086*/ 	.short	(.L_2557 - .L_2556)
	.align		4
.L_2556:
        /*0088*/ 	.word	index@(.nv.constant0._ZN2at6native57_GLOBAL__N__f3eca4a2_24_ForeachBinaryOpScalar_cu_86b9896c25multi_tensor_apply_kernelINS1_18TensorListMetadataILi1EEENS1_21BinaryOpScalarFunctorIN3c108BFloat16ELi1ELi1ELi0EEEJNS1_13power_functorIfEEfEEEvT_T0_DpT1_)
        /*008c*/ 	.short	0x0210
        /*008e*/ 	.short	0x0d30


	//----- nvinfo : EIATTR_SW_WAR
	.align		4
.L_2557:
        /*0090*/ 	.byte	0x04, 0x36
        /*0092*/ 	.short	(.L_2559 - .L_2558)
.L_2558:
        /*0094*/ 	.word	0x00000008
.L_2559:


//--------------------- .nv.info._ZN2at6native57_GLOBAL__N__f3eca4a2_24_ForeachBinaryOpScalar_cu_86b9896c25multi_tensor_apply_kernelINS1_18TensorListMetadataILi1EEENS1_21BinaryOpScalarFunctorIN3c104HalfELi1ELi1ELi0EEEJNS1_13power_functorIfEEfEEEvT_T0_DpT1_ --------------------------
	.section	.nv.info._ZN2at6native57_GLOBAL__N__f3eca4a2_24_ForeachBinaryOpScalar_cu_86b9896c25multi_tensor_apply_kernelINS1_18TensorListMetadataILi1EEENS1_21BinaryOpScalarFunctorIN3c104HalfELi1ELi1ELi0EEEJNS1_13power_functorIfEEfEEEvT_T0_DpT1_,"",@"SHT_CUDA_INFO"
	.sectionflags	@""
	.align	4


	//----- nvinfo : EIATTR_CUDA_API_VERSION
	.align		4
        /*0000*/ 	.byte	0x04, 0x37
        /*0002*/ 	.short	(.L_2561 - .L_2560)
.L_2560:
        /*0004*/ 	.word	0x00000082


	//----- nvinfo : EIATTR_KPARAM_INFO
	.align		4
.L_2561:
        /*0008*/ 	.byte	0x04, 0x17
        /*000a*/ 	.short	(.L_2563 - .L_2562)
.L_2562:
        /*000c*/ 	.word	0x00000000
        /*0010*/ 	.short	0x0003
        /*0012*/ 	.short	0x0d2c
        /*0014*/ 	.byte	0x00, 0xf0, 0x11, 0x00


	//----- nvinfo : EIATTR_KPARAM_INFO
	.align		4
.L_2563:
        /*0018*/ 	.byte	0x04, 0x17
        /*001a*/ 	.short	(.L_2565 - .L_2564)
.L_2564:
        /*001c*/ 	.word	0x00000000
        /*0020*/ 	.short	0x0002
        /*0022*/ 	.short	0x0d29
        /*0024*/ 	.byte	0x00, 0xf0, 0x05, 0x00


	//----- nvinfo : EIATTR_KPARAM_INFO
	.align		4
.L_2565:
        /*0028*/ 	.byte	0x04, 0x17
        /*002a*/ 	.short	(.L_2567 - .L_2566)
.L_2566:
        /*002c*/ 	.word	0x00000000
        /*0030*/ 	.short	0x0001
        /*0032*/ 	.short	0x0d28
        /*0034*/ 	.byte	0x00, 0xf0, 0x05, 0x00


	//----- nvinfo : EIATTR_KPARAM_INFO
	.align		4
.L_2567:
        /*0038*/ 	.byte	0x04, 0x17
        /*003a*/ 	.short	(.L_2569 - .L_2568)
.L_2568:
        /*003c*/ 	.word	0x00000000
        /*0040*/ 	.short	0x0000
        /*0042*/ 	.short	0x0000
        /*0044*/ 	.byte	0x00, 0xf0, 0xa1, 0x34


	//----- nvinfo : EIATTR_SPARSE_MMA_MASK
	.align		4
.L_2569:
        /*0048*/ 	.byte	0x03, 0x50
        /*004a*/ 	.short	0x0000


	//----- nvinfo : EIATTR_MAXREG_COUNT
	.align		4
        /*004c*/ 	.byte	0x03, 0x1b
        /*004e*/ 	.short	0x0080


	//----- nvinfo : EIATTR_MERCURY_ISA_VERSION
	.align		4
        /*0050*/ 	.byte	0x03, 0x5f
        /*0052*/ 	.short	0x0101


	//----- nvinfo : EIATTR_EXIT_INSTR_OFFSETS
	.align		4
        /*0054*/ 	.byte	0x04, 0x1c
        /*0056*/ 	.short	(.L_2571 - .L_2570)


	//   ....[0]....
.L_2570:
        /*0058*/ 	.word	0x00000140


	//   ....[1]....
        /*005c*/ 	.word	0x00000600


	//   ....[2]....
        /*0060*/ 	.word	0x00000660


	//   ....[3]....
        /*0064*/ 	.word	0x00000890


	//----- nvinfo : EIATTR_MAX_THREADS
	.align		4
.L_2571:
        /*0068*/ 	.byte	0x04, 0x05
        /*006a*/ 	.short	(.L_2573 - .L_2572)
.L_2572:
        /*006c*/ 	.word	0x00000200
        /*0070*/ 	.word	0x00000001
        /*0074*/ 	.word	0x00000001


	//----- nvinfo : EIATTR_CRS_STACK_SIZE
	.align		4
.L_2573:
        /*0078*/ 	.byte	0x04, 0x1e
        /*007a*/ 	.short	(.L_2575 - .L_2574)
.L_2574:
        /*007c*/ 	.word	0x00000000


	//----- nvinfo : EIATTR_CBANK_PARAM_SIZE
	.align		4
.L_2575:
        /*0080*/ 	.byte	0x03, 0x19
        /*0082*/ 	.short	0x0d30


	//----- nvinfo : EIATTR_PARAM_CBANK
	.align		4
        /*0084*/ 	.byte	0x04, 0x0a
        /*0086*/ 	.short	(.L_2577 - .L_2576)
	.align		4
.L_2576:
        /*0088*/ 	.word	index@(.nv.constant0._ZN2at6native57_GLOBAL__N__f3eca4a2_24_ForeachBinaryOpScalar_cu_86b9896c25multi_tensor_apply_kernelINS1_18TensorListMetadataILi1EEENS1_21BinaryOpScalarFunctorIN3c104HalfELi1ELi1ELi0EEEJNS1_13power_functorIfEEfEEEvT_T0_DpT1_)
        /*008c*/ 	.short	0x0210
        /*008e*/ 	.short	0x0d30


	//----- nvinfo : EIATTR_SW_WAR
	.align		4
.L_2577:
        /*0090*/ 	.byte	0x04, 0x36
        /*0092*/ 	.short	(.L_2579 - .L_2578)
.L_2578:
        /*0094*/ 	.word	0x00000008
.L_2579:


//--------------------- .nv.info._ZN2at6native57_GLOBAL__N__f3eca4a2_24_ForeachBinaryOpScalar_cu_86b9896c25multi_tensor_apply_kernelINS1_18TensorListMetadataILi1EEENS1_21BinaryOpScalarFunctorIN3c107complexIfEELi1ELi1ELi0EEEJNS1_13power_functorIS8_EES8_EEEvT_T0_DpT1_ --------------------------
	.section	.nv.info._ZN2at6native57_GLOBAL__N__f3eca4a2_24_ForeachBinaryOpScalar_cu_86b9896c25multi_tensor_apply_kernelINS1_18TensorListMetadataILi1EEENS1_21BinaryOpScalarFunctorIN3c107complexIfEELi1ELi1ELi0EEEJNS1_13power_functorIS8_EES8_EEEvT_T0_DpT1_,"",@"SHT_CUDA_INFO"
	.sectionflags	@""
	.align	4


	//----- nvinfo : EIATTR_CUDA_API_VERSION
	.align		4
        /*0000*/ 	.byte	0x04, 0x37
        /*0002*/ 	.short	(.L_2581 - .L_2580)
.L_2580:
        /*0004*/ 	.word	0x00000082


	//----- nvinfo : EIATTR_KPARAM_INFO
	.align		4
.L_2581:
        /*0008*/ 	.byte	0x04, 0x17
        /*000a*/ 	.short	(.L_2583 - .L_2582)
.L_2582:
        /*000c*/ 	.word	0x00000000
        /*0010*/ 	.short	0x0003
        /*0012*/ 	.short	0x0d30
        /*0014*/ 	.byte	0x00, 0xf0, 0x21, 0x00


	//----- nvinfo : EIATTR_KPARAM_INFO
	.align		4
.L_2583:
        /*0018*/ 	.byte	0x04, 0x17
        /*001a*/ 	.short	(.L_2585 - .L_2584)
.L_2584:
        /*001c*/ 	.word	0x00000000
        /*0020*/ 	.short	0x0002
        /*0022*/ 	.short	0x0d29
        /*0024*/ 	.byte	0x00, 0xf0, 0x05, 0x00


	//----- nvinfo : EIATTR_KPARAM_INFO
	.align		4
.L_2585:
        /*0028*/ 	.byte	0x04, 0x17
        /*002a*/ 	.short	(.L_2587 - .L_2586)
.L_2586:
        /*002c*/ 	.word	0x00000000
        /*0030*/ 	.short	0x0001
        /*0032*/ 	.short	0x0d28
        /*0034*/ 	.byte	0x00, 0xf0, 0x05, 0x00


	//----- nvinfo : EIATTR_KPARAM_INFO
	.align		4
.L_2587:
        /*0038*/ 	.byte	0x04, 0x17
        /*003a*/ 	.short	(.L_2589 - .L_2588)
.L_2588:
        /*003c*/ 	.word	0x00000000
        /*0040*/ 	.short	0x0000
        /*0042*/ 	.short	0x0000
        /*0044*/ 	.byte	0x00, 0xf0, 0xa1, 0x34


	//----- nvinfo : EIATTR_SPARSE_MMA_MASK
	.align		4
.L_2589:
        /*0048*/ 	.byte	0x03, 0x50
        /*004a*/ 	.short	0x0000


	//----- nvinfo : EIATTR_MAXREG_COUNT
	.align		4
        /*004c*/ 	.byte	0x03, 0x1b
        /*004e*/ 	.short	0x0080


	//----- nvinfo : EIATTR_MERCURY_ISA_VERSION
	.align		4
        /*0050*/ 	.byte	0x03, 0x5f
        /*0052*/ 	.short	0x0101


	//----- nvinfo : EIATTR_EXIT_INSTR_OFFSETS
	.align		4
        /*0054*/ 	.byte	0x04, 0x1c
        /*0056*/ 	.short	(.L_2591 - .L_2590)


	//   ....[0]....
.L_2590:
        /*0058*/ 	.word	0x00000160


	//   ....[1]....
        /*005c*/ 	.word	0x0000b5c0


	//   ....[2]....
        /*0060*/ 	.word	0x0000b620


	//   ....[3]....
        /*0064*/ 	.word	0x00016700


	//----- nvinfo : EIATTR_MAX_THREADS
	.align		4
.L_2591:
        /*0068*/ 	.byte	0x04, 0x05
        /*006a*/ 	.short	(.L_2593 - .L_2592)
.L_2592:
        /*006c*/ 	.word	0x00000200
        /*0070*/ 	.word	0x00000001
        /*0074*/ 	.word	0x00000001


	//----- nvinfo : EIATTR_CRS_STACK_SIZE
	.align		4
.L_2593:
        /*0078*/ 	.byte	0x04, 0x1e
        /*007a*/ 	.short	(.L_2595 - .L_2594)
.L_2594:
        /*007c*/ 	.word	0x00000000


	//----- nvinfo : EIATTR_CBANK_PARAM_SIZE
	.align		4
.L_2595:
        /*0080*/ 	.byte	0x03, 0x19
        /*0082*/ 	.short	0x0d38


	//----- nvinfo : EIATTR_PARAM_CBANK
	.align		4
        /*0084*/ 	.byte	0x04, 0x0a
        /*0086*/ 	.short	(.L_2597 - .L_2596)
	.align		4
.L_2596:
        /*0088*/ 	.word	index@(.nv.constant0._ZN2at6native57_GLOBAL__N__f3eca4a2_24_ForeachBinaryOpScalar_cu_86b9896c25multi_tensor_apply_kernelINS1_18TensorListMetadataILi1EEENS1_21BinaryOpScalarFunctorIN3c107complexIfEELi1ELi1ELi0EEEJNS1_13power_functorIS8_EES8_EEEvT_T0_DpT1_)
        /*008c*/ 	.short	0x0210
        /*008e*/ 	.short	0x0d38


	//----- nvinfo : EIATTR_SW_WAR
	.align		4
.L_2597:
        /*0090*/ 	.byte	0x04, 0x36
        /*0092*/ 	.short	(.L_2599 - .L_2598)
.L_2598:
        /*0094*/ 	.word	0x00000008
.L_2599:


//--------------------- .nv.info._ZN2at6native57_GLOBAL__N__f3eca4a2_24_ForeachBinaryOpScalar_cu_86b9896c25multi_tensor_apply_kernelINS1_18TensorListMetadataILi1EEENS1_21BinaryOpScalarFunctorIN3c107complexIdEELi1ELi1ELi0EEEJNS1_13power_functorIS8_EES8_EEEvT_T0_DpT1_ --------------------------
	.section	.nv.info._ZN2at6native57_GLOBAL__N__f3eca4a2_24_ForeachBinaryOpScalar_cu_86b9896c25multi_tensor_apply_kernelINS1_18TensorListMetadataILi1EEENS1_21BinaryOpScalarFunctorIN3c107complexIdEELi1ELi1ELi0EEEJNS1_13power_functorIS8_EES8_EEEvT_T0_DpT1_,"",@"SHT_CUDA_INFO"
	.sectionflags	@""
	.align	4


	//----- nvinfo : EIATTR_CUDA_API_VERSION
	.align		4
        /*0000*/ 	.byte	0x04, 0x37
        /*0002*/ 	.short	(.L_2601 - .L_2600)
.L_2600:
        /*0004*/ 	.word	0x00000082


	//----- nvinfo : EIATTR_KPARAM_INFO
	.align		4
.L_2601:
        /*0008*/ 	.byte	0x04, 0x17
        /*000a*/ 	.short	(.L_2603 - .L_2602)
.L_2602:
        /*000c*/ 	.word	0x00000000
        /*0010*/ 	.short	0x0003
        /*0012*/ 	.short	0x0d30
        /*0014*/ 	.byte	0x00, 0xf0, 0x41, 0x00


	//----- nvinfo : EIATTR_KPARAM_INFO
	.align		4
.L_2603:
        /*0018*/ 	.byte	0x04, 0x17
        /*001a*/ 	.short	(.L_2605 - .L_2604)
.L_2604:
        /*001c*/ 	.word	0x00000000
        /*0020*/ 	.short	0x0002
        /*0022*/ 	.short	0x0d29
        /*0024*/ 	.byte	0x00, 0xf0, 0x05, 0x00


	//----- nvinfo : EIATTR_KPARAM_INFO
	.align		4
.L_2605:
        /*0028*/ 	.byte	0x04, 0x17
        /*002a*/ 	.short	(.L_2607 - .L_2606)
.L_2606:
        /*002c*/ 	.word	0x00000000
        /*0030*/ 	.short	0x0001
        /*0032*/ 	.short	0x0d28
        /*0034*/ 	.byte	0x00, 0xf0, 0x05, 0x00


	//----- nvinfo : EIATTR_KPARAM_INFO
	.align		4
.L_2607:
        /*0038*/ 	.byte	0x04, 0x17
        /*003a*/ 	.short	(.L_2609 - .L_2608)
.L_2608:
        /*003c*/ 	.word	0x00000000
        /*0040*/ 	.short	0x0000
        /*0042*/ 	.short	0x0000
        /*0044*/ 	.byte	0x00, 0xf0, 0xa1, 0x34


	//----- nvinfo : EIATTR_SPARSE_MMA_MASK
	.align		4
.L_2609:
        /*0048*/ 	.byte	0x03, 0x50
        /*004a*/ 	.short	0x0000


	//----- nvinfo : EIATTR_MAXREG_COUNT
	.align		4
        /*004c*/ 	.byte	0x03, 0x1b
        /*004e*/ 	.short	0x0080


	//----- nvinfo : EIATTR_MERCURY_ISA_VERSION
	.align		4
        /*0050*/ 	.byte	0x03, 0x5f
        /*0052*/ 	.short	0x0101


	//----- nvinfo : EIATTR_EXIT_INSTR_OFFSETS
	.align		4
        /*0054*/ 	.byte	0x04, 0x1c
        /*0056*/ 	.short	(.L_2611 - .L_2610)


	//   ....[0]....
.L_2610:
        /*0058*/ 	.word	0x00000160


	//   ....[1]....
        /*005c*/ 	.word	0x00026d90


	//   ....[2]....
        /*0060*/ 	.word	0x00026df0


	//   ....[3]....
        /*0064*/ 	.word	0x0004d5e0


	//----- nvinfo : EIATTR_MAX_THREADS
	.align		4
.L_2611:
        /*0068*/ 	.byte	0x04, 0x05
        /*006a*/ 	.short	(.L_2613 - .L_2612)
.L_2612:
        /*006c*/ 	.word	0x00000200
        /*0070*/ 	.word	0x00000001
        /*0074*/ 	.word	0x00000001


	//----- nvinfo : EIATTR_CRS_STACK_SIZE
	.align		4
.L_2613:
        /*0078*/ 	.byte	0x04, 0x1e
        /*007a*/ 	.short	(.L_2615 - .L_2614)
.L_2614:
        /*007c*/ 	.word	0x00000000


	//----- nvinfo : EIATTR_CBANK_PARAM_SIZE
	.align		4
.L_2615:
        /*0080*/ 	.byte	0x03, 0x19
        /*0082*/ 	.short	0x0d40


	//----- nvinfo : EIATTR_PARAM_CBANK
	.align		4
        /*0084*/ 	.byte	0x04, 0x0a
        /*0086*/ 	.short	(.L_2617 - .L_2616)
	.align		4
.L_2616:
        /*0088*/ 	.word	index@(.nv.constant0._ZN2at6native57_GLOBAL__N__f3eca4a2_24_ForeachBinaryOpScalar_cu_86b9896c25multi_tensor_apply_kernelINS1_18TensorListMetadataILi1EEENS1_21BinaryOpScalarFunctorIN3c107complexIdEELi1ELi1ELi0EEEJNS1_13power_functorIS8_EES8_EEEvT_T0_DpT1_)
        /*008c*/ 	.short	0x0210
        /*008e*/ 	.short	0x0d40


	//----- nvinfo : EIATTR_SW_WAR
	.align		4
.L_2617:
        /*0090*/ 	.byte	0x04, 0x36
        /*0092*/ 	.short	(.L_2619 - .L_2618)
.L_2618:
        /*0094*/ 	.word	0x00000008
.L_2619:


//--------------------- .nv.info._ZN2at6native57_GLOBAL__N__f3eca4a2_24_ForeachBinaryOpScalar_cu_86b9896c25multi_tensor_apply_kernelINS1_18TensorListMetadataILi1EEENS1_21BinaryOpScalarFunctorIfLi1ELi1ELi0EEEJNS1_13power_functorIfEEfEEEvT_T0_DpT1_ --------------------------
	.section	.nv.info._ZN2at6native57_GLOBAL__N__f3eca4a2_24_ForeachBinaryOpScalar_cu_86b9896c25multi_tensor_apply_kernelINS1_18TensorListMetadataILi1EEENS1_21BinaryOpScalarFunctorIfLi1ELi1ELi0EEEJNS1_13power_functorIfEEfEEEvT_T0_DpT1_,"",@"SHT_CUDA_INFO"
	.sectionflags	@""
	.align	4


	//----- nvinfo : EIATTR_CUDA_API_VERSION
	.align		4
        /*0000*/ 	.byte	0x04, 0x37
        /*0002*/ 	.short	(.L_2621 - .L_2620)
.L_2620:
        /*0004*/ 	.word	0x00000082


	//----- nvinfo : EIATTR_KPARAM_INFO
	.align		4
.L_2621:
        /*0008*/ 	.byte	0x04, 0x17
        /*000a*/ 	.short	(.L_2623 - .L_2622)
.L_2622:
        /*000c*/ 	.word	0x00000000
        /*0010*/ 	.short	0x0003
        /*0012*/ 	.short	0x0d2c
        /*0014*/ 	.byte	0x00, 0xf0, 0x11, 0x00


	//----- nvinfo : EIATTR_KPARAM_INFO
	.align		4
.L_2623:
        /*0018*/ 	.byte	0x04, 0x17
        /*001a*/ 	.short	(.L_2625 - .L_2624)
.L_2624:
        /*001c*/ 	.word	0x00000000
        /*0020*/ 	.short	0x0002
        /*0022*/ 	.short	0x0d29
        /*0024*/ 	.byte	0x00, 0xf0, 0x05, 0x00


	//----- nvinfo : EIATTR_KPARAM_INFO
	.align		4
.L_2625:
        /*0028*/ 	.byte	0x04, 0x17
        /*002a*/ 	.short	(.L_2627 - .L_2626)
.L_2626:
        /*002c*/ 	.word	0x00000000
        /*0030*/ 	.short	0x0001
        /*0032*/ 	.short	0x0d28
        /*0034*/ 	.byte	0x00, 0xf0, 0x05, 0x00


	//----- nvinfo : EIATTR_KPARAM_INFO
	.align		4
.L_2627:
        /*0038*/ 	.byte	0x04, 0x17
        /*003a*/ 	.short	(.L_2629 - .L_2628)
.L_2628:
        /*003c*/ 	.word	0x00000000
        /*0040*/ 	.short	0x0000
        /*0042*/ 	.short	0x0000
        /*0044*/ 	.byte	0x00, 0xf0, 0xa1, 0x34


	//----- nvinfo : EIATTR_SPARSE_MMA_MASK
	.align		4
.L_2629:
        /*0048*/ 	.byte	0x03, 0x50
        /*004a*/ 	.short	0x0000


	//----- nvinfo : EIATTR_MAXREG_COUNT
	.align		4
        /*004c*/ 	.byte	0x03, 0x1b
        /*004e*/ 	.short	0x0080


	//----- nvinfo : EIATTR_MERCURY_ISA_VERSION
	.align		4
        /*0050*/ 	.byte	0x03, 0x5f
        /*0052*/ 	.short	0x0101


	//----- nvinfo : EIATTR_EXIT_INSTR_OFFSETS
	.align		4
        /*0054*/ 	.byte	0x04, 0x1c
        /*0056*/ 	.short	(.L_2631 - .L_2630)


	//   ....[0]....
.L_2630:
        /*0058*/ 	.word	0x00000140


	//   ....[1]....
        /*005c*/ 	.word	0x000005a0


	//   ....[2]....
        /*0060*/ 	.word	0x00000600


	//   ....[3]....
        /*0064*/ 	.word	0x000007d0


	//----- nvinfo : EIATTR_MAX_THREADS
	.align		4
.L_2631:
        /*0068*/ 	.byte	0x04, 0x05
        /*006a*/ 	.short	(.L_2633 - .L_2632)
.L_2632:
        /*006c*/ 	.word	0x00000200
        /*0070*/ 	.word	0x00000001
        /*0074*/ 	.word	0x00000001


	//----- nvinfo : EIATTR_CRS_STACK_SIZE
	.align		4
.L_2633:
        /*0078*/ 	.byte	0x04, 0x1e
        /*007a*/ 	.short	(.L_2635 - .L_2634)
.L_2634:
        /*007c*/ 	.word	0x00000000


	//----- nvinfo : EIATTR_CBANK_PARAM_SIZE
	.align		4
.L_2635:
        /*0080*/ 	.byte	0x03, 0x19
        /*0082*/ 	.short	0x0d30


	//----- nvinfo : EIATTR_PARAM_CBANK
	.align		4
        /*0084*/ 	.byte	0x04, 0x0a
        /*0086*/ 	.short	(.L_2637 - .L_2636)
	.align		4
.L_2636:
        /*0088*/ 	.word	index@(.nv.constant0._ZN2at6native57_GLOBAL__N__f3eca4a2_24_ForeachBinaryOpScalar_cu_86b9896c25multi_tensor_apply_kernelINS1_18TensorListMetadataILi1EEENS1_21BinaryOpScalarFunctorIfLi1ELi1ELi0EEEJNS1_13power_functorIfEEfEEEvT_T0_DpT1_)
        /*008c*/ 	.short	0x0210
        /*008e*/ 	.short	0x0d30


	//----- nvinfo : EIATTR_SW_WAR
	.align		4
.L_2637:
        /*0090*/ 	.byte	0x04, 0x36
        /*0092*/ 	.short	(.L_2639 - .L_2638)
.L_2638:
        /*0094*/ 	.word	0x00000008
.L_2639:


//--------------------- .nv.info._ZN2at6native57_GLOBAL__N__f3eca4a2_24_ForeachBinaryOpScalar_cu_86b9896c25multi_tensor_apply_kernelINS1_18TensorListMetadataILi1EEENS1_21BinaryOpScalarFunctorIdLi1ELi1ELi0EEEJNS1_13power_functorIdEEdEEEvT_T0_DpT1_ --------------------------
	.section	.nv.info._ZN2at6native57_GLOBAL__N__f3eca4a2_24_ForeachBinaryOpScalar_cu_86b9896c25multi_tensor_apply_kernelINS1_18TensorListMetadataILi1EEENS1_21BinaryOpScalarFunctorIdLi1ELi1ELi0EEEJNS1_13power_functorIdEEdEEEvT_T0_DpT1_,"",@"SHT_CUDA_INFO"
	.sectionflags	@""
	.align	4


	//----- nvinfo : EIATTR_CUDA_API_VERSION
	.align		4
        /*0000*/ 	.byte	0x04, 0x37
        /*0002*/ 	.short	(.L_2641 - .L_2640)
.L_2640:
        /*0004*/ 	.word	0x00000082


	//----- nvinfo : EIATTR_KPARAM_INFO
	.align		4
.L_2641:
        /*0008*/ 	.byte	0x04, 0x17
        /*000a*/ 	.short	(.L_2643 - .L_2642)
.L_2642:
        /*000c*/ 	.word	0x00000000
        /*0010*/ 	.short	0x0003
        /*0012*/ 	.short	0x0d30
        /*0014*/ 	.byte	0x00, 0xf0, 0x21, 0x00


	//----- nvinfo : EIATTR_KPARAM_INFO
	.align		4
.L_2643:
        /*0018*/ 	.byte	0x04, 0x17
        /*001a*/ 	.short	(.L_2645 - .L_2644)
.L_2644:
        /*001c*/ 	.word	0x00000000
        /*0020*/ 	.short	0x0002
        /*0022*/ 	.short	0x0d29
        /*0024*/ 	.byte	0x00, 0xf0, 0x05, 0x00


	//----- nvinfo : EIATTR_KPARAM_INFO
	.align		4
.L_2645:
        /*0028*/ 	.byte	0x04, 0x17
        /*002a*/ 	.short	(.L_2647 - .L_2646)
.L_2646:
        /*002c*/ 	.word	0x00000000
        /*0030*/ 	.short	0x0001
        /*0032*/ 	.short	0x0d28
        /*0034*/ 	.byte	0x00, 0xf0, 0x05, 0x00


	//----- nvinfo : EIATTR_KPARAM_INFO
	.align		4
.L_2647:
        /*0038*/ 	.byte	0x04, 0x17
        /*003a*/ 	.short	(.L_2649 - .L_2648)
.L_2648:
        /*003c*/ 	.word	0x00000000
        /*0040*/ 	.short	0x0000
        /*0042*/ 	.short	0x0000
        /*0044*/ 	.byte	0x00, 0xf0, 0xa1, 0x34


	//----- nvinfo : EIATTR_SPARSE_MMA_MASK
	.align		4
.L_2649:
        /*0048*/ 	.byte	0x03, 0x50
        /*004a*/ 	.short	0x0000


	//----- nvinfo : EIATTR_MAXREG_COUNT
	.align		4
        /*004c*/ 	.byte	0x03, 0x1b
        /*004e*/ 	.short	0x0080


	//----- nvinfo : EIATTR_MERCURY_ISA_VERSION
	.align		4
        /*0050*/ 	.byte	0x03, 0x5f
        /*0052*/ 	.short	0x0101


	//----- nvinfo : EIATTR_EXIT_INSTR_OFFSETS
	.align		4
        /*0054*/ 	.byte	0x04, 0x1c
        /*0056*/ 	.short	(.L_2651 - .L_2650)


	//   ....[0]....
.L_2650:
        /*0058*/ 	.word	0x00000140


	//   ....[1]....
        /*005c*/ 	.word	0x00002d70


	//   ....[2]....
        /*0060*/ 	.word	0x00002dd0


	//   ....[3]....
        /*0064*/ 	.word	0x00005470


	//----- nvinfo : EIATTR_MAX_THREADS
	.align		4
.L_2651:
        /*0068*/ 	.byte	0x04, 0x05
        /*006a*/ 	.short	(.L_2653 - .L_2652)
.L_2652:
        /*006c*/ 	.word	0x00000200
        /*0070*/ 	.word	0x00000001
        /*0074*/ 	.word	0x00000001


	//----- nvinfo : EIATTR_CRS_STACK_SIZE
	.align		4
.L_2653:
        /*0078*/ 	.byte	0x04, 0x1e
        /*007a*/ 	.short	(.L_2655 - .L_2654)
.L_2654:
        /*007c*/ 	.word	0x00000000


	//----- nvinfo : EIATTR_CBANK_PARAM_SIZE
	.align		4
.L_2655:
        /*0080*/ 	.byte	0x03, 0x19
        /*0082*/ 	.short	0x0d38


	//----- nvinfo : EIATTR_PARAM_CBANK
	.align		4
        /*0084*/ 	.byte	0x04, 0x0a
        /*0086*/ 	.short	(.L_2657 - .L_2656)
	.align		4
.L_2656:
        /*0088*/ 	.word	index@(.nv.constant0._ZN2at6native57_GLOBAL__N__f3eca4a2_24_ForeachBinaryOpScalar_cu_86b9896c25multi_tensor_apply_kernelINS1_18TensorListMetadataILi1EEENS1_21BinaryOpScalarFunctorIdLi1ELi1ELi0EEEJNS1_13power_functorIdEEdEEEvT_T0_DpT1_)
        /*008c*/ 	.short	0x0210
        /*008e*/ 	.short	0x0d38


	//----- nvinfo : EIATTR_SW_WAR
	.align		4
.L_2657:
        /*0090*/ 	.byte	0x04, 0x36
        /*0092*/ 	.short	(.L_2659 - .L_2658)
.L_2658:
        /*0094*/ 	.word	0x00000008
.L_2659:


//--------------------- .nv.info._ZN2at6native57_GLOBAL__N__f3eca4a2_24_ForeachBinaryOpScalar_cu_86b9896c25multi_tensor_apply_kernelINS1_18TensorListMetadataILi1EEENS1_21BinaryOpScalarFunctorIsLi1ELi1ELi0EEEJNS1_13power_functorIsEEsEEEvT_T0_DpT1_ --------------------------
	.section	.nv.info._ZN2at6native57_GLOBAL__N__f3eca4a2_24_ForeachBinaryOpScalar_cu_86b9896c25multi_tensor_apply_kernelINS1_18TensorListMetadataILi1EEENS1_21BinaryOpScalarFunctorIsLi1ELi1ELi0EEEJNS1_13power_functorIsEEsEEEvT_T0_DpT1_,"",@"SHT_CUDA_INFO"
	.sectionflags	@""
	.align	4


	//----- nvinfo : EIATTR_CUDA_API_VERSION
	.align		4
        /*0000*/ 	.byte	0x04, 0x37
        /*0002*/ 	.short	(.L_2661 - .L_2660)
.L_2660:
        /*0004*/ 	.word	0x00000082


	//----- nvinfo : EIATTR_KPARAM_INFO
	.align		4
.L_2661:
        /*0008*/ 	.byte	0x04, 0x17
        /*000a*/ 	.short	(.L_2663 - .L_2662)
.L_2662:
        /*000c*/ 	.word	0x00000000
        /*0010*/ 	.short	0x0003
        /*0012*/ 	.short	0x0d2a
        /*0014*/ 	.byte	0x00, 0xf0, 0x09, 0x00


	//----- nvinfo : EIATTR_KPARAM_INFO
	.align		4
.L_2663:
        /*0018*/ 	.byte	0x04, 0x17
        /*001a*/ 	.short	(.L_2665 - .L_2664)
.L_2664:
        /*001c*/ 	.word	0x00000000
        /*0020*/ 	.short	0x0002
        /*0022*/ 	.short	0x0d29
        /*0024*/ 	.byte	0x00, 0xf0, 0x05, 0x00


	//----- nvinfo : EIATTR_KPARAM_INFO
	.align		4
.L_2665:
        /*0028*/ 	.byte	0x04, 0x17
        /*002a*/ 	.short	(.L_2667 - .L_2666)
.L_2666:
        /*002c*/ 	.word	0x00000000
        /*0030*/ 	.short	0x0001
        /*0032*/ 	.short	0x0d28
        /*0034*/ 	.byte	0x00, 0xf0, 0x05, 0x00


	//----- nvinfo : EIATTR_KPARAM_INFO
	.align		4
.L_2667:
        /*0038*/ 	.byte	0x04, 0x17
        /*003a*/ 	.short	(.L_2669 - .L_2668)
.L_2668:
        /*003c*/ 	.word	0x00000000
        /*0040*/ 	.short	0x0000
        /*0042*/ 	.short	0x0000
        /*0044*/ 	.byte	0x00, 0xf0, 0xa1, 0x34


	//----- nvinfo : EIATTR_SPARSE_MMA_MASK
	.align		4
.L_2669:
        /*0048*/ 	.byte	0x03, 0x50
        /*004a*/ 	.short	0x0000


	//----- nvinfo : EIATTR_MAXREG_COUNT
	.align		4
        /*004c*/ 	.byte	0x03, 0x1b
        /*004e*/ 	.short	0x0080


	//----- nvinfo : EIATTR_MERCURY_ISA_VERSION
	.align		4
        /*0050*/ 	.byte	0x03, 0x5f
        /*0052*/ 	.short	0x0101


	//----- nvinfo : EIATTR_EXIT_INSTR_OFFSETS
	.align		4
        /*0054*/ 	.byte	0x04, 0x1c
        /*0056*/ 	.short	(.L_2671 - .L_2670)


	//   ....[0]....
.L_2670:
        /*0058*/ 	.word	0x00000150


	//   ....[1]....
        /*005c*/ 	.word	0x00000b30


	//   ....[2]....
        /*0060*/ 	.word	0x00001150


	//   ....[3]....
        /*0064*/ 	.word	0x000011b0


	//   ....[4]....
        /*0068*/ 	.word	0x00001990


	//   ....[5]....
        /*006c*/ 	.word	0x00001d00


	//----- nvinfo : EIATTR_MAX_THREADS
	.align		4
.L_2671:
        /*0070*/ 	.byte	0x04, 0x05
        /*0072*/ 	.short	(.L_2673 - .L_2672)
.L_2672:
        /*0074*/ 	.word	0x00000200
        /*0078*/ 	.word	0x00000001
        /*007c*/ 	.word	0x00000001


	//----- nvinfo : EIATTR_CRS_STACK_SIZE
	.align		4
.L_2673:
        /*0080*/ 	.byte	0x04, 0x1e
        /*0082*/ 	.short	(.L_2675 - .L_2674)
.L_2674:
        /*0084*/ 	.word	0x00000000


	//----- nvinfo : EIATTR_CBANK_PARAM_SIZE
	.align		4
.L_2675:
        /*0088*/ 	.byte	0x03, 0x19
        /*008a*/ 	.short	0x0d2c


	//----- nvinfo : EIATTR_PARAM_CBANK
	.align		4
        /*008c*/ 	.byte	0x04, 0x0a
        /*008e*/ 	.short	(.L_2677 - .L_2676)
	.align		4
.L_2676:
        /*0090*/ 	.word	index@(.nv.constant0._ZN2at6native57_GLOBAL__N__f3eca4a2_24_ForeachBinaryOpScalar_cu_86b9896c25multi_tensor_apply_kernelINS1_18TensorListMetadataILi1EEENS1_21BinaryOpScalarFunctorIsLi1ELi1ELi0EEEJNS1_13power_functorIsEEsEEEvT_T0_DpT1_)
        /*0094*/ 	.short	0x0210
        /*0096*/ 	.short	0x0d2c


	//----- nvinfo : EIATTR_SW_WAR
	.align		4
.L_2677:
        /*0098*/ 	.byte	0x04, 0x36
        /*009a*/ 	.short	(.L_2679 - .L_2678)
.L_2678:
        /*009c*/ 	.word	0x00000008
.L_2679:


//--------------------- .nv.info._ZN2at6native57_GLOBAL__N__f3eca4a2_24_ForeachBinaryOpScalar_cu_86b9896c25multi_tensor_apply_kernelINS1_18TensorListMetadataILi1EEENS1_21BinaryOpScalarFunctorIlLi1ELi1ELi0EEEJNS1_13power_functorIlEElEEEvT_T0_DpT1_ --------------------------
	.section	.nv.info._ZN2at6native57_GLOBAL__N__f3eca4a2_24_ForeachBinaryOpScalar_cu_86b9896c25multi_tensor_apply_kernelINS1_18TensorListMetadataILi1EEENS1_21BinaryOpScalarFunctorIlLi1ELi1ELi0EEEJNS1_13power_functorIlEElEEEvT_T0_DpT1_,"",@"SHT_CUDA_INFO"
	.sectionflags	@""
	.align	4


	//----- nvinfo : EIATTR_CUDA_API_VERSION
	.align		4
        /*0000*/ 	.byte	0x04, 0x37
        /*0002*/ 	.short	(.L_2681 - .L_2680)
.L_2680:
        /*0004*/ 	.word	0x00000082


	//----- nvinfo : EIATTR_KPARAM_INFO
	.align		4
.L_2681:
        /*0008*/ 	.byte	0x04, 0x17
        /*000a*/ 	.short	(.L_2683 - .L_2682)
.L_2682:
        /*000c*/ 	.word	0x00000000
        /*0010*/ 	.short	0x0003
        /*0012*/ 	.short	0x0d30
        /*0014*/ 	.byte	0x00, 0xf0, 0x21, 0x00


	//----- nvinfo : EIATTR_KPARAM_INFO
	.align		4
.L_2683:
        /*0018*/ 	.byte	0x04, 0x17
        /*001a*/ 	.short	(.L_2685 - .L_2684)
.L_2684:
        /*001c*/ 	.word	0x00000000
        /*0020*/ 	.short	0x0002
        /*0022*/ 	.short	0x0d29
        /*0024*/ 	.byte	0x00, 0xf0, 0x05, 0x00


	//----- nvinfo : EIATTR_KPARAM_INFO
	.align		4
.L_2685:
        /*0028*/ 	.byte	0x04, 0x17
        /*002a*/ 	.short	(.L_2687 - .L_2686)
.L_2686:
        /*002c*/ 	.word	0x00000000
        /*0030*/ 	.short	0x0001
        /*0032*/ 	.short	0x0d28
        /*0034*/ 	.byte	0x00, 0xf0, 0x05, 0x00


	//----- nvinfo : EIATTR_KPARAM_INFO
	.align		4
.L_2687:
        /*0038*/ 	.byte	0x04, 0x17
        /*003a*/ 	.short	(.L_2689 - .L_2688)
.L_2688:
        /*003c*/ 	.word	0x00000000
        /*0040*/ 	.short	0x0000
        /*0042*/ 	.short	0x0000
        /*0044*/ 	.byte	0x00, 0xf0, 0xa1, 0x34


	//----- nvinfo : EIATTR_SPARSE_MMA_MASK
	.align		4
.L_2689:
        /*0048*/ 	.byte	0x03, 0x50
        /*004a*/ 	.short	0x0000


	//----- nvinfo : EIATTR_MAXREG_COUNT
	.align		4
        /*004c*/ 	.byte	0x03, 0x1b
        /*004e*/ 	.short	0x0080


	//----- nvinfo : EIATTR_MERCURY_ISA_VERSION
	.align		4
        /*0050*/ 	.byte	0x03, 0x5f
        /*0052*/ 	.short	0x0101


	//----- nvinfo : EIATTR_EXIT_INSTR_OFFSETS
	.align		4
        /*0054*/ 	.byte	0x04, 0x1c
        /*0056*/ 	.short	(.L_2691 - .L_2690)


	//   ....[0]....
.L_2690:
        /*0058*/ 	.word	0x00000160


	//   ....[1]....
        /*005c*/ 	.word	0x00000d40


	//   ....[2]....
        /*0060*/ 	.word	0x00001500


	//   ....[3]....
        /*0064*/ 	.word	0x00001560


	//   ....[4]....
        /*0068*/ 	.word	0x00001f30


	//   ....[5]....
        /*006c*/ 	.word	0x00002390


	//----- nvinfo : EIATTR_MAX_THREADS
	.align		4
.L_2691:
        /*0070*/ 	.byte	0x04, 0x05
        /*0072*/ 	.short	(.L_2693 - .L_2692)
.L_2692:
        /*0074*/ 	.word	0x00000200
        /*0078*/ 	.word	0x00000001
        /*007c*/ 	.word	0x00000001


	//----- nvinfo : EIATTR_CRS_STACK_SIZE
	.align		4
.L_2693:
        /*0080*/ 	.byte	0x04, 0x1e
        /*0082*/ 	.short	(.L_2695 - .L_2694)
.L_2694:
        /*0084*/ 	.word	0x00000000


	//----- nvinfo : EIATTR_CBANK_PARAM_SIZE
	.align		4
.L_2695:
        /*0088*/ 	.byte	0x03, 0x19
        /*008a*/ 	.short	0x0d38


	//----- nvinfo : EIATTR_PARAM_CBANK
	.align		4
        /*008c*/ 	.byte	0x04, 0x0a
        /*008e*/ 	.short	(.L_2697 - .L_2696)
	.align		4
.L_2696:
        /*0090*/ 	.word	index@(.nv.constant0._ZN2at6native57_GLOBAL__N__f3eca4a2_24_ForeachBinaryOpScalar_cu_86b9896c25multi_tensor_apply_kernelINS1_18TensorListMetadataILi1EEENS1_21BinaryOpScalarFunctorIlLi1ELi1ELi0EEEJNS1_13power_functorIlEElEEEvT_T0_DpT1_)
        /*0094*/ 	.short	0x0210
        /*0096*/ 	.short	0x0d38


	//----- nvinfo : EIATTR_SW_WAR
	.align		4
.L_2697:
        /*0098*/ 	.byte	0x04, 0x36
        /*009a*/ 	.short	(.L_2699 - .L_2698)
.L_2698:
        /*009c*/ 	.word	0x00000008
.L_2699:


//--------------------- .nv.info._ZN2at6native57_GLOBAL__N__f3eca4a2_24_ForeachBinaryOpScalar_cu_86b9896c25multi_tensor_apply_kernelINS1_18TensorListMetadataILi1EEENS1_21BinaryOpScalarFunctorIiLi1ELi1ELi0EEEJNS1_13power_functorIiEEiEEEvT_T0_DpT1_ --------------------------
	.section	.nv.info._ZN2at6native57_GLOBAL__N__f3eca4a2_24_ForeachBinaryOpScalar_cu_86b9896c25multi_tensor_apply_kernelINS1_18TensorListMetadataILi1EEENS1_21BinaryOpScalarFunctorIiLi1ELi1ELi0EEEJNS1_13power_functorIiEEiEEEvT_T0_DpT1_,"",@"SHT_CUDA_INFO"
	.sectionflags	@""
	.align	4


	//----- nvinfo : EIATTR_CUDA_API_VERSION
	.align		4
        /*0000*/ 	.byte	0x04, 0x37
        /*0002*/ 	.short	(.L_2701 - .L_2700)
.L_2700:
        /*0004*/ 	.word	0x00000082


	//----- nvinfo : EIATTR_KPARAM_INFO
	.align		4
.L_2701:
        /*0008*/ 	.byte	0x04, 0x17
        /*000a*/ 	.short	(.L_2703 - .L_2702)
.L_2702:
        /*000c*/ 	.word	0x00000000
        /*0010*/ 	.short	0x0003
        /*0012*/ 	.short	0x0d2c
        /*0014*/ 	.byte	0x00, 0xf0, 0x11, 0x00


	//----- nvinfo : EIATTR_KPARAM_INFO
	.align		4
.L_2703:
        /*0018*/ 	.byte	0x04, 0x17
        /*001a*/ 	.short	(.L_2705 - .L_2704)
.L_2704:
        /*001c*/ 	.word	0x00000000
        /*0020*/ 	.short	0x0002
        /*0022*/ 	.short	0x0d29
        /*0024*/ 	.byte	0x00, 0xf0, 0x05, 0x00


	//----- nvinfo : EIATTR_KPARAM_INFO
	.align		4
.L_2705:
        /*0028*/ 	.byte	0x04, 0x17
        /*002a*/ 	.short	(.L_2707 - .L_2706)
.L_2706:
        /*002c*/ 	.word	0x00000000
        /*0030*/ 	.short	0x0001
        /*0032*/ 	.short	0x0d28
        /*0034*/ 	.byte	0x00, 0xf0, 0x05, 0x00


	//----- nvinfo : EIATTR_KPARAM_INFO
	.align		4
.L_2707:
        /*0038*/ 	.byte	0x04, 0x17
        /*003a*/ 	.short	(.L_2709 - .L_2708)
.L_2708:
        /*003c*/ 	.word	0x00000000
        /*0040*/ 	.short	0x0000
        /*0042*/ 	.short	0x0000
        /*0044*/ 	.byte	0x00, 0xf0, 0xa1, 0x34


	//----- nvinfo : EIATTR_SPARSE_MMA_MASK
	.align		4
.L_2709:
        /*0048*/ 	.byte	0x03, 0x50
        /*004a*/ 	.short	0x0000


	//----- nvinfo : EIATTR_MAXREG_COUNT
	.align		4
        /*004c*/ 	.byte	0x03, 0x1b
        /*004e*/ 	.short	0x0080


	//----- nvinfo : EIATTR_MERCURY_ISA_VERSION
	.align		4
        /*0050*/ 	.byte	0x03, 0x5f
        /*0052*/ 	.short	0x0101


	//----- nvinfo : EIATTR_EXIT_INSTR_OFFSETS
	.align		4
        /*0054*/ 	.byte	0x04, 0x1c
        /*0056*/ 	.short	(.L_2711 - .L_2710)


	//   ....[0]....
.L_2710:
        /*0058*/ 	.word	0x00000140


	//   ....[1]....
        /*005c*/ 	.word	0x00000850


	//   ....[2]....
        /*0060*/ 	.word	0x00000e20


	//   ....[3]....
        /*0064*/ 	.word	0x00000e80


	//   ....[4]....
        /*0068*/ 	.word	0x00001370


	//   ....[5]....
        /*006c*/ 	.word	0x00001650


	//----- nvinfo : EIATTR_MAX_THREADS
	.align		4
.L_2711:
        /*0070*/ 	.byte	0x04, 0x05
        /*0072*/ 	.short	(.L_2713 - .L_2712)
.L_2712:
        /*0074*/ 	.word	0x00000200
        /*0078*/ 	.word	0x00000001
        /*007c*/ 	.word	0x00000001


	//----- nvinfo : EIATTR_CRS_STACK_SIZE
	.align		4
.L_2713:
        /*0080*/ 	.byte	0x04, 0x1e
        /*0082*/ 	.short	(.L_2715 - .L_2714)
.L_2714:
        /*0084*/ 	.word	0x00000000


	//----- nvinfo : EIATTR_CBANK_PARAM_SIZE
	.align		4
.L_2715:
        /*0088*/ 	.byte	0x03, 0x19
        /*008a*/ 	.short	0x0d30


	//----- nvinfo : EIATTR_PARAM_CBANK
	.align		4
        /*008c*/ 	.byte	0x04, 0x0a
        /*008e*/ 	.short	(.L_2717 - .L_2716)
	.align		4
.L_2716:
        /*0090*/ 	.word	index@(.nv.constant0._ZN2at6native57_GLOBAL__N__f3eca4a2_24_ForeachBinaryOpScalar_cu_86b9896c25multi_tensor_apply_kernelINS1_18TensorListMetadataILi1EEENS1_21BinaryOpScalarFunctorIiLi1ELi1ELi0EEEJNS1_13power_functorIiEEiEEEvT_T0_DpT1_)
        /*0094*/ 	.short	0x0210
        /*0096*/ 	.short	0x0d30


	//----- nvinfo : EIATTR_SW_WAR
	.align		4
.L_2717:
        /*0098*/ 	.byte	0x04, 0x36
        /*009a*/ 	.short	(.L_2719 - .L_2718)
.L_2718:
        /*009c*/ 	.word	0x00000008
.L_2719:


//--------------------- .nv.info._ZN2at6native57_GLOBAL__N__f3eca4a2_24_ForeachBinaryOpScalar_cu_86b9896c25multi_tensor_apply_kernelINS1_18TensorListMetadataILi1EEENS1_21BinaryOpScalarFunctorIaLi1ELi1ELi0EEEJNS1_13power_functorIaEEaEEEvT_T0_DpT1_ --------------------------
	.section	.nv.info._ZN2at6native57_GLOBAL__N__f3eca4a2_24_ForeachBinaryOpScalar_cu_86b9896c25multi_tensor_apply_kernelINS1_18TensorListMetadataILi1EEENS1_21BinaryOpScalarFunctorIaLi1ELi1ELi0EEEJNS1_13power_functorIaEEaEEEvT_T0_DpT1_,"",@"SHT_CUDA_INFO"
	.sectionflags	@""
	.align	4


	//----- nvinfo : EIATTR_CUDA_API_VERSION
	.align		4
        /*0000*/ 	.byte	0x04, 0x37
        /*0002*/ 	.short	(.L_2721 - .L_2720)
.L_2720:
        /*0004*/ 	.word	0x00000082


	//----- nvinfo : EIATTR_KPARAM_INFO
	.align		4
.L_2721:
        /*0008*/ 	.byte	0x04, 0x17
        /*000a*/ 	.short	(.L_2723 - .L_2722)
.L_2722:
        /*000c*/ 	.word	0x00000000
        /*0010*/ 	.short	0x0003
        /*0012*/ 	.short	0x0d2a
        /*0014*/ 	.byte	0x00, 0xf0, 0x05, 0x00


	//----- nvinfo : EIATTR_KPARAM_INFO
	.align		4
.L_2723:
        /*0018*/ 	.byte	0x04, 0x17
        /*001a*/ 	.short	(.L_2725 - .L_2724)
.L_2724:
        /*001c*/ 	.word	0x00000000
        /*0020*/ 	.short	0x0002
        /*0022*/ 	.short	0x0d29
        /*0024*/ 	.byte	0x00, 0xf0, 0x05, 0x00


	//----- nvinfo : EIATTR_KPARAM_INFO
	.align		4
.L_2725:
        /*0028*/ 	.byte	0x04, 0x17
        /*002a*/ 	.short	(.L_2727 - .L_2726)
.L_2726:
        /*002c*/ 	.word	0x00000000
        /*0030*/ 	.short	0x0001
        /*0032*/ 	.short	0x0d28
        /*0034*/ 	.byte	0x00, 0xf0, 0x05, 0x00


	//----- nvinfo : EIATTR_KPARAM_INFO
	.align		4
.L_2727:
        /*0038*/ 	.byte	0x04, 0x17
        /*003a*/ 	.short	(.L_2729 - .L_2728)
.L_2728:
        /*003c*/ 	.word	0x00000000
        /*0040*/ 	.short	0x0000
        /*0042*/ 	.short	0x0000
        /*0044*/ 	.byte	0x00, 0xf0, 0xa1, 0x34


	//----- nvinfo : EIATTR_SPARSE_MMA_MASK
	.align		4
.L_2729:
        /*0048*/ 	.byte	0x03, 0x50
        /*004a*/ 	.short	0x0000


	//----- nvinfo : EIATTR_MAXREG_COUNT
	.align		4
        /*004c*/ 	.byte	0x03, 0x1b
        /*004e*/ 	.short	0x0080


	//----- nvinfo : EIATTR_MERCURY_ISA_VERSION
	.align		4
        /*0050*/ 	.byte	0x03, 0x5f
        /*0052*/ 	.short	0x0101


	//----- nvinfo : EIATTR_EXIT_INSTR_OFFSETS
	.align		4
        /*0054*/ 	.byte	0x04, 0x1c
        /*0056*/ 	.short	(.L_2731 - .L_2730)


	//   ....[0]....
.L_2730:
        /*0058*/ 	.word	0x00000160


	//   ....[1]....
        /*005c*/ 	.word	0x00000ad0


	//   ....[2]....
        /*0060*/ 	.word	0x000010e0


	//   ....[3]....
        /*0064*/ 	.word	0x00001140


	//   ....[4]....
        /*0068*/ 	.word	0x000018a0


	//   ....[5]....
        /*006c*/ 	.word	0x00001c80


	//----- nvinfo : EIATTR_MAX_THREADS
	.align		4
.L_2731:
        /*0070*/ 	.byte	0x04, 0x05
        /*0072*/ 	.short	(.L_2733 - .L_2732)
.L_2732:
        /*0074*/ 	.word	0x00000200
        /*0078*/ 	.word	0x00000001
        /*007c*/ 	.word	0x00000001


	//----- nvinfo : EIATTR_CRS_STACK_SIZE
	.align		4
.L_2733:
        /*0080*/ 	.byte	0x04, 0x1e
        /*0082*/ 	.short	(.L_2735 - .L_2734)
.L_2734:
        /*0084*/ 	.word	0x00000000


	//----- nvinfo : EIATTR_CBANK_PARAM_SIZE
	.align		4
.L_2735:
        /*0088*/ 	.byte	0x03, 0x19
        /*008a*/ 	.short	0x0d2b


	//----- nvinfo : EIATTR_PARAM_CBANK
	.align		4
        /*008c*/ 	.byte	0x04, 0x0a
        /*008e*/ 	.short	(.L_2737 - .L_2736)
	.align		4
.L_2736:
        /*0090*/ 	.word	index@(.nv.constant0._ZN2at6native57_GLOBAL__N__f3eca4a2_24_ForeachBinaryOpScalar_cu_86b9896c25multi_tensor_apply_kernelINS1_18TensorListMetadataILi1EEENS1_21BinaryOpScalarFunctorIaLi1ELi1ELi0EEEJNS1_13power_functorIaEEaEEEvT_T0_DpT1_)
        /*0094*/ 	.short	0x0210
        /*0096*/ 	.short	0x0d2b


	//----- nvinfo : EIATTR_SW_WAR
	.align		4
.L_2737:
        /*0098*/ 	.byte	0x04, 0x36
        /*009a*/ 	.short	(.L_2739 - .L_2738)
.L_2738:
        /*009c*/ 	.word	0x00000008
.L_2739:


//--------------------- .nv.info._ZN2at6native57_GLOBAL__N__f3eca4a2_24_ForeachBinaryOpScalar_cu_86b9896c25multi_tensor_apply_kernelINS1_18TensorListMetadataILi1EEENS1_21BinaryOpScalarFunctorIhLi1ELi1ELi0EEEJNS1_13power_functorIhEEhEEEvT_T0_DpT1_ --------------------------
	.section	.nv.info._ZN2at6native57_GLOBAL__N__f3eca4a2_24_ForeachBinaryOpScalar_cu_86b9896c25multi_tensor_apply_kernelINS1_18TensorListMetadataILi1EEENS1_21BinaryOpScalarFunctorIhLi1ELi1ELi0EEEJNS1_13power_functorIhEEhEEEvT_T0_DpT1_,"",@"SHT_CUDA_INFO"
	.sectionflags	@""
	.align	4


	//----- nvinfo : EIATTR_CUDA_API_VERSION
	.align		4
        /*0000*/ 	.byte	0x04, 0x37
        /*0002*/ 	.short	(.L_2741 - .L_2740)
.L_2740:
        /*0004*/ 	.word	0x00000082


	//----- nvinfo : EIATTR_KPARAM_INFO
	.align		4
.L_2741:
        /*0008*/ 	.byte	0x04, 0x17
        /*000a*/ 	.short	(.L_2743 - .L_2742)
.L_2742:
        /*000c*/ 	.word	0x00000000
        /*0010*/ 	.short	0x0003
        /*0012*/ 	.short	0x0d2a
        /*0014*/ 	.byte	0x00, 0xf0, 0x05, 0x00


	//----- nvinfo : EIATTR_KPARAM_INFO
	.align		4
.L_2743:
        /*0018*/ 	.byte	0x04, 0x17
        /*001a*/ 	.short	(.L_2745 - .L_2744)
.L_2744:
        /*001c*/ 	.word	0x00000000
        /*0020*/ 	.short	0x0002
        /*0022*/ 	.short	0x0d29
        /*0024*/ 	.byte	0x00, 0xf0, 0x05, 0x00


	//----- nvinfo : EIATTR_KPARAM_INFO
	.align		4
.L_2745:
        /*0028*/ 	.byte	0x04, 0x17
        /*002a*/ 	.short	(.L_2747 - .L_2746)
.L_2746:
        /*002c*/ 	.word	0x00000000
        /*0030*/ 	.short	0x0001
        /*0032*/ 	.short	0x0d28
        /*0034*/ 	.byte	0x00, 0xf0, 0x05, 0x00


	//----- nvinfo : EIATTR_KPARAM_INFO
	.align		4
.L_2747:
        /*0038*/ 	.byte	0x04, 0x17
        /*003a*/ 	.short	(.L_2749 - .L_2748)
.L_2748:
        /*003c*/ 	.word	0x00000000
        /*0040*/ 	.short	0x0000
        /*0042*/ 	.short	0x0000
        /*0044*/ 	.byte	0x00, 0xf0, 0xa1, 0x34


	//----- nvinfo : EIATTR_SPARSE_MMA_MASK
	.align		4
.L_2749:
        /*0048*/ 	.byte	0x03, 0x50
        /*004a*/ 	.short	0x0000


	//----- nvinfo : EIATTR_MAXREG_COUNT
	.align		4
        /*004c*/ 	.byte	0x03, 0x1b
        /*004e*/ 	.short	0x0080


	//----- nvinfo : EIATTR_MERCURY_ISA_VERSION
	.align		4
        /*0050*/ 	.byte	0x03, 0x5f
        /*0052*/ 	.short	0x0101


	//----- nvinfo : EIATTR_EXIT_INSTR_OFFSETS
	.align		4
        /*0054*/ 	.byte	0x04, 0x1c
        /*0056*/ 	.short	(.L_2751 - .L_2750)


	//   ....[0]....
.L_2750:
        /*0058*/ 	.word	0x00000140


	//   ....[1]....
        /*005c*/ 	.word	0x000008f0


	//   ....[2]....
        /*0060*/ 	.word	0x00000c40


	//   ....[3]....
        /*0064*/ 	.word	0x00000ca0


	//   ....[4]....
        /*0068*/ 	.word	0x00001280


	//   ....[5]....
        /*006c*/ 	.word	0x00001360


	//----- nvinfo : EIATTR_MAX_THREADS
	.align		4
.L_2751:
        /*0070*/ 	.byte	0x04, 0x05
        /*0072*/ 	.short	(.L_2753 - .L_2752)
.L_2752:
        /*0074*/ 	.word	0x00000200
        /*0078*/ 	.word	0x00000001
        /*007c*/ 	.word	0x00000001


	//----- nvinfo : EIATTR_CRS_STACK_SIZE
	.align		4
.L_2753:
        /*0080*/ 	.byte	0x04, 0x1e
        /*0082*/ 	.short	(.L_2755 - .L_2754)
.L_2754:
        /*0084*/ 	.word	0x00000000


	//----- nvinfo : EIATTR_CBANK_PARAM_SIZE
	.align		4
.L_2755:
        /*0088*/ 	.byte	0x03, 0x19
        /*008a*/ 	.short	0x0d2b


	//----- nvinfo : EIATTR_PARAM_CBANK
	.align		4
        /*008c*/ 	.byte	0x04, 0x0a
        /*008e*/ 	.short	(.L_2757 - .L_2756)
	.align		4
.L_2756:
        /*0090*/ 	.word	index@(.nv.constant0._ZN2at6native57_GLOBAL__N__f3eca4a2_24_ForeachBinaryOpScalar_cu_86b9896c25multi_tensor_apply_kernelINS1_18TensorListMetadataILi1EEENS1_21BinaryOpScalarFunctorIhLi1ELi1ELi0EEEJNS1_13power_functorIhEEhEEEvT_T0_DpT1_)
        /*0094*/ 	.short	0x0210
        /*0096*/ 	.short	0x0d2b


	//----- nvinfo : EIATTR_SW_WAR
	.align		4
.L_2757:
        /*0098*/ 	.byte	0x04, 0x36
        /*009a*/ 	.short	(.L_2759 - .L_2758)
.L_2758:
        /*009c*/ 	.word	0x00000008
.L_2759:


//--------------------- .nv.info._ZN2at6native57_GLOBAL__N__f3eca4a2_24_ForeachBinaryOpScalar_cu_86b9896c25multi_tensor_apply_kernelINS1_18TensorListMetadataILi2EEENS1_21BinaryOpScalarFunctorIN3c108BFloat16ELi2ELi1ELi1EEEJSt10multipliesIfEfEEEvT_T0_DpT1_ --------------------------
	.section	.nv.info._ZN2at6native57_GLOBAL__N__f3eca4a2_24_ForeachBinaryOpScalar_cu_86b9896c25multi_tensor_apply_kernelINS1_18TensorListMetadataILi2EEENS1_21BinaryOpScalarFunctorIN3c108BFloat16ELi2ELi1ELi1EEEJSt10multipliesIfEfEEEvT_T0_DpT1_,"",@"SHT_CUDA_INFO"
	.sectionflags	@""
	.align	4


	//----- nvinfo : EIATTR_CUDA_API_VERSION
	.align		4
        /*0000*/ 	.byte	0x04, 0x37
        /*0002*/ 	.short	(.L_2761 - .L_2760)
.L_2760:
        /*0004*/ 	.word	0x00000082


	//----- nvinfo : EIATTR_KPARAM_INFO
	.align		4
.L_2761:
        /*0008*/ 	.byte	0x04, 0x17
        /*000a*/ 	.short	(.L_2763 - .L_2762)
.L_2762:
        /*000c*/ 	.word	0x00000000
        /*0010*/ 	.short	0x0003
        /*0012*/ 	.short	0x0c4c
        /*0014*/ 	.byte	0x00, 0xf0, 0x11, 0x00


	//----- nvinfo : EIATTR_KPARAM_INFO
	.align		4
.L_2763:
        /*0018*/ 	.byte	0x04, 0x17
        /*001a*/ 	.short	(.L_2765 - .L_2764)
.L_2764:
        /*001c*/ 	.word	0x00000000
        /*0020*/ 	.short	0x0002
        /*0022*/ 	.short	0x0c49
        /*0024*/ 	.byte	0x00, 0xf0, 0x05, 0x00


	//----- nvinfo : EIATTR_KPARAM_INFO
	.align		4
.L_2765:
        /*0028*/ 	.byte	0x04, 0x17
        /*002a*/ 	.short	(.L_2767 - .L_2766)
.L_2766:
        /*002c*/ 	.word	0x00000000
        /*0030*/ 	.short	0x0001
        /*0032*/ 	.short	0x0c48
        /*0034*/ 	.byte	0x00, 0xf0, 0x05, 0x00


	//----- nvinfo : EIATTR_KPARAM_INFO
	.align		4
.L_2767:
        /*0038*/ 	.byte	0x04, 0x17
        /*003a*/ 	.short	(.L_2769 - .L_2768)
.L_2768:
        /*003c*/ 	.word	0x00000000
        /*0040*/ 	.short	0x0000
        /*0042*/ 	.short	0x0000
        /*0044*/ 	.byte	0x00, 0xf0, 0x21, 0x31


	//----- nvinfo : EIATTR_SPARSE_MMA_MASK
	.align		4
.L_2769:
        /*0048*/ 	.byte	0x03, 0x50
        /*004a*/ 	.short	0x0000


	//----- nvinfo : EIATTR_MAXREG_COUNT
	.align		4
        /*004c*/ 	.byte	0x03, 0x1b
        /*004e*/ 	.short	0x0080


	//----- nvinfo : EIATTR_MERCURY_ISA_VERSION
	.align		4
        /*0050*/ 	.byte	0x03, 0x5f
        /*0052*/ 	.short	0x0101


	//----- nvinfo : EIATTR_EXIT_INSTR_OFFSETS
	.align		4
        /*0054*/ 	.byte	0x04, 0x1c
        /*0056*/ 	.short	(.L_2771 - .L_2770)


	//   ....[0]....
.L_2770:
        /*0058*/ 	.word	0x00000160


	//   ....[1]....
        /*005c*/ 	.word	0x00000650


	//   ....[2]....
        /*0060*/ 	.word	0x000006b0


	//   ....[3]....
        /*0064*/ 	.word	0x000008c0


	//----- nvinfo : EIATTR_MAX_THREADS
	.align		4
.L_2771:
        /*0068*/ 	.byte	0x04, 0x05
        /*006a*/ 	.short	(.L_2773 - .L_2772)
.L_2772:
        /*006c*/ 	.word	0x00000200
        /*0070*/ 	.word	0x00000001
        /*0074*/ 	.word	0x00000001


	//----- nvinfo : EIATTR_CRS_STACK_SIZE
	.align		4
.L_2773:
        /*0078*/ 	.byte	0x04, 0x1e
        /*007a*/ 	.short	(.L_2775 - .L_2774)
.L_2774:
        /*007c*/ 	.word	0x00000000


	//----- nvinfo : EIATTR_CBANK_PARAM_SIZE
	.align		4
.L_2775:
        /*0080*/ 	.byte	0x03, 0x19
        /*0082*/ 	.short	0x0c50


	//----- nvinfo : EIATTR_PARAM_CBANK
	.align		4
        /*0084*/ 	.byte	0x04, 0x0a
        /*0086*/ 	.short	(.L_2777 - .L_2776)
	.align		4
.L_2776:
        /*0088*/ 	.word	index@(.nv.constant0._ZN2at6native57_GLOBAL__N__f3eca4a2_24_ForeachBinaryOpScalar_cu_86b9896c25multi_tensor_apply_kernelINS1_18TensorListMetadataILi2EEENS1_21BinaryOpScalarFunctorIN3c108BFloat16ELi2ELi1ELi1EEEJSt10multipliesIfEfEEEvT_T0_DpT1_)
        /*008c*/ 	.short	0x0210
        /*008e*/ 	.short	0x0c50


	//----- nvinfo : EIATTR_SW_WAR
	.align		4
.L_2777:
        /*0090*/ 	.byte	0x04, 0x36
        /*0092*/ 	.short	(.L_2779 - .L_2778)
.L_2778:
        /*0094*/ 	.word	0x00000008
.L_2779:


//--------------------- .nv.info._ZN2at6native57_GLOBAL__N__f3eca4a2_24_ForeachBinaryOpScalar_cu_86b9896c25multi_tensor_apply_kernelINS1_18TensorListMetadataILi2EEENS1_21BinaryOpScalarFunctorIN3c104HalfELi2ELi1ELi1EEEJSt10multipliesIfEfEEEvT_T0_DpT1_ --------------------------
	.section	.nv.info._ZN2at6native57_GLOBAL__N__f3eca4a2_24_ForeachBinaryOpScalar_cu_86b9896c25multi_tensor_apply_kernelINS1_18TensorListMetadataILi2EEENS1_21BinaryOpScalarFunctorIN3c104HalfELi2ELi1ELi1EEEJSt10multipliesIfEfEEEvT_T0_DpT1_,"",@"SHT_CUDA_INFO"
	.sectionflags	@""
	.align	4


	//----- nvinfo : EIATTR_CUDA_API_VERSION
	.align		4
        /*0000*/ 	.byte	0x04, 0x37
        /*0002*/ 	.short	(.L_2781 - .L_2780)
.L_2780:
        /*0004*/ 	.word	0x00000082


	//----- nvinfo : EIATTR_KPARAM_INFO
	.align		4
.L_2781:
        /*0008*/ 	.byte	0x04, 0x17
        /*000a*/ 	.short	(.L_2783 - .L_2782)
.L_2782:
        /*000c*/ 	.word	0x00000000
        /*0010*/ 	.short	0x0003
        /*0012*/ 	.short	0x0c4c
        /*0014*/ 	.byte	0x00, 0xf0, 0x11, 0x00


	//----- nvinfo : EIATTR_KPARAM_INFO
	.align		4
.L_2783:
        /*0018*/ 	.byte	0x04, 0x17
        /*001a*/ 	.short	(.L_2785 - .L_2784)
.L_2784:
        /*001c*/ 	.word	0x00000000
        /*0020*/ 	.short	0x0002
        /*0022*/ 	.short	0x0c49
        /*0024*/ 	.byte	0x00, 0xf0, 0x05, 0x00


	//----- nvinfo : EIATTR_KPARAM_INFO
	.align		4
.L_2785:
        /*0028*/ 	.byte	0x04, 0x17
        /*002a*/ 	.short	(.L_2787 - .L_2786)
.L_2786:
        /*002c*/ 	.word	0x00000000
        /*0030*/ 	.short	0x0001
        /*0032*/ 	.short	0x0c48
        /*0034*/ 	.byte	0x00, 0xf0, 0x05, 0x00


	//----- nvinfo : EIATTR_KPARAM_INFO
	.align		4
.L_2787:
        /*0038*/ 	.byte	0x04, 0x17
        /*003a*/ 	.short	(.L_2789 - .L_2788)
.L_2788:
        /*003c*/ 	.word	0x00000000
        /*0040*/ 	.short	0x0000
        /*0042*/ 	.short	0x0000
        /*0044*/ 	.byte	0x00, 0xf0, 0x21, 0x31


	//----- nvinfo : EIATTR_SPARSE_MMA_MASK
	.align		4
.L_2789:
        /*0048*/ 	.byte	0x03, 0x50
        /*004a*/ 	.short	0x0000


	//----- nvinfo : EIATTR_MAXREG_COUNT
	.align		4
        /*004c*/ 	.byte	0x03, 0x1b
        /*004e*/ 	.short	0x0080


	//----- nvinfo : EIATTR_MERCURY_ISA_VERSION
	.align		4
        /*0050*/ 	.byte	0x03, 0x5f
        /*0052*/ 	.short	0x0101


	//----- nvinfo : EIATTR_EXIT_INSTR_OFFSETS
	.align		4
        /*0054*/ 	.byte	0x04, 0x1c
        /*0056*/ 	.short	(.L_2791 - .L_2790)


	//   ....[0]....
.L_2790:
        /*0058*/ 	.word	0x00000160


	//   ....[1]....
        /*005c*/ 	.word	0x00000650


	//   ....[2]....
        /*0060*/ 	.word	0x000006b0


	//   ....[3]....
        /*0064*/ 	.word	0x000008a0


	//----- nvinfo : EIATTR_MAX_THREADS
	.align		4
.L_2791:
        /*0068*/ 	.byte	0x04, 0x05
        /*006a*/ 	.short	(.L_2793 - .L_2792)
.L_2792:
        /*006c*/ 	.word	0x00000200
        /*0070*/ 	.word	0x00000001
        /*0074*/ 	.word	0x00000001


	//----- nvinfo : EIATTR_CRS_STACK_SIZE
	.align		4
.L_2793:
        /*0078*/ 	.byte	0x04, 0x1e
        /*007a*/ 	.short	(.L_2795 - .L_2794)
.L_2794:
        /*007c*/ 	.word	0x00000000


	//----- nvinfo : EIATTR_CBANK_PARAM_SIZE
	.align		4
.L_2795:
        /*0080*/ 	.byte	0x03, 0x19
        /*0082*/ 	.short	0x0c50


	//----- nvinfo : EIATTR_PARAM_CBANK
	.align		4
        /*0084*/ 	.byte	0x04, 0x0a
        /*0086*/ 	.short	(.L_2797 - .L_2796)
	.align		4
.L_2796:
        /*0088*/ 	.word	index@(.nv.constant0._ZN2at6native57_GLOBAL__N__f3eca4a2_24_ForeachBinaryOpScalar_cu_86b9896c25multi_tensor_apply_kernelINS1_18TensorListMetadataILi2EEENS1_21BinaryOpScalarFunctorIN3c104HalfELi2ELi1ELi1EEEJSt10multipliesIfEfEEEvT_T0_DpT1_)
        /*008c*/ 	.short	0x0210
        /*008e*/ 	.short	0x0c50


	//----- nvinfo : EIATTR_SW_WAR
	.align		4
.L_2797:
        /*0090*/ 	.byte	0x04, 0x36
        /*0092*/ 	.short	(.L_2799 - .L_2798)
.L_2798:
        /*0094*/ 	.word	0x00000008
.L_2799:


//--------------------- .nv.info._ZN2at6native57_GLOBAL__N__f3eca4a2_24_ForeachBinaryOpScalar_cu_86b9896c25multi_tensor_apply_kernelINS1_18TensorListMetadataILi2EEENS1_21BinaryOpScalarFunctorIbLi2ELi1ELi1EEEJSt10multipliesIbEbEEEvT_T0_DpT1_ --------------------------
	.section	.nv.info._ZN2at6native57_GLOBAL__N__f3eca4a2_24_ForeachBinaryOpScalar_cu_86b9896c25multi_tensor_apply_kernelINS1_18TensorListMetadataILi2EEENS1_21BinaryOpScalarFunctorIbLi2ELi1ELi1EEEJSt10multipliesIbEbEEEvT_T0_DpT1_,"",@"SHT_CUDA_INFO"
	.sectionflags	@""
	.align	4


	//----- nvinfo : EIATTR_CUDA_API_VERSION
	.align		4
        /*0000*/ 	.byte	0x04, 0x37
        /*0002*/ 	.short	(.L_2801 - .L_2800)
.L_2800:
        /*0004*/ 	.word	0x00000082


	//----- nvinfo : EIATTR_KPARAM_INFO
	.align		4
.L_2801:
        /*0008*/ 	.byte	0x04, 0x17
        /*000a*/ 	.short	(.L_2803 - .L_2802)
.L_2802:
        /*000c*/ 	.word	0x00000000
        /*0010*/ 	.short	0x0003
        /*0012*/ 	.short	0x0c4a
        /*0014*/ 	.byte	0x00, 0xf0, 0x05, 0x00


	//----- nvinfo : EIATTR_KPARAM_INFO
	.align		4
.L_2803:
        /*0018*/ 	.byte	0x04, 0x17
        /*001a*/ 	.short	(.L_2805 - .L_2804)
.L_2804:
        /*001c*/ 	.word	0x00000000
        /*0020*/ 	.short	0x0002
        /*0022*/ 	.short	0x0c49
        /*0024*/ 	.byte	0x00, 0xf0, 0x05, 0x00


	//----- nvinfo : EIATTR_KPARAM_INFO
	.align		4
.L_2805:
        /*0028*/ 	.byte	0x04, 0x17
        /*002a*/ 	.short	(.L_2807 - .L_2806)
.L_2806:
        /*002c*/ 	.word	0x00000000
        /*0030*/ 	.short	0x0001
        /*0032*/ 	.short	0x0c48
        /*0034*/ 	.byte	0x00, 0xf0, 0x05, 0x00


	//----- nvinfo : EIATTR_KPARAM_INFO
	.align		4
.L_2807:
        /*0038*/ 	.byte	0x04, 0x17
        /*003a*/ 	.short	(.L_2809 - .L_2808)
.L_2808:
        /*003c*/ 	.word	0x00000000
        /*0040*/ 	.short	0x0000
        /*0042*/ 	.short	0x0000
        /*0044*/ 	.byte	0x00, 0xf0, 0x21, 0x31


	//----- nvinfo : EIATTR_SPARSE_MMA_MASK
	.align		4
.L_2809:
        /*0048*/ 	.byte	0x03, 0x50
        /*004a*/ 	.short	0x0000


	//----- nvinfo : EIATTR_MAXREG_COUNT
	.align		4
        /*004c*/ 	.byte	0x03, 0x1b
        /*004e*/ 	.short	0x0080


	//----- nvinfo : EIATTR_MERCURY_ISA_VERSION
	.align		4
        /*0050*/ 	.byte	0x03, 0x5f
        /*0052*/ 	.short	0x0101


	//----- nvinfo : EIATTR_EXIT_INSTR_OFFSETS
	.align		4
        /*0054*/ 	.byte	0x04, 0x1c
        /*0056*/ 	.short	(.L_2811 - .L_2810)


	//   ....[0]....
.L_2810:
        /*0058*/ 	.word	0x00000170


	//   ....[1]....
        /*005c*/ 	.word	0x00000630


	//   ....[2]....
        /*0060*/ 	.word	0x00000690


	//   ....[3]....
        /*0064*/ 	.word	0x000008e0


	//----- nvinfo : EIATTR_MAX_THREADS
	.align		4
.L_2811:
        /*0068*/ 	.byte	0x04, 0x05
        /*006a*/ 	.short	(.L_2813 - .L_2812)
.L_2812:
        /*006c*/ 	.word	0x00000200
        /*0070*/ 	.word	0x00000001
        /*0074*/ 	.word	0x00000001


	//----- nvinfo : EIATTR_CRS_STACK_SIZE
	.align		4
.L_2813:
        /*0078*/ 	.byte	0x04, 0x1e
        /*007a*/ 	.short	(.L_2815 - .L_2814)
.L_2814:
        /*007c*/ 	.word	0x00000000


	//----- nvinfo : EIATTR_CBANK_PARAM_SIZE
	.align		4
.L_2815:
        /*0080*/ 	.byte	0x03, 0x19
        /*0082*/ 	.short	0x0c4b


	//----- nvinfo : EIATTR_PARAM_CBANK
	.align		4
        /*0084*/ 	.byte	0x04, 0x0a
        /*0086*/ 	.short	(.L_2817 - .L_2816)
	.align		4
.L_2816:
        /*0088*/ 	.word	index@(.nv.constant0._ZN2at6native57_GLOBAL__N__f3eca4a2_24_ForeachBinaryOpScalar_cu_86b9896c25multi_tensor_apply_kernelINS1_18TensorListMetadataILi2EEENS1_21BinaryOpScalarFunctorIbLi2ELi1ELi1EEEJSt10multipliesIbEbEEEvT_T0_DpT1_)
        /*008c*/ 	.short	0x0210
        /*008e*/ 	.short	0x0c4b


	//----- nvinfo : EIATTR_SW_WAR
	.align		4
.L_2817:
        /*0090*/ 	.byte	0x04, 0x36
        /*0092*/ 	.short	(.L_2819 - .L_2818)
.L_2818:
        /*0094*/ 	.word	0x00000008
.L_2819:


//--------------------- .nv.info._ZN2at6native57_GLOBAL__N__f3eca4a2_24_ForeachBinaryOpScalar_cu_86b9896c25multi_tensor_apply_kernelINS1_18TensorListMetadataILi2EEENS1_21BinaryOpScalarFunctorIN3c107complexIfEELi2ELi1ELi1EEEJSt10multipliesIS8_ES8_EEEvT_T0_DpT1_ --------------------------
	.section	.nv.info._ZN2at6native57_GLOBAL__N__f3eca4a2_24_ForeachBinaryOpScalar_cu_86b9896c25multi_tensor_apply_kernelINS1_18TensorListMetadataILi2EEENS1_21BinaryOpScalarFunctorIN3c107complexIfEELi2ELi1ELi1EEEJSt10multipliesIS8_ES8_EEEvT_T0_DpT1_,"",@"SHT_CUDA_INFO"
	.sectionflags	@""
	.align	4


	//----- nvinfo : EIATTR_CUDA_API_VERSION
	.align		4
        /*0000*/ 	.byte	0x04, 0x37
        /*0002*/ 	.short	(.L_2821 - .L_2820)
.L_2820:
        /*0004*/ 	.word	0x00000082


	//----- nvinfo : EIATTR_KPARAM_INFO
	.align		4
.L_2821:
        /*0008*/ 	.byte	0x04, 0x17
        /*000a*/ 	.short	(.L_2823 - .L_2822)
.L_2822:
        /*000c*/ 	.word	0x00000000
        /*0010*/ 	.short	0x0003
        /*0012*/ 	.short	0x0c50
        /*0014*/ 	.byte	0x00, 0xf0, 0x21, 0x00


	//----- nvinfo : EIATTR_KPARAM_INFO
	.align		4
.L_2823:
        /*0018*/ 	.byte	0x04, 0x17
        /*001a*/ 	.short	(.L_2825 - .L_2824)
.L_2824:
        /*001c*/ 	.word	0x00000000
        /*0020*/ 	.short	0x0002
        /*0022*/ 	.short	0x0c49
        /*0024*/ 	.byte	0x00, 0xf0, 0x05, 0x00


	//----- nvinfo : EIATTR_KPARAM_INFO
	.align		4
.L_2825:
        /*0028*/ 	.byte	0x04, 0x17
        /*002a*/ 	.short	(.L_2827 - .L_2826)
.L_2826:
        /*002c*/ 	.word	0x00000000
        /*0030*/ 	.short	0x0001
        /*0032*/ 	.short	0x0c48
        /*0034*/ 	.byte	0x00, 0xf0, 0x05, 0x00


	//----- nvinfo : EIATTR_KPARAM_INFO
	.align		4
.L_2827:
        /*0038*/ 	.byte	0x04, 0x17
        /*003a*/ 	.short	(.L_2829 - .L_2828)
.L_2828:
        /*003c*/ 	.word	0x00000000
        /*0040*/ 	.short	0x0000
        /*0042*/ 	.short	0x0000
        /*0044*/ 	.byte	0x00, 0xf0, 0x21, 0x31


	//----- nvinfo : EIATTR_SPARSE_MMA_MASK
	.align		4
.L_2829:
        /*0048*/ 	.byte	0x03, 0x50
        /*004a*/ 	.short	0x0000


	//----- nvinfo : EIATTR_MAXREG_COUNT
	.align		4
        /*004c*/ 	.byte	0x03, 0x1b
        /*004e*/ 	.short	0x0080


	//----- nvinfo : EIATTR_MERCURY_ISA_VERSION
	.align		4
        /*0050*/ 	.byte	0x03, 0x5f
        /*0052*/ 	.short	0x0101


	//----- nvinfo : EIATTR_EXIT_INSTR_OFFSETS
	.align		4
        /*0054*/ 	.byte	0x04, 0x1c
        /*0056*/ 	.short	(.L_2831 - .L_2830)


	//   ....[0]....
.L_2830:
        /*0058*/ 	.word	0x00000180


	//   ....[1]....
        /*005c*/ 	.word	0x00000680


	//   ....[2]....
        /*0060*/ 	.word	0x000006e0


	//   ....[3]....
        /*0064*/ 	.word	0x00000950


	//----- nvinfo : EIATTR_MAX_THREADS
	.align		4
.L_2831:
        /*0068*/ 	.byte	0x04, 0x05
        /*006a*/ 	.short	(.L_2833 - .L_2832)
.L_2832:
        /*006c*/ 	.word	0x00000200
        /*0070*/ 	.word	0x00000001
        /*0074*/ 	.word	0x00000001


	//----- nvinfo : EIATTR_CRS_STACK_SIZE
	.align		4
.L_2833:
        /*0078*/ 	.byte	0x04, 0x1e
        /*007a*/ 	.short	(.L_2835 - .L_2834)
.L_2834:
        /*007c*/ 	.word	0x00000000


	//----- nvinfo : EIATTR_CBANK_PARAM_SIZE
	.align		4
.L_2835:
        /*0080*/ 	.byte	0x03, 0x19
        /*0082*/ 	.short	0x0c58


	//----- nvinfo : EIATTR_PARAM_CBANK
	.align		4
        /*0084*/ 	.byte	0x04, 0x0a
        /*0086*/ 	.short	(.L_2837 - .L_2836)
	.align		4
.L_2836:
        /*0088*/ 	.word	index@(.nv.constant0._ZN2at6native57_GLOBAL__N__f3eca4a2_24_ForeachBinaryOpScalar_cu_86b9896c25multi_tensor_apply_kernelINS1_18TensorListMetadataILi2EEENS1_21BinaryOpScalarFunctorIN3c107complexIfEELi2ELi1ELi1EEEJSt10multipliesIS8_ES8_EEEvT_T0_DpT1_)
        /*008c*/ 	.short	0x0210
        /*008e*/ 	.short	0x0c58


	//----- nvinfo : EIATTR_SW_WAR
	.align		4
.L_2837:
        /*0090*/ 	.byte	0x04, 0x36
        /*0092*/ 	.short	(.L_2839 - .L_2838)
.L_2838:
        /*0094*/ 	.word	0x00000008
.L_2839:


//--------------------- .nv.info._ZN2at6native57_GLOBAL__N__f3eca4a2_24_ForeachBinaryOpScalar_cu_86b9896c25multi_tensor_apply_kernelINS1_18TensorListMetadataILi2EEENS1_21BinaryOpScalarFunctorIN3c107complexIdEELi2ELi1ELi1EEEJSt10multipliesIS8_ES8_EEEvT_T0_DpT1_ --------------------------
	.section	.nv.info._ZN2at6native57_GLOBAL__N__f3eca4a2_24_ForeachBinaryOpScalar_cu_86b9896c25multi_tensor_apply_kernelINS1_18TensorListMetadataILi2EEENS1_21BinaryOpScalarFunctorIN3c107complexIdEELi2ELi1ELi1EEEJSt10multipliesIS8_ES8_EEEvT_T0_DpT1_,"",@"SHT_CUDA_INFO"
	.sectionflags	@""
	.align	4


	//----- nvinfo : EIATTR_CUDA_API_VERSION
	.align		4
        /*0000*/ 	.byte	0x04, 0x37
        /*0002*/ 	.short	(.L_2841 - .L_2840)
.L_2840:
        /*0004*/ 	.word	0x00000082


	//----- nvinfo : EIATTR_KPARAM_INFO
	.align		4
.L_2841:
        /*0008*/ 	.byte	0x04, 0x17
        /*000a*/ 	.short	(.L_2843 - .L_2842)
.L_2842:
        /*000c*/ 	.word	0x00000000
        /*0010*/ 	.short	0x0003
        /*0012*/ 	.short	0x0c50
        /*0014*/ 	.byte	0x00, 0xf0, 0x41, 0x00


	//----- nvinfo : EIATTR_KPARAM_INFO
	.align		4
.L_2843:
        /*0018*/ 	.byte	0x04, 0x17
        /*001a*/ 	.short	(.L_2845 - .L_2844)
.L_2844:
        /*001c*/ 	.word	0x00000000
        /*0020*/ 	.short	0x0002
        /*0022*/ 	.short	0x0c49
        /*0024*/ 	.byte	0x00, 0xf0, 0x05, 0x00


	//----- nvinfo : EIATTR_KPARAM_INFO
	.align		4
.L_2845:
        /*0028*/ 	.byte	0x04, 0x17
        /*002a*/ 	.short	(.L_2847 - .L_2846)
.L_2846:
        /*002c*/ 	.word	0x00000000
        /*0030*/ 	.short	0x0001
        /*0032*/ 	.short	0x0c48
        /*0034*/ 	.byte	0x00, 0xf0, 0x05, 0x00


	//----- nvinfo : EIATTR_KPARAM_INFO
	.align		4
.L_2847:
        /*0038*/ 	.byte	0x04, 0x17
        /*003a*/ 	.short	(.L_2849 - .L_2848)
.L_2848:
        /*003c*/ 	.word	0x00000000
        /*0040*/ 	.short	0x0000
        /*0042*/ 	.short	0x0000
        /*0044*/ 	.byte	0x00, 0xf0, 0x21, 0x31


	//----- nvinfo : EIATTR_SPARSE_MMA_MASK
	.align		4
.L_2849:
        /*0048*/ 	.byte	0x03, 0x50
        /*004a*/ 	.short	0x0000


	//----- nvinfo : EIATTR_MAXREG_COUNT
	.align		4
        /*004c*/ 	.byte	0x03, 0x1b
        /*004e*/ 	.short	0x0080


	//----- nvinfo : EIATTR_MERCURY_ISA_VERSION
	.align		4
        /*0050*/ 	.byte	0x03, 0x5f
        /*0052*/ 	.short	0x0101


	//----- nvinfo : EIATTR_EXIT_INSTR_OFFSETS
	.align		4
        /*0054*/ 	.byte	0x04, 0x1c
        /*0056*/ 	.short	(.L_2851 - .L_2850)


	//   ....[0]....
.L_2850:
        /*0058*/ 	.word	0x00000180


	//   ....[1]....
        /*005c*/ 	.word	0x00000740


	//   ....[2]....
        /*0060*/ 	.word	0x000007a0


	//   ....[3]....
        /*0064*/ 	.word	0x00000a60


	//----- nvinfo : EIATTR_MAX_THREADS
	.align		4
.L_2851:
        /*0068*/ 	.byte	0x04, 0x05
        /*006a*/ 	.short	(.L_2853 - .L_2852)
.L_2852:
        /*006c*/ 	.word	0x00000200
        /*0070*/ 	.word	0x00000001
        /*0074*/ 	.word	0x00000001


	//----- nvinfo : EIATTR_CRS_STACK_SIZE
	.align		4
.L_2853:
        /*0078*/ 	.byte	0x04, 0x1e
        /*007a*/ 	.short	(.L_2855 - .L_2854)
.L_2854:
        /*007c*/ 	.word	0x00000000


	//----- nvinfo : EIATTR_CBANK_PARAM_SIZE
	.align		4
.L_2855:
        /*0080*/ 	.byte	0x03, 0x19
        /*0082*/ 	.short	0x0c60


	//----- nvinfo : EIATTR_PARAM_CBANK
	.align		4
        /*0084*/ 	.byte	0x04, 0x0a
        /*0086*/ 	.short	(.L_2857 - .L_2856)
	.align		4
.L_2856:
        /*0088*/ 	.word	index@(.nv.constant0._ZN2at6native57_GLOBAL__N__f3eca4a2_24_ForeachBinaryOpScalar_cu_86b9896c25multi_tensor_apply_kernelINS1_18TensorListMetadataILi2EEENS1_21BinaryOpScalarFunctorIN3c107complexIdEELi2ELi1ELi1EEEJSt10multipliesIS8_ES8_EEEvT_T0_DpT1_)
        /*008c*/ 	.short	0x0210
        /*008e*/ 	.short	0x0c60


	//----- nvinfo : EIATTR_SW_WAR
	.align		4
.L_2857:
        /*0090*/ 	.byte	0x04, 0x36
        /*0092*/ 	.short	(.L_2859 - .L_2858)
.L_2858:
        /*0094*/ 	.word	0x00000008
.L_2859:


//--------------------- .nv.info._ZN2at6native57_GLOBAL__N__f3eca4a2_24_ForeachBinaryOpScalar_cu_86b9896c25multi_tensor_apply_kernelINS1_18TensorListMetadataILi2EEENS1_21BinaryOpScalarFunctorIfLi2ELi1ELi1EEEJSt10multipliesIfEfEEEvT_T0_DpT1_ --------------------------
	.section	.nv.info._ZN2at6native57_GLOBAL__N__f3eca4a2_24_ForeachBinaryOpScalar_cu_86b9896c25multi_tensor_apply_kernelINS1_18TensorListMetadataILi2EEENS1_21BinaryOpScalarFunctorIfLi2ELi1ELi1EEEJSt10multipliesIfEfEEEvT_T0_DpT1_,"",@"SHT_CUDA_INFO"
	.sectionflags	@""
	.align	4


	//----- nvinfo : EIATTR_CUDA_API_VERSION
	.align		4
        /*0000*/ 	.byte	0x04, 0x37
        /*0002*/ 	.short	(.L_2861 - .L_2860)
.L_2860:
        /*0004*/ 	.word	0x00000082


	//----- nvinfo : EIATTR_KPARAM_INFO
	.align		4
.L_2861:
        /*0008*/ 	.byte	0x04, 0x17
        /*000a*/ 	.short	(.L_2863 - .L_2862)
.L_2862:
        /*000c*/ 	.word	0x00000000
        /*0010*/ 	.short	0x0003
        /*0012*/ 	.short	0x0c4c
        /*0014*/ 	.byte	0x00, 0xf0, 0x11, 0x00


	//----- nvinfo : EIATTR_KPARAM_INFO
	.align		4
.L_2863:
        /*0018*/ 	.byte	0x04, 0x17
        /*001a*/ 	.short	(.L_2865 - .L_2864)
.L_2864:
        /*001c*/ 	.word	0x00000000
        /*0020*/ 	.short	0x0002
        /*0022*/ 	.short	0x0c49
        /*0024*/ 	.byte	0x00, 0xf0, 0x05, 0x00


	//----- nvinfo : EIATTR_KPARAM_INFO
	.align		4
.L_2865:
        /*0028*/ 	.byte	0x04, 0x17
        /*002a*/ 	.short	(.L_2867 - .L_2866)
.L_2866:
        /*002c*/ 	.word	0x00000000
        /*0030*/ 	.short	0x0001
        /*0032*/ 	.short	0x0c48
        /*0034*/ 	.byte	0x00, 0xf0, 0x05, 0x00


	//----- nvinfo : EIATTR_KPARAM_INFO
	.align		4
.L_2867:
        /*0038*/ 	.byte	0x04, 0x17
        /*003a*/ 	.short	(.L_2869 - .L_2868)
.L_2868:
        /*003c*/ 	.word	0x00000000
        /*0040*/ 	.short	0x0000
        /*0042*/ 	.short	0x0000
        /*0044*/ 	.byte	0x00, 0xf0, 0x21, 0x31


	//----- nvinfo : EIATTR_SPARSE_MMA_MASK
	.align		4
.L_2869:
        /*0048*/ 	.byte	0x03, 0x50
        /*004a*/ 	.short	0x0000


	//----- nvinfo : EIATTR_MAXREG_COUNT
	.align		4
        /*004c*/ 	.byte	0x03, 0x1b
        /*004e*/ 	.short	0x0080


	//----- nvinfo : EIATTR_MERCURY_ISA_VERSION
	.align		4
        /*0050*/ 	.byte	0x03, 0x5f
        /*0052*/ 	.short	0x0101


	//----- nvinfo : EIATTR_EXIT_INSTR_OFFSETS
	.align		4
        /*0054*/ 	.byte	0x04, 0x1c
        /*0056*/ 	.short	(.L_2871 - .L_2870)


	//   ....[0]....
.L_2870:
        /*0058*/ 	.word	0x00000160


	//   ....[1]....
        /*005c*/ 	.word	0x000005f0


	//   ....[2]....
        /*0060*/ 	.word	0x00000650


	//   ....[3]....
        /*0064*/ 	.word	0x000007e0


	//----- nvinfo : EIATTR_MAX_THREADS
	.align		4
.L_2871:
        /*0068*/ 	.byte	0x04, 0x05
        /*006a*/ 	.short	(.L_2873 - .L_2872)
.L_2872:
        /*006c*/ 	.word	0x00000200
        /*0070*/ 	.word	0x00000001
        /*0074*/ 	.word	0x00000001


	//----- nvinfo : EIATTR_CRS_STACK_SIZE
	.align		4
.L_2873:
        /*0078*/ 	.byte	0x04, 0x1e
        /*007a*/ 	.short	(.L_2875 - .L_2874)
.L_2874:
        /*007c*/ 	.word	0x00000000


	//----- nvinfo : EIATTR_CBANK_PARAM_SIZE
	.align		4
.L_2875:
        /*0080*/ 	.byte	0x03, 0x19
        /*0082*/ 	.short	0x0c50


	//----- nvinfo : EIATTR_PARAM_CBANK
	.align		4
        /*0084*/ 	.byte	0x04, 0x0a
        /*0086*/ 	.short	(.L_2877 - .L_2876)
	.align		4
.L_2876:
        /*0088*/ 	.word	index@(.nv.constant0._ZN2at6native57_GLOBAL__N__f3eca4a2_24_ForeachBinaryOpScalar_cu_86b9896c25multi_tensor_apply_kernelINS1_18TensorListMetadataILi2EEENS1_21BinaryOpScalarFunctorIfLi2ELi1ELi1EEEJSt10multipliesIfEfEEEvT_T0_DpT1_)
        /*008c*/ 	.short	0x0210
        /*008e*/ 	.short	0x0c50


	//----- nvinfo : EIATTR_SW_WAR
	.align		4
.L_2877:
        /*0090*/ 	.byte	0x04, 0x36
        /*0092*/ 	.short	(.L_2879 - .L_2878)
.L_2878:
        /*0094*/ 	.word	0x00000008
.L_2879:


//--------------------- .nv.info._ZN2at6native57_GLOBAL__N__f3eca4a2_24_ForeachBinaryOpScalar_cu_86b9896c25multi_tensor_apply_kernelINS1_18TensorListMetadataILi2EEENS1_21BinaryOpScalarFunctorIdLi2ELi1ELi1EEEJSt10multipliesIdEdEEEvT_T0_DpT1_ --------------------------
	.section	.nv.info._ZN2at6native57_GLOBAL__N__f3eca4a2_24_ForeachBinaryOpScalar_cu_86b9896c25multi_tensor_apply_kernelINS1_18TensorListMetadataILi2EEENS1_21BinaryOpScalarFunctorIdLi2ELi1ELi1EEEJSt10multipliesIdEdEEEvT_T0_DpT1_,"",@"SHT_CUDA_INFO"
	.sectionflags	@""
	.align	4


	//----- nvinfo : EIATTR_CUDA_API_VERSION
	.align		4
        /*0000*/ 	.byte	0x04, 0x37
        /*0002*/ 	.short	(.L_2881 - .L_2880)
.L_2880:
        /*0004*/ 	.word	0x00000082


	//----- nvinfo : EIATTR_KPARAM_INFO
	.align		4
.L_2881:
        /*0008*/ 	.byte	0x04, 0x17
        /*000a*/ 	.short	(.L_2883 - .L_2882)
.L_2882:
        /*000c*/ 	.word	0x00000000
        /*0010*/ 	.short	0x0003
        /*0012*/ 	.short	0x0c50
        /*0014*/ 	.byte	0x00, 0xf0, 0x21, 0x00


	//----- nvinfo : EIATTR_KPARAM_INFO
	.align		4
.L_2883:
        /*0018*/ 	.byte	0x04, 0x17
        /*001a*/ 	.short	(.L_2885 - .L_2884)
.L_2884:
        /*001c*/ 	.word	0x00000000
        /*0020*/ 	.short	0x0002
        /*0022*/ 	.short	0x0c49
        /*0024*/ 	.byte	0x00, 0xf0, 0x05, 0x00


	//----- nvinfo : EIATTR_KPARAM_INFO
	.align		4
.L_2885:
        /*0028*/ 	.byte	0x04, 0x17
        /*002a*/ 	.short	(.L_2887 - .L_2886)
.L_2886:
        /*002c*/ 	.word	0x00000000
        /*0030*/ 	.short	0x0001
        /*0032*/ 	.short	0x0c48
        /*0034*/ 	.byte	0x00, 0xf0, 0x05, 0x00


	//----- nvinfo : EIATTR_KPARAM_INFO
	.align		4
.L_2887:
        /*0038*/ 	.byte	0x04, 0x17
        /*003a*/ 	.short	(.L_2889 - .L_2888)
.L_2888:
        /*003c*/ 	.word	0x00000000
        /*0040*/ 	.short	0x0000
        /*0042*/ 	.short	0x0000
        /*0044*/ 	.byte	0x00, 0xf0, 0x21, 0x31


	//----- nvinfo : EIATTR_SPARSE_MMA_MASK
	.align		4
.L_2889:
        /*0048*/ 	.byte	0x03, 0x50
        /*004a*/ 	.short	0x0000


	//----- nvinfo : EIATTR_MAXREG_COUNT
	.align		4
        /*004c*/ 	.byte	0x03, 0x1b
        /*004e*/ 	.short	0x0080


	//----- nvinfo : EIATTR_MERCURY_ISA_VERSION
	.align		4
        /*0050*/ 	.byte	0x03, 0x5f
        /*0052*/ 	.short	0x0101


	//----- nvinfo : EIATTR_EXIT_INSTR_OFFSETS
	.align		4
        /*0054*/ 	.byte	0x04, 0x1c
        /*0056*/ 	.short	(.L_2891 - .L_2890)


	//   ....[0]....
.L_2890:
        /*0058*/ 	.word	0x00000180


	//   ....[1]....
        /*005c*/ 	.word	0x000005f0


	//   ....[2]....
        /*0060*/ 	.word	0x00000650


	//   ....[3]....
        /*0064*/ 	.word	0x00000800


	//----- nvinfo : EIATTR_MAX_THREADS
	.align		4
.L_2891:
        /*0068*/ 	.byte	0x04, 0x05
        /*006a*/ 	.short	(.L_2893 - .L_2892)
.L_2892:
        /*006c*/ 	.word	0x00000200
        /*0070*/ 	.word	0x00000001
        /*0074*/ 	.word	0x00000001


	//----- nvinfo : EIATTR_CRS_STACK_SIZE
	.align		4
.L_2893:
        /*0078*/ 	.byte	0x04, 0x1e
        /*007a*/ 	.short	(.L_2895 - .L_2894)
.L_2894:
        /*007c*/ 	.word	0x00000000


	//----- nvinfo : EIATTR_CBANK_PARAM_SIZE
	.align		4
.L_2895:
        /*0080*/ 	.byte	0x03, 0x19
        /*0082*/ 	.short	0x0c58


	//----- nvinfo : EIATTR_PARAM_CBANK
	.align		4
        /*0084*/ 	.byte	0x04, 0x0a
        /*0086*/ 	.short	(.L_2897 - .L_2896)
	.align		4
.L_2896:
        /*0088*/ 	.word	index@(.nv.constant0._ZN2at6native57_GLOBAL__N__f3eca4a2_24_ForeachBinaryOpScalar_cu_86b9896c25multi_tensor_apply_kernelINS1_18TensorListMetadataILi2EEENS1_21BinaryOpScalarFunctorIdLi2ELi1ELi1EEEJSt10multipliesIdEdEEEvT_T0_DpT1_)
        /*008c*/ 	.short	0x0210
        /*008e*/ 	.short	0x0c58


	//----- nvinfo : EIATTR_SW_WAR
	.align		4
.L_2897:
        /*0090*/ 	.byte	0x04, 0x36
        /*0092*/ 	.short	(.L_2899 - .L_2898)
.L_2898:
        /*0094*/ 	.word	0x00000008
.L_2899:


//--------------------- .nv.info._ZN2at6native57_GLOBAL__N__f3eca4a2_24_ForeachBinaryOpScalar_cu_86b9896c25multi_tensor_apply_kernelINS1_18TensorListMetadataILi2EEENS1_21BinaryOpScalarFunctorIsLi2ELi1ELi1EEEJSt10multipliesIsEsEEEvT_T0_DpT1_ --------------------------
	.section	.nv.info._ZN2at6native57_GLOBAL__N__f3eca4a2_24_ForeachBinaryOpScalar_cu_86b9896c25multi_tensor_apply_kernelINS1_18TensorListMetadataILi2EEENS1_21BinaryOpScalarFunctorIsLi2ELi1ELi1EEEJSt10multipliesIsEsEEEvT_T0_DpT1_,"",@"SHT_CUDA_INFO"
	.sectionflags	@""
	.align	4


	//----- nvinfo : EIATTR_CUDA_API_VERSION
	.align		4
        /*0000*/ 	.byte	0x04, 0x37
        /*0002*/ 	.short	(.L_2901 - .L_2900)
.L_2900:
        /*0004*/ 	.word	0x00000082


	//----- nvinfo : EIATTR_KPARAM_INFO
	.align		4
.L_2901:
        /*0008*/ 	.byte	0x04, 0x17
        /*000a*/ 	.short	(.L_2903 - .L_2902)
.L_2902:
        /*000c*/ 	.word	0x00000000
        /*0010*/ 	.short	0x0003
        /*0012*/ 	.short	0x0c4a
        /*0014*/ 	.byte	0x00, 0xf0, 0x09, 0x00


	//----- nvinfo : EIATTR_KPARAM_INFO
	.align		4
.L_2903:
        /*0018*/ 	.byte	0x04, 0x17
        /*001a*/ 	.short	(.L_2905 - .L_2904)
.L_2904:
        /*001c*/ 	.word	0x00000000
        /*0020*/ 	.short	0x0002
        /*0022*/ 	.short	0x0c49
        /*0024*/ 	.byte	0x00, 0xf0, 0x05, 0x00


	//----- nvinfo : EIATTR_KPARAM_INFO
	.align		4
.L_2905:
        /*0028*/ 	.byte	0x04, 0x17
        /*002a*/ 	.short	(.L_2907 - .L_2906)
.L_2906:
        /*002c*/ 	.word	0x00000000
        /*0030*/ 	.short	0x0001
        /*0032*/ 	.short	0x0c48
        /*0034*/ 	.byte	0x00, 0xf0, 0x05, 0x00


	//----- nvinfo : EIATTR_KPARAM_INFO
	.align		4
.L_2907:
        /*0038*/ 	.byte	0x04, 0x17
        /*003a*/ 	.short	(.L_2909 - .L_2908)
.L_2908:
        /*003c*/ 	.word	0x00000000
        /*0040*/ 	.short	0x0000
        /*0042*/ 	.short	0x0000
        /*0044*/ 	.byte	0x00, 0xf0, 0x21, 0x31


	//----- nvinfo : EIATTR_SPARSE_MMA_MASK
	.align		4
.L_2909:
        /*0048*/ 	.byte	0x03, 0x50
        /*004a*/ 	.short	0x0000


	//----- nvinfo : EIATTR_MAXREG_COUNT
	.align		4
        /*004c*/ 	.byte	0x03, 0x1b
        /*004e*/ 	.short	0x0080


	//----- nvinfo : EIATTR_MERCURY_ISA_VERSION
	.align		4
        /*0050*/ 	.byte	0x03, 0x5f
        /*0052*/ 	.short	0x0101


	//----- nvinfo : EIATTR_EXIT_INSTR_OFFSETS
	.align		4
        /*0054*/ 	.byte	0x04, 0x1c
        /*0056*/ 	.short	(.L_2911 - .L_2910)


	//   ....[0]....
.L_2910:
        /*0058*/ 	.word	0x00000160


	//   ....[1]....
        /*005c*/ 	.word	0x00000690


	//   ....[2]....
        /*0060*/ 	.word	0x000006f0


	//   ....[3]....
        /*0064*/ 	.word	0x000008f0


	//----- nvinfo : EIATTR_MAX_THREADS
	.align		4
.L_2911:
        /*0068*/ 	.byte	0x04, 0x05
        /*006a*/ 	.short	(.L_2913 - .L_2912)
.L_2912:
        /*006c*/ 	.word	0x00000200
        /*0070*/ 	.word	0x00000001
        /*0074*/ 	.word	0x00000001


	//----- nvinfo : EIATTR_CRS_STACK_SIZE
	.align		4
.L_2913:
        /*0078*/ 	.byte	0x04, 0x1e
        /*007a*/ 	.short	(.L_2915 - .L_2914)
.L_2914:
        /*007c*/ 	.word	0x00000000


	//----- nvinfo : EIATTR_CBANK_PARAM_SIZE
	.align		4
.L_2915:
        /*0080*/ 	.byte	0x03, 0x19
        /*0082*/ 	.short	0x0c4c


	//----- nvinfo : EIATTR_PARAM_CBANK
	.align		4
        /*0084*/ 	.byte	0x04, 0x0a
        /*0086*/ 	.short	(.L_2917 - .L_2916)
	.align		4
.L_2916:
        /*0088*/ 	.word	index@(.nv.constant0._ZN2at6native57_GLOBAL__N__f3eca4a2_24_ForeachBinaryOpScalar_cu_86b9896c25multi_tensor_apply_kernelINS1_18TensorListMetadataILi2EEENS1_21BinaryOpScalarFunctorIsLi2ELi1ELi1EEEJSt10multipliesIsEsEEEvT_T0_DpT1_)
        /*008c*/ 	.short	0x0210
        /*008e*/ 	.short	0x0c4c


	//----- nvinfo : EIATTR_SW_WAR
	.align		4
.L_2917:
        /*0090*/ 	.byte	0x04, 0x36
        /*0092*/ 	.short	(.L_2919 - .L_2918)
.L_2918:
        /*0094*/ 	.word	0x00000008
.L_2919:


//--------------------- .nv.info._ZN2at6native57_GLOBAL__N__f3eca4a2_24_ForeachBinaryOpScalar_cu_86b9896c25multi_tensor_apply_kernelINS1_18TensorListMetadataILi2EEENS1_21BinaryOpScalarFunctorIlLi2ELi1ELi1EEEJSt10multipliesIlElEEEvT_T0_DpT1_ --------------------------
	.section	.nv.info._ZN2at6native57_GLOBAL__N__f3eca4a2_24_ForeachBinaryOpScalar_cu_86b9896c25multi_tensor_apply_kernelINS1_18TensorListMetadataILi2EEENS1_21BinaryOpScalarFunctorIlLi2ELi1ELi1EEEJSt10multipliesIlElEEEvT_T0_DpT1_,"",@"SHT_CUDA_INFO"
	.sectionflags	@""
	.align	4


	//----- nvinfo : EIATTR_CUDA_API_VERSION
	.align		4
        /*0000*/ 	.byte	0x04, 0x37
        /*0002*/ 	.short	(.L_2921 - .L_2920)
.L_2920:
        /*0004*/ 	.word	0x00000082


	//----- nvinfo : EIATTR_KPARAM_INFO
	.align		4
.L_2921:
        /*0008*/ 	.byte	0x04, 0x17
        /*000a*/ 	.short	(.L_2923 - .L_2922)
.L_2922:
        /*000c*/ 	.word	0x00000000
        /*0010*/ 	.short	0x0003
        /*0012*/ 	.short	0x0c50
        /*0014*/ 	.byte	0x00, 0xf0, 0x21, 0x00


	//----- nvinfo : EIATTR_KPARAM_INFO
	.align		4
.L_2923:
        /*0018*/ 	.byte	0x04, 0x17
        /*001a*/ 	.short	(.L_2925 - .L_2924)
.L_2924:
        /*001c*/ 	.word	0x00000000
        /*0020*/ 	.short	0x0002
        /*0022*/ 	.short	0x0c49
        /*0024*/ 	.byte	0x00, 0xf0, 0x05, 0x00


	//----- nvinfo : EIATTR_KPARAM_INFO
	.align		4
.L_2925:
        /*0028*/ 	.byte	0x04, 0x17
        /*002a*/ 	.short	(.L_2927 - .L_2926)
.L_2926:
        /*002c*/ 	.word	0x00000000
        /*0030*/ 	.short	0x0001
        /*0032*/ 	.short	0x0c48
        /*0034*/ 	.byte	0x00, 0xf0, 0x05, 0x00


	//----- nvinfo : EIATTR_KPARAM_INFO
	.align		4
.L_2927:
        /*0038*/ 	.byte	0x04, 0x17
        /*003a*/ 	.short	(.L_2929 - .L_2928)
.L_2928:
        /*003c*/ 	.word	0x00000000
        /*0040*/ 	.short	0x0000
        /*0042*/ 	.short	0x0000
        /*0044*/ 	.byte	0x00, 0xf0, 0x21, 0x31


	//----- nvinfo : EIATTR_SPARSE_MMA_MASK
	.align		4
.L_2929:
        /*0048*/ 	.byte	0x03, 0x50
        /*004a*/ 	.short	0x0000


	//----- nvinfo : EIATTR_MAXREG_COUNT
	.align		4
        /*004c*/ 	.byte	0x03, 0x1b
        /*004e*/ 	.short	0x0080


	//----- nvinfo : EIATTR_MERCURY_ISA_VERSION
	.align		4
        /*0050*/ 	.byte	0x03, 0x5f
        /*0052*/ 	.short	0x0101


	//----- nvinfo : EIATTR_EXIT_INSTR_OFFSETS
	.align		4
        /*0054*/ 	.byte	0x04, 0x1c
        /*0056*/ 	.short	(.L_2931 - .L_2930)


	//   ....[0]....
.L_2930:
        /*0058*/ 	.word	0x00000180


	//   ....[1]....
        /*005c*/ 	.word	0x00000740


	//   ....[2]....
        /*0060*/ 	.word	0x000007a0


	//   ....[3]....
        /*0064*/ 	.word	0x00000a40


	//----- nvinfo : EIATTR_MAX_THREADS
	.align		4
.L_2931:
        /*0068*/ 	.byte	0x04, 0x05
        /*006a*/ 	.short	(.L_2933 - .L_2932)
.L_2932:
        /*006c*/ 	.word	0x00000200
        /*0070*/ 	.word	0x00000001
        /*0074*/ 	.word	0x00000001


	//----- nvinfo : EIATTR_CRS_STACK_SIZE
	.align		4
.L_2933:
        /*0078*/ 	.byte	0x04, 0x1e
        /*007a*/ 	.short	(.L_2935 - .L_2934)
.L_2934:
        /*007c*/ 	.word	0x00000000


	//----- nvinfo : EIATTR_CBANK_PARAM_SIZE
	.align		4
.L_2935:
        /*0080*/ 	.byte	0x03, 0x19
        /*0082*/ 	.short	0x0c58


	//----- nvinfo : EIATTR_PARAM_CBANK
	.align		4
        /*0084*/ 	.byte	0x04, 0x0a
        /*0086*/ 	.short	(.L_2937 - .L_2936)
	.align		4
.L_2936:
        /*0088*/ 	.word	index@(.nv.constant0._ZN2at6native57_GLOBAL__N__f3eca4a2_24_ForeachBinaryOpScalar_cu_86b9896c25multi_tensor_apply_kernelINS1_18TensorListMetadataILi2EEENS1_21BinaryOpScalarFunctorIlLi2ELi1ELi1EEEJSt10multipliesIlElEEEvT_T0_DpT1_)
        /*008c*/ 	.short	0x0210
        /*008e*/ 	.short	0x0c58


	//----- nvinfo : EIATTR_SW_WAR
	.align		4
.L_2937:
        /*0090*/ 	.byte	0x04, 0x36
        /*0092*/ 	.short	(.L_2939 - .L_2938)
.L_2938:
        /*0094*/ 	.word	0x00000008
.L_2939:


//--------------------- .nv.info._ZN2at6native57_GLOBAL__N__f3eca4a2_24_ForeachBinaryOpScalar_cu_86b9896c25multi_tensor_apply_kernelINS1_18TensorListMetadataILi2EEENS1_21BinaryOpScalarFunctorIiLi2ELi1ELi1EEEJSt10multipliesIiEiEEEvT_T0_DpT1_ --------------------------
	.section	.nv.info._ZN2at6native57_GLOBAL__N__f3eca4a2_24_ForeachBinaryOpScalar_cu_86b9896c25multi_tensor_apply_kernelINS1_18TensorListMetadataILi2EEENS1_21BinaryOpScalarFunctorIiLi2ELi1ELi1EEEJSt10multipliesIiEiEEEvT_T0_DpT1_,"",@"SHT_CUDA_INFO"
	.sectionflags	@""
	.align	4


	//----- nvinfo : EIATTR_CUDA_API_VERSION
	.align		4
        /*0000*/ 	.byte	0x04, 0x37
        /*0002*/ 	.short	(.L_2941 - .L_2940)
.L_2940:
        /*0004*/ 	.word	0x00000082


	//----- nvinfo : EIATTR_KPARAM_INFO
	.align		4
.L_2941:
        /*0008*/ 	.byte	0x04, 0x17
        /*000a*/ 	.short	(.L_2943 - .L_2942)
.L_2942:
        /*000c*/ 	.word	0x00000000
        /*0010*/ 	.short	0x0003
        /*0012*/ 	.short	0x0c4c
        /*0014*/ 	.byte	0x00, 0xf0, 0x11, 0x00


	//----- nvinfo : EIATTR_KPARAM_INFO
	.align		4
.L_2943:
        /*0018*/ 	.byte	0x04, 0x17
        /*001a*/ 	.short	(.L_2945 - .L_2944)
.L_2944:
        /*001c*/ 	.word	0x00000000
        /*0020*/ 	.short	0x0002
        /*0022*/ 	.short	0x0c49
        /*0024*/ 	.byte	0x00, 0xf0, 0x05, 0x00


	//----- nvinfo : EIATTR_KPARAM_INFO
	.align		4
.L_2945:
        /*0028*/ 	.byte	0x04, 0x17
        /*002a*/ 	.short	(.L_2947 - .L_2946)
.L_2946:
        /*002c*/ 	.word	0x00000000
        /*0030*/ 	.short	0x0001
        /*0032*/ 	.short	0x0c48
        /*0034*/ 	.byte	0x00, 0xf0, 0x05, 0x00


	//----- nvinfo : EIATTR_KPARAM_INFO
	.align		4
.L_2947:
        /*0038*/ 	.byte	0x04, 0x17
        /*003a*/ 	.short	(.L_2949 - .L_2948)
.L_2948:
        /*003c*/ 	.word	0x00000000
        /*0040*/ 	.short	0x0000
        /*0042*/ 	.short	0x0000
        /*0044*/ 	.byte	0x00, 0xf0, 0x21, 0x31


	//----- nvinfo : EIATTR_SPARSE_MMA_MASK
	.align		4
.L_2949:
        /*0048*/ 	.byte	0x03, 0x50
        /*004a*/ 	.short	0x0000


	//----- nvinfo : EIATTR_MAXREG_COUNT
	.align		4
        /*004c*/ 	.byte	0x03, 0x1b
        /*004e*/ 	.short	0x0080


	//----- nvinfo : EIATTR_MERCURY_ISA_VERSION
	.align		4
        /*0050*/ 	.byte	0x03, 0x5f
        /*0052*/ 	.short	0x0101


	//----- nvinfo : EIATTR_EXIT_INSTR_OFFSETS
	.align		4
        /*0054*/ 	.byte	0x04, 0x1c
        /*0056*/ 	.short	(.L_2951 - .L_2950)


	//   ....[0]....
.L_2950:
        /*0058*/ 	.word	0x00000160


	//   ....[1]....
        /*005c*/ 	.word	0x000005f0


	//   ....[2]....
        /*0060*/ 	.word	0x00000650


	//   ....[3]....
        /*0064*/ 	.word	0x000007e0


	//----- nvinfo : EIATTR_MAX_THREADS
	.align		4
.L_2951:
        /*0068*/ 	.byte	0x04, 0x05
        /*006a*/ 	.short	(.L_2953 - .L_2952)
.L_2952:
        /*006c*/ 	.word	0x00000200
        /*0070*/ 	.word	0x00000001
        /*0074*/ 	.word	0x00000001


	//----- nvinfo : EIATTR_CRS_STACK_SIZE
	.align		4
.L_2953:
        /*0078*/ 	.byte	0x04, 0x1e
        /*007a*/ 	.short	(.L_2955 - .L_2954)
.L_2954:
        /*007c*/ 	.word	0x00000000


	//----- nvinfo : EIATTR_CBANK_PARAM_SIZE
	.align		4
.L_2955:
        /*0080*/ 	.byte	0x03, 0x19
        /*0082*/ 	.short	0x0c50


	//----- nvinfo : EIATTR_PARAM_CBANK
	.align		4
        /*0084*/ 	.byte	0x04, 0x0a
        /*0086*/ 	.short	(.L_2957 - .L_2956)
	.align		4
.L_2956:
        /*0088*/ 	.word	index@(.nv.constant0._ZN2at6native57_GLOBAL__N__f3eca4a2_24_ForeachBinaryOpScalar_cu_86b9896c25multi_tensor_apply_kernelINS1_18TensorListMetadataILi2EEENS1_21BinaryOpScalarFunctorIiLi2ELi1ELi1EEEJSt10multipliesIiEiEEEvT_T0_DpT1_)
        /*008c*/ 	.short	0x0210
        /*008e*/ 	.short	0x0c50


	//----- nvinfo : EIATTR_SW_WAR
	.align		4
.L_2957:
        /*0090*/ 	.byte	0x04, 0x36
        /*0092*/ 	.short	(.L_2959 - .L_2958)
.L_2958:
        /*0094*/ 	.word	0x00000008
.L_2959:


//--------------------- .nv.info._ZN2at6native57_GLOBAL__N__f3eca4a2_24_ForeachBinaryOpScalar_cu_86b9896c25multi_tensor_apply_kernelINS1_18TensorListMetadataILi2EEENS1_21BinaryOpScalarFunctorIaLi2ELi1ELi1EEEJSt10multipliesIaEaEEEvT_T0_DpT1_ --------------------------
	.section	.nv.info._ZN2at6native57_GLOBAL__N__f3eca4a2_24_ForeachBinaryOpScalar_cu_86b9896c25multi_tensor_apply_kernelINS1_18TensorListMetadataILi2EEENS1_21BinaryOpScalarFunctorIaLi2ELi1ELi1EEEJSt10multipliesIaEaEEEvT_T0_DpT1_,"",@"SHT_CUDA_INFO"
	.sectionflags	@""
	.align	4


	//----- nvinfo : EIATTR_CUDA_API_VERSION
	.align		4
        /*0000*/ 	.byte	0x04, 0x37
        /*0002*/ 	.short	(.L_2961 - .L_2960)
.L_2960:
        /*0004*/ 	.word	0x00000082


	//----- nvinfo : EIATTR_KPARAM_INFO
	.align		4
.L_2961:
        /*0008*/ 	.byte	0x04, 0x17
        /*000a*/ 	.short	(.L_2963 - .L_2962)
.L_2962:
        /*000c*/ 	.word	0x00000000
        /*0010*/ 	.short	0x0003
        /*0012*/ 	.short	0x0c4a
        /*0014*/ 	.byte	0x00, 0xf0, 0x05, 0x00


	//----- nvinfo : EIATTR_KPARAM_INFO
	.align		4
.L_2963:
        /*0018*/ 	.byte	0x04, 0x17
        /*001a*/ 	.short	(.L_2965 - .L_2964)
.L_2964:
        /*001c*/ 	.word	0x00000000
        /*0020*/ 	.short	0x0002
        /*0022*/ 	.short	0x0c49
        /*0024*/ 	.byte	0x00, 0xf0, 0x05, 0x00


	//----- nvinfo : EIATTR_KPARAM_INFO
	.align		4
.L_2965:
        /*0028*/ 	.byte	0x04, 0x17
        /*002a*/ 	.short	(.L_2967 - .L_2966)
.L_2966:
        /*002c*/ 	.word	0x00000000
        /*0030*/ 	.short	0x0001
        /*0032*/ 	.short	0x0c48
        /*0034*/ 	.byte	0x00, 0xf0, 0x05, 0x00


	//----- nvinfo : EIATTR_KPARAM_INFO
	.align		4
.L_2967:
        /*0038*/ 	.byte	0x04, 0x17
        /*003a*/ 	.short	(.L_2969 - .L_2968)
.L_2968:
        /*003c*/ 	.word	0x00000000
        /*0040*/ 	.short	0x0000
        /*0042*/ 	.short	0x0000
        /*0044*/ 	.byte	0x00, 0xf0, 0x21, 0x31


	//----- nvinfo : EIATTR_SPARSE_MMA_MASK
	.align		4
.L_2969:
        /*0048*/ 	.byte	0x03, 0x50
        /*004a*/ 	.short	0x0000


	//----- nvinfo : EIATTR_MAXREG_COUNT
	.align		4
        /*004c*/ 	.byte	0x03, 0x1b
        /*004e*/ 	.short	0x0080


	//----- nvinfo : EIATTR_MERCURY_ISA_VERSION
	.align		4
        /*0050*/ 	.byte	0x03, 0x5f
        /*0052*/ 	.short	0x0101


	//----- nvinfo : EIATTR_EXIT_INSTR_OFFSETS
	.align		4
        /*0054*/ 	.byte	0x04, 0x1c
        /*0056*/ 	.short	(.L_2971 - .L_2970)


	//   ....[0]....
.L_2970:
        /*0058*/ 	.word	0x00000170


	//   ....[1]....
        /*005c*/ 	.word	0x00000690


	//   ....[2]....
        /*0060*/ 	.word	0x000006f0


	//   ....[3]....
        /*0064*/ 	.word	0x000008f0


	//----- nvinfo : EIATTR_MAX_THREADS
	.align		4
.L_2971:
        /*0068*/ 	.byte	0x04, 0x05
        /*006a*/ 	.short	(.L_2973 - .L_2972)
.L_2972:
        /*006c*/ 	.word	0x00000200
        /*0070*/ 	.word	0x00000001
        /*0074*/ 	.word	0x00000001


	//----- nvinfo : EIATTR_CRS_STACK_SIZE
	.align		4
.L_2973:
        /*0078*/ 	.byte	0x04, 0x1e
        /*007a*/ 	.short	(.L_2975 - .L_2974)
.L_2974:
        /*007c*/ 	.word	0x00000000


	//----- nvinfo : EIATTR_CBANK_PARAM_SIZE
	.align		4
.L_2975:
        /*0080*/ 	.byte	0x03, 0x19
        /*0082*/ 	.short	0x0c4b


	//----- nvinfo : EIATTR_PARAM_CBANK
	.align		4
        /*0084*/ 	.byte	0x04, 0x0a
        /*0086*/ 	.short	(.L_2977 - .L_2976)
	.align		4
.L_2976:
        /*0088*/ 	.word	index@(.nv.constant0._ZN2at6native57_GLOBAL__N__f3eca4a2_24_ForeachBinaryOpScalar_cu_86b9896c25multi_tensor_apply_kernelINS1_18TensorListMetadataILi2EEENS1_21BinaryOpScalarFunctorIaLi2ELi1ELi1EEEJSt10multipliesIaEaEEEvT_T0_DpT1_)
        /*008c*/ 	.short	0x0210
        /*008e*/ 	.short	0x0c4b


	//----- nvinfo : EIATTR_SW_WAR
	.align		4
.L_2977:
        /*0090*/ 	.byte	0x04, 0x36
        /*0092*/ 	.short	(.L_2979 - .L_2978)
.L_2978:
        /*0094*/ 	.word	0x00000008
.L_2979:


//--------------------- .nv.info._ZN2at6native57_GLOBAL__N__f3eca4a2_24_ForeachBinaryOpScalar_cu_86b9896c25multi_tensor_apply_kernelINS1_18TensorListMetadataILi2EEENS1_21BinaryOpScalarFunctorIhLi2ELi1ELi1EEEJSt10multipliesIhEhEEEvT_T0_DpT1_ --------------------------
	.section	.nv.info._ZN2at6native57_GLOBAL__N__f3eca4a2_24_ForeachBinaryOpScalar_cu_86b9896c25multi_tensor_apply_kernelINS1_18TensorListMetadataILi2EEENS1_21BinaryOpScalarFunctorIhLi2ELi1ELi1EEEJSt10multipliesIhEhEEEvT_T0_DpT1_,"",@"SHT_CUDA_INFO"
	.sectionflags	@""
	.align	4


	//----- nvinfo : EIATTR_CUDA_API_VERSION
	.align		4
        /*0000*/ 	.byte	0x04, 0x37
        /*0002*/ 	.short	(.L_2981 - .L_2980)
.L_2980:
        /*0004*/ 	.word	0x00000082


	//----- nvinfo : EIATTR_KPARAM_INFO
	.align		4
.L_2981:
        /*0008*/ 	.byte	0x04, 0x17
        /*000a*/ 	.short	(.L_2983 - .L_2982)
.L_2982:
        /*000c*/ 	.word	0x00000000
        /*0010*/ 	.short	0x0003
        /*0012*/ 	.short	0x0c4a
        /*0014*/ 	.byte	0x00, 0xf0, 0x05, 0x00


	//----- nvinfo : EIATTR_KPARAM_INFO
	.align		4
.L_2983:
        /*0018*/ 	.byte	0x04, 0x17
        /*001a*/ 	.short	(.L_2985 - .L_2984)
.L_2984:
        /*001c*/ 	.word	0x00000000
        /*0020*/ 	.short	0x0002
        /*0022*/ 	.short	0x0c49
        /*0024*/ 	.byte	0x00, 0xf0, 0x05, 0x00


	//----- nvinfo : EIATTR_KPARAM_INFO
	.align		4
.L_2985:
        /*0028*/ 	.byte	0x04, 0x17
        /*002a*/ 	.short	(.L_2987 - .L_2986)
.L_2986:
        /*002c*/ 	.word	0x00000000
        /*0030*/ 	.short	0x0001
        /*0032*/ 	.short	0x0c48
        /*0034*/ 	.byte	0x00, 0xf0, 0x05, 0x00


	//----- nvinfo : EIATTR_KPARAM_INFO
	.align		4
.L_2987:
        /*0038*/ 	.byte	0x04, 0x17
        /*003a*/ 	.short	(.L_2989 - .L_2988)
.L_2988:
        /*003c*/ 	.word	0x00000000
        /*0040*/ 	.short	0x0000
        /*0042*/ 	.short	0x0000
        /*0044*/ 	.byte	0x00, 0xf0, 0x21, 0x31


	//----- nvinfo : EIATTR_SPARSE_MMA_MASK
	.align		4
.L_2989:
        /*0048*/ 	.byte	0x03, 0x50
        /*004a*/ 	.short	0x0000


	//----- nvinfo : EIATTR_MAXREG_COUNT
	.align		4
        /*004c*/ 	.byte	0x03, 0x1b
        /*004e*/ 	.short	0x0080


	//----- nvinfo : EIATTR_MERCURY_ISA_VERSION
	.align		4
        /*0050*/ 	.byte	0x03, 0x5f
        /*0052*/ 	.short	0x0101


	//----- nvinfo : EIATTR_EXIT_INSTR_OFFSETS
	.align		4
        /*0054*/ 	.byte	0x04, 0x1c
        /*0056*/ 	.short	(.L_2991 - .L_2990)


	//   ....[0]....
.L_2990:
        /*0058*/ 	.word	0x00000180


	//   ....[1]....
        /*005c*/ 	.word	0x000006a0


	//   ....[2]....
        /*0060*/ 	.word	0x00000700


	//   ....[3]....
        /*0064*/ 	.word	0x00000910


	//----- nvinfo : EIATTR_MAX_THREADS
	.align		4
.L_2991:
        /*0068*/ 	.byte	0x04, 0x05
        /*006a*/ 	.short	(.L_2993 - .L_2992)
.L_2992:
        /*006c*/ 	.word	0x00000200
        /*0070*/ 	.word	0x00000001
        /*0074*/ 	.word	0x00000001


	//----- nvinfo : EIATTR_CRS_STACK_SIZE
	.align		4
.L_2993:
        /*0078*/ 	.byte	0x04, 0x1e
        /*007a*/ 	.short	(.L_2995 - .L_2994)
.L_2994:
        /*007c*/ 	.word	0x00000000


	//----- nvinfo : EIATTR_CBANK_PARAM_SIZE
	.align		4
.L_2995:
        /*0080*/ 	.byte	0x03, 0x19
        /*0082*/ 	.short	0x0c4b


	//----- nvinfo : EIATTR_PARAM_CBANK
	.align		4
        /*0084*/ 	.byte	0x04, 0x0a
        /*0086*/ 	.short	(.L_2997 - .L_2996)
	.align		4
.L_2996:
        /*0088*/ 	.word	index@(.nv.constant0._ZN2at6native57_GLOBAL__N__f3eca4a2_24_ForeachBinaryOpScalar_cu_86b9896c25multi_tensor_apply_kernelINS1_18TensorListMetadataILi2EEENS1_21BinaryOpScalarFunctorIhLi2ELi1ELi1EEEJSt10multipliesIhEhEEEvT_T0_DpT1_)
        /*008c*/ 	.short	0x0210
        /*008e*/ 	.short	0x0c4b


	//----- nvinfo : EIATTR_SW_WAR
	.align		4
.L_2997:
        /*0090*/ 	.byte	0x04, 0x36
        /*0092*/ 	.short	(.L_2999 - .L_2998)
.L_2998:
        /*0094*/ 	.word	0x00000008
.L_2999:


//--------------------- .nv.info._ZN2at6native57_GLOBAL__N__f3eca4a2_24_ForeachBinaryOpScalar_cu_86b9896c25multi_tensor_apply_kernelINS1_18TensorListMetadataILi1EEENS1_21BinaryOpScalarFunctorIN3c108BFloat16ELi1ELi1ELi0EEEJSt10multipliesIfEfEEEvT_T0_DpT1_ --------------------------
	.section	.nv.info._ZN2at6native57_GLOBAL__N__f3eca4a2_24_ForeachBinaryOpScalar_cu_86b9896c25multi_tensor_apply_kernelINS1_18TensorListMetadataILi1EEENS1_21BinaryOpScalarFunctorIN3c108BFloat16ELi1ELi1ELi0EEEJSt10multipliesIfEfEEEvT_T0_DpT1_,"",@"SHT_CUDA_INFO"
	.sectionflags	@""
	.align	4


	//----- nvinfo : EIATTR_CUDA_API_VERSION
	.align		4
        /*0000*/ 	.byte	0x04, 0x37
        /*0002*/ 	.short	(.L_3001 - .L_3000)
.L_3000:
        /*0004*/ 	.word	0x00000082


	//----- nvinfo : EIATTR_KPARAM_INFO
	.align		4
.L_3001:
        /*0008*/ 	.byte	0x04, 0x17
        /*000a*/ 	.short	(.L_3003 - .L_3002)
.L_3002:
        /*000c*/ 	.word	0x00000000
        /*0010*/ 	.short	0x0003
        /*0012*/ 	.short	0x0d2c
        /*0014*/ 	.byte	0x00, 0xf0, 0x11, 0x00


	//----- nvinfo : EIATTR_KPARAM_INFO
	.align		4
.L_3003:
        /*0018*/ 	.byte	0x04, 0x17
        /*001a*/ 	.short	(.L_3005 - .L_3004)
.L_3004:
        /*001c*/ 	.word	0x00000000
        /*0020*/ 	.short	0x0002
        /*0022*/ 	.short	0x0d29
        /*0024*/ 	.byte	0x00, 0xf0, 0x05, 0x00


	//----- nvinfo : EIATTR_KPARAM_INFO
	.align		4
.L_3005:
        /*0028*/ 	.byte	0x04, 0x17
        /*002a*/ 	.short	(.L_3007 - .L_3006)
.L_3006:
        /*002c*/ 	.word	0x00000000
        /*0030*/ 	.short	0x0001
        /*0032*/ 	.short	0x0d28
        /*0034*/ 	.byte	0x00, 0xf0, 0x05, 0x00


	//----- nvinfo : EIATTR_KPARAM_INFO
	.align		4
.L_3007:
        /*0038*/ 	.byte	0x04, 0x17
        /*003a*/ 	.short	(.L_3009 - .L_3008)
.L_3008:
        /*003c*/ 	.word	0x00000000
        /*0040*/ 	.short	0x0000
        /*0042*/ 	.short	0x0000
        /*0044*/ 	.byte	0x00, 0xf0, 0xa1, 0x34


	//----- nvinfo : EIATTR_SPARSE_MMA_MASK
	.align		4
.L_3009:
        /*0048*/ 	.byte	0x03, 0x50
        /*004a*/ 	.short	0x0000


	//----- nvinfo : EIATTR_MAXREG_COUNT
	.align		4
        /*004c*/ 	.byte	0x03, 0x1b
        /*004e*/ 	.short	0x0080


	//----- nvinfo : EIATTR_MERCURY_ISA_VERSION
	.align		4
        /*0050*/ 	.byte	0x03, 0x5f
        /*0052*/ 	.short	0x0101


	//----- nvinfo : EIATTR_EXIT_INSTR_OFFSETS
	.align		4
        /*0054*/ 	.byte	0x04, 0x1c
        /*0056*/ 	.short	(.L_3011 - .L_3010)


	//   ....[0]....
.L_3010:
        /*0058*/ 	.word	0x00000140


	//   ....[1]....
        /*005c*/ 	.word	0x00000580


	//   ....[2]....
        /*0060*/ 	.word	0x000005e0


	//   ....[3]....
        /*0064*/ 	.word	0x000007b0


	//----- nvinfo : EIATTR_MAX_THREADS
	.align		4
.L_3011:
        /*0068*/ 	.byte	0x04, 0x05
        /*006a*/ 	.short	(.L_3013 - .L_3012)
.L_3012:
        /*006c*/ 	.word	0x00000200
        /*0070*/ 	.word	0x00000001
        /*0074*/ 	.word	0x00000001


	//----- nvinfo : EIATTR_CRS_STACK_SIZE
	.align		4
.L_3013:
        /*0078*/ 	.byte	0x04, 0x1e
        /*007a*/ 	.short	(.L_3015 - .L_3014)
.L_3014:
        /*007c*/ 	.word	0x00000000


	//----- nvinfo : EIATTR_CBANK_PARAM_SIZE
	.align		4
.L_3015:
        /*0080*/ 	.byte	0x03, 0x19
        /*0082*/ 	.short	0x0d30


	//----- nvinfo : EIATTR_PARAM_CBANK
	.align		4
        /*0084*/ 	.byte	0x04, 0x0a
        /*0086*/ 	.short	(.L_3017 - .L_3016)
	.align		4
.L_3016:
        /*0088*/ 	.word	index@(.nv.constant0._ZN2at6native57_GLOBAL__N__f3eca4a2_24_ForeachBinaryOpScalar_cu_86b9896c25multi_tensor_apply_kernelINS1_18TensorListMetadataILi1EEENS1_21BinaryOpScalarFunctorIN3c108BFloat16ELi1ELi1ELi0EEEJSt10multipliesIfEfEEEvT_T0_DpT1_)
        /*008c*/ 	.short	0x0210
        /*008e*/ 	.short	0x0d30


	//----- nvinfo : EIATTR_SW_WAR
	.align		4
.L_3017:
        /*0090*/ 	.byte	0x04, 0x36
        /*0092*/ 	.short	(.L_3019 - .L_3018)
.L_3018:
        /*0094*/ 	.word	0x00000008
.L_3019:


//--------------------- .nv.info._ZN2at6native57_GLOBAL__N__f3eca4a2_24_ForeachBinaryOpScalar_cu_86b9896c25multi_tensor_apply_kernelINS1_18TensorListMetadataILi1EEENS1_21BinaryOpScalarFunctorIN3c104HalfELi1ELi1ELi0EEEJSt10multipliesIfEfEEEvT_T0_DpT1_ --------------------------
	.section	.nv.info._ZN2at6native57_GLOBAL__N__f3eca4a2_24_ForeachBinaryOpScalar_cu_86b9896c25multi_tensor_apply_kernelINS1_18TensorListMetadataILi1EEENS1_21BinaryOpScalarFunctorIN3c104HalfELi1ELi1ELi0EEEJSt10multipliesIfEfEEEvT_T0_DpT1_,"",@"SHT_CUDA_INFO"
	.sectionflags	@""
	.align	4


	//----- nvinfo : EIATTR_CUDA_API_VERSION
	.align		4
        /*0000*/ 	.byte	0x04, 0x37
        /*0002*/ 	.short	(.L_3021 - .L_3020)
.L_3020:
        /*0004*/ 	.word	0x00000082


	//----- nvinfo : EIATTR_KPARAM_INFO
	.align		4
.L_3021:
        /*0008*/ 	.byte	0x04, 0x17
        /*000a*/ 	.short	(.L_3023 - .L_3022)
.L_3022:
        /*000c*/ 	.word	0x00000000
        /*0010*/ 	.short	0x0003
        /*0012*/ 	.short	0x0d2c
        /*0014*/ 	.byte	0x00, 0xf0, 0x11, 0x00


	//----- nvinfo : EIATTR_KPARAM_INFO
	.align		4
.L_3023:
        /*0018*/ 	.byte	0x04, 0x17
        /*001a*/ 	.short	(.L_3025 - .L_3024)
.L_3024:
        /*001c*/ 	.word	0x00000000
        /*0020*/ 	.short	0x0002
        /*0022*/ 	.short	0x0d29
        /*0024*/ 	.byte	0x00, 0xf0, 0x05, 0x00


	//----- nvinfo : EIATTR_KPARAM_INFO
	.align		4
.L_3025:
        /*0028*/ 	.byte	0x04, 0x17
        /*002a*/ 	.short	(.L_3027 - .L_3026)
.L_3026:
        /*002c*/ 	.word	0x00000000
        /*0030*/ 	.short	0x0001
        /*0032*/ 	.short	0x0d28
        /*0034*/ 	.byte	0x00, 0xf0, 0x05, 0x00


	//----- nvinfo : EIATTR_KPARAM_INFO
	.align		4
.L_3027:
        /*0038*/ 	.byte	0x04, 0x17
        /*003a*/ 	.short	(.L_3029 - .L_3028)
.L_3028:
        /*003c*/ 	.word	0x00000000
        /*0040*/ 	.short	0x0000
        /*0042*/ 	.short	0x0000
        /*0044*/ 	.byte	0x00, 0xf0, 0xa1, 0x34


	//----- nvinfo : EIATTR_SPARSE_MMA_MASK
	.align		4
.L_3029:
        /*0048*/ 	.byte	0x03, 0x50
        /*004a*/ 	.short	0x0000


	//----- nvinfo : EIATTR_MAXREG_COUNT
	.align		4
        /*004c*/ 	.byte	0x03, 0x1b
        /*004e*/ 	.short	0x0080


	//----- nvinfo : EIATTR_MERCURY_ISA_VERSION
	.align		4
        /*0050*/ 	.byte	0x03, 0x5f
        /*0052*/ 	.short	0x0101


	//----- nvinfo : EIATTR_EXIT_INSTR_OFFSETS
	.align		4
        /*0054*/ 	.byte	0x04, 0x1c
        /*0056*/ 	.short	(.L_3031 - .L_3030)


	//   ....[0]....
.L_3030:
        /*0058*/ 	.word	0x00000140


	//   ....[1]....
        /*005c*/ 	.word	0x00000580


	//   ....[2]....
        /*0060*/ 	.word	0x000005e0


	//   ....[3]....
        /*0064*/ 	.word	0x00000790


	//----- nvinfo : EIATTR_MAX_THREADS
	.align		4
.L_3031:
        /*0068*/ 	.byte	0x04, 0x05
        /*006a*/ 	.short	(.L_3033 - .L_3032)
.L_3032:
        /*006c*/ 	.word	0x00000200
        /*0070*/ 	.word	0x00000001
        /*0074*/ 	.word	0x00000001


	//----- nvinfo : EIATTR_CRS_STACK_SIZE
	.align		4
.L_3033:
        /*0078*/ 	.byte	0x04, 0x1e
        /*007a*/ 	.short	(.L_3035 - .L_3034)
.L_3034:
        /*007c*/ 	.word	0x00000000


	//----- nvinfo : EIATTR_CBANK_PARAM_SIZE
	.align		4
.L_3035:
        /*0080*/ 	.byte	0x03, 0x19
        /*0082*/ 	.short	0x0d30


	//----- nvinfo : EIATTR_PARAM_CBANK
	.align		4
        /*0084*/ 	.byte	0x04, 0x0a
        /*0086*/ 	.short	(.L_3037 - .L_3036)
	.align		4
.L_3036:
        /*0088*/ 	.word	index@(.nv.constant0._ZN2at6native57_GLOBAL__N__f3eca4a2_24_ForeachBinaryOpScalar_cu_86b9896c25multi_tensor_apply_kernelINS1_18TensorListMetadataILi1EEENS1_21BinaryOpScalarFunctorIN3c104HalfELi1ELi1ELi0EEEJSt10multipliesIfEfEEEvT_T0_DpT1_)
        /*008c*/ 	.short	0x0210
        /*008e*/ 	.short	0x0d30


	//----- nvinfo : EIATTR_SW_WAR
	.align		4
.L_3037:
        /*0090*/ 	.byte	0x04, 0x36
        /*0092*/ 	.short	(.L_3039 - .L_3038)
.L_3038:
        /*0094*/ 	.word	0x00000008
.L_3039:


//--------------------- .nv.info._ZN2at6native57_GLOBAL__N__f3eca4a2_24_ForeachBinaryOpScalar_cu_86b9896c25multi_tensor_apply_kernelINS1_18TensorListMetadataILi1EEENS1_21BinaryOpScalarFunctorIbLi1ELi1ELi0EEEJSt10multipliesIbEbEEEvT_T0_DpT1_ --------------------------
	.section	.nv.info._ZN2at6native57_GLOBAL__N__f3eca4a2_24_ForeachBinaryOpScalar_cu_86b9896c25multi_tensor_apply_kernelINS1_18TensorListMetadataILi1EEENS1_21BinaryOpScalarFunctorIbLi1ELi1ELi0EEEJSt10multipliesIbEbEEEvT_T0_DpT1_,"",@"SHT_CUDA_INFO"
	.sectionflags	@""
	.align	4


	//----- nvinfo : EIATTR_CUDA_API_VERSION
	.align		4
        /*0000*/ 	.byte	0x04, 0x37
        /*0002*/ 	.short	(.L_3041 - .L_3040)
.L_3040:
        /*0004*/ 	.word	0x00000082


	//----- nvinfo : EIATTR_KPARAM_INFO
	.align		4
.L_3041:
        /*0008*/ 	.byte	0x04, 0x17
        /*000a*/ 	.short	(.L_3043 - .L_3042)
.L_3042:
        /*000c*/ 	.word	0x00000000
        /*0010*/ 	.short	0x0003
        /*0012*/ 	.short	0x0d2a
        /*0014*/ 	.byte	0x00, 0xf0, 0x05, 0x00


	//----- nvinfo : EIATTR_KPARAM_INFO
	.align		4
.L_3043:
        /*0018*/ 	.byte	0x04, 0x17
        /*001a*/ 	.short	(.L_3045 - .L_3044)
.L_3044:
        /*001c*/ 	.word	0x00000000
        /*0020*/ 	.short	0x0002
        /*0022*/ 	.short	0x0d29
        /*0024*/ 	.byte	0x00, 0xf0, 0x05, 0x00


	//----- nvinfo : EIATTR_KPARAM_INFO
	.align		4
.L_3045:
        /*0028*/ 	.byte	0x04, 0x17
        /*002a*/ 	.short	(.L_3047 - .L_3046)
.L_3046:
        /*002c*/ 	.word	0x00000000
        /*0030*/ 	.short	0x0001
        /*0032*/ 	.short	0x0d28
        /*0034*/ 	.byte	0x00, 0xf0, 0x05, 0x00


	//----- nvinfo : EIATTR_KPARAM_INFO
	.align		4
.L_3047:
        /*0038*/ 	.byte	0x04, 0x17
        /*003a*/ 	.short	(.L_3049 - .L_3048)
.L_3048:
        /*003c*/ 	.word	0x00000000
        /*0040*/ 	.short	0x0000
        /*0042*/ 	.short	0x0000
        /*0044*/ 	.byte	0x00, 0xf0, 0xa1, 0x34


	//----- nvinfo : EIATTR_SPARSE_MMA_MASK
	.align		4
.L_3049:
        /*0048*/ 	.byte	0x03, 0x50
        /*004a*/ 	.short	0x0000


	//----- nvinfo : EIATTR_MAXREG_COUNT
	.align		4
        /*004c*/ 	.byte	0x03, 0x1b
        /*004e*/ 	.short	0x0080


	//----- nvinfo : EIATTR_MERCURY_ISA_VERSION
	.align		4
        /*0050*/ 	.byte	0x03, 0x5f
        /*0052*/ 	.short	0x0101


	//----- nvinfo : EIATTR_EXIT_INSTR_OFFSETS
	.align		4
        /*0054*/ 	.byte	0x04, 0x1c
        /*0056*/ 	.short	(.L_3051 - .L_3050)


	//   ....[0]....
.L_3050:
        /*0058*/ 	.word	0x00000130


	//   ....[1]....
        /*005c*/ 	.word	0x00000570


	//   ....[2]....
        /*0060*/ 	.word	0x000005d0


	//   ....[3]....
        /*0064*/ 	.word	0x000007e0


	//----- nvinfo : EIATTR_MAX_THREADS
	.align		4
.L_3051:
        /*0068*/ 	.byte	0x04, 0x05
        /*006a*/ 	.short	(.L_3053 - .L_3052)
.L_3052:
        /*006c*/ 	.word	0x00000200
        /*0070*/ 	.word	0x00000001
        /*0074*/ 	.word	0x00000001


	//----- nvinfo : EIATTR_CRS_STACK_SIZE
	.align		4
.L_3053:
        /*0078*/ 	.byte	0x04, 0x1e
        /*007a*/ 	.short	(.L_3055 - .L_3054)
.L_3054:
        /*007c*/ 	.word	0x00000000


	//----- nvinfo : EIATTR_CBANK_PARAM_SIZE
	.align		4
.L_3055:
        /*0080*/ 	.byte	0x03, 0x19
        /*0082*/ 	.short	0x0d2b


	//----- nvinfo : EIATTR_PARAM_CBANK
	.align		4
        /*0084*/ 	.byte	0x04, 0x0a
        /*0086*/ 	.short	(.L_3057 - .L_3056)
	.align		4
.L_3056:
        /*0088*/ 	.word	index@(.nv.constant0._ZN2at6native57_GLOBAL__N__f3eca4a2_24_ForeachBinaryOpScalar_cu_86b9896c25multi_tensor_apply_kernelINS1_18TensorListMetadataILi1EEENS1_21BinaryOpScalarFunctorIbLi1ELi1ELi0EEEJSt10multipliesIbEbEEEvT_T0_DpT1_)
        /*008c*/ 	.short	0x0210
        /*008e*/ 	.short	0x0d2b


	//----- nvinfo : EIATTR_SW_WAR
	.align		4
.L_3057:
        /*0090*/ 	.byte	0x04, 0x36
        /*0092*/ 	.short	(.L_3059 - .L_3058)
.L_3058:
        /*0094*/ 	.word	0x00000008
.L_3059:


//--------------------- .nv.info._ZN2at6native57_GLOBAL__N__f3eca4a2_24_ForeachBinaryOpScalar_cu_86b9896c25multi_tensor_apply_kernelINS1_18TensorListMetadataILi1EEENS1_21BinaryOpScalarFunctorIN3c107complexIfEELi1ELi1ELi0EEEJSt10multipliesIS8_ES8_EEEvT_T0_DpT1_ --------------------------
	.section	.nv.info._ZN2at6native57_GLOBAL__N__f3eca4a2_24_ForeachBinaryOpScalar_cu_86b9896c25multi_tensor_apply_kernelINS1_18TensorListMetadataILi1EEENS1_21BinaryOpScalarFunctorIN3c107complexIfEELi1ELi1ELi0EEEJSt10multipliesIS8_ES8_EEEvT_T0_DpT1_,"",@"SHT_CUDA_INFO"
	.sectionflags	@""
	.align	4


	//----- nvinfo : EIATTR_CUDA_API_VERSION
	.align		4
        /*0000*/ 	.byte	0x04, 0x37
        /*0002*/ 	.short	(.L_3061 - .L_3060)
.L_3060:
        /*0004*/ 	.word	0x00000082


	//----- nvinfo : EIATTR_KPARAM_INFO
	.align		4
.L_3061:
        /*0008*/ 	.byte	0x04, 0x17
        /*000a*/ 	.short	(.L_3063 - .L_3062)
.L_3062:
        /*000c*/ 	.word	0x00000000
        /*0010*/ 	.short	0x0003
        /*0012*/ 	.short	0x0d30
        /*0014*/ 	.byte	0x00, 0xf0, 0x21, 0x00


	//----- nvinfo : EIATTR_KPARAM_INFO
	.align		4
.L_3063:
        /*0018*/ 	.byte	0x04, 0x17
        /*001a*/ 	.short	(.L_3065 - .L_3064)
.L_3064:
        /*001c*/ 	.word	0x00000000
        /*0020*/ 	.short	0x0002
        /*0022*/ 	.short	0x0d29
        /*0024*/ 	.byte	0x00, 0xf0, 0x05, 0x00


	//----- nvinfo : EIATTR_KPARAM_INFO
	.align		4
.L_3065:
        /*0028*/ 	.byte	0x04, 0x17
        /*002a*/ 	.short	(.L_3067 - .L_3066)
.L_3066:
        /*002c*/ 	.word	0x00000000
        /*0030*/ 	.short	0x0001
        /*0032*/ 	.short	0x0d28
        /*0034*/ 	.byte	0x00, 0xf0, 0x05, 0x00


	//----- nvinfo : EIATTR_KPARAM_INFO
	.align		4
.L_3067:
        /*0038*/ 	.byte	0x04, 0x17
        /*003a*/ 	.short	(.L_3069 - .L_3068)
.L_3068:
        /*003c*/ 	.word	0x00000000
        /*0040*/ 	.short	0x0000
        /*0042*/ 	.short	0x0000
        /*0044*/ 	.byte	0x00, 0xf0, 0xa1, 0x34


	//----- nvinfo : EIATTR_SPARSE_MMA_MASK
	.align		4
.L_3069:
        /*0048*/ 	.byte	0x03, 0x50
        /*004a*/ 	.short	0x0000


	//----- nvinfo : EIATTR_MAXREG_COUNT
	.align		4
        /*004c*/ 	.byte	0x03, 0x1b
        /*004e*/ 	.short	0x0080


	//----- nvinfo : EIATTR_MERCURY_ISA_VERSION
	.align		4
        /*0050*/ 	.byte	0x03, 0x5f
        /*0052*/ 	.short	0x0101


	//----- nvinfo : EIATTR_EXIT_INSTR_OFFSETS
	.align		4
        /*0054*/ 	.byte	0x04, 0x1c
        /*0056*/ 	.short	(.L_3071 - .L_3070)


	//   ....[0]....
.L_3070:
        /*0058*/ 	.word	0x00000140


	//   ....[1]....
        /*005c*/ 	.word	0x00000690


	//   ....[2]....
        /*0060*/ 	.word	0x000006f0


	//   ....[3]....
        /*0064*/ 	.word	0x00000920


	//----- nvinfo : EIATTR_MAX_THREADS
	.align		4
.L_3071:
        /*0068*/ 	.byte	0x04, 0x05
        /*006a*/ 	.short	(.L_3073 - .L_3072)
.L_3072:
        /*006c*/ 	.word	0x00000200
        /*0070*/ 	.word	0x00000001
        /*0074*/ 	.word	0x00000001


	//----- nvinfo : EIATTR_CRS_STACK_SIZE
	.align		4
.L_3073:
        /*0078*/ 	.byte	0x04, 0x1e
        /*007a*/ 	.short	(.L_3075 - .L_3074)
.L_3074:
        /*007c*/ 	.word	0x00000000


	//----- nvinfo : EIATTR_CBANK_PARAM_SIZE
	.align		4
.L_3075:
        /*0080*/ 	.byte	0x03, 0x19
        /*0082*/ 	.short	0x0d38


	//----- nvinfo : EIATTR_PARAM_CBANK
	.align		4
        /*0084*/ 	.byte	0x04, 0x0a
        /*0086*/ 	.short	(.L_3077 - .L_3076)
	.align		4
.L_3076:
        /*0088*/ 	.word	index@(.nv.constant0._ZN2at6native57_GLOBAL__N__f3eca4a2_24_ForeachBinaryOpScalar_cu_86b9896c25multi_tensor_apply_kernelINS1_18TensorListMetadataILi1EEENS1_21BinaryOpScalarFunctorIN3c107complexIfEELi1ELi1ELi0EEEJSt10multipliesIS8_ES8_EEEvT_T0_DpT1_)
        /*008c*/ 	.short	0x0210
        /*008e*/ 	.short	0x0d38


	//----- nvinfo : EIATTR_SW_WAR
	.align		4
.L_3077:
        /*0090*/ 	.byte	0x04, 0x36
        /*0092*/ 	.short	(.L_3079 - .L_3078)
.L_3078:
        /*0094*/ 	.word	0x00000008
.L_3079:


//--------------------- .nv.info._ZN2at6native57_GLOBAL__N__f3eca4a2_24_ForeachBinaryOpScalar_cu_86b9896c25multi_tensor_apply_kernelINS1_18TensorListMetadataILi1EEENS1_21BinaryOpScalarFunctorIN3c107complexIdEELi1ELi1ELi0EEEJSt10multipliesIS8_ES8_EEEvT_T0_DpT1_ --------------------------
	.section	.nv.info._ZN2at6native57_GLOBAL__N__f3eca4a2_24_ForeachBinaryOpScalar_cu_86b9896c25multi_tensor_apply_kernelINS1_18TensorListMetadataILi1EEENS1_21BinaryOpScalarFunctorIN3c107complexIdEELi1ELi1ELi0EEEJSt10multipliesIS8_ES8_EEEvT_T0_DpT1_,"",@"SHT_CUDA_INFO"
	.sectionflags	@""
	.align	4


	//----- nvinfo : EIATTR_CUDA_API_VERSION
	.align		4
        /*0000*/ 	.byte	0x04, 0x37
        /*0002*/ 	.short	(.L_3081 - .L_3080)
.L_3080:
        /*0004*/ 	.word	0x00000082


	//----- nvinfo : EIATTR_KPARAM_INFO
	.align		4
.L_3081:
        /*0008*/ 	.byte	0x04, 0x17
        /*000a*/ 	.short	(.L_3083 - .L_3082)
.L_3082:
        /*000c*/ 	.word	0x00000000
        /*0010*/ 	.short	0x0003
        /*0012*/ 	.short	0x0d30
        /*0014*/ 	.byte	0x00, 0xf0, 0x41, 0x00


	//----- nvinfo : EIATTR_KPARAM_INFO
	.align		4
.L_3083:
        /*0018*/ 	.byte	0x04, 0x17
        /*001a*/ 	.short	(.L_3085 - .L_3084)
.L_3084:
        /*001c*/ 	.word	0x00000000
        /*0020*/ 	.short	0x0002
        /*0022*/ 	.short	0x0d29
        /*0024*/ 	.byte	0x00, 0xf0, 0x05, 0x00


	//----- nvinfo : EIATTR_KPARAM_INFO
	.align		4
.L_3085:
        /*0028*/ 	.byte	0x04, 0x17
        /*002a*/ 	.short	(.L_3087 - .L_3086)
.L_3086:
        /*002c*/ 	.word	0x00000000
        /*0030*/ 	.short	0x0001
        /*0032*/ 	.short	0x0d28
        /*0034*/ 	.byte	0x00, 0xf0, 0x05, 0x00


	//----- nvinfo : EIATTR_KPARAM_INFO
	.align		4
.L_3087:
        /*0038*/ 	.byte	0x04, 0x17
        /*003a*/ 	.short	(.L_3089 - .L_3088)
.L_3088:
        /*003c*/ 	.word	0x00000000
        /*0040*/ 	.short	0x0000
        /*0042*/ 	.short	0x0000
        /*0044*/ 	.byte	0x00, 0xf0, 0xa1, 0x34


	//----- nvinfo : EIATTR_SPARSE_MMA_MASK
	.align		4
.L_3089:
        /*0048*/ 	.byte	0x03, 0x50
        /*004a*/ 	.short	0x0000


	//----- nvinfo : EIATTR_MAXREG_COUNT
	.align		4
        /*004c*/ 	.byte	0x03, 0x1b
        /*004e*/ 	.short	0x0080


	//----- nvinfo : EIATTR_MERCURY_ISA_VERSION
	.align		4
        /*0050*/ 	.byte	0x03, 0x5f
        /*0052*/ 	.short	0x0101


	//----- nvinfo : EIATTR_EXIT_INSTR_OFFSETS
	.align		4
        /*0054*/ 	.byte	0x04, 0x1c
        /*0056*/ 	.short	(.L_3091 - .L_3090)


	//   ....[0]....
.L_3090:
        /*0058*/ 	.word	0x00000160


	//   ....[1]....
        /*005c*/ 	.word	0x00000720


	//   ....[2]....
        /*0060*/ 	.word	0x00000780


	//   ....[3]....
        /*0064*/ 	.word	0x00000a00


	//----- nvinfo : EIATTR_MAX_THREADS
	.align		4
.L_3091:
        /*0068*/ 	.byte	0x04, 0x05
        /*006a*/ 	.short	(.L_3093 - .L_3092)
.L_3092:
        /*006c*/ 	.word	0x00000200
        /*0070*/ 	.word	0x00000001
        /*0074*/ 	.word	0x00000001


	//----- nvinfo : EIATTR_CRS_STACK_SIZE
	.align		4
.L_3093:
        /*0078*/ 	.byte	0x04, 0x1e
        /*007a*/ 	.short	(.L_3095 - .L_3094)
.L_3094:
        /*007c*/ 	.word	0x00000000


	//----- nvinfo : EIATTR_CBANK_PARAM_SIZE
	.align		4
.L_3095:
        /*0080*/ 	.byte	0x03, 0x19
        /*0082*/ 	.short	0x0d40


	//----- nvinfo : EIATTR_PARAM_CBANK
	.align		4
        /*0084*/ 	.byte	0x04, 0x0a
        /*0086*/ 	.short	(.L_3097 - .L_3096)
	.align		4
.L_3096:
        /*0088*/ 	.word	index@(.nv.constant0._ZN2at6native57_GLOBAL__N__f3eca4a2_24_ForeachBinaryOpScalar_cu_86b9896c25multi_tensor_apply_kernelINS1_18TensorListMetadataILi1EEENS1_21BinaryOpScalarFunctorIN3c107complexIdEELi1ELi1ELi0EEEJSt10multipliesIS8_ES8_EEEvT_T0_DpT1_)
        /*008c*/ 	.short	0x0210
        /*008e*/ 	.short	0x0d40


	//----- nvinfo : EIATTR_SW_WAR
	.align		4
.L_3097:
        /*0090*/ 	.byte	0x04, 0x36
        /*0092*/ 	.short	(.L_3099 - .L_3098)
.L_3098:
        /*0094*/ 	.word	0x00000008
.L_3099:


//--------------------- .nv.info._ZN2at6native57_GLOBAL__N__f3eca4a2_24_ForeachBinaryOpScalar_cu_86b9896c25multi_tensor_apply_kernelINS1_18TensorListMetadataILi1EEENS1_21BinaryOpScalarFunctorIfLi1ELi1ELi0EEEJSt10multipliesIfEfEEEvT_T0_DpT1_ --------------------------
	.section	.nv.info._ZN2at6native57_GLOBAL__N__f3eca4a2_24_ForeachBinaryOpScalar_cu_86b9896c25multi_tensor_apply_kernelINS1_18TensorListMetadataILi1EEENS1_21BinaryOpScalarFunctorIfLi1ELi1ELi0EEEJSt10multipliesIfEfEEEvT_T0_DpT1_,"",@"SHT_CUDA_INFO"
	.sectionflags	@""
	.align	4


	//----- nvinfo : EIATTR_CUDA_API_VERSION
	.align		4
        /*0000*/ 	.byte	0x04, 0x37
        /*0002*/ 	.short	(.L_3101 - .L_3100)
.L_3100:
        /*0004*/ 	.word	0x00000082


	//----- nvinfo : EIATTR_KPARAM_INFO
	.align		4
.L_3101:
        /*0008*/ 	.byte	0x04, 0x17
        /*000a*/ 	.short	(.L_3103 - .L_3102)
.L_3102:
        /*000c*/ 	.word	0x00000000
        /*0010*/ 	.short	0x0003
        /*0012*/ 	.short	0x0d2c
        /*0014*/ 	.byte	0x00, 0xf0, 0x11, 0x00


	//----- nvinfo : EIATTR_KPARAM_INFO
	.align		4
.L_3103:
        /*0018*/ 	.byte	0x04, 0x17
        /*001a*/ 	.short	(.L_3105 - .L_3104)
.L_3104:
        /*001c*/ 	.word	0x00000000
        /*0020*/ 	.short	0x0002
        /*0022*/ 	.short	0x0d29
        /*0024*/ 	.byte	0x00, 0xf0, 0x05, 0x00


	//----- nvinfo : EIATTR_KPARAM_INFO
	.align		4
.L_3105:
        /*0028*/ 	.byte	0x04, 0x17
        /*002a*/ 	.short	(.L_3107 - .L_3106)
.L_3106:
        /*002c*/ 	.word	0x00000000
        /*0030*/ 	.short	0x0001
        /*0032*/ 	.short	0x0d28
        /*0034*/ 	.byte	0x00, 0xf0, 0x05, 0x00


	//----- nvinfo : EIATTR_KPARAM_INFO
	.align		4
.L_3107:
        /*0038*/ 	.byte	0x04, 0x17
        /*003a*/ 	.short	(.L_3109 - .L_3108)
.L_3108:
        /*003c*/ 	.word	0x00000000
        /*0040*/ 	.short	0x0000
        /*0042*/ 	.short	0x0000
        /*0044*/ 	.byte	0x00, 0xf0, 0xa1, 0x34


	//----- nvinfo : EIATTR_SPARSE_MMA_MASK
	.align		4
.L_3109:
        /*0048*/ 	.byte	0x03, 0x50
        /*004a*/ 	.short	0x0000


	//----- nvinfo : EIATTR_MAXREG_COUNT
	.align		4
        /*004c*/ 	.byte	0x03, 0x1b
        /*004e*/ 	.short	0x0080


	//----- nvinfo : EIATTR_MERCURY_ISA_VERSION
	.align		4
        /*0050*/ 	.byte	0x03, 0x5f
        /*0052*/ 	.short	0x0101


	//----- nvinfo : EIATTR_EXIT_INSTR_OFFSETS
	.align		4
        /*0054*/ 	.byte	0x04, 0x1c
        /*0056*/ 	.short	(.L_3111 - .L_3110)


	//   ....[0]....
.L_3110:
        /*0058*/ 	.word	0x00000140


	//   ....[1]....
        /*005c*/ 	.word	0x00000520


	//   ....[2]....
        /*0060*/ 	.word	0x00000580


	//   ....[3]....
        /*0064*/ 	.word	0x000006d0


	//----- nvinfo : EIATTR_MAX_THREADS
	.align		4
.L_3111:
        /*0068*/ 	.byte	0x04, 0x05
        /*006a*/ 	.short	(.L_3113 - .L_3112)
.L_3112:
        /*006c*/ 	.word	0x00000200
        /*0070*/ 	.word	0x00000001
        /*0074*/ 	.word	0x00000001


	//----- nvinfo : EIATTR_CRS_STACK_SIZE
	.align		4
.L_3113:
        /*0078*/ 	.byte	0x04, 0x1e
        /*007a*/ 	.short	(.L_3115 - .L_3114)
.L_3114:
        /*007c*/ 	.word	0x00000000


	//----- nvinfo : EIATTR_CBANK_PARAM_SIZE
	.align		4
.L_3115:
        /*0080*/ 	.byte	0x03, 0x19
        /*0082*/ 	.short	0x0d30


	//----- nvinfo : EIATTR_PARAM_CBANK
	.align		4
        /*0084*/ 	.byte	0x04, 0x0a
        /*0086*/ 	.short	(.L_3117 - .L_3116)
	.align		4
.L_3116:
        /*0088*/ 	.word	index@(.nv.constant0._ZN2at6native57_GLOBAL__N__f3eca4a2_24_ForeachBinaryOpScalar_cu_86b9896c25multi_tensor_apply_kernelINS1_18TensorListMetadataILi1EEENS1_21BinaryOpScalarFunctorIfLi1ELi1ELi0EEEJSt10multipliesIfEfEEEvT_T0_DpT1_)
        /*008c*/ 	.short	0x0210
        /*008e*/ 	.short	0x0d30


	//----- nvinfo : EIATTR_SW_WAR
	.align		4
.L_3117:
        /*0090*/ 	.byte	0x04, 0x36
        /*0092*/ 	.short	(.L_3119 - .L_3118)
.L_3118:
        /*0094*/ 	.word	0x00000008
.L_3119:


//--------------------- .nv.info._ZN2at6native57_GLOBAL__N__f3eca4a2_24_ForeachBinaryOpScalar_cu_86b9896c25multi_tensor_apply_kernelINS1_18TensorListMetadataILi1EEENS1_21BinaryOpScalarFunctorIdLi1ELi1ELi0EEEJSt10multipliesIdEdEEEvT_T0_DpT1_ --------------------------
	.section	.nv.info._ZN2at6native57_GLOBAL__N__f3eca4a2_24_ForeachBinaryOpScalar_cu_86b9896c25multi_tensor_apply_kernelINS1_18TensorListMetadataILi1EEENS1_21BinaryOpScalarFunctorIdLi1ELi1ELi0EEEJSt10multipliesIdEdEEEvT_T0_DpT1_,"",@"SHT_CUDA_INFO"
	.sectionflags	@""
	.align	4


	//----- nvinfo : EIATTR_CUDA_API_VERSION
	.align		4
        /*0000*/ 	.byte	0x04, 0x37
        /*0002*/ 	.short	(.L_3121 - .L_3120)
.L_3120:
        /*0004*/ 	.word	0x00000082


	//----- nvinfo : EIATTR_KPARAM_INFO
	.align		4
.L_3121:
        /*0008*/ 	.byte	0x04, 0x17
        /*000a*/ 	.short	(.L_3123 - .L_3122)
.L_3122:
        /*000c*/ 	.word	0x00000000
        /*0010*/ 	.short	0x0003
        /*0012*/ 	.short	0x0d30
        /*0014*/ 	.byte	0x00, 0xf0, 0x21, 0x00


	//----- nvinfo : EIATTR_KPARAM_INFO
	.align		4
.L_3123:
        /*0018*/ 	.byte	0x04, 0x17
        /*001a*/ 	.short	(.L_3125 - .L_3124)
.L_3124:
        /*001c*/ 	.word	0x00000000
        /*0020*/ 	.short	0x0002
        /*0022*/ 	.short	0x0d29
        /*0024*/ 	.byte	0x00, 0xf0, 0x05, 0x00


	//----- nvinfo : EIATTR_KPARAM_INFO
	.align		4
.L_3125:
        /*0028*/ 	.byte	0x04, 0x17
        /*002a*/ 	.short	(.L_3127 - .L_3126)
.L_3126:
        /*002c*/ 	.word	0x00000000
        /*0030*/ 	.short	0x0001
        /*0032*/ 	.short	0x0d28
        /*0034*/ 	.byte	0x00, 0xf0, 0x05, 0x00


	//----- nvinfo : EIATTR_KPARAM_INFO
	.align		4
.L_3127:
        /*0038*/ 	.byte	0x04, 0x17
        /*003a*/ 	.short	(.L_3129 - .L_3128)
.L_3128:
        /*003c*/ 	.word	0x00000000
        /*0040*/ 	.short	0x0000
        /*0042*/ 	.short	0x0000
        /*0044*/ 	.byte	0x00, 0xf0, 0xa1, 0x34


	//----- nvinfo : EIATTR_SPARSE_MMA_MASK
	.align		4
.L_3129:
        /*0048*/ 	.byte	0x03, 0x50
        /*004a*/ 	.short	0x0000


	//----- nvinfo : EIATTR_MAXREG_COUNT
	.align		4
        /*004c*/ 	.byte	0x03, 0x1b
        /*004e*/ 	.short	0x0080


	//----- nvinfo : EIATTR_MERCURY_ISA_VERSION
	.align		4
        /*0050*/ 	.byte	0x03, 0x5f
        /*0052*/ 	.short	0x0101


	//----- nvinfo : EIATTR_EXIT_INSTR_OFFSETS
	.align		4
        /*0054*/ 	.byte	0x04, 0x1c
        /*0056*/ 	.short	(.L_3131 - .L_3130)


	//   ....[0]....
.L_3130:
        /*0058*/ 	.word	0x00000140


	//   ....[1]....
        /*005c*/ 	.word	0x00000530


	//   ....[2]....
        /*0060*/ 	.word	0x00000590


	//   ....[3]....
        /*0064*/ 	.word	0x00000700


	//----- nvinfo : EIATTR_MAX_THREADS
	.align		4
.L_3131:
        /*0068*/ 	.byte	0x04, 0x05
        /*006a*/ 	.short	(.L_3133 - .L_3132)
.L_3132:
        /*006c*/ 	.word	0x00000200
        /*0070*/ 	.word	0x00000001
        /*0074*/ 	.word	0x00000001


	//----- nvinfo : EIATTR_CRS_STACK_SIZE
	.align		4
.L_3133:
        /*0078*/ 	.byte	0x04, 0x1e
        /*007a*/ 	.short	(.L_3135 - .L_3134)
.L_3134:
        /*007c*/ 	.word	0x00000000


	//----- nvinfo : EIATTR_CBANK_PARAM_SIZE
	.align		4
.L_3135:
        /*0080*/ 	.byte	0x03, 0x19
        /*0082*/ 	.short	0x0d38


	//----- nvinfo : EIATTR_PARAM_CBANK
	.align		4
        /*0084*/ 	.byte	0x04, 0x0a
        /*0086*/ 	.short	(.L_3137 - .L_3136)
	.align		4
.L_3136:
        /*0088*/ 	.word	index@(.nv.constant0._ZN2at6native57_GLOBAL__N__f3eca4a2_24_ForeachBinaryOpScalar_cu_86b9896c25multi_tensor_apply_kernelINS1_18TensorListMetadataILi1EEENS1_21BinaryOpScalarFunctorIdLi1ELi1ELi0EEEJSt10multipliesIdEdEEEvT_T0_DpT1_)
        /*008c*/ 	.short	0x0210
        /*008e*/ 	.short	0x0d38


	//----- nvinfo : EIATTR_SW_WAR
	.align		4
.L_3137:
        /*0090*/ 	.byte	0x04, 0x36
        /*0092*/ 	.short	(.L_3139 - .L_3138)
.L_3138:
        /*0094*/ 	.word	0x00000008
.L_3139:


//--------------------- .nv.info._ZN2at6native57_GLOBAL__N__f3eca4a2_24_ForeachBinaryOpScalar_cu_86b9896c25multi_tensor_apply_kernelINS1_18TensorListMetadataILi1EEENS1_21BinaryOpScalarFunctorIsLi1ELi1ELi0EEEJSt10multipliesIsEsEEEvT_T0_DpT1_ --------------------------
	.section	.nv.info._ZN2at6native57_GLOBAL__N__f3eca4a2_24_ForeachBinaryOpScalar_cu_86b9896c25multi_tensor_apply_kernelINS1_18TensorListMetadataILi1EEENS1_21BinaryOpScalarFunctorIsLi1ELi1ELi0EEEJSt10multipliesIsEsEEEvT_T0_DpT1_,"",@"SHT_CUDA_INFO"
	.sectionflags	@""
	.align	4


	//----- nvinfo : EIATTR_CUDA_API_VERSION
	.align		4
        /*0000*/ 	.byte	0x04, 0x37
        /*0002*/ 	.short	(.L_3141 - .L_3140)
.L_3140:
        /*0004*/ 	.word	0x00000082


	//----- nvinfo : EIATTR_KPARAM_INFO
	.align		4
.L_3141:
        /*0008*/ 	.byte	0x04, 0x17
        /*000a*/ 	.short	(.L_3143 - .L_3142)
.L_3142:
        /*000c*/ 	.word	0x00000000
        /*0010*/ 	.short	0x0003
        /*0012*/ 	.short	0x0d2a
        /*0014*/ 	.byte	0x00, 0xf0, 0x09, 0x00


	//----- nvinfo : EIATTR_KPARAM_INFO
	.align		4
.L_3143:
        /*0018*/ 	.byte	0x04, 0x17
        /*001a*/ 	.short	(.L_3145 - .L_3144)
.L_3144:
        /*001c*/ 	.word	0x00000000
        /*0020*/ 	.short	0x0002
        /*0022*/ 	.short	0x0d29
        /*0024*/ 	.byte	0x00, 0xf0, 0x05, 0x00


	//----- nvinfo : EIATTR_KPARAM_INFO
	.align		4
.L_3145:
        /*0028*/ 	.byte	0x04, 0x17
        /*002a*/ 	.short	(.L_3147 - .L_3146)
.L_3146:
        /*002c*/ 	.word	0x00000000
        /*0030*/ 	.short	0x0001
        /*0032*/ 	.short	0x0d28
        /*0034*/ 	.byte	0x00, 0xf0, 0x05, 0x00


	//----- nvinfo : EIATTR_KPARAM_INFO
	.align		4
.L_3147:
        /*0038*/ 	.byte	0x04, 0x17
        /*003a*/ 	.short	(.L_3149 - .L_3148)
.L_3148:
        /*003c*/ 	.word	0x00000000
        /*0040*/ 	.short	0x0000
        /*0042*/ 	.short	0x0000
        /*0044*/ 	.byte	0x00, 0xf0, 0xa1, 0x34


	//----- nvinfo : EIATTR_SPARSE_MMA_MASK
	.align		4
.L_3149:
        /*0048*/ 	.byte	0x03, 0x50
        /*004a*/ 	.short	0x0000


	//----- nvinfo : EIATTR_MAXREG_COUNT
	.align		4
        /*004c*/ 	.byte	0x03, 0x1b
        /*004e*/ 	.short	0x0080


	//----- nvinfo : EIATTR_MERCURY_ISA_VERSION
	.align		4
        /*0050*/ 	.byte	0x03, 0x5f
        /*0052*/ 	.short	0x0101


	//----- nvinfo : EIATTR_EXIT_INSTR_OFFSETS
	.align		4
        /*0054*/ 	.byte	0x04, 0x1c
        /*0056*/ 	.short	(.L_3151 - .L_3150)


	//   ....[0]....
.L_3150:
        /*0058*/ 	.word	0x00000140


	//   ....[1]....
        /*005c*/ 	.word	0x000005e0


	//   ....[2]....
        /*0060*/ 	.word	0x00000640


	//   ....[3]....
        /*0064*/ 	.word	0x00000830


	//----- nvinfo : EIATTR_MAX_THREADS
	.align		4
.L_3151:
        /*0068*/ 	.byte	0x04, 0x05
        /*006a*/ 	.short	(.L_3153 - .L_3152)
.L_3152:
        /*006c*/ 	.word	0x00000200
        /*0070*/ 	.word	0x00000001
        /*0074*/ 	.word	0x00000001


	//----- nvinfo : EIATTR_CRS_STACK_SIZE
	.align		4
.L_3153:
        /*0078*/ 	.byte	0x04, 0x1e
        /*007a*/ 	.short	(.L_3155 - .L_3154)
.L_3154:
        /*007c*/ 	.word	0x00000000


	//----- nvinfo : EIATTR_CBANK_PARAM_SIZE
	.align		4
.L_3155:
        /*0080*/ 	.byte	0x03, 0x19
        /*0082*/ 	.short	0x0d2c


	//----- nvinfo : EIATTR_PARAM_CBANK
	.align		4
        /*0084*/ 	.byte	0x04, 0x0a
        /*0086*/ 	.short	(.L_3157 - .L_3156)
	.align		4
.L_3156:
        /*0088*/ 	.word	index@(.nv.constant0._ZN2at6native57_GLOBAL__N__f3eca4a2_24_ForeachBinaryOpScalar_cu_86b9896c25multi_tensor_apply_kernelINS1_18TensorListMetadataILi1EEENS1_21BinaryOpScalarFunctorIsLi1ELi1ELi0EEEJSt10multipliesIsEsEEEvT_T0_DpT1_)
        /*008c*/ 	.short	0x0210
        /*008e*/ 	.short	0x0d2c


	//----- nvinfo : EIATTR_SW_WAR
	.align		4
.L_3157:
        /*0090*/ 	.byte	0x04, 0x36
        /*0092*/ 	.short	(.L_3159 - .L_3158)
.L_3158:
        /*0094*/ 	.word	0x00000008
.L_3159:


//--------------------- .nv.info._ZN2at6native57_GLOBAL__N__f3eca4a2_24_ForeachBinaryOpScalar_cu_86b9896c25multi_tensor_apply_kernelINS1_18TensorListMetadataILi1EEENS1_21BinaryOpScalarFunctorIlLi1ELi1ELi0EEEJSt10multipliesIlElEEEvT_T0_DpT1_ --------------------------
	.section	.nv.info._ZN2at6native57_GLOBAL__N__f3eca4a2_24_ForeachBinaryOpScalar_cu_86b9896c25multi_tensor_apply_kernelINS1_18TensorListMetadataILi1EEENS1_21BinaryOpScalarFunctorIlLi1ELi1ELi0EEEJSt10multipliesIlElEEEvT_T0_DpT1_,"",@"SHT_CUDA_INFO"
	.sectionflags	@""
	.align	4


	//----- nvinfo : EIATTR_CUDA_API_VERSION
	.align		4
        /*0000*/ 	.byte	0x04, 0x37
        /*0002*/ 	.short	(.L_3161 - .L_3160)
.L_3160:
        /*0004*/ 	.word	0x00000082


	//----- nvinfo : EIATTR_KPARAM_INFO
	.align		4
.L_3161:
        /*0008*/ 	.byte	0x04, 0x17
        /*000a*/ 	.short	(.L_3163 - .L_3162)
.L_3162:
        /*000c*/ 	.word	0x00000000
        /*0010*/ 	.short	0x0003
        /*0012*/ 	.short	0x0d30
        /*0014*/ 	.byte	0x00, 0xf0, 0x21, 0x00


	//----- nvinfo : EIATTR_KPARAM_INFO
	.align		4
.L_3163:
        /*0018*/ 	.byte	0x04, 0x17
        /*001a*/ 	.short	(.L_3165 - .L_3164)
.L_3164:
        /*001c*/ 	.word	0x00000000
        /*0020*/ 	.short	0x0002
        /*0022*/ 	.short	0x0d29
        /*0024*/ 	.byte	0x00, 0xf0, 0x05, 0x00


	//----- nvinfo : EIATTR_KPARAM_INFO
	.align		4
.L_3165:
        /*0028*/ 	.byte	0x04, 0x17
        /*002a*/ 	.short	(.L_3167 - .L_3166)
.L_3166:
        /*002c*/ 	.word	0x00000000
        /*0030*/ 	.short	0x0001
        /*0032*/ 	.short	0x0d28
        /*0034*/ 	.byte	0x00, 0xf0, 0x05, 0x00


	//----- nvinfo : EIATTR_KPARAM_INFO
	.align		4
.L_3167:
        /*0038*/ 	.byte	0x04, 0x17
        /*003a*/ 	.short	(.L_3169 - .L_3168)
.L_3168:
        /*003c*/ 	.word	0x00000000
        /*0040*/ 	.short	0x0000
        /*0042*/ 	.short	0x0000
        /*0044*/ 	.byte	0x00, 0xf0, 0xa1, 0x34


	//----- nvinfo : EIATTR_SPARSE_MMA_MASK
	.align		4
.L_3169:
        /*0048*/ 	.byte	0x03, 0x50
        /*004a*/ 	.short	0x0000


	//----- nvinfo : EIATTR_MAXREG_COUNT
	.align		4
        /*004c*/ 	.byte	0x03, 0x1b
        /*004e*/ 	.short	0x0080


	//----- nvinfo : EIATTR_MERCURY_ISA_VERSION
	.align		4
        /*0050*/ 	.byte	0x03, 0x5f
        /*0052*/ 	.short	0x0101


	//----- nvinfo : EIATTR_EXIT_INSTR_OFFSETS
	.align		4
        /*0054*/ 	.byte	0x04, 0x1c
        /*0056*/ 	.short	(.L_3171 - .L_3170)


	//   ....[0]....
.L_3170:
        /*0058*/ 	.word	0x00000140


	//   ....[1]....
        /*005c*/ 	.word	0x00000620


	//   ....[2]....
        /*0060*/ 	.word	0x00000680


	//   ....[3]....
        /*0064*/ 	.word	0x000008f0


	//----- nvinfo : EIATTR_MAX_THREADS
	.align		4
.L_3171:
        /*0068*/ 	.byte	0x04, 0x05
        /*006a*/ 	.short	(.L_3173 - .L_3172)
.L_3172:
        /*006c*/ 	.word	0x00000200
        /*0070*/ 	.word	0x00000001
        /*0074*/ 	.word	0x00000001


	//----- nvinfo : EIATTR_CRS_STACK_SIZE
	.align		4
.L_3173:
        /*0078*/ 	.byte	0x04, 0x1e
        /*007a*/ 	.short	(.L_3175 - .L_3174)
.L_3174:
        /*007c*/ 	.word	0x00000000


	//----- nvinfo : EIATTR_CBANK_PARAM_SIZE
	.align		4
.L_3175:
        /*0080*/ 	.byte	0x03, 0x19
        /*0082*/ 	.short	0x0d38


	//----- nvinfo : EIATTR_PARAM_CBANK
	.align		4
        /*0084*/ 	.byte	0x04, 0x0a
        /*0086*/ 	.short	(.L_3177 - .L_3176)
	.align		4
.L_3176:
        /*0088*/ 	.word	index@(.nv.constant0._ZN2at6native57_GLOBAL__N__f3eca4a2_24_ForeachBinaryOpScalar_cu_86b9896c25multi_tensor_apply_kernelINS1_18TensorListMetadataILi1EEENS1_21BinaryOpScalarFunctorIlLi1ELi1ELi0EEEJSt10multipliesIlElEEEvT_T0_DpT1_)
        /*008c*/ 	.short	0x0210
        /*008e*/ 	.short	0x0d38


	//----- nvinfo : EIATTR_SW_WAR
	.align		4
.L_3177:
        /*0090*/ 	.byte	0x04, 0x36
        /*0092*/ 	.short	(.L_3179 - .L_3178)
.L_3178:
        /*0094*/ 	.word	0x00000008
.L_3179:


//--------------------- .nv.info._ZN2at6native57_GLOBAL__N__f3eca4a2_24_ForeachBinaryOpScalar_cu_86b9896c25multi_tensor_apply_kernelINS1_18TensorListMetadataILi1EEENS1_21BinaryOpScalarFunctorIiLi1ELi1ELi0EEEJSt10multipliesIiEiEEEvT_T0_DpT1_ --------------------------
	.section	.nv.info._ZN2at6native57_GLOBAL__N__f3eca4a2_24_ForeachBinaryOpScalar_cu_86b9896c25multi_tensor_apply_kernelINS1_18TensorListMetadataILi1EEENS1_21BinaryOpScalarFunctorIiLi1ELi1ELi0EEEJSt10multipliesIiEiEEEvT_T0_DpT1_,"",@"SHT_CUDA_INFO"
	.sectionflags	@""
	.align	4


	//----- nvinfo : EIATTR_CUDA_API_VERSION
	.align		4
        /*0000*/ 	.byte	0x04, 0x37
        /*0002*/ 	.short	(.L_3181 - .L_3180)
.L_3180:
        /*0004*/ 	.word	0x00000082


	//----- nvinfo : EIATTR_KPARAM_INFO
	.align		4
.L_3181:
        /*0008*/ 	.byte	0x04, 0x17
        /*000a*/ 	.short	(.L_3183 - .L_3182)
.L_3182:
        /*000c*/ 	.word	0x00000000
        /*0010*/ 	.short	0x0003
        /*0012*/ 	.short	0x0d2c
        /*0014*/ 	.byte	0x00, 0xf0, 0x11, 0x00


	//----- nvinfo : EIATTR_KPARAM_INFO
	.align		4
.L_3183:
        /*0018*/ 	.byte	0x04, 0x17
        /*001a*/ 	.short	(.L_3185 - .L_3184)
.L_3184:
        /*001c*/ 	.word	0x00000000
        /*0020*/ 	.short	0x0002
        /*0022*/ 	.short	0x0d29
        /*0024*/ 	.byte	0x00, 0xf0, 0x05, 0x00


	//----- nvinfo : EIATTR_KPARAM_INFO
	.align		4
.L_3185:
        /*0028*/ 	.byte	0x04, 0x17
        /*002a*/ 	.short	(.L_3187 - .L_3186)
.L_3186:
        /*002c*/ 	.word	0x00000000
        /*0030*/ 	.short	0x0001
        /*0032*/ 	.short	0x0d28
        /*0034*/ 	.byte	0x00, 0xf0, 0x05, 0x00


	//----- nvinfo : EIATTR_KPARAM_INFO
	.align		4
.L_3187:
        /*0038*/ 	.byte	0x04, 0x17
        /*003a*/ 	.short	(.L_3189 - .L_3188)
.L_3188:
        /*003c*/ 	.word	0x00000000
        /*0040*/ 	.short	0x0000
        /*0042*/ 	.short	0x0000
        /*0044*/ 	.byte	0x00, 0xf0, 0xa1, 0x34


	//----- nvinfo : EIATTR_SPARSE_MMA_MASK
	.align		4
.L_3189:
        /*0048*/ 	.byte	0x03, 0x50
        /*004a*/ 	.short	0x0000


	//----- nvinfo : EIATTR_MAXREG_COUNT
	.align		4
        /*004c*/ 	.byte	0x03, 0x1b
        /*004e*/ 	.short	0x0080


	//----- nvinfo : EIATTR_MERCURY_ISA_VERSION
	.align		4
        /*0050*/ 	.byte	0x03, 0x5f
        /*0052*/ 	.short	0x0101


	//----- nvinfo : EIATTR_EXIT_INSTR_OFFSETS
	.align		4
        /*0054*/ 	.byte	0x04, 0x1c
        /*0056*/ 	.short	(.L_3191 - .L_3190)


	//   ....[0]....
.L_3190:
        /*0058*/ 	.word	0x00000140


	//   ....[1]....
        /*005c*/ 	.word	0x00000520


	//   ....[2]....
        /*0060*/ 	.word	0x00000580


	//   ....[3]....
        /*0064*/ 	.word	0x000006d0


	//----- nvinfo : EIATTR_MAX_THREADS
	.align		4
.L_3191:
        /*0068*/ 	.byte	0x04, 0x05
        /*006a*/ 	.short	(.L_3193 - .L_3192)
.L_3192:
        /*006c*/ 	.word	0x00000200
        /*0070*/ 	.word	0x00000001
        /*0074*/ 	.word	0x00000001


	//----- nvinfo : EIATTR_CRS_STACK_SIZE
	.align		4
.L_3193:
        /*0078*/ 	.byte	0x04, 0x1e
        /*007a*/ 	.short	(.L_3195 - .L_3194)
.L_3194:
        /*007c*/ 	.word	0x00000000


	//----- nvinfo : EIATTR_CBANK_PARAM_SIZE
	.align		4
.L_3195:
        /*0080*/ 	.byte	0x03, 0x19
        /*0082*/ 	.short	0x0d30


	//----- nvinfo : EIATTR_PARAM_CBANK
	.align		4
        /*0084*/ 	.byte	0x04, 0x0a
        /*0086*/ 	.short	(.L_3197 - .L_3196)
	.align		4
.L_3196:
        /*0088*/ 	.word	index@(.nv.constant0._ZN2at6native57_GLOBAL__N__f3eca4a2_24_ForeachBinaryOpScalar_cu_86b9896c25multi_tensor_apply_kernelINS1_18TensorListMetadataILi1EEENS1_21BinaryOpScalarFunctorIiLi1ELi1ELi0EEEJSt10multipliesIiEiEEEvT_T0_DpT1_)
        /*008c*/ 	.short	0x0210
        /*008e*/ 	.short	0x0d30


	//----- nvinfo : EIATTR_SW_WAR
	.align		4
.L_3197:
        /*0090*/ 	.byte	0x04, 0x36
        /*0092*/ 	.short	(.L_3199 - .L_3198)
.L_3198:
        /*0094*/ 	.word	0x00000008
.L_3199:


//--------------------- .nv.info._ZN2at6native57_GLOBAL__N__f3eca4a2_24_ForeachBinaryOpScalar_cu_86b9896c25multi_tensor_apply_kernelINS1_18TensorListMetadataILi1EEENS1_21BinaryOpScalarFunctorIaLi1ELi1ELi0EEEJSt10multipliesIaEaEEEvT_T0_DpT1_ --------------------------
	.section	.nv.info._ZN2at6native57_GLOBAL__N__f3eca4a2_24_ForeachBinaryOpScalar_cu_86b9896c25multi_tensor_apply_kernelINS1_18TensorListMetadataILi1EEENS1_21BinaryOpScalarFunctorIaLi1ELi1ELi0EEEJSt10multipliesIaEaEEEvT_T0_DpT1_,"",@"SHT_CUDA_INFO"
	.sectionflags	@""
	.align	4


	//----- nvinfo : EIATTR_CUDA_API_VERSION
	.align		4
        /*0000*/ 	.byte	0x04, 0x37
        /*0002*/ 	.short	(.L_3201 - .L_3200)
.L_3200:
        /*0004*/ 	.word	0x00000082


	//----- nvinfo : EIATTR_KPARAM_INFO
	.align		4
.L_3201:
        /*0008*/ 	.byte	0x04, 0x17
        /*000a*/ 	.short	(.L_3203 - .L_3202)
.L_3202:
        /*000c*/ 	.word	0x00000000
        /*0010*/ 	.short	0x0003
        /*0012*/ 	.short	0x0d2a
        /*0014*/ 	.byte	0x00, 0xf0, 0x05, 0x00


	//----- nvinfo : EIATTR_KPARAM_INFO
	.align		4
.L_3203:
        /*0018*/ 	.byte	0x04, 0x17
        /*001a*/ 	.short	(.L_3205 - .L_3204)
.L_3204:
        /*001c*/ 	.word	0x00000000
        /*0020*/ 	.short	0x0002
        /*0022*/ 	.short	0x0d29
        /*0024*/ 	.byte	0x00, 0xf0, 0x05, 0x00


	//----- nvinfo : EIATTR_KPARAM_INFO
	.align		4
.L_3205:
        /*0028*/ 	.byte	0x04, 0x17
        /*002a*/ 	.short	(.L_3207 - .L_3206)
.L_3206:
        /*002c*/ 	.word	0x00000000
        /*0030*/ 	.short	0x0001
        /*0032*/ 	.short	0x0d28
        /*0034*/ 	.byte	0x00, 0xf0, 0x05, 0x00


	//----- nvinfo : EIATTR_KPARAM_INFO
	.align		4
.L_3207:
        /*0038*/ 	.byte	0x04, 0x17
        /*003a*/ 	.short	(.L_3209 - .L_3208)
.L_3208:
        /*003c*/ 	.word	0x00000000
        /*0040*/ 	.short	0x0000
        /*0042*/ 	.short	0x0000
        /*0044*/ 	.byte	0x00, 0xf0, 0xa1, 0x34


	//----- nvinfo : EIATTR_SPARSE_MMA_MASK
	.align		4
.L_3209:
        /*0048*/ 	.byte	0x03, 0x50
        /*004a*/ 	.short	0x0000


	//----- nvinfo : EIATTR_MAXREG_COUNT
	.align		4
        /*004c*/ 	.byte	0x03, 0x1b
        /*004e*/ 	.short	0x0080


	//----- nvinfo : EIATTR_MERCURY_ISA_VERSION
	.align		4
        /*0050*/ 	.byte	0x03, 0x5f
        /*0052*/ 	.short	0x0101


	//----- nvinfo : EIATTR_EXIT_INSTR_OFFSETS
	.align		4
        /*0054*/ 	.byte	0x04, 0x1c
        /*0056*/ 	.short	(.L_3211 - .L_3210)


	//   ....[0]....
.L_3210:
        /*0058*/ 	.word	0x00000130


	//   ....[1]....
        /*005c*/ 	.word	0x00000590


	//   ....[2]....
        /*0060*/ 	.word	0x000005f0


	//   ....[3]....
        /*0064*/ 	.word	0x000007c0


	//----- nvinfo : EIATTR_MAX_THREADS
	.align		4
.L_3211:
        /*0068*/ 	.byte	0x04, 0x05
        /*006a*/ 	.short	(.L_3213 - .L_3212)
.L_3212:
        /*006c*/ 	.word	0x00000200
        /*0070*/ 	.word	0x00000001
        /*0074*/ 	.word	0x00000001


	//----- nvinfo : EIATTR_CRS_STACK_SIZE
	.align		4
.L_3213:
        /*0078*/ 	.byte	0x04, 0x1e
        /*007a*/ 	.short	(.L_3215 - .L_3214)
.L_3214:
        /*007c*/ 	.word	0x00000000


	//----- nvinfo : EIATTR_CBANK_PARAM_SIZE
	.align		4
.L_3215:
        /*0080*/ 	.byte	0x03, 0x19
        /*0082*/ 	.short	0x0d2b


	//----- nvinfo : EIATTR_PARAM_CBANK
	.align		4
        /*0084*/ 	.byte	0x04, 0x0a
        /*0086*/ 	.short	(.L_3217 - .L_3216)
	.align		4
.L_3216:
        /*0088*/ 	.word	index@(.nv.constant0._ZN2at6native57_GLOBAL__N__f3eca4a2_24_ForeachBinaryOpScalar_cu_86b9896c25multi_tensor_apply_kernelINS1_18TensorListMetadataILi1EEENS1_21BinaryOpScalarFunctorIaLi1ELi1ELi0EEEJSt10multipliesIaEaEEEvT_T0_DpT1_)
        /*008c*/ 	.short	0x0210
        /*008e*/ 	.short	0x0d2b


	//----- nvinfo : EIATTR_SW_WAR
	.align		4
.L_3217:
        /*0090*/ 	.byte	0x04, 0x36
        /*0092*/ 	.short	(.L_3219 - .L_3218)
.L_3218:
        /*0094*/ 	.word	0x00000008
.L_3219:


//--------------------- .nv.info._ZN2at6native57_GLOBAL__N__f3eca4a2_24_ForeachBinaryOpScalar_cu_86b9896c25multi_tensor_apply_kernelINS1_18TensorListMetadataILi1EEENS1_21BinaryOpScalarFunctorIhLi1ELi1ELi0EEEJSt10multipliesIhEhEEEvT_T0_DpT1_ --------------------------
	.section	.nv.info._ZN2at6native57_GLOBAL__N__f3eca4a2_24_ForeachBinaryOpScalar_cu_86b9896c25multi_tensor_apply_kernelINS1_18TensorListMetadataILi1EEENS1_21BinaryOpScalarFunctorIhLi1ELi1ELi0EEEJSt10multipliesIhEhEEEvT_T0_DpT1_,"",@"SHT_CUDA_INFO"
	.sectionflags	@""
	.align	4


	//----- nvinfo : EIATTR_CUDA_API_VERSION
	.align		4
        /*0000*/ 	.byte	0x04, 0x37
        /*0002*/ 	.short	(.L_3221 - .L_3220)
.L_3220:
        /*0004*/ 	.word	0x00000082


	//----- nvinfo : EIATTR_KPARAM_INFO
	.align		4
.L_3221:
        /*0008*/ 	.byte	0x04, 0x17
        /*000a*/ 	.short	(.L_3223 - .L_3222)
.L_3222:
        /*000c*/ 	.word	0x00000000
        /*0010*/ 	.short	0x0003
        /*0012*/ 	.short	0x0d2a
        /*0014*/ 	.byte	0x00, 0xf0, 0x05, 0x00


	//----- nvinfo : EIATTR_KPARAM_INFO
	.align		4
.L_3223:
        /*0018*/ 	.byte	0x04, 0x17
        /*001a*/ 	.short	(.L_3225 - .L_3224)
.L_3224:
        /*001c*/ 	.word	0x00000000
        /*0020*/ 	.short	0x0002
        /*0022*/ 	.short	0x0d29
        /*0024*/ 	.byte	0x00, 0xf0, 0x05, 0x00


	//----- nvinfo : EIATTR_KPARAM_INFO
	.align		4
.L_3225:
        /*0028*/ 	.byte	0x04, 0x17
        /*002a*/ 	.short	(.L_3227 - .L_3226)
.L_3226:
        /*002c*/ 	.word	0x00000000
        /*0030*/ 	.short	0x0001
        /*0032*/ 	.short	0x0d28
        /*0034*/ 	.byte	0x00, 0xf0, 0x05, 0x00


	//----- nvinfo : EIATTR_KPARAM_INFO
	.align		4
.L_3227:
        /*0038*/ 	.byte	0x04, 0x17
        /*003a*/ 	.short	(.L_3229 - .L_3228)
.L_3228:
        /*003c*/ 	.word	0x00000000
        /*0040*/ 	.short	0x0000
        /*0042*/ 	.short	0x0000
        /*0044*/ 	.byte	0x00, 0xf0, 0xa1, 0x34


	//----- nvinfo : EIATTR_SPARSE_MMA_MASK
	.align		4
.L_3229:
        /*0048*/ 	.byte	0x03, 0x50
        /*004a*/ 	.short	0x0000


	//----- nvinfo : EIATTR_MAXREG_COUNT
	.align		4
        /*004c*/ 	.byte	0x03, 0x1b
        /*004e*/ 	.short	0x0080


	//----- nvinfo : EIATTR_MERCURY_ISA_VERSION
	.align		4
        /*0050*/ 	.byte	0x03, 0x5f
        /*0052*/ 	.short	0x0101


	//----- nvinfo : EIATTR_EXIT_INSTR_OFFSETS
	.align		4
        /*0054*/ 	.byte	0x04, 0x1c
        /*0056*/ 	.short	(.L_3231 - .L_3230)


	//   ....[0]....
.L_3230:
        /*0058*/ 	.word	0x00000140


	//   ....[1]....
        /*005c*/ 	.word	0x000005d0


	//   ....[2]....
        /*0060*/ 	.word	0x00000630


	//   ....[3]....
        /*0064*/ 	.word	0x00000800


	//----- nvinfo : EIATTR_MAX_THREADS
	.align		4
.L_3231:
        /*0068*/ 	.byte	0x04, 0x05
        /*006a*/ 	.short	(.L_3233 - .L_3232)
.L_3232:
        /*006c*/ 	.word	0x00000200
        /*0070*/ 	.word	0x00000001
        /*0074*/ 	.word	0x00000001


	//----- nvinfo : EIATTR_CRS_STACK_SIZE
	.align		4
.L_3233:
        /*0078*/ 	.byte	0x04, 0x1e
        /*007a*/ 	.short	(.L_3235 - .L_3234)
.L_3234:
        /*007c*/ 	.word	0x00000000


	//----- nvinfo : EIATTR_CBANK_PARAM_SIZE
	.align		4
.L_3235:
        /*0080*/ 	.byte	0x03, 0x19
        /*0082*/ 	.short	0x0d2b


	//----- nvinfo : EIATTR_PARAM_CBANK
	.align		4
        /*0084*/ 	.byte	0x04, 0x0a
        /*0086*/ 	.short	(.L_3237 - .L_3236)
	.align		4
.L_3236:
        /*0088*/ 	.word	index@(.nv.constant0._ZN2at6native57_GLOBAL__N__f3eca4a2_24_ForeachBinaryOpScalar_cu_86b9896c25multi_tensor_apply_kernelINS1_18TensorListMetadataILi1EEENS1_21BinaryOpScalarFunctorIhLi1ELi1ELi0EEEJSt10multipliesIhEhEEEvT_T0_DpT1_)
        /*008c*/ 	.short	0x0210
        /*008e*/ 	.short	0x0d2b


	//----- nvinfo : EIATTR_SW_WAR
	.align		4
.L_3237:
        /*0090*/ 	.byte	0x04, 0x36
        /*0092*/ 	.short	(.L_3239 - .L_3238)
.L_3238:
        /*0094*/ 	.word	0x00000008
.L_3239:


//--------------------- .nv.info._ZN2at6native57_GLOBAL__N__f3eca4a2_24_ForeachBinaryOpScalar_cu_86b9896c25multi_tensor_apply_kernelINS1_18TensorListMetadataILi2EEENS1_21BinaryOpScalarFunctorIN3c108BFloat16ELi2ELi1ELi1EEEJSt4plusIfEfEEEvT_T0_DpT1_ --------------------------
	.section	.nv.info._ZN2at6native57_GLOBAL__N__f3eca4a2_24_ForeachBinaryOpScalar_cu_86b9896c25multi_tensor_apply_kernelINS1_18TensorListMetadataILi2EEENS1_21BinaryOpScalarFunctorIN3c108BFloat16ELi2ELi1ELi1EEEJSt4plusIfEfEEEvT_T0_DpT1_,"",@"SHT_CUDA_INFO"
	.sectionflags	@""
	.align	4


	//----- nvinfo : EIATTR_CUDA_API_VERSION
	.align		4
        /*0000*/ 	.byte	0x04, 0x37
        /*0002*/ 	.short	(.L_3241 - .L_3240)
.L_3240:
        /*0004*/ 	.word	0x00000082


	//----- nvinfo : EIATTR_KPARAM_INFO
	.align		4
.L_3241:
        /*0008*/ 	.byte	0x04, 0x17
        /*000a*/ 	.short	(.L_3243 - .L_3242)
.L_3242:
        /*000c*/ 	.word	0x00000000
        /*0010*/ 	.short	0x0003
        /*0012*/ 	.short	0x0c4c
        /*0014*/ 	.byte	0x00, 0xf0, 0x11, 0x00


	//----- nvinfo : EIATTR_KPARAM_INFO
	.align		4
.L_3243:
        /*0018*/ 	.byte	0x04, 0x17
        /*001a*/ 	.short	(.L_3245 - .L_3244)
.L_3244:
        /*001c*/ 	.word	0x00000000
        /*0020*/ 	.short	0x0002
        /*0022*/ 	.short	0x0c49
        /*0024*/ 	.byte	0x00, 0xf0, 0x05, 0x00


	//----- nvinfo : EIATTR_KPARAM_INFO
	.align		4
.L_3245:
        /*0028*/ 	.byte	0x04, 0x17
        /*002a*/ 	.short	(.L_3247 - .L_3246)
.L_3246:
        /*002c*/ 	.word	0x00000000
        /*0030*/ 	.short	0x0001
        /*0032*/ 	.short	0x0c48
        /*0034*/ 	.byte	0x00, 0xf0, 0x05, 0x00


	//----- nvinfo : EIATTR_KPARAM_INFO
	.align		4
.L_3247:
        /*0038*/ 	.byte	0x04, 0x17
        /*003a*/ 	.short	(.L_3249 - .L_3248)
.L_3248:
        /*003c*/ 	.word	0x00000000
        /*0040*/ 	.short	0x0000
        /*0042*/ 	.short	0x0000
        /*0044*/ 	.byte	0x00, 0xf0, 0x21, 0x31


	//----- nvinfo : EIATTR_SPARSE_MMA_MASK
	.align		4
.L_3249:
        /*0048*/ 	.byte	0x03, 0x50
        /*004a*/ 	.short	0x0000


	//----- nvinfo : EIATTR_MAXREG_COUNT
	.align		4
        /*004c*/ 	.byte	0x03, 0x1b
        /*004e*/ 	.short	0x0080


	//----- nvinfo : EIATTR_MERCURY_ISA_VERSION
	.align		4
        /*0050*/ 	.byte	0x03, 0x5f
        /*0052*/ 	.short	0x0101


	//----- nvinfo : EIATTR_EXIT_INSTR_OFFSETS
	.align		4
        /*0054*/ 	.byte	0x04, 0x1c
        /*0056*/ 	.short	(.L_3251 - .L_3250)


	//   ....[0]....
.L_3250:
        /*0058*/ 	.word	0x00000160


	//   ....[1]....
        /*005c*/ 	.word	0x00000650


	//   ....[2]....
        /*0060*/ 	.word	0x000006b0


	//   ....[3]....
        /*0064*/ 	.word	0x000008c0


	//----- nvinfo : EIATTR_MAX_THREADS
	.align		4
.L_3251:
        /*0068*/ 	.byte	0x04, 0x05
        /*006a*/ 	.short	(.L_3253 - .L_3252)
.L_3252:
        /*006c*/ 	.word	0x00000200
        /*0070*/ 	.word	0x00000001
        /*0074*/ 	.word	0x00000001


	//----- nvinfo : EIATTR_CRS_STACK_SIZE
	.align		4
.L_3253:
        /*0078*/ 	.byte	0x04, 0x1e
        /*007a*/ 	.short	(.L_3255 - .L_3254)
.L_3254:
        /*007c*/ 	.word	0x00000000


	//----- nvinfo : EIATTR_CBANK_PARAM_SIZE
	.align		4
.L_3255:
        /*0080*/ 	.byte	0x03, 0x19
        /*0082*/ 	.short	0x0c50


	//----- nvinfo : EIATTR_PARAM_CBANK
	.align		4
        /*0084*/ 	.byte	0x04, 0x0a
        /*0086*/ 	.short	(.L_3257 - .L_3256)
	.align		4
.L_3256:
        /*0088*/ 	.word	index@(.nv.constant0._ZN2at6native57_GLOBAL__N__f3eca4a2_24_ForeachBinaryOpScalar_cu_86b9896c25multi_tensor_apply_kernelINS1_18TensorListMetadataILi2EEENS1_21BinaryOpScalarFunctorIN3c108BFloat16ELi2ELi1ELi1EEEJSt4plusIfEfEEEvT_T0_DpT1_)
        /*008c*/ 	.short	0x0210
        /*008e*/ 	.short	0x0c50


	//----- nvinfo : EIATTR_SW_WAR
	.align		4
.L_3257:
        /*0090*/ 	.byte	0x04, 0x36
        /*0092*/ 	.short	(.L_3259 - .L_3258)
.L_3258:
        /*0094*/ 	.word	0x00000008
.L_3259:


//--------------------- .nv.info._ZN2at6native57_GLOBAL__N__f3eca4a2_24_ForeachBinaryOpScalar_cu_86b9896c25multi_tensor_apply_kernelINS1_18TensorListMetadataILi2EEENS1_21BinaryOpScalarFunctorIN3c104HalfELi2ELi1ELi1EEEJSt4plusIfEfEEEvT_T0_DpT1_ --------------------------
	.section	.nv.info._ZN2at6native57_GLOBAL__N__f3eca4a2_24_ForeachBinaryOpScalar_cu_86b9896c25multi_tensor_apply_kernelINS1_18TensorListMetadataILi2EEENS1_21BinaryOpScalarFunctorIN3c104HalfELi2ELi1ELi1EEEJSt4plusIfEfEEEvT_T0_DpT1_,"",@"SHT_CUDA_INFO"
	.sectionflags	@""
	.align	4


	//----- nvinfo : EIATTR_CUDA_API_VERSION
	.align		4
        /*0000*/ 	.byte	0x04, 0x37
        /*0002*/ 	.short	(.L_3261 - .L_3260)
.L_3260:
        /*0004*/ 	.word	0x00000082


	//----- nvinfo : EIATTR_KPARAM_INFO
	.align		4
.L_3261:
        /*0008*/ 	.byte	0x04, 0x17
        /*000a*/ 	.short	(.L_3263 - .L_3262)
.L_3262:
        /*000c*/ 	.word	0x00000000
        /*0010*/ 	.short	0x0003
        /*0012*/ 	.short	0x0c4c
        /*0014*/ 	.byte	0x00, 0xf0, 0x11, 0x00


	//----- nvinfo : EIATTR_KPARAM_INFO
	.align		4
.L_3263:
        /*0018*/ 	.byte	0x04, 0x17
        /*001a*/ 	.short	(.L_3265 - .L_3264)
.L_3264:
        /*001c*/ 	.word	0x00000000
        /*0020*/ 	.short	0x0002
        /*0022*/ 	.short	0x0c49
        /*0024*/ 	.byte	0x00, 0xf0, 0x05, 0x00


	//----- nvinfo : EIATTR_KPARAM_INFO
	.align		4
.L_3265:
        /*0028*/ 	.byte	0x04, 0x17
        /*002a*/ 	.short	(.L_3267 - .L_3266)
.L_3266:
        /*002c*/ 	.word	0x00000000
        /*0030*/ 	.short	0x0001
        /*0032*/ 	.short	0x0c48
        /*0034*/ 	.byte	0x00, 0xf0, 0x05, 0x00


	//----- nvinfo : EIATTR_KPARAM_INFO
	.align		4
.L_3267:
        /*0038*/ 	.byte	0x04, 0x17
        /*003a*/ 	.short	(.L_3269 - .L_3268)
.L_3268:
        /*003c*/ 	.word	0x00000000
        /*0040*/ 	.short	0x0000
        /*0042*/ 	.short	0x0000
        /*0044*/ 	.byte	0x00, 0xf0, 0x21, 0x31


	//----- nvinfo : EIATTR_SPARSE_MMA_MASK
	.align		4
.L_3269:
        /*0048*/ 	.byte	0x03, 0x50
        /*004a*/ 	.short	0x0000


	//----- nvinfo : EIATTR_MAXREG_COUNT
	.align		4
        /*004c*/ 	.byte	0x03, 0x1b
        /*004e*/ 	.short	0x0080


	//----- nvinfo : EIATTR_MERCURY_ISA_VERSION
	.align		4
        /*0050*/ 	.byte	0x03, 0x5f
        /*0052*/ 	.short	0x0101


	//----- nvinfo : EIATTR_EXIT_INSTR_OFFSETS
	.align		4
        /*0054*/ 	.byte	0x04, 0x1c
        /*0056*/ 	.short	(.L_3271 - .L_3270)


	//   ....[0]....
.L_3270:
        /*0058*/ 	.word	0x00000160


	//   ....[1]....
        /*005c*/ 	.word	0x00000650


	//   ....[2]....
        /*0060*/ 	.word	0x000006b0


	//   ....[3]....
        /*0064*/ 	.word	0x000008a0


	//----- nvinfo : EIATTR_MAX_THREADS
	.align		4
.L_3271:
        /*0068*/ 	.byte	0x04, 0x05
        /*006a*/ 	.short	(.L_3273 - .L_3272)
.L_3272:
        /*006c*/ 	.word	0x00000200
        /*0070*/ 	.word	0x00000001
        /*0074*/ 	.word	0x00000001


	//----- nvinfo : EIATTR_CRS_STACK_SIZE
	.align		4
.L_3273:
        /*0078*/ 	.byte	0x04, 0x1e
        /*007a*/ 	.short	(.L_3275 - .L_3274)
.L_3274:
        /*007c*/ 	.word	0x00000000


	//----- nvinfo : EIATTR_CBANK_PARAM_SIZE
	.align		4
.L_3275:
        /*0080*/ 	.byte	0x03, 0x19
        /*0082*/ 	.short	0x0c50


	//----- nvinfo : EIATTR_PARAM_CBANK
	.align		4
        /*0084*/ 	.byte	0x04, 0x0a
        /*0086*/ 	.short	(.L_3277 - .L_3276)
	.align		4
.L_3276:
        /*0088*/ 	.word	index@(.nv.constant0._ZN2at6native57_GLOBAL__N__f3eca4a2_24_ForeachBinaryOpScalar_cu_86b9896c25multi_tensor_apply_kernelINS1_18TensorListMetadataILi2EEENS1_21BinaryOpScalarFunctorIN3c104HalfELi2ELi1ELi1EEEJSt4plusIfEfEEEvT_T0_DpT1_)
        /*008c*/ 	.short	0x0210
        /*008e*/ 	.short	0x0c50


	//----- nvinfo : EIATTR_SW_WAR
	.align		4
.L_3277:
        /*0090*/ 	.byte	0x04, 0x36
        /*0092*/ 	.short	(.L_3279 - .L_3278)
.L_3278:
        /*0094*/ 	.word	0x00000008
.L_3279:


//--------------------- .nv.info._ZN2at6native57_GLOBAL__N__f3eca4a2_24_ForeachBinaryOpScalar_cu_86b9896c25multi_tensor_apply_kernelINS1_18TensorListMetadataILi2EEENS1_21BinaryOpScalarFunctorIbLi2ELi1ELi1EEEJSt4plusIbEbEEEvT_T0_DpT1_ --------------------------
	.section	.nv.info._ZN2at6native57_GLOBAL__N__f3eca4a2_24_ForeachBinaryOpScalar_cu_86b9896c25multi_tensor_apply_kernelINS1_18TensorListMetadataILi2EEENS1_21BinaryOpScalarFunctorIbLi2ELi1ELi1EEEJSt4plusIbEbEEEvT_T0_DpT1_,"",@"SHT_CUDA_INFO"
	.sectionflags	@""
	.align	4


	//----- nvinfo : EIATTR_CUDA_API_VERSION
	.align		4
        /*0000*/ 	.byte	0x04, 0x37
        /*0002*/ 	.short	(.L_3281 - .L_3280)
.L_3280:
        /*0004*/ 	.word	0x00000082


	//----- nvinfo : EIATTR_KPARAM_INFO
	.align		4
.L_3281:
        /*0008*/ 	.byte	0x04, 0x17
        /*000a*/ 	.short	(.L_3283 - .L_3282)
.L_3282:
        /*000c*/ 	.word	0x00000000
        /*0010*/ 	.short	0x0003
        /*0012*/ 	.short	0x0c4a
        /*0014*/ 	.byte	0x00, 0xf0, 0x05, 0x00


	//----- nvinfo : EIATTR_KPARAM_INFO
	.align		4
.L_3283:
        /*0018*/ 	.byte	0x04, 0x17
        /*001a*/ 	.short	(.L_3285 - .L_3284)
.L_3284:
        /*001c*/ 	.word	0x00000000
        /*0020*/ 	.short	0x0002
        /*0022*/ 	.short	0x0c49
        /*0024*/ 	.byte	0x00, 0xf0, 0x05, 0x00


	//----- nvinfo : EIATTR_KPARAM_INFO
	.align		4
.L_3285:
        /*0028*/ 	.byte	0x04, 0x17
        /*002a*/ 	.short	(.L_3287 - .L_3286)
.L_3286:
        /*002c*/ 	.word	0x00000000
        /*0030*/ 	.short	0x0001
        /*0032*/ 	.short	0x0c48
        /*0034*/ 	.byte	0x00, 0xf0, 0x05, 0x00


	//----- nvinfo : EIATTR_KPARAM_INFO
	.align		4
.L_3287:
        /*0038*/ 	.byte	0x04, 0x17
        /*003a*/ 	.short	(.L_3289 - .L_3288)
.L_3288:
        /*003c*/ 	.word	0x00000000
        /*0040*/ 	.short	0x0000
        /*0042*/ 	.short	0x0000
        /*0044*/ 	.byte	0x00, 0xf0, 0x21, 0x31


	//----- nvinfo : EIATTR_SPARSE_MMA_MASK
	.align		4
.L_3289:
        /*0048*/ 	.byte	0x03, 0x50
        /*004a*/ 	.short	0x0000


	//----- nvinfo : EIATTR_MAXREG_COUNT
	.align		4
        /*004c*/ 	.byte	0x03, 0x1b
        /*004e*/ 	.short	0x0080


	//----- nvinfo : EIATTR_MERCURY_ISA_VERSION
	.align		4
        /*0050*/ 	.byte	0x03, 0x5f
        /*0052*/ 	.short	0x0101


	//----- nvinfo : EIATTR_EXIT_INSTR_OFFSETS
	.align		4
        /*0054*/ 	.byte	0x04, 0x1c
        /*0056*/ 	.short	(.L_3291 - .L_3290)


	//   ....[0]....
.L_3290:
        /*0058*/ 	.word	0x00000170


	//   ....[1]....
        /*005c*/ 	.word	0x00000690


	//   ....[2]....
        /*0060*/ 	.word	0x000006f0


	//   ....[3]....
        /*0064*/ 	.word	0x000009e0


	//----- nvinfo : EIATTR_MAX_THREADS
	.align		4
.L_3291:
        /*0068*/ 	.byte	0x04, 0x05
        /*006a*/ 	.short	(.L_3293 - .L_3292)
.L_3292:
        /*006c*/ 	.word	0x00000200
        /*0070*/ 	.word	0x00000001
        /*0074*/ 	.word	0x00000001


	//----- nvinfo : EIATTR_CRS_STACK_SIZE
	.align		4
.L_3293:
        /*0078*/ 	.byte	0x04, 0x1e
        /*007a*/ 	.short	(.L_3295 - .L_3294)
.L_3294:
        /*007c*/ 	.word	0x00000000


	//----- nvinfo : EIATTR_CBANK_PARAM_SIZE
	.align		4
.L_3295:
        /*0080*/ 	.byte	0x03, 0x19
        /*0082*/ 	.short	0x0c4b


	//----- nvinfo : EIATTR_PARAM_CBANK
	.align		4
        /*0084*/ 	.byte	0x04, 0x0a
        /*0086*/ 	.short	(.L_3297 - .L_3296)
	.align		4
.L_3296:
        /*0088*/ 	.word	index@(.nv.constant0._ZN2at6native57_GLOBAL__N__f3eca4a2_24_ForeachBinaryOpScalar_cu_86b9896c25multi_tensor_apply_kernelINS1_18TensorListMetadataILi2EEENS1_21BinaryOpScalarFunctorIbLi2ELi1ELi1EEEJSt4plusIbEbEEEvT_T0_DpT1_)
        /*008c*/ 	.short	0x0210
        /*008e*/ 	.short	0x0c4b


	//----- nvinfo : EIATTR_SW_WAR
	.align		4
.L_3297:
        /*0090*/ 	.byte	0x04, 0x36
        /*0092*/ 	.short	(.L_3299 - .L_3298)
.L_3298:
        /*0094*/ 	.word	0x00000008
.L_3299:


//--------------------- .nv.info._ZN2at6native57_GLOBAL__N__f3eca4a2_24_ForeachBinaryOpScalar_cu_86b9896c25multi_tensor_apply_kernelINS1_18TensorListMetadataILi2EEENS1_21BinaryOpScalarFunctorIN3c107complexIfEELi2ELi1ELi1EEEJSt4plusIS8_ES8_EEEvT_T0_DpT1_ --------------------------
	.section	.nv.info._ZN2at6native57_GLOBAL__N__f3eca4a2_24_ForeachBinaryOpScalar_cu_86b9896c25multi_tensor_apply_kernelINS1_18TensorListMetadataILi2EEENS1_21BinaryOpScalarFunctorIN3c107complexIfEELi2ELi1ELi1EEEJSt4plusIS8_ES8_EEEvT_T0_DpT1_,"",@"SHT_CUDA_INFO"
	.sectionflags	@""
	.align	4


	//----- nvinfo : EIATTR_CUDA_API_VERSION
	.align		4
        /*0000*/ 	.byte	0x04, 0x37
        /*0002*/ 	.short	(.L_3301 - .L_3300)
.L_3300:
        /*0004*/ 	.word	0x00000082


	//----- nvinfo : EIATTR_KPARAM_INFO
	.align		4
.L_3301:
        /*0008*/ 	.byte	0x04, 0x17
        /*000a*/ 	.short	(.L_3303 - .L_3302)
.L_3302:
        /*000c*/ 	.word	0x00000000
        /*0010*/ 	.short	0x0003
        /*0012*/ 	.short	0x0c50
        /*0014*/ 	.byte	0x00, 0xf0, 0x21, 0x00


	//----- nvinfo : EIATTR_KPARAM_INFO
	.align		4
.L_3303:
        /*0018*/ 	.byte	0x04, 0x17
        /*001a*/ 	.short	(.L_3305 - .L_3304)
.L_3304:
        /*001c*/ 	.word	0x00000000
        /*0020*/ 	.short	0x0002
        /*0022*/ 	.short	0x0c49
        /*0024*/ 	.byte	0x00, 0xf0, 0x05, 0x00


	//----- nvinfo : EIATTR_KPARAM_INFO
	.align		4
.L_3305:
        /*0028*/ 	.byte	0x04, 0x17
        /*002a*/ 	.short	(.L_3307 - .L_3306)
.L_3306:
        /*002c*/ 	.word	0x00000000
        /*0030*/ 	.short	0x0001
        /*0032*/ 	.short	0x0c48
        /*0034*/ 	.byte	0x00, 0xf0, 0x05, 0x00


	//----- nvinfo : EIATTR_KPARAM_INFO
	.align		4
.L_3307:
        /*0038*/ 	.byte	0x04, 0x17
        /*003a*/ 	.short	(.L_3309 - .L_3308)
.L_3308:
        /*003c*/ 	.word	0x00000000
        /*0040*/ 	.short	0x0000
        /*0042*/ 	.short	0x0000
        /*0044*/ 	.byte	0x00, 0xf0, 0x21, 0x31


	//----- nvinfo : EIATTR_SPARSE_MMA_MASK
	.align		4
.L_3309:
        /*0048*/ 	.byte	0x03, 0x50
        /*004a*/ 	.short	0x0000


	//----- nvinfo : EIATTR_MAXREG_COUNT
	.align		4
        /*004c*/ 	.byte	0x03, 0x1b
        /*004e*/ 	.short	0x0080


	//----- nvinfo : EIATTR_MERCURY_ISA_VERSION
	.align		4
        /*0050*/ 	.byte	0x03, 0x5f
        /*0052*/ 	.short	0x0101


	//----- nvinfo : EIATTR_EXIT_INSTR_OFFSETS
	.align		4
        /*0054*/ 	.byte	0x04, 0x1c
        /*0056*/ 	.short	(.L_3311 - .L_3310)


	//   ....[0]....
.L_3310:
        /*0058*/ 	.word	0x00000180


	//   ....[1]....
        /*005c*/ 	.word	0x00000680


	//   ....[2]....
        /*0060*/ 	.word	0x000006e0


	//   ....[3]....
        /*0064*/ 	.word	0x000008d0


	//----- nvinfo : EIATTR_MAX_THREADS
	.align		4
.L_3311:
        /*0068*/ 	.byte	0x04, 0x05
        /*006a*/ 	.short	(.L_3313 - .L_3312)
.L_3312:
        /*006c*/ 	.word	0x00000200
        /*0070*/ 	.word	0x00000001
        /*0074*/ 	.word	0x00000001


	//----- nvinfo : EIATTR_CRS_STACK_SIZE
	.align		4
.L_3313:
        /*0078*/ 	.byte	0x04, 0x1e
        /*007a*/ 	.short	(.L_3315 - .L_3314)
.L_3314:
        /*007c*/ 	.word	0x00000000


	//----- nvinfo : EIATTR_CBANK_PARAM_SIZE
	.align		4
.L_3315:
        /*0080*/ 	.byte	0x03, 0x19
        /*0082*/ 	.short	0x0c58


	//----- nvinfo : EIATTR_PARAM_CBANK
	.align		4
        /*0084*/ 	.byte	0x04, 0x0a
        /*0086*/ 	.short	(.L_3317 - .L_3316)
	.align		4
.L_3316:
        /*0088*/ 	.word	index@(.nv.constant0._ZN2at6native57_GLOBAL__N__f3eca4a2_24_ForeachBinaryOpScalar_cu_86b9896c25multi_tensor_apply_kernelINS1_18TensorListMetadataILi2EEENS1_21BinaryOpScalarFunctorIN3c107complexIfEELi2ELi1ELi1EEEJSt4plusIS8_ES8_EEEvT_T0_DpT1_)
        /*008c*/ 	.short	0x0210
        /*008e*/ 	.short	0x0c58


	//----- nvinfo : EIATTR_SW_WAR
	.align		4
.L_3317:
        /*0090*/ 	.byte	0x04, 0x36
        /*0092*/ 	.short	(.L_3319 - .L_3318)
.L_3318:
        /*0094*/ 	.word	0x00000008
.L_3319:


//--------------------- .nv.info._ZN2at6native57_GLOBAL__N__f3eca4a2_24_ForeachBinaryOpScalar_cu_86b9896c25multi_tensor_apply_kernelINS1_18TensorListMetadataILi2EEENS1_21BinaryOpScalarFunctorIN3c107complexIdEELi2ELi1ELi1EEEJSt4plusIS8_ES8_EEEvT_T0_DpT1_ --------------------------
	.section	.nv.info._ZN2at6native57_GLOBAL__N__f3eca4a2_24_ForeachBinaryOpScalar_cu_86b9896c25multi_tensor_apply_kernelINS1_18TensorListMetadataILi2EEENS1_21BinaryOpScalarFunctorIN3c107complexIdEELi2ELi1ELi1EEEJSt4plusIS8_ES8_EEEvT_T0_DpT1_,"",@"SHT_CUDA_INFO"
	.sectionflags	@""
	.align	4


	//----- nvinfo : EIATTR_CUDA_API_VERSION
	.align		4
        /*0000*/ 	.byte	0x04, 0x37
        /*0002*/ 	.short	(.L_3321 - .L_3320)
.L_3320:
        /*0004*/ 	.word	0x00000082


	//----- nvinfo : EIATTR_KPARAM_INFO
	.align		4
.L_3321:
        /*0008*/ 	.byte	0x04, 0x17
        /*000a*/ 	.short	(.L_3323 - .L_3322)
.L_3322:
        /*000c*/ 	.word	0x00000000
        /*0010*/ 	.short	0x0003
        /*0012*/ 	.short	0x0c50
        /*0014*/ 	.byte	0x00, 0xf0, 0x41, 0x00


	//----- nvinfo : EIATTR_KPARAM_INFO
	.align		4
.L_3323:
        /*0018*/ 	.byte	0x04, 0x17
        /*001a*/ 	.short	(.L_3325 - .L_3324)
.L_3324:
        /*001c*/ 	.word	0x00000000
        /*0020*/ 	.short	0x0002
        /*0022*/ 	.short	0x0c49
        /*0024*/ 	.byte	0x00, 0xf0, 0x05, 0x00


	//----- nvinfo : EIATTR_KPARAM_INFO
	.align		4
.L_3325:
        /*0028*/ 	.byte	0x04, 0x17
        /*002a*/ 	.short	(.L_3327 - .L_3326)
.L_3326:
        /*002c*/ 	.word	0x00000000
        /*0030*/ 	.short	0x0001
        /*0032*/ 	.short	0x0c48
        /*0034*/ 	.byte	0x00, 0xf0, 0x05, 0x00


	//----- nvinfo : EIATTR_KPARAM_INFO
	.align		4
.L_3327:
        /*0038*/ 	.byte	0x04, 0x17
        /*003a*/ 	.short	(.L_3329 - .L_3328)
.L_3328:
        /*003c*/ 	.word	0x00000000
        /*0040*/ 	.short	0x0000
        /*0042*/ 	.short	0x0000
        /*0044*/ 	.byte	0x00, 0xf0, 0x21, 0x31


	//----- nvinfo : EIATTR_SPARSE_MMA_MASK
	.align		4
.L_3329:
        /*0048*/ 	.byte	0x03, 0x50
        /*004a*/ 	.short	0x0000


	//----- nvinfo : EIATTR_MAXREG_COUNT
	.align		4
        /*004c*/ 	.byte	0x03, 0x1b
        /*004e*/ 	.short	0x0080


	//----- nvinfo : EIATTR_MERCURY_ISA_VERSION
	.align		4
        /*0050*/ 	.byte	0x03, 0x5f
        /*0052*/ 	.short	0x0101


	//----- nvinfo : EIATTR_EXIT_INSTR_OFFSETS
	.align		4
        /*0054*/ 	.byte	0x04, 0x1c
        /*0056*/ 	.short	(.L_3331 - .L_3330)


	//   ....[0]....
.L_3330:
        /*0058*/ 	.word	0x00000180


	//   ....[1]....
        /*005c*/ 	.word	0x00000710


	//   ....[2]....
        /*0060*/ 	.word	0x00000770


	//   ....[3]....
        /*0064*/ 	.word	0x000009b0


	//----- nvinfo : EIATTR_MAX_THREADS
	.align		4
.L_3331:
        /*0068*/ 	.byte	0x04, 0x05
        /*006a*/ 	.short	(.L_3333 - .L_3332)
.L_3332:
        /*006c*/ 	.word	0x00000200
        /*0070*/ 	.word	0x00000001
        /*0074*/ 	.word	0x00000001


	//----- nvinfo : EIATTR_CRS_STACK_SIZE
	.align		4
.L_3333:
        /*0078*/ 	.byte	0x04, 0x1e
        /*007a*/ 	.short	(.L_3335 - .L_3334)
.L_3334:
        /*007c*/ 	.word	0x00000000


	//----- nvinfo : EIATTR_CBANK_PARAM_SIZE
	.align		4
.L_3335:
        /*0080*/ 	.byte	0x03, 0x19
        /*0082*/ 	.short	0x0c60


	//----- nvinfo : EIATTR_PARAM_CBANK
	.align		4
        /*0084*/ 	.byte	0x04, 0x0a
        /*0086*/ 	.short	(.L_3337 - .L_3336)
	.align		4
.L_3336:
        /*0088*/ 	.word	index@(.nv.constant0._ZN2at6native57_GLOBAL__N__f3eca4a2_24_ForeachBinaryOpScalar_cu_86b9896c25multi_tensor_apply_kernelINS1_18TensorListMetadataILi2EEENS1_21BinaryOpScalarFunctorIN3c107complexIdEELi2ELi1ELi1EEEJSt4plusIS8_ES8_EEEvT_T0_DpT1_)
        /*008c*/ 	.short	0x0210
        /*008e*/ 	.short	0x0c60


	//----- nvinfo : EIATTR_SW_WAR
	.align		4
.L_3337:
        /*0090*/ 	.byte	0x04, 0x36
        /*0092*/ 	.short	(.L_3339 - .L_3338)
.L_3338:
        /*0094*/ 	.word	0x00000008
.L_3339:


//--------------------- .nv.info._ZN2at6native57_GLOBAL__N__f3eca4a2_24_ForeachBinaryOpScalar_cu_86b9896c25multi_tensor_apply_kernelINS1_18TensorListMetadataILi2EEENS1_21BinaryOpScalarFunctorIfLi2ELi1ELi1EEEJSt4plusIfEfEEEvT_T0_DpT1_ --------------------------
	.section	.nv.info._ZN2at6native57_GLOBAL__N__f3eca4a2_24_ForeachBinaryOpScalar_cu_86b9896c25multi_tensor_apply_kernelINS1_18TensorListMetadataILi2EEENS1_21BinaryOpScalarFunctorIfLi2ELi1ELi1EEEJSt4plusIfEfEEEvT_T0_DpT1_,"",@"SHT_CUDA_INFO"
	.sectionflags	@""
	.align	4


	//----- nvinfo : EIATTR_CUDA_API_VERSION
	.align		4
        /*0000*/ 	.byte	0x04, 0x37
        /*0002*/ 	.short	(.L_3341 - .L_3340)
.L_3340:
        /*0004*/ 	.word	0x00000082


	//----- nvinfo : EIATTR_KPARAM_INFO
	.align		4
.L_3341:
        /*0008*/ 	.byte	0x04, 0x17
        /*000a*/ 	.short	(.L_3343 - .L_3342)
.L_3342:
        /*000c*/ 	.word	0x00000000
        /*0010*/ 	.short	0x0003
        /*0012*/ 	.short	0x0c4c
        /*0014*/ 	.byte	0x00, 0xf0, 0x11, 0x00


	//----- nvinfo : EIATTR_KPARAM_INFO
	.align		4
.L_3343:
        /*0018*/ 	.byte	0x04, 0x17
        /*001a*/ 	.short	(.L_3345 - .L_3344)
.L_3344:
        /*001c*/ 	.word	0x00000000
        /*0020*/ 	.short	0x0002
        /*0022*/ 	.short	0x0c49
        /*0024*/ 	.byte	0x00, 0xf0, 0x05, 0x00


	//----- nvinfo : EIATTR_KPARAM_INFO
	.align		4
.L_3345:
        /*0028*/ 	.byte	0x04, 0x17
        /*002a*/ 	.short	(.L_3347 - .L_3346)
.L_3346:
        /*002c*/ 	.word	0x00000000
        /*0030*/ 	.short	0x0001
        /*0032*/ 	.short	0x0c48
        /*0034*/ 	.byte	0x00, 0xf0, 0x05, 0x00


	//----- nvinfo : EIATTR_KPARAM_INFO
	.align		4
.L_3347:
        /*0038*/ 	.byte	0x04, 0x17
        /*003a*/ 	.short	(.L_3349 - .L_3348)
.L_3348:
        /*003c*/ 	.word	0x00000000
        /*0040*/ 	.short	0x0000
        /*0042*/ 	.short	0x0000
        /*0044*/ 	.byte	0x00, 0xf0, 0x21, 0x31


	//----- nvinfo : EIATTR_SPARSE_MMA_MASK
	.align		4
.L_3349:
        /*0048*/ 	.byte	0x03, 0x50
        /*004a*/ 	.short	0x0000


	//----- nvinfo : EIATTR_MAXREG_COUNT
	.align		4
        /*004c*/ 	.byte	0x03, 0x1b
        /*004e*/ 	.short	0x0080


	//----- nvinfo : EIATTR_MERCURY_ISA_VERSION
	.align		4
        /*0050*/ 	.byte	0x03, 0x5f
        /*0052*/ 	.short	0x0101


	//----- nvinfo : EIATTR_EXIT_INSTR_OFFSETS
	.align		4
        /*0054*/ 	.byte	0x04, 0x1c
        /*0056*/ 	.short	(.L_3351 - .L_3350)


	//   ....[0]....
.L_3350:
        /*0058*/ 	.word	0x00000160


	//   ....[1]....
        /*005c*/ 	.word	0x000005f0


	//   ....[2]....
        /*0060*/ 	.word	0x00000650


	//   ....[3]....
        /*0064*/ 	.word	0x000007e0


	//----- nvinfo : EIATTR_MAX_THREADS
	.align		4
.L_3351:
        /*0068*/ 	.byte	0x04, 0x05
        /*006a*/ 	.short	(.L_3353 - .L_3352)
.L_3352:
        /*006c*/ 	.word	0x00000200
        /*0070*/ 	.word	0x00000001
        /*0074*/ 	.word	0x00000001


	//----- nvinfo : EIATTR_CRS_STACK_SIZE
	.align		4
.L_3353:
        /*0078*/ 	.byte	0x04, 0x1e
        /*007a*/ 	.short	(.L_3355 - .L_3354)
.L_3354:
        /*007c*/ 	.word	0x00000000


	//----- nvinfo : EIATTR_CBANK_PARAM_SIZE
	.align		4
.L_3355:
        /*0080*/ 	.byte	0x03, 0x19
        /*0082*/ 	.short	0x0c50


	//----- nvinfo : EIATTR_PARAM_CBANK
	.align		4
        /*0084*/ 	.byte	0x04, 0x0a
        /*0086*/ 	.short	(.L_3357 - .L_3356)
	.align		4
.L_3356:
        /*0088*/ 	.word	index@(.nv.constant0._ZN2at6native57_GLOBAL__N__f3eca4a2_24_ForeachBinaryOpScalar_cu_86b9896c25multi_tensor_apply_kernelINS1_18TensorListMetadataILi2EEENS1_21BinaryOpScalarFunctorIfLi2ELi1ELi1EEEJSt4plusIfEfEEEvT_T0_DpT1_)
        /*008c*/ 	.short	0x0210
        /*008e*/ 	.short	0x0c50


	//----- nvinfo : EIATTR_SW_WAR
	.align		4
.L_3357:
        /*0090*/ 	.byte	0x04, 0x36
        /*0092*/ 	.short	(.L_3359 - .L_3358)
.L_3358:
        /*0094*/ 	.word	0x00000008
.L_3359:


//--------------------- .nv.info._ZN2at6native57_GLOBAL__N__f3eca4a2_24_ForeachBinaryOpScalar_cu_86b9896c25multi_tensor_apply_kernelINS1_18TensorListMetadataILi2EEENS1_21BinaryOpScalarFunctorIdLi2ELi1ELi1EEEJSt4plusIdEdEEEvT_T0_DpT1_ --------------------------
	.section	.nv.info._ZN2at6native57_GLOBAL__N__f3eca4a2_24_ForeachBinaryOpScalar_cu_86b9896c25multi_tensor_apply_kernelINS1_18TensorListMetadataILi2EEENS1_21BinaryOpScalarFunctorIdLi2ELi1ELi1EEEJSt4plusIdEdEEEvT_T0_DpT1_,"",@"SHT_CUDA_INFO"
	.sectionflags	@""
	.align	4


	//----- nvinfo : EIATTR_CUDA_API_VERSION
	.align		4
        /*0000*/ 	.byte	0x04, 0x37
        /*0002*/ 	.short	(.L_3361 - .L_3360)
.L_3360:
        /*0004*/ 	.word	0x00000082


	//----- nvinfo : EIATTR_KPARAM_INFO
	.align		4
.L_3361:
        /*0008*/ 	.byte	0x04, 0x17
        /*000a*/ 	.short	(.L_3363 - .L_3362)
.L_3362:
        /*000c*/ 	.word	0x00000000
        /*0010*/ 	.short	0x0003
        /*0012*/ 	.short	0x0c50
        /*0014*/ 	.byte	0x00, 0xf0, 0x21, 0x00


	//----- nvinfo : EIATTR_KPARAM_INFO
	.align		4
.L_3363:
        /*0018*/ 	.byte	0x04, 0x17
        /*001a*/ 	.short	(.L_3365 - .L_3364)
.L_3364:
        /*001c*/ 	.word	0x00000000
        /*0020*/ 	.short	0x0002
        /*0022*/ 	.short	0x0c49
        /*0024*/ 	.byte	0x00, 0xf0, 0x05, 0x00


	//----- nvinfo : EIATTR_KPARAM_INFO
	.align		4
.L_3365:
        /*0028*/ 	.byte	0x04, 0x17
        /*002a*/ 	.short	(.L_3367 - .L_3366)
.L_3366:
        /*002c*/ 	.word	0x00000000
        /*0030*/ 	.short	0x0001
        /*0032*/ 	.short	0x0c48
        /*0034*/ 	.byte	0x00, 0xf0, 0x05, 0x00


	//----- nvinfo : EIATTR_KPARAM_INFO
	.align		4
.L_3367:
        /*0038*/ 	.byte	0x04, 0x17
        /*003a*/ 	.short	(.L_3369 - .L_3368)
.L_3368:
        /*003c*/ 	.word	0x00000000
        /*0040*/ 	.short	0x0000
        /*0042*/ 	.short	0x0000
        /*0044*/ 	.byte	0x00, 0xf0, 0x21, 0x31


	//----- nvinfo : EIATTR_SPARSE_MMA_MASK
	.align		4
.L_3369:
        /*0048*/ 	.byte	0x03, 0x50
        /*004a*/ 	.short	0x0000


	//----- nvinfo : EIATTR_MAXREG_COUNT
	.align		4
        /*004c*/ 	.byte	0x03, 0x1b
        /*004e*/ 	.short	0x0080


	//----- nvinfo : EIATTR_MERCURY_ISA_VERSION
	.align		4
        /*0050*/ 	.byte	0x03, 0x5f
        /*0052*/ 	.short	0x0101


	//----- nvinfo : EIATTR_EXIT_INSTR_OFFSETS
	.align		4
        /*0054*/ 	.byte	0x04, 0x1c
        /*0056*/ 	.short	(.L_3371 - .L_3370)


	//   ....[0]....
.L_3370:
        /*0058*/ 	.word	0x00000180


	//   ....[1]....
        /*005c*/ 	.word	0x000005f0


	//   ....[2]....
        /*0060*/ 	.word	0x00000650


	//   ....[3]....
        /*0064*/ 	.word	0x00000800


	//----- nvinfo : EIATTR_MAX_THREADS
	.align		4
.L_3371:
        /*0068*/ 	.byte	0x04, 0x05
        /*006a*/ 	.short	(.L_3373 - .L_3372)
.L_3372:
        /*006c*/ 	.word	0x00000200
        /*0070*/ 	.word	0x00000001
        /*0074*/ 	.word	0x00000001


	//----- nvinfo : EIATTR_CRS_STACK_SIZE
	.align		4
.L_3373:
        /*0078*/ 	.byte	0x04, 0x1e
        /*007a*/ 	.short	(.L_3375 - .L_3374)
.L_3374:
        /*007c*/ 	.word	0x00000000


	//----- nvinfo : EIATTR_CBANK_PARAM_SIZE
	.align		4
.L_3375:
        /*0080*/ 	.byte	0x03, 0x19
        /*0082*/ 	.short	0x0c58


	//----- nvinfo : EIATTR_PARAM_CBANK
	.align		4
        /*0084*/ 	.byte	0x04, 0x0a
        /*0086*/ 	.short	(.L_3377 - .L_3376)
	.align		4
.L_3376:
        /*0088*/ 	.word	index@(.nv.constant0._ZN2at6native57_GLOBAL__N__f3eca4a2_24_ForeachBinaryOpScalar_cu_86b9896c25multi_tensor_apply_kernelINS1_18TensorListMetadataILi2EEENS1_21BinaryOpScalarFunctorIdLi2ELi1ELi1EEEJSt4plusIdEdEEEvT_T0_DpT1_)
        /*008c*/ 	.short	0x0210
        /*008e*/ 	.short	0x0c58


	//----- nvinfo : EIATTR_SW_WAR
	.align		4
.L_3377:
        /*0090*/ 	.byte	0x04, 0x36
        /*0092*/ 	.short	(.L_3379 - .L_3378)
.L_3378:
        /*0094*/ 	.word	0x00000008
.L_3379:


//--------------------- .nv.info._ZN2at6native57_GLOBAL__N__f3eca4a2_24_ForeachBinaryOpScalar_cu_86b9896c25multi_tensor_apply_kernelINS1_18TensorListMetadataILi2EEENS1_21BinaryOpScalarFunctorIsLi2ELi1ELi1EEEJSt4plusIsEsEEEvT_T0_DpT1_ --------------------------
	.section	.nv.info._ZN2at6native57_GLOBAL__N__f3eca4a2_24_ForeachBinaryOpScalar_cu_86b9896c25multi_tensor_apply_kernelINS1_18TensorListMetadataILi2EEENS1_21BinaryOpScalarFunctorIsLi2ELi1ELi1EEEJSt4plusIsEsEEEvT_T0_DpT1_,"",@"SHT_CUDA_INFO"
	.sectionflags	@""
	.align	4


	//----- nvinfo : EIATTR_CUDA_API_VERSION
	.align		4
        /*0000*/ 	.byte	0x04, 0x37
        /*0002*/ 	.short	(.L_3381 - .L_3380)
.L_3380:
        /*0004*/ 	.word	0x00000082


	//----- nvinfo : EIATTR_KPARAM_INFO
	.align		4
.L_3381:
        /*0008*/ 	.byte	0x04, 0x17
        /*000a*/ 	.short	(.L_3383 - .L_3382)
.L_3382:
        /*000c*/ 	.word	0x00000000
        /*0010*/ 	.short	0x0003
        /*0012*/ 	.short	0x0c4a
        /*0014*/ 	.byte	0x00, 0xf0, 0x09, 0x00


	//----- nvinfo : EIATTR_KPARAM_INFO
	.align		4
.L_3383:
        /*0018*/ 	.byte	0x04, 0x17
        /*001a*/ 	.short	(.L_3385 - .L_3384)
.L_3384:
        /*001c*/ 	.word	0x00000000
        /*0020*/ 	.short	0x0002
        /*0022*/ 	.short	0x0c49
        /*0024*/ 	.byte	0x00, 0xf0, 0x05, 0x00


	//----- nvinfo : EIATTR_KPARAM_INFO
	.align		4
.L_3385:
        /*0028*/ 	.byte	0x04, 0x17
        /*002a*/ 	.short	(.L_3387 - .L_3386)
.L_3386:
        /*002c*/ 	.word	0x00000000
        /*0030*/ 	.short	0x0001
        /*0032*/ 	.short	0x0c48
        /*0034*/ 	.byte	0x00, 0xf0, 0x05, 0x00


	//----- nvinfo : EIATTR_KPARAM_INFO
	.align		4
.L_3387:
        /*0038*/ 	.byte	0x04, 0x17
        /*003a*/ 	.short	(.L_3389 - .L_3388)
.L_3388:
        /*003c*/ 	.word	0x00000000
        /*0040*/ 	.short	0x0000
        /*0042*/ 	.short	0x0000
        /*0044*/ 	.byte	0x00, 0xf0, 0x21, 0x31


	//----- nvinfo : EIATTR_SPARSE_MMA_MASK
	.align		4
.L_3389:
        /*0048*/ 	.byte	0x03, 0x50
        /*004a*/ 	.short	0x0000


	//----- nvinfo : EIATTR_MAXREG_COUNT
	.align		4
        /*004c*/ 	.byte	0x03, 0x1b
        /*004e*/ 	.short	0x0080


	//----- nvinfo : EIATTR_MERCURY_ISA_VERSION
	.align		4
        /*0050*/ 	.byte	0x03, 0x5f
        /*0052*/ 	.short	0x0101


	//----- nvinfo : EIATTR_EXIT_INSTR_OFFSETS
	.align		4
        /*0054*/ 	.byte	0x04, 0x1c
        /*0056*/ 	.short	(.L_3391 - .L_3390)


	//   ....[0]....
.L_3390:
        /*0058*/ 	.word	0x00000170


	//   ....[1]....
        /*005c*/ 	.word	0x000005a0


	//   ....[2]....
        /*0060*/ 	.word	0x00000600


	//   ....[3]....
        /*0064*/ 	.word	0x000007c0


	//----- nvinfo : EIATTR_MAX_THREADS
	.align		4
.L_3391:
        /*0068*/ 	.byte	0x04, 0x05
        /*006a*/ 	.short	(.L_3393 - .L_3392)
.L_3392:
        /*006c*/ 	.word	0x00000200
        /*0070*/ 	.word	0x00000001
        /*0074*/ 	.word	0x00000001


	//----- nvinfo : EIATTR_CRS_STACK_SIZE
	.align		4
.L_3393:
        /*0078*/ 	.byte	0x04, 0x1e
        /*007a*/ 	.short	(.L_3395 - .L_3394)
.L_3394:
        /*007c*/ 	.word	0x00000000


	//----- nvinfo : EIATTR_CBANK_PARAM_SIZE
	.align		4
.L_3395:
        /*0080*/ 	.byte	0x03, 0x19
        /*0082*/ 	.short	0x0c4c


	//----- nvinfo : EIATTR_PARAM_CBANK
	.align		4
        /*0084*/ 	.byte	0x04, 0x0a
        /*0086*/ 	.short	(.L_3397 - .L_3396)
	.align		4
.L_3396:
        /*0088*/ 	.word	index@(.nv.constant0._ZN2at6native57_GLOBAL__N__f3eca4a2_24_ForeachBinaryOpScalar_cu_86b9896c25multi_tensor_apply_kernelINS1_18TensorListMetadataILi2EEENS1_21BinaryOpScalarFunctorIsLi2ELi1ELi1EEEJSt4plusIsEsEEEvT_T0_DpT1_)
        /*008c*/ 	.short	0x0210
        /*008e*/ 	.short	0x0c4c


	//----- nvinfo : EIATTR_SW_WAR
	.align		4
.L_3397:
        /*0090*/ 	.byte	0x04, 0x36
        /*0092*/ 	.short	(.L_3399 - .L_3398)
.L_3398:
        /*0094*/ 	.word	0x00000008
.L_3399:


//--------------------- .nv.info._ZN2at6native57_GLOBAL__N__f3eca4a2_24_ForeachBinaryOpScalar_cu_86b9896c25multi_tensor_apply_kernelINS1_18TensorListMetadataILi2EEENS1_21BinaryOpScalarFunctorIlLi2ELi1ELi1EEEJSt4plusIlElEEEvT_T0_DpT1_ --------------------------
	.section	.nv.info._ZN2at6native57_GLOBAL__N__f3eca4a2_24_ForeachBinaryOpScalar_cu_86b9896c25multi_tensor_apply_kernelINS1_18TensorListMetadataILi2EEENS1_21BinaryOpScalarFunctorIlLi2ELi1ELi1EEEJSt4plusIlElEEEvT_T0_DpT1_,"",@"SHT_CUDA_INFO"
	.sectionflags	@""
	.align	4


	//----- nvinfo : EIATTR_CUDA_API_VERSION
	.align		4
        /*0000*/ 	.byte	0x04, 0x37
        /*0002*/ 	.short	(.L_3401 - .L_3400)
.L_3400:
        /*0004*/ 	.word	0x00000082


	//----- nvinfo : EIATTR_KPARAM_INFO
	.align		4
.L_3401:
        /*0008*/ 	.byte	0x04, 0x17
        /*000a*/ 	.short	(.L_3403 - .L_3402)
.L_3402:
        /*000c*/ 	.word	0x00000000
        /*0010*/ 	.short	0x0003
        /*0012*/ 	.short	0x0c50
        /*0014*/ 	.byte	0x00, 0xf0, 0x21, 0x00


	//----- nvinfo : EIATTR_KPARAM_INFO
	.align		4
.L_3403:
        /*0018*/ 	.byte	0x04, 0x17
        /*001a*/ 	.short	(.L_3405 - .L_3404)
.L_3404:
        /*001c*/ 	.word	0x00000000
        /*0020*/ 	.short	0x0002
        /*0022*/ 	.short	0x0c49
        /*0024*/ 	.byte	0x00, 0xf0, 0x05, 0x00


	//----- nvinfo : EIATTR_KPARAM_INFO
	.align		4
.L_3405:
        /*0028*/ 	.byte	0x04, 0x17
        /*002a*/ 	.short	(.L_3407 - .L_3406)
.L_3406:
        /*002c*/ 	.word	0x00000000
        /*0030*/ 	.short	0x0001
        /*0032*/ 	.short	0x0c48
        /*0034*/ 	.byte	0x00, 0xf0, 0x05, 0x00


	//----- nvinfo : EIATTR_KPARAM_INFO
	.align		4
.L_3407:
        /*0038*/ 	.byte	0x04, 0x17
        /*003a*/ 	.short	(.L_3409 - .L_3408)
.L_3408:
        /*003c*/ 	.word	0x00000000
        /*0040*/ 	.short	0x0000
        /*0042*/ 	.short	0x0000
        /*0044*/ 	.byte	0x00, 0xf0, 0x21, 0x31


	//----- nvinfo : EIATTR_SPARSE_MMA_MASK
	.align		4
.L_3409:
        /*0048*/ 	.byte	0x03, 0x50
        /*004a*/ 	.short	0x0000


	//----- nvinfo : EIATTR_MAXREG_COUNT
	.align		4
        /*004c*/ 	.byte	0x03, 0x1b
        /*004e*/ 	.short	0x0080


	//----- nvinfo : EIATTR_MERCURY_ISA_VERSION
	.align		4
        /*0050*/ 	.byte	0x03, 0x5f
        /*0052*/ 	.short	0x0101


	//----- nvinfo : EIATTR_EXIT_INSTR_OFFSETS
	.align		4
        /*0054*/ 	.byte	0x04, 0x1c
        /*0056*/ 	.short	(.L_3411 - .L_3410)


	//   ....[0]....
.L_3410:
        /*0058*/ 	.word	0x00000180


	//   ....[1]....
        /*005c*/ 	.word	0x00000630


	//   ....[2]....
        /*0060*/ 	.word	0x00000690


	//   ....[3]....
        /*0064*/ 	.word	0x000008c0


	//----- nvinfo : EIATTR_MAX_THREADS
	.align		4
.L_3411:
        /*0068*/ 	.byte	0x04, 0x05
        /*006a*/ 	.short	(.L_3413 - .L_3412)
.L_3412:
        /*006c*/ 	.word	0x00000200
        /*0070*/ 	.word	0x00000001
        /*0074*/ 	.word	0x00000001


	//----- nvinfo : EIATTR_CRS_STACK_SIZE
	.align		4
.L_3413:
        /*0078*/ 	.byte	0x04, 0x1e
        /*007a*/ 	.short	(.L_3415 - .L_3414)
.L_3414:
        /*007c*/ 	.word	0x00000000


	//----- nvinfo : EIATTR_CBANK_PARAM_SIZE
	.align		4
.L_3415:
        /*0080*/ 	.byte	0x03, 0x19
        /*0082*/ 	.short	0x0c58


	//----- nvinfo : EIATTR_PARAM_CBANK
	.align		4
        /*0084*/ 	.byte	0x04, 0x0a
        /*0086*/ 	.short	(.L_3417 - .L_3416)
	.align		4
.L_3416:
        /*0088*/ 	.word	index@(.nv.constant0._ZN2at6native57_GLOBAL__N__f3eca4a2_24_ForeachBinaryOpScalar_cu_86b9896c25multi_tensor_apply_kernelINS1_18TensorListMetadataILi2EEENS1_21BinaryOpScalarFunctorIlLi2ELi1ELi1EEEJSt4plusIlElEEEvT_T0_DpT1_)
        /*008c*/ 	.short	0x0210
        /*008e*/ 	.short	0x0c58


	//----- nvinfo : EIATTR_SW_WAR
	.align		4
.L_3417:
        /*0090*/ 	.byte	0x04, 0x36
        /*0092*/ 	.short	(.L_3419 - .L_3418)
.L_3418:
        /*0094*/ 	.word	0x00000008
.L_3419:


//--------------------- .nv.info._ZN2at6native57_GLOBAL__N__f3eca4a2_24_ForeachBinaryOpScalar_cu_86b9896c25multi_tensor_apply_kernelINS1_18TensorListMetadataILi2EEENS1_21BinaryOpScalarFunctorIiLi2ELi1ELi1EEEJSt4plusIiEiEEEvT_T0_DpT1_ --------------------------
	.section	.nv.info._ZN2at6native57_GLOBAL__N__f3eca4a2_24_ForeachBinaryOpScalar_cu_86b9896c25multi_tensor_apply_kernelINS1_18TensorListMetadataILi2EEENS1_21BinaryOpScalarFunctorIiLi2ELi1ELi1EEEJSt4plusIiEiEEEvT_T0_DpT1_,"",@"SHT_CUDA_INFO"
	.sectionflags	@""
	.align	4


	//----- nvinfo : EIATTR_CUDA_API_VERSION
	.align		4
        /*0000*/ 	.byte	0x04, 0x37
        /*0002*/ 	.short	(.L_3421 - .L_3420)
.L_3420:
        /*0004*/ 	.word	0x00000082


	//----- nvinfo : EIATTR_KPARAM_INFO
	.align		4
.L_3421:
        /*0008*/ 	.byte	0x04, 0x17
        /*000a*/ 	.short	(.L_3423 - .L_3422)
.L_3422:
        /*000c*/ 	.word	0x00000000
        /*0010*/ 	.short	0x0003
        /*0012*/ 	.short	0x0c4c
        /*0014*/ 	.byte	0x00, 0xf0, 0x11, 0x00


	//----- nvinfo : EIATTR_KPARAM_INFO
	.align		4
.L_3423:
        /*0018*/ 	.byte	0x04, 0x17
        /*001a*/ 	.short	(.L_3425 - .L_3424)
.L_3424:
        /*001c*/ 	.word	0x00000000
        /*0020*/ 	.short	0x0002
        /*0022*/ 	.short	0x0c49
        /*0024*/ 	.byte	0x00, 0xf0, 0x05, 0x00


	//----- nvinfo : EIATTR_KPARAM_INFO
	.align		4
.L_3425:
        /*0028*/ 	.byte	0x04, 0x17
        /*002a*/ 	.short	(.L_3427 - .L_3426)
.L_3426:
        /*002c*/ 	.word	0x00000000
        /*0030*/ 	.short	0x0001
        /*0032*/ 	.short	0x0c48
        /*0034*/ 	.byte	0x00, 0xf0, 0x05, 0x00


	//----- nvinfo : EIATTR_KPARAM_INFO
	.align		4
.L_3427:
        /*0038*/ 	.byte	0x04, 0x17
        /*003a*/ 	.short	(.L_3429 - .L_3428)
.L_3428:
        /*003c*/ 	.word	0x00000000
        /*0040*/ 	.short	0x0000
        /*0042*/ 	.short	0x0000
        /*0044*/ 	.byte	0x00, 0xf0, 0x21, 0x31


	//----- nvinfo : EIATTR_SPARSE_MMA_MASK
	.align		4
.L_3429:
        /*0048*/ 	.byte	0x03, 0x50
        /*004a*/ 	.short	0x0000


	//----- nvinfo : EIATTR_MAXREG_COUNT
	.align		4
        /*004c*/ 	.byte	0x03, 0x1b
        /*004e*/ 	.short	0x0080


	//----- nvinfo : EIATTR_MERCURY_ISA_VERSION
	.align		4
        /*0050*/ 	.byte	0x03, 0x5f
        /*0052*/ 	.short	0x0101


	//----- nvinfo : EIATTR_EXIT_INSTR_OFFSETS
	.align		4
        /*0054*/ 	.byte	0x04, 0x1c
        /*0056*/ 	.short	(.L_3431 - .L_3430)


	//   ....[0]....
.L_3430:
        /*0058*/ 	.word	0x00000160


	//   ....[1]....
        /*005c*/ 	.word	0x000005f0


	//   ....[2]....
        /*0060*/ 	.word	0x00000650


	//   ....[3]....
        /*0064*/ 	.word	0x000007e0


	//----- nvinfo : EIATTR_MAX_THREADS
	.align		4
.L_3431:
        /*0068*/ 	.byte	0x04, 0x05
        /*006a*/ 	.short	(.L_3433 - .L_3432)
.L_3432:
        /*006c*/ 	.word	0x00000200
        /*0070*/ 	.word	0x00000001
        /*0074*/ 	.word	0x00000001


	//----- nvinfo : EIATTR_CRS_STACK_SIZE
	.align		4
.L_3433:
        /*0078*/ 	.byte	0x04, 0x1e
        /*007a*/ 	.short	(.L_3435 - .L_3434)
.L_3434:
        /*007c*/ 	.word	0x00000000


	//----- nvinfo : EIATTR_CBANK_PARAM_SIZE
	.align		4
.L_3435:
        /*0080*/ 	.byte	0x03, 0x19
        /*0082*/ 	.short	0x0c50


	//----- nvinfo : EIATTR_PARAM_CBANK
	.align		4
        /*0084*/ 	.byte	0x04, 0x0a
        /*0086*/ 	.short	(.L_3437 - .L_3436)
	.align		4
.L_3436:
        /*0088*/ 	.word	index@(.nv.constant0._ZN2at6native57_GLOBAL__N__f3eca4a2_24_ForeachBinaryOpScalar_cu_86b9896c25multi_tensor_apply_kernelINS1_18TensorListMetadataILi2EEENS1_21BinaryOpScalarFunctorIiLi2ELi1ELi1EEEJSt4plusIiEiEEEvT_T0_DpT1_)
        /*008c*/ 	.short	0x0210
        /*008e*/ 	.short	0x0c50


	//----- nvinfo : EIATTR_SW_WAR
	.align		4
.L_3437:
        /*0090*/ 	.byte	0x04, 0x36
        /*0092*/ 	.short	(.L_3439 - .L_3438)
.L_3438:
        /*0094*/ 	.word	0x00000008
.L_3439:


//--------------------- .nv.info._ZN2at6native57_GLOBAL__N__f3eca4a2_24_ForeachBinaryOpScalar_cu_86b9896c25multi_tensor_apply_kernelINS1_18TensorListMetadataILi2EEENS1_21BinaryOpScalarFunctorIaLi2ELi1ELi1EEEJSt4plusIaEaEEEvT_T0_DpT1_ --------------------------
	.section	.nv.info._ZN2at6native57_GLOBAL__N__f3eca4a2_24_ForeachBinaryOpScalar_cu_86b9896c25multi_tensor_apply_kernelINS1_18TensorListMetadataILi2EEENS1_21BinaryOpScalarFunctorIaLi2ELi1ELi1EEEJSt4plusIaEaEEEvT_T0_DpT1_,"",@"SHT_CUDA_INFO"
	.sectionflags	@""
	.align	4


	//----- nvinfo : EIATTR_CUDA_API_VERSION
	.align		4
        /*0000*/ 	.byte	0x04, 0x37
        /*0002*/ 	.short	(.L_3441 - .L_3440)
.L_3440:
        /*0004*/ 	.word	0x00000082


	//----- nvinfo : EIATTR_KPARAM_INFO
	.align		4
.L_3441:
        /*0008*/ 	.byte	0x04, 0x17
        /*000a*/ 	.short	(.L_3443 - .L_3442)
.L_3442:
        /*000c*/ 	.word	0x00000000
        /*0010*/ 	.short	0x0003
        /*0012*/ 	.short	0x0c4a
        /*0014*/ 	.byte	0x00, 0xf0, 0x05, 0x00


	//----- nvinfo : EIATTR_KPARAM_INFO
	.align		4
.L_3443:
        /*0018*/ 	.byte	0x04, 0x17
        /*001a*/ 	.short	(.L_3445 - .L_3444)
.L_3444:
        /*001c*/ 	.word	0x00000000
        /*0020*/ 	.short	0x0002
        /*0022*/ 	.short	0x0c49
        /*0024*/ 	.byte	0x00, 0xf0, 0x05, 0x00


	//----- nvinfo : EIATTR_KPARAM_INFO
	.align		4
.L_3445:
        /*0028*/ 	.byte	0x04, 0x17
        /*002a*/ 	.short	(.L_3447 - .L_3446)
.L_3446:
        /*002c*/ 	.word	0x00000000
        /*0030*/ 	.short	0x0001
        /*0032*/ 	.short	0x0c48
        /*0034*/ 	.byte	0x00, 0xf0, 0x05, 0x00


	//----- nvinfo : EIATTR_KPARAM_INFO
	.align		4
.L_3447:
        /*0038*/ 	.byte	0x04, 0x17
        /*003a*/ 	.short	(.L_3449 - .L_3448)
.L_3448:
        /*003c*/ 	.word	0x00000000
        /*0040*/ 	.short	0x0000
        /*0042*/ 	.short	0x0000
        /*0044*/ 	.byte	0x00, 0xf0, 0x21, 0x31


	//----- nvinfo : EIATTR_SPARSE_MMA_MASK
	.align		4
.L_3449:
        /*0048*/ 	.byte	0x03, 0x50
        /*004a*/ 	.short	0x0000


	//----- nvinfo : EIATTR_MAXREG_COUNT
	.align		4
        /*004c*/ 	.byte	0x03, 0x1b
        /*004e*/ 	.short	0x0080


	//----- nvinfo : EIATTR_MERCURY_ISA_VERSION
	.align		4
        /*0050*/ 	.byte	0x03, 0x5f
        /*0052*/ 	.short	0x0101


	//----- nvinfo : EIATTR_EXIT_INSTR_OFFSETS
	.align		4
        /*0054*/ 	.byte	0x04, 0x1c
        /*0056*/ 	.short	(.L_3451 - .L_3450)


	//   ....[0]....
.L_3450:
        /*0058*/ 	.word	0x00000190


	//   ....[1]....
        /*005c*/ 	.word	0x000005f0


	//   ....[2]....
        /*0060*/ 	.word	0x00000650


	//   ....[3]....
        /*0064*/ 	.word	0x00000840


	//----- nvinfo : EIATTR_MAX_THREADS
	.align		4
.L_3451:
        /*0068*/ 	.byte	0x04, 0x05
        /*006a*/ 	.short	(.L_3453 - .L_3452)
.L_3452:
        /*006c*/ 	.word	0x00000200
        /*0070*/ 	.word	0x00000001
        /*0074*/ 	.word	0x00000001


	//----- nvinfo : EIATTR_CRS_STACK_SIZE
	.align		4
.L_3453:
        /*0078*/ 	.byte	0x04, 0x1e
        /*007a*/ 	.short	(.L_3455 - .L_3454)
.L_3454:
        /*007c*/ 	.word	0x00000000


	//----- nvinfo : EIATTR_CBANK_PARAM_SIZE
	.align		4
.L_3455:
        /*0080*/ 	.byte	0x03, 0x19
        /*0082*/ 	.short	0x0c4b


	//----- nvinfo : EIATTR_PARAM_CBANK
	.align		4
        /*0084*/ 	.byte	0x04, 0x0a
        /*0086*/ 	.short	(.L_3457 - .L_3456)
	.align		4
.L_3456:
        /*0088*/ 	.word	index@(.nv.constant0._ZN2at6native57_GLOBAL__N__f3eca4a2_24_ForeachBinaryOpScalar_cu_86b9896c25multi_tensor_apply_kernelINS1_18TensorListMetadataILi2EEENS1_21BinaryOpScalarFunctorIaLi2ELi1ELi1EEEJSt4plusIaEaEEEvT_T0_DpT1_)
        /*008c*/ 	.short	0x0210
        /*008e*/ 	.short	0x0c4b


	//----- nvinfo : EIATTR_SW_WAR
	.align		4
.L_3457:
        /*0090*/ 	.byte	0x04, 0x36
        /*0092*/ 	.short	(.L_3459 - .L_3458)
.L_3458:
        /*0094*/ 	.word	0x00000008
.L_3459:


//--------------------- .nv.info._ZN2at6native57_GLOBAL__N__f3eca4a2_24_ForeachBinaryOpScalar_cu_86b9896c25multi_tensor_apply_kernelINS1_18TensorListMetadataILi2EEENS1_21BinaryOpScalarFunctorIhLi2ELi1ELi1EEEJSt4plusIhEhEEEvT_T0_DpT1_ --------------------------
	.section	.nv.info._ZN2at6native57_GLOBAL__N__f3eca4a2_24_ForeachBinaryOpScalar_cu_86b9896c25multi_tensor_apply_kernelINS1_18TensorListMetadataILi2EEENS1_21BinaryOpScalarFunctorIhLi2ELi1ELi1EEEJSt4plusIhEhEEEvT_T0_DpT1_,"",@"SHT_CUDA_INFO"
	.sectionflags	@""
	.align	4


	//----- nvinfo : EIATTR_CUDA_API_VERSION
	.align		4
        /*0000*/ 	.byte	0x04, 0x37
        /*0002*/ 	.short	(.L_3461 - .L_3460)
.L_3460:
        /*0004*/ 	.word	0x00000082


	//----- nvinfo : EIATTR_KPARAM_INFO
	.align		4
.L_3461:
        /*0008*/ 	.byte	0x04, 0x17
        /*000a*/ 	.short	(.L_3463 - .L_3462)
.L_3462:
        /*000c*/ 	.word	0x00000000
        /*0010*/ 	.short	0x0003
        /*0012*/ 	.short	0x0c4a
        /*0014*/ 	.byte	0x00, 0xf0, 0x05, 0x00


	//----- nvinfo : EIATTR_KPARAM_INFO
	.align		4
.L_3463:
        /*0018*/ 	.byte	0x04, 0x17
        /*001a*/ 	.short	(.L_3465 - .L_3464)
.L_3464:
        /*001c*/ 	.word	0x00000000
        /*0020*/ 	.short	0x0002
        /*0022*/ 	.short	0x0c49
        /*0024*/ 	.byte	0x00, 0xf0, 0x05, 0x00


	//----- nvinfo : EIATTR_KPARAM_INFO
	.align		4
.L_3465:
        /*0028*/ 	.byte	0x04, 0x17
        /*002a*/ 	.short	(.L_3467 - .L_3466)
.L_3466:
        /*002c*/ 	.word	0x00000000
        /*0030*/ 	.short	0x0001
        /*0032*/ 	.short	0x0c48
        /*0034*/ 	.byte	0x00, 0xf0, 0x05, 0x00


	//----- nvinfo : EIATTR_KPARAM_INFO
	.align		4
.L_3467:
        /*0038*/ 	.byte	0x04, 0x17
        /*003a*/ 	.short	(.L_3469 - .L_3468)
.L_3468:
        /*003c*/ 	.word	0x00000000
        /*0040*/ 	.short	0x0000
        /*0042*/ 	.short	0x0000
        /*0044*/ 	.byte	0x00, 0xf0, 0x21, 0x31


	//----- nvinfo : EIATTR_SPARSE_MMA_MASK
	.align		4
.L_3469:
        /*0048*/ 	.byte	0x03, 0x50
        /*004a*/ 	.short	0x0000


	//----- nvinfo : EIATTR_MAXREG_COUNT
	.align		4
        /*004c*/ 	.byte	0x03, 0x1b
        /*004e*/ 	.short	0x0080


	//----- nvinfo : EIATTR_MERCURY_ISA_VERSION
	.align		4
        /*0050*/ 	.byte	0x03, 0x5f
        /*0052*/ 	.short	0x0101


	//----- nvinfo : EIATTR_EXIT_INSTR_OFFSETS
	.align		4
        /*0054*/ 	.byte	0x04, 0x1c
        /*0056*/ 	.short	(.L_3471 - .L_3470)


	//   ....[0]....
.L_3470:
        /*0058*/ 	.word	0x00000180


	//   ....[1]....
        /*005c*/ 	.word	0x000005e0


	//   ....[2]....
        /*0060*/ 	.word	0x00000640


	//   ....[3]....
        /*0064*/ 	.word	0x00000830


	//----- nvinfo : EIATTR_MAX_THREADS
	.align		4
.L_3471:
        /*0068*/ 	.byte	0x04, 0x05
        /*006a*/ 	.short	(.L_3473 - .L_3472)
.L_3472:
        /*006c*/ 	.word	0x00000200
        /*0070*/ 	.word	0x00000001
        /*0074*/ 	.word	0x00000001


	//----- nvinfo : EIATTR_CRS_STACK_SIZE
	.align		4
.L_3473:
        /*0078*/ 	.byte	0x04, 0x1e
        /*007a*/ 	.short	(.L_3475 - .L_3474)
.L_3474:
        /*007c*/ 	.word	0x00000000


	//----- nvinfo : EIATTR_CBANK_PARAM_SIZE
	.align		4
.L_3475:
        /*0080*/ 	.byte	0x03, 0x19
        /*0082*/ 	.short	0x0c4b


	//----- nvinfo : EIATTR_PARAM_CBANK
	.align		4
        /*0084*/ 	.byte	0x04, 0x0a
        /*0086*/ 	.short	(.L_3477 - .L_3476)
	.align		4
.L_3476:
        /*0088*/ 	.word	index@(.nv.constant0._ZN2at6native57_GLOBAL__N__f3eca4a2_24_ForeachBinaryOpScalar_cu_86b9896c25multi_tensor_apply_kernelINS1_18TensorListMetadataILi2EEENS1_21BinaryOpScalarFunctorIhLi2ELi1ELi1EEEJSt4plusIhEhEEEvT_T0_DpT1_)
        /*008c*/ 	.short	0x0210
        /*008e*/ 	.short	0x0c4b


	//----- nvinfo : EIATTR_SW_WAR
	.align		4
.L_3477:
        /*0090*/ 	.byte	0x04, 0x36
        /*0092*/ 	.short	(.L_3479 - .L_3478)
.L_3478:
        /*0094*/ 	.word	0x00000008
.L_3479:


//--------------------- .nv.info._ZN2at6native57_GLOBAL__N__f3eca4a2_24_ForeachBinaryOpScalar_cu_86b9896c25multi_tensor_apply_kernelINS1_18TensorListMetadataILi1EEENS1_21BinaryOpScalarFunctorIN3c108BFloat16ELi1ELi1ELi0EEEJSt4plusIfEfEEEvT_T0_DpT1_ --------------------------
	.section	.nv.info._ZN2at6native57_GLOBAL__N__f3eca4a2_24_ForeachBinaryOpScalar_cu_86b9896c25multi_tensor_apply_kernelINS1_18TensorListMetadataILi1EEENS1_21BinaryOpScalarFunctorIN3c108BFloat16ELi1ELi1ELi0EEEJSt4plusIfEfEEEvT_T0_DpT1_,"",@"SHT_CUDA_INFO"
	.sectionflags	@""
	.align	4


	//----- nvinfo : EIATTR_CUDA_API_VERSION
	.align		4
        /*0000*/ 	.byte	0x04, 0x37
        /*0002*/ 	.short	(.L_3481 - .L_3480)
.L_3480:
        /*0004*/ 	.word	0x00000082


	//----- nvinfo : EIATTR_KPARAM_INFO
	.align		4
.L_3481:
        /*0008*/ 	.byte	0x04, 0x17
        /*000a*/ 	.short	(.L_3483 - .L_3482)
.L_3482:
        /*000c*/ 	.word	0x00000000
        /*0010*/ 	.short	0x0003
        /*0012*/ 	.short	0x0d2c
        /*0014*/ 	.byte	0x00, 0xf0, 0x11, 0x00


	//----- nvinfo : EIATTR_KPARAM_INFO
	.align		4
.L_3483:
        /*0018*/ 	.byte	0x04, 0x17
        /*001a*/ 	.short	(.L_3485 - .L_3484)
.L_3484:
        /*001c*/ 	.word	0x00000000
        /*0020*/ 	.short	0x0002
        /*0022*/ 	.short	0x0d29
        /*0024*/ 	.byte	0x00, 0xf0, 0x05, 0x00


	//----- nvinfo : EIATTR_KPARAM_INFO
	.align		4
.L_3485:
        /*0028*/ 	.byte	0x04, 0x17
        /*002a*/ 	.short	(.L_3487 - .L_3486)
.L_3486:
        /*002c*/ 	.word	0x00000000
        /*0030*/ 	.short	0x0001
        /*0032*/ 	.short	0x0d28
        /*0034*/ 	.byte	0x00, 0xf0, 0x05, 0x00


	//----- nvinfo : EIATTR_KPARAM_INFO
	.align		4
.L_3487:
        /*0038*/ 	.byte	0x04, 0x17
        /*003a*/ 	.short	(.L_3489 - .L_3488)
.L_3488:
        /*003c*/ 	.word	0x00000000
        /*0040*/ 	.short	0x0000
        /*0042*/ 	.short	0x0000
        /*0044*/ 	.byte	0x00, 0xf0, 0xa1, 0x34


	//----- nvinfo : EIATTR_SPARSE_MMA_MASK
	.align		4
.L_3489:
        /*0048*/ 	.byte	0x03, 0x50
        /*004a*/ 	.short	0x0000


	//----- nvinfo : EIATTR_MAXREG_COUNT
	.align		4
        /*004c*/ 	.byte	0x03, 0x1b
        /*004e*/ 	.short	0x0080


	//----- nvinfo : EIATTR_MERCURY_ISA_VERSION
	.align		4
        /*0050*/ 	.byte	0x03, 0x5f
        /*0052*/ 	.short	0x0101


	//----- nvinfo : EIATTR_EXIT_INSTR_OFFSETS
	.align		4
        /*0054*/ 	.byte	0x04, 0x1c
        /*0056*/ 	.short	(.L_3491 - .L_3490)


	//   ....[0]....
.L_3490:
        /*0058*/ 	.word	0x00000140


	//   ....[1]....
        /*005c*/ 	.word	0x00000580


	//   ....[2]....
        /*0060*/ 	.word	0x000005e0


	//   ....[3]....
        /*0064*/ 	.word	0x000007b0


	//----- nvinfo : EIATTR_MAX_THREADS
	.align		4
.L_3491:
        /*0068*/ 	.byte	0x04, 0x05
        /*006a*/ 	.short	(.L_3493 - .L_3492)
.L_3492:
        /*006c*/ 	.word	0x00000200
        /*0070*/ 	.word	0x00000001
        /*0074*/ 	.word	0x00000001


	//----- nvinfo : EIATTR_CRS_STACK_SIZE
	.align		4
.L_3493:
        /*0078*/ 	.byte	0x04, 0x1e
        /*007a*/ 	.short	(.L_3495 - .L_3494)
.L_3494:
        /*007c*/ 	.word	0x00000000


	//----- nvinfo : EIATTR_CBANK_PARAM_SIZE
	.align		4
.L_3495:
        /*0080*/ 	.byte	0x03, 0x19
        /*0082*/ 	.short	0x0d30


	//----- nvinfo : EIATTR_PARAM_CBANK
	.align		4
        /*0084*/ 	.byte	0x04, 0x0a
        /*0086*/ 	.short	(.L_3497 - .L_3496)
	.align		4
.L_3496:
        /*0088*/ 	.word	index@(.nv.constant0._ZN2at6native57_GLOBAL__N__f3eca4a2_24_ForeachBinaryOpScalar_cu_86b9896c25multi_tensor_apply_kernelINS1_18TensorListMetadataILi1EEENS1_21BinaryOpScalarFunctorIN3c108BFloat16ELi1ELi1ELi0EEEJSt4plusIfEfEEEvT_T0_DpT1_)
        /*008c*/ 	.short	0x0210
        /*008e*/ 	.short	0x0d30


	//----- nvinfo : EIATTR_SW_WAR
	.align		4
.L_3497:
        /*0090*/ 	.byte	0x04, 0x36
        /*0092*/ 	.short	(.L_3499 - .L_3498)
.L_3498:
        /*0094*/ 	.word	0x00000008
.L_3499:


//--------------------- .nv.info._ZN2at6native57_GLOBAL__N__f3eca4a2_24_ForeachBinaryOpScalar_cu_86b9896c25multi_tensor_apply_kernelINS1_18TensorListMetadataILi1EEENS1_21BinaryOpScalarFunctorIN3c104HalfELi1ELi1ELi0EEEJSt4plusIfEfEEEvT_T0_DpT1_ --------------------------
	.section	.nv.info._ZN2at6native57_GLOBAL__N__f3eca4a2_24_ForeachBinaryOpScalar_cu_86b9896c25multi_tensor_apply_kernelINS1_18TensorListMetadataILi1EEENS1_21BinaryOpScalarFunctorIN3c104HalfELi1ELi1ELi0EEEJSt4plusIfEfEEEvT_T0_DpT1_,"",@"SHT_CUDA_INFO"
	.sectionflags	@""
	.align	4


	//----- nvinfo : EIATTR_CUDA_API_VERSION
	.align		4
        /*0000*/ 	.byte	0x04, 0x37
        /*0002*/ 	.short	(.L_3501 - .L_3500)
.L_3500:
        /*0004*/ 	.word	0x00000082


	//----- nvinfo : EIATTR_KPARAM_INFO
	.align		4
.L_3501:
        /*0008*/ 	.byte	0x04, 0x17
        /*000a*/ 	.short	(.L_3503 - .L_3502)
.L_3502:
        /*000c*/ 	.word	0x00000000
        /*0010*/ 	.short	0x0003
        /*0012*/ 	.short	0x0d2c
        /*0014*/ 	.byte	0x00, 0xf0, 0x11, 0x00


	//----- nvinfo : EIATTR_KPARAM_INFO
	.align		4
.L_3503:
        /*0018*/ 	.byte	0x04, 0x17
        /*001a*/ 	.short	(.L_3505 - .L_3504)
.L_3504:
        /*001c*/ 	.word	0x00000000
        /*0020*/ 	.short	0x0002
        /*0022*/ 	.short	0x0d29
        /*0024*/ 	.byte	0x00, 0xf0, 0x05, 0x00


	//----- nvinfo : EIATTR_KPARAM_INFO
	.align		4
.L_3505:
        /*0028*/ 	.byte	0x04, 0x17
        /*002a*/ 	.short	(.L_3507 - .L_3506)
.L_3506:
        /*002c*/ 	.word	0x00000000
        /*0030*/ 	.short	0x0001
        /*0032*/ 	.short	0x0d28
        /*0034*/ 	.byte	0x00, 0xf0, 0x05, 0x00


	//----- nvinfo : EIATTR_KPARAM_INFO
	.align		4
.L_3507:
        /*0038*/ 	.byte	0x04, 0x17
        /*003a*/ 	.short	(.L_3509 - .L_3508)
.L_3508:
        /*003c*/ 	.word	0x00000000
        /*0040*/ 	.short	0x0000
        /*0042*/ 	.short	0x0000
        /*0044*/ 	.byte	0x00, 0xf0, 0xa1, 0x34


	//----- nvinfo : EIATTR_SPARSE_MMA_MASK
	.align		4
.L_3509:
        /*0048*/ 	.byte	0x03, 0x50
        /*004a*/ 	.short	0x0000


	//----- nvinfo : EIATTR_MAXREG_COUNT
	.align		4
        /*004c*/ 	.byte	0x03, 0x1b
        /*004e*/ 	.short	0x0080


	//----- nvinfo : EIATTR_MERCURY_ISA_VERSION
	.align		4
        /*0050*/ 	.byte	0x03, 0x5f
        /*0052*/ 	.short	0x0101


	//----- nvinfo : EIATTR_EXIT_INSTR_OFFSETS
	.align		4
        /*0054*/ 	.byte	0x04, 0x1c
        /*0056*/ 	.short	(.L_3511 - .L_3510)


	//   ....[0]....
.L_3510:
        /*0058*/ 	.word	0x00000140


	//   ....[1]....
        /*005c*/ 	.word	0x00000580


	//   ....[2]....
        /*0060*/ 	.word	0x000005e0


	//   ....[3]....
        /*0064*/ 	.word	0x00000790


	//----- nvinfo : EIATTR_MAX_THREADS
	.align		4
.L_3511:
        /*0068*/ 	.byte	0x04, 0x05
        /*006a*/ 	.short	(.L_3513 - .L_3512)
.L_3512:
        /*006c*/ 	.word	0x00000200
        /*0070*/ 	.word	0x00000001
        /*0074*/ 	.word	0x00000001


	//----- nvinfo : EIATTR_CRS_STACK_SIZE
	.align		4
.L_3513:
        /*0078*/ 	.byte	0x04, 0x1e
        /*007a*/ 	.short	(.L_3515 - .L_3514)
.L_3514:
        /*007c*/ 	.word	0x00000000


	//----- nvinfo : EIATTR_CBANK_PARAM_SIZE
	.align		4
.L_3515:
        /*0080*/ 	.byte	0x03, 0x19
        /*0082*/ 	.short	0x0d30


	//----- nvinfo : EIATTR_PARAM_CBANK
	.align		4
        /*0084*/ 	.byte	0x04, 0x0a
        /*0086*/ 	.short	(.L_3517 - .L_3516)
	.align		4
.L_3516:
        /*0088*/ 	.word	index@(.nv.constant0._ZN2at6native57_GLOBAL__N__f3eca4a2_24_ForeachBinaryOpScalar_cu_86b9896c25multi_tensor_apply_kernelINS1_18TensorListMetadataILi1EEENS1_21BinaryOpScalarFunctorIN3c104HalfELi1ELi1ELi0EEEJSt4plusIfEfEEEvT_T0_DpT1_)
        /*008c*/ 	.short	0x0210
        /*008e*/ 	.short	0x0d30


	//----- nvinfo : EIATTR_SW_WAR
	.align		4
.L_3517:
        /*0090*/ 	.byte	0x04, 0x36
        /*0092*/ 	.short	(.L_3519 - .L_3518)
.L_3518:
        /*0094*/ 	.word	0x00000008
.L_3519:


//--------------------- .nv.info._ZN2at6native57_GLOBAL__N__f3eca4a2_24_ForeachBinaryOpScalar_cu_86b9896c25multi_tensor_apply_kernelINS1_18TensorListMetadataILi1EEENS1_21BinaryOpScalarFunctorIbLi1ELi1ELi0EEEJSt4plusIbEbEEEvT_T0_DpT1_ --------------------------
	.section	.nv.info._ZN2at6native57_GLOBAL__N__f3eca4a2_24_ForeachBinaryOpScalar_cu_86b9896c25multi_tensor_apply_kernelINS1_18TensorListMetadataILi1EEENS1_21BinaryOpScalarFunctorIbLi1ELi1ELi0EEEJSt4plusIbEbEEEvT_T0_DpT1_,"",@"SHT_CUDA_INFO"
	.sectionflags	@""
	.align	4


	//----- nvinfo : EIATTR_CUDA_API_VERSION
	.align		4
        /*0000*/ 	.byte	0x04, 0x37
        /*0002*/ 	.short	(.L_3521 - .L_3520)
.L_3520:
        /*0004*/ 	.word	0x00000082


	//----- nvinfo : EIATTR_KPARAM_INFO
	.align		4
.L_3521:
        /*0008*/ 	.byte	0x04, 0x17
        /*000a*/ 	.short	(.L_3523 - .L_3522)
.L_3522:
        /*000c*/ 	.word	0x00000000
        /*0010*/ 	.short	0x0003
        /*0012*/ 	.short	0x0d2a
        /*0014*/ 	.byte	0x00, 0xf0, 0x05, 0x00


	//----- nvinfo : EIATTR_KPARAM_INFO
	.align		4
.L_3523:
        /*0018*/ 	.byte	0x04, 0x17
        /*001a*/ 	.short	(.L_3525 - .L_3524)
.L_3524:
        /*001c*/ 	.word	0x00000000
        /*0020*/ 	.short	0x0002
        /*0022*/ 	.short	0x0d29
        /*0024*/ 	.byte	0x00, 0xf0, 0x05, 0x00


	//----- nvinfo : EIATTR_KPARAM_INFO
	.align		4
.L_3525:
        /*0028*/ 	.byte	0x04, 0x17
        /*002a*/ 	.short	(.L_3527 - .L_3526)
.L_3526:
        /*002c*/ 	.word	0x00000000
        /*0030*/ 	.short	0x0001
        /*0032*/ 	.short	0x0d28
        /*0034*/ 	.byte	0x00, 0xf0, 0x05, 0x00


	//----- nvinfo : EIATTR_KPARAM_INFO
	.align		4
.L_3527:
        /*0038*/ 	.byte	0x04, 0x17
        /*003a*/ 	.short	(.L_3529 - .L_3528)
.L_3528:
        /*003c*/ 	.word	0x00000000
        /*0040*/ 	.short	0x0000
        /*0042*/ 	.short	0x0000
        /*0044*/ 	.byte	0x00, 0xf0, 0xa1, 0x34


	//----- nvinfo : EIATTR_SPARSE_MMA_MASK
	.align		4
.L_3529:
        /*0048*/ 	.byte	0x03, 0x50
        /*004a*/ 	.short	0x0000


	//----- nvinfo : EIATTR_MAXREG_COUNT
	.align		4
        /*004c*/ 	.byte	0x03, 0x1b
        /*004e*/ 	.short	0x0080


	//----- nvinfo : EIATTR_MERCURY_ISA_VERSION
	.align		4
        /*0050*/ 	.byte	0x03, 0x5f
        /*0052*/ 	.short	0x0101


	//----- nvinfo : EIATTR_EXIT_INSTR_OFFSETS
	.align		4
        /*0054*/ 	.byte	0x04, 0x1c
        /*0056*/ 	.short	(.L_3531 - .L_3530)


	//   ....[0]....
.L_3530:
        /*0058*/ 	.word	0x00000130


	//   ....[1]....
        /*005c*/ 	.word	0x000005d0


	//   ....[2]....
        /*0060*/ 	.word	0x00000630


	//   ....[3]....
        /*0064*/ 	.word	0x000008d0


	//----- nvinfo : EIATTR_MAX_THREADS
	.align		4
.L_3531:
        /*0068*/ 	.byte	0x04, 0x05
        /*006a*/ 	.short	(.L_3533 - .L_3532)
.L_3532:
        /*006c*/ 	.word	0x00000200
        /*0070*/ 	.word	0x00000001
        /*0074*/ 	.word	0x00000001


	//----- nvinfo : EIATTR_CRS_STACK_SIZE
	.align		4
.L_3533:
        /*0078*/ 	.byte	0x04, 0x1e
        /*007a*/ 	.short	(.L_3535 - .L_3534)
.L_3534:
        /*007c*/ 	.word	0x00000000


	//----- nvinfo : EIATTR_CBANK_PARAM_SIZE
	.align		4
.L_3535:
        /*0080*/ 	.byte	0x03, 0x19
        /*0082*/ 	.short	0x0d2b


	//----- nvinfo : EIATTR_PARAM_CBANK
	.align		4
        /*0084*/ 	.byte	0x04, 0x0a
        /*0086*/ 	.short	(.L_3537 - .L_3536)
	.align		4
.L_3536:
        /*0088*/ 	.word	index@(.nv.constant0._ZN2at6native57_GLOBAL__N__f3eca4a2_24_ForeachBinaryOpScalar_cu_86b9896c25multi_tensor_apply_kernelINS1_18TensorListMetadataILi1EEENS1_21BinaryOpScalarFunctorIbLi1ELi1ELi0EEEJSt4plusIbEbEEEvT_T0_DpT1_)
        /*008c*/ 	.short	0x0210
        /*008e*/ 	.short	0x0d2b


	//----- nvinfo : EIATTR_SW_WAR
	.align		4
.L_3537:
        /*0090*/ 	.byte	0x04, 0x36
        /*0092*/ 	.short	(.L_3539 - .L_3538)
.L_3538:
        /*0094*/ 	.word	0x00000008
.L_3539:


//--------------------- .nv.info._ZN2at6native57_GLOBAL__N__f3eca4a2_24_ForeachBinaryOpScalar_cu_86b9896c25multi_tensor_apply_kernelINS1_18TensorListMetadataILi1EEENS1_21BinaryOpScalarFunctorIN3c107complexIfEELi1ELi1ELi0EEEJSt4plusIS8_ES8_EEEvT_T0_DpT1_ --------------------------
	.section	.nv.info._ZN2at6native57_GLOBAL__N__f3eca4a2_24_ForeachBinaryOpScalar_cu_86b9896c25multi_tensor_apply_kernelINS1_18TensorListMetadataILi1EEENS1_21BinaryOpScalarFunctorIN3c107complexIfEELi1ELi1ELi0EEEJSt4plusIS8_ES8_EEEvT_T0_DpT1_,"",@"SHT_CUDA_INFO"
	.sectionflags	@""
	.align	4


	//----- nvinfo : EIATTR_CUDA_API_VERSION
	.align		4
        /*0000*/ 	.byte	0x04, 0x37
        /*0002*/ 	.short	(.L_3541 - .L_3540)
.L_3540:
        /*0004*/ 	.word	0x00000082


	//----- nvinfo : EIATTR_KPARAM_INFO
	.align		4
.L_3541:
        /*0008*/ 	.byte	0x04, 0x17
        /*000a*/ 	.short	(.L_3543 - .L_3542)
.L_3542:
        /*000c*/ 	.word	0x00000000
        /*0010*/ 	.short	0x0003
        /*0012*/ 	.short	0x0d30
        /*0014*/ 	.byte	0x00, 0xf0, 0x21, 0x00


	//----- nvinfo : EIATTR_KPARAM_INFO
	.align		4
.L_3543:
        /*0018*/ 	.byte	0x04, 0x17
        /*001a*/ 	.short	(.L_3545 - .L_3544)
.L_3544:
        /*001c*/ 	.word	0x00000000
        /*0020*/ 	.short	0x0002
        /*0022*/ 	.short	0x0d29
        /*0024*/ 	.byte	0x00, 0xf0, 0x05, 0x00


	//----- nvinfo : EIATTR_KPARAM_INFO
	.align		4
.L_3545:
        /*0028*/ 	.byte	0x04, 0x17
        /*002a*/ 	.short	(.L_3547 - .L_3546)
.L_3546:
        /*002c*/ 	.word	0x00000000
        /*0030*/ 	.short	0x0001
        /*0032*/ 	.short	0x0d28
        /*0034*/ 	.byte	0x00, 0xf0, 0x05, 0x00


	//----- nvinfo : EIATTR_KPARAM_INFO
	.align		4
.L_3547:
        /*0038*/ 	.byte	0x04, 0x17
        /*003a*/ 	.short	(.L_3549 - .L_3548)
.L_3548:
        /*003c*/ 	.word	0x00000000
        /*0040*/ 	.short	0x0000
        /*0042*/ 	.short	0x0000
        /*0044*/ 	.byte	0x00, 0xf0, 0xa1, 0x34


	//----- nvinfo : EIATTR_SPARSE_MMA_MASK
	.align		4
.L_3549:
        /*0048*/ 	.byte	0x03, 0x50
        /*004a*/ 	.short	0x0000


	//----- nvinfo : EIATTR_MAXREG_COUNT
	.align		4
        /*004c*/ 	.byte	0x03, 0x1b
        /*004e*/ 	.short	0x0080


	//----- nvinfo : EIATTR_MERCURY_ISA_VERSION
	.align		4
        /*0050*/ 	.byte	0x03, 0x5f
        /*0052*/ 	.short	0x0101


	//----- nvinfo : EIATTR_EXIT_INSTR_OFFSETS
	.align		4
        /*0054*/ 	.byte	0x04, 0x1c
        /*0056*/ 	.short	(.L_3551 - .L_3550)


	//   ....[0]....
.L_3550:
        /*0058*/ 	.word	0x00000140


	//   ....[1]....
        /*005c*/ 	.word	0x00000650


	//   ....[2]....
        /*0060*/ 	.word	0x000006b0


	//   ....[3]....
        /*0064*/ 	.word	0x00000860


	//----- nvinfo : EIATTR_MAX_THREADS
	.align		4
.L_3551:
        /*0068*/ 	.byte	0x04, 0x05
        /*006a*/ 	.short	(.L_3553 - .L_3552)
.L_3552:
        /*006c*/ 	.word	0x00000200
        /*0070*/ 	.word	0x00000001
        /*0074*/ 	.word	0x00000001


	//----- nvinfo : EIATTR_CRS_STACK_SIZE
	.align		4
.L_3553:
        /*0078*/ 	.byte	0x04, 0x1e
        /*007a*/ 	.short	(.L_3555 - .L_3554)
.L_3554:
        /*007c*/ 	.word	0x00000000


	//----- nvinfo : EIATTR_CBANK_PARAM_SIZE
	.align		4
.L_3555:
        /*0080*/ 	.byte	0x03, 0x19
        /*0082*/ 	.short	0x0d38


	//----- nvinfo : EIATTR_PARAM_CBANK
	.align		4
        /*0084*/ 	.byte	0x04, 0x0a
        /*0086*/ 	.short	(.L_3557 - .L_3556)
	.align		4
.L_3556:
        /*0088*/ 	.word	index@(.nv.constant0._ZN2at6native57_GLOBAL__N__f3eca4a2_24_ForeachBinaryOpScalar_cu_86b9896c25multi_tensor_apply_kernelINS1_18TensorListMetadataILi1EEENS1_21BinaryOpScalarFunctorIN3c107complexIfEELi1ELi1ELi0EEEJSt4plusIS8_ES8_EEEvT_T0_DpT1_)
        /*008c*/ 	.short	0x0210
        /*008e*/ 	.short	0x0d38


	//----- nvinfo : EIATTR_SW_WAR
	.align		4
.L_3557:
        /*0090*/ 	.byte	0x04, 0x36
        /*0092*/ 	.short	(.L_3559 - .L_3558)
.L_3558:
        /*0094*/ 	.word	0x00000008
.L_3559:


//--------------------- .nv.info._ZN2at6native57_GLOBAL__N__f3eca4a2_24_ForeachBinaryOpScalar_cu_86b9896c25multi_tensor_apply_kernelINS1_18TensorListMetadataILi1EEENS1_21BinaryOpScalarFunctorIN3c107complexIdEELi1ELi1ELi0EEEJSt4plusIS8_ES8_EEEvT_T0_DpT1_ --------------------------
	.section	.nv.info._ZN2at6native57_GLOBAL__N__f3eca4a2_24_ForeachBinaryOpScalar_cu_86b9896c25multi_tensor_apply_kernelINS1_18TensorListMetadataILi1EEENS1_21BinaryOpScalarFunctorIN3c107complexIdEELi1ELi1ELi0EEEJSt4plusIS8_ES8_EEEvT_T0_DpT1_,"",@"SHT_CUDA_INFO"
	.sectionflags	@""
	.align	4


	//----- nvinfo : EIATTR_CUDA_API_VERSION
	.align		4
        /*0000*/ 	.byte	0x04, 0x37
        /*0002*/ 	.short	(.L_3561 - .L_3560)
.L_3560:
        /*0004*/ 	.word	0x00000082


	//----- nvinfo : EIATTR_KPARAM_INFO
	.align		4
.L_3561:
        /*0008*/ 	.byte	0x04, 0x17
        /*000a*/ 	.short	(.L_3563 - .L_3562)
.L_3562:
        /*000c*/ 	.word	0x00000000
        /*0010*/ 	.short	0x0003
        /*0012*/ 	.short	0x0d30
        /*0014*/ 	.byte	0x00, 0xf0, 0x41, 0x00


	//----- nvinfo : EIATTR_KPARAM_INFO
	.align		4
.L_3563:
        /*0018*/ 	.byte	0x04, 0x17
        /*001a*/ 	.short	(.L_3565 - .L_3564)
.L_3564:
        /*001c*/ 	.word	0x00000000
        /*0020*/ 	.short	0x0002
        /*0022*/ 	.short	0x0d29
        /*0024*/ 	.byte	0x00, 0xf0, 0x05, 0x00


	//----- nvinfo : EIATTR_KPARAM_INFO
	.align		4
.L_3565:
        /*0028*/ 	.byte	0x04, 0x17
        /*002a*/ 	.short	(.L_3567 - .L_3566)
.L_3566:
        /*002c*/ 	.word	0x00000000
        /*0030*/ 	.short	0x0001
        /*0032*/ 	.short	0x0d28
        /*0034*/ 	.byte	0x00, 0xf0, 0x05, 0x00


	//----- nvinfo : EIATTR_KPARAM_INFO
	.align		4
.L_3567:
        /*0038*/ 	.byte	0x04, 0x17
        /*003a*/ 	.short	(.L_3569 - .L_3568)
.L_3568:
        /*003c*/ 	.word	0x00000000
        /*0040*/ 	.short	0x0000
        /*0042*/ 	.short	0x0000
        /*0044*/ 	.byte	0x00, 0xf0, 0xa1, 0x34


	//----- nvinfo : EIATTR_SPARSE_MMA_MASK
	.align		4
.L_3569:
        /*0048*/ 	.byte	0x03, 0x50
        /*004a*/ 	.short	0x0000


	//----- nvinfo : EIATTR_MAXREG_COUNT
	.align		4
        /*004c*/ 	.byte	0x03, 0x1b
        /*004e*/ 	.short	0x0080


	//----- nvinfo : EIATTR_MERCURY_ISA_VERSION
	.align		4
        /*0050*/ 	.byte	0x03, 0x5f
        /*0052*/ 	.short	0x0101


	//----- nvinfo : EIATTR_EXIT_INSTR_OFFSETS
	.align		4
        /*0054*/ 	.byte	0x04, 0x1c
        /*0056*/ 	.short	(.L_3571 - .L_3570)


	//   ....[0]....
.L_3570:
        /*0058*/ 	.word	0x00000160


	//   ....[1]....
        /*005c*/ 	.word	0x00000760


	//   ....[2]....
        /*0060*/ 	.word	0x000007c0


	//   ....[3]....
        /*0064*/ 	.word	0x000009c0


	//----- nvinfo : EIATTR_MAX_THREADS
	.align		4
.L_3571:
        /*0068*/ 	.byte	0x04, 0x05
        /*006a*/ 	.short	(.L_3573 - .L_3572)
.L_3572:
        /*006c*/ 	.word	0x00000200
        /*0070*/ 	.word	0x00000001
        /*0074*/ 	.word	0x00000001


	//----- nvinfo : EIATTR_CRS_STACK_SIZE
	.align		4
.L_3573:
        /*0078*/ 	.byte	0x04, 0x1e
        /*007a*/ 	.short	(.L_3575 - .L_3574)
.L_3574:
        /*007c*/ 	.word	0x00000000


	//----- nvinfo : EIATTR_CBANK_PARAM_SIZE
	.align		4
.L_3575:
        /*0080*/ 	.byte	0x03, 0x19
        /*0082*/ 	.short	0x0d40


	//----- nvinfo : EIATTR_PARAM_CBANK
	.align		4
        /*0084*/ 	.byte	0x04, 0x0a
        /*0086*/ 	.short	(.L_3577 - .L_3576)
	.align		4
.L_3576:
        /*0088*/ 	.word	index@(.nv.constant0._ZN2at6native57_GLOBAL__N__f3eca4a2_24_ForeachBinaryOpScalar_cu_86b9896c25multi_tensor_apply_kernelINS1_18TensorListMetadataILi1EEENS1_21BinaryOpScalarFunctorIN3c107complexIdEELi1ELi1ELi0EEEJSt4plusIS8_ES8_EEEvT_T0_DpT1_)
        /*008c*/ 	.short	0x0210
        /*008e*/ 	.short	0x0d40


	//----- nvinfo : EIATTR_SW_WAR
	.align		4
.L_3577:
        /*0090*/ 	.byte	0x04, 0x36
        /*0092*/ 	.short	(.L_3579 - .L_3578)
.L_3578:
        /*0094*/ 	.word	0x00000008
.L_3579:


//--------------------- .nv.info._ZN2at6native57_GLOBAL__N__f3eca4a2_24_ForeachBinaryOpScalar_cu_86b9896c25multi_tensor_apply_kernelINS1_18TensorListMetadataILi1EEENS1_21BinaryOpScalarFunctorIfLi1ELi1ELi0EEEJSt4plusIfEfEEEvT_T0_DpT1_ --------------------------
	.section	.nv.info._ZN2at6native57_GLOBAL__N__f3eca4a2_24_ForeachBinaryOpScalar_cu_86b9896c25multi_tensor_apply_kernelINS1_18TensorListMetadataILi1EEENS1_21BinaryOpScalarFunctorIfLi1ELi1ELi0EEEJSt4plusIfEfEEEvT_T0_DpT1_,"",@"SHT_CUDA_INFO"
	.sectionflags	@""
	.align	4


	//----- nvinfo : EIATTR_CUDA_API_VERSION
	.align		4
        /*0000*/ 	.byte	0x04, 0x37
        /*0002*/ 	.short	(.L_3581 - .L_3580)
.L_3580:
        /*0004*/ 	.word	0x00000082


	//----- nvinfo : EIATTR_KPARAM_INFO
	.align		4
.L_3581:
        /*0008*/ 	.byte	0x04, 0x17
        /*000a*/ 	.short	(.L_3583 - .L_3582)
.L_3582:
        /*000c*/ 	.word	0x00000000
        /*0010*/ 	.short	0x0003
        /*0012*/ 	.short	0x0d2c
        /*0014*/ 	.byte	0x00, 0xf0, 0x11, 0x00


	//----- nvinfo : EIATTR_KPARAM_INFO
	.align		4
.L_3583:
        /*0018*/ 	.byte	0x04, 0x17
        /*001a*/ 	.short	(.L_3585 - .L_3584)
.L_3584:
        /*001c*/ 	.word	0x00000000
        /*0020*/ 	.short	0x0002
        /*0022*/ 	.short	0x0d29
        /*0024*/ 	.byte	0x00, 0xf0, 0x05, 0x00


	//----- nvinfo : EIATTR_KPARAM_INFO
	.align		4
.L_3585:
        /*0028*/ 	.byte	0x04, 0x17
        /*002a*/ 	.short	(.L_3587 - .L_3586)
.L_3586:
        /*002c*/ 	.word	0x00000000
        /*0030*/ 	.short	0x0001
        /*0032*/ 	.short	0x0d28
        /*0034*/ 	.byte	0x00, 0xf0, 0x05, 0x00


	//----- nvinfo : EIATTR_KPARAM_INFO
	.align		4
.L_3587:
        /*0038*/ 	.byte	0x04, 0x17
        /*003a*/ 	.short	(.L_3589 - .L_3588)
.L_3588:
        /*003c*/ 	.word	0x00000000
        /*0040*/ 	.short	0x0000
        /*0042*/ 	.short	0x0000
        /*0044*/ 	.byte	0x00, 0xf0, 0xa1, 0x34


	//----- nvinfo : EIATTR_SPARSE_MMA_MASK
	.align		4
.L_3589:
        /*0048*/ 	.byte	0x03, 0x50
        /*004a*/ 	.short	0x0000


	//----- nvinfo : EIATTR_MAXREG_COUNT
	.align		4
        /*004c*/ 	.byte	0x03, 0x1b
        /*004e*/ 	.short	0x0080


	//----- nvinfo : EIATTR_MERCURY_ISA_VERSION
	.align		4
        /*0050*/ 	.byte	0x03, 0x5f
        /*0052*/ 	.short	0x0101


	//----- nvinfo : EIATTR_EXIT_INSTR_OFFSETS
	.align		4
        /*0054*/ 	.byte	0x04, 0x1c
        /*0056*/ 	.short	(.L_3591 - .L_3590)


	//   ....[0]....
.L_3590:
        /*0058*/ 	.word	0x00000140


	//   ....[1]....
        /*005c*/ 	.word	0x00000520


	//   ....[2]....
        /*0060*/ 	.word	0x00000580


	//   ....[3]....
        /*0064*/ 	.word	0x000006d0


	//----- nvinfo : EIATTR_MAX_THREADS
	.align		4
.L_3591:
        /*0068*/ 	.byte	0x04, 0x05
        /*006a*/ 	.short	(.L_3593 - .L_3592)
.L_3592:
        /*006c*/ 	.word	0x00000200
        /*0070*/ 	.word	0x00000001
        /*0074*/ 	.word	0x00000001


	//----- nvinfo : EIATTR_CRS_STACK_SIZE
	.align		4
.L_3593:
        /*0078*/ 	.byte	0x04, 0x1e
        /*007a*/ 	.short	(.L_3595 - .L_3594)
.L_3594:
        /*007c*/ 	.word	0x00000000


	//----- nvinfo : EIATTR_CBANK_PARAM_SIZE
	.align		4
.L_3595:
        /*0080*/ 	.byte	0x03, 0x19
        /*0082*/ 	.short	0x0d30


	//----- nvinfo : EIATTR_PARAM_CBANK
	.align		4
        /*0084*/ 	.byte	0x04, 0x0a
        /*0086*/ 	.short	(.L_3597 - .L_3596)
	.align		4
.L_3596:
        /*0088*/ 	.word	index@(.nv.constant0._ZN2at6native57_GLOBAL__N__f3eca4a2_24_ForeachBinaryOpScalar_cu_86b9896c25multi_tensor_apply_kernelINS1_18TensorListMetadataILi1EEENS1_21BinaryOpScalarFunctorIfLi1ELi1ELi0EEEJSt4plusIfEfEEEvT_T0_DpT1_)
        /*008c*/ 	.short	0x0210
        /*008e*/ 	.short	0x0d30


	//----- nvinfo : EIATTR_SW_WAR
	.align		4
.L_3597:
        /*0090*/ 	.byte	0x04, 0x36
        /*0092*/ 	.short	(.L_3599 - .L_3598)
.L_3598:
        /*0094*/ 	.word	0x00000008
.L_3599:


//--------------------- .nv.info._ZN2at6native57_GLOBAL__N__f3eca4a2_24_ForeachBinaryOpScalar_cu_86b9896c25multi_tensor_apply_kernelINS1_18TensorListMetadataILi1EEENS1_21BinaryOpScalarFunctorIdLi1ELi1ELi0EEEJSt4plusIdEdEEEvT_T0_DpT1_ --------------------------
	.section	.nv.info._ZN2at6native57_GLOBAL__N__f3eca4a2_24_ForeachBinaryOpScalar_cu_86b9896c25multi_tensor_apply_kernelINS1_18TensorListMetadataILi1EEENS1_21BinaryOpScalarFunctorIdLi1ELi1ELi0EEEJSt4plusIdEdEEEvT_T0_DpT1_,"",@"SHT_CUDA_INFO"
	.sectionflags	@""
	.align	4


	//----- nvinfo : EIATTR_CUDA_API_VERSION
	.align		4
        /*0000*/ 	.byte	0x04, 0x37
        /*0002*/ 	.short	(.L_3601 - .L_3600)
.L_3600:
        /*0004*/ 	.word	0x00000082


	//----- nvinfo : EIATTR_KPARAM_INFO
	.align		4
.L_3601:
        /*0008*/ 	.byte	0x04, 0x17
        /*000a*/ 	.short	(.L_3603 - .L_3602)
.L_3602:
        /*000c*/ 	.word	0x00000000
        /*0010*/ 	.short	0x0003
        /*0012*/ 	.short	0x0d30
        /*0014*/ 	.byte	0x00, 0xf0, 0x21, 0x00


	//----- nvinfo : EIATTR_KPARAM_INFO
	.align		4
.L_3603:
        /*0018*/ 	.byte	0x04, 0x17
        /*001a*/ 	.short	(.L_3605 - .L_3604)
.L_3604:
        /*001c*/ 	.word	0x00000000
        /*0020*/ 	.short	0x0002
        /*0022*/ 	.short	0x0d29
        /*0024*/ 	.byte	0x00, 0xf0, 0x05, 0x00


	//----- nvinfo : EIATTR_KPARAM_INFO
	.align		4
.L_3605:
        /*0028*/ 	.byte	0x04, 0x17
        /*002a*/ 	.short	(.L_3607 - .L_3606)
.L_3606:
        /*002c*/ 	.word	0x00000000
        /*0030*/ 	.short	0x0001
        /*0032*/ 	.short	0x0d28
        /*0034*/ 	.byte	0x00, 0xf0, 0x05, 0x00


	//----- nvinfo : EIATTR_KPARAM_INFO
	.align		4
.L_3607:
        /*0038*/ 	.byte	0x04, 0x17
        /*003a*/ 	.short	(.L_3609 - .L_3608)
.L_3608:
        /*003c*/ 	.word	0x00000000
        /*0040*/ 	.short	0x0000
        /*0042*/ 	.short	0x0000
        /*0044*/ 	.byte	0x00, 0xf0, 0xa1, 0x34


	//----- nvinfo : EIATTR_SPARSE_MMA_MASK
	.align		4
.L_3609:
        /*0048*/ 	.byte	0x03, 0x50
        /*004a*/ 	.short	0x0000


	//----- nvinfo : EIATTR_MAXREG_COUNT
	.align		4
        /*004c*/ 	.byte	0x03, 0x1b
        /*004e*/ 	.short	0x0080


	//----- nvinfo : EIATTR_MERCURY_ISA_VERSION
	.align		4
        /*0050*/ 	.byte	0x03, 0x5f
        /*0052*/ 	.short	0x0101


	//----- nvinfo : EIATTR_EXIT_INSTR_OFFSETS
	.align		4
        /*0054*/ 	.byte	0x04, 0x1c
        /*0056*/ 	.short	(.L_3611 - .L_3610)


	//   ....[0]....
.L_3610:
        /*0058*/ 	.word	0x00000140


	//   ....[1]....
        /*005c*/ 	.word	0x00000530


	//   ....[2]....
        /*0060*/ 	.word	0x00000590


	//   ....[3]....
        /*0064*/ 	.word	0x00000700


	//----- nvinfo : EIATTR_MAX_THREADS
	.align		4
.L_3611:
        /*0068*/ 	.byte	0x04, 0x05
        /*006a*/ 	.short	(.L_3613 - .L_3612)
.L_3612:
        /*006c*/ 	.word	0x00000200
        /*0070*/ 	.word	0x00000001
        /*0074*/ 	.word	0x00000001


	//----- nvinfo : EIATTR_CRS_STACK_SIZE
	.align		4
.L_3613:
        /*0078*/ 	.byte	0x04, 0x1e
        /*007a*/ 	.short	(.L_3615 - .L_3614)
.L_3614:
        /*007c*/ 	.word	0x00000000


	//----- nvinfo : EIATTR_CBANK_PARAM_SIZE
	.align		4
.L_3615:
        /*0080*/ 	.byte	0x03, 0x19
        /*0082*/ 	.short	0x0d38


	//----- nvinfo : EIATTR_PARAM_CBANK
	.align		4
        /*0084*/ 	.byte	0x04, 0x0a
        /*0086*/ 	.short	(.L_3617 - .L_3616)
	.align		4
.L_3616:
        /*0088*/ 	.word	index@(.nv.constant0._ZN2at6native57_GLOBAL__N__f3eca4a2_24_ForeachBinaryOpScalar_cu_86b9896c25multi_tensor_apply_kernelINS1_18TensorListMetadataILi1EEENS1_21BinaryOpScalarFunctorIdLi1ELi1ELi0EEEJSt4plusIdEdEEEvT_T0_DpT1_)
        /*008c*/ 	.short	0x0210
        /*008e*/ 	.short	0x0d38


	//----- nvinfo : EIATTR_SW_WAR
	.align		4
.L_3617:
        /*0090*/ 	.byte	0x04, 0x36
        /*0092*/ 	.short	(.L_3619 - .L_3618)
.L_3618:
        /*0094*/ 	.word	0x00000008
.L_3619:


//--------------------- .nv.info._ZN2at6native57_GLOBAL__N__f3eca4a2_24_ForeachBinaryOpScalar_cu_86b9896c25multi_tensor_apply_kernelINS1_18TensorListMetadataILi1EEENS1_21BinaryOpScalarFunctorIsLi1ELi1ELi0EEEJSt4plusIsEsEEEvT_T0_DpT1_ --------------------------
	.section	.nv.info._ZN2at6native57_GLOBAL__N__f3eca4a2_24_ForeachBinaryOpScalar_cu_86b9896c25multi_tensor_apply_kernelINS1_18TensorListMetadataILi1EEENS1_21BinaryOpScalarFunctorIsLi1ELi1ELi0EEEJSt4plusIsEsEEEvT_T0_DpT1_,"",@"SHT_CUDA_INFO"
	.sectionflags	@""
	.align	4


	//----- nvinfo : EIATTR_CUDA_API_VERSION
	.align		4
        /*0000*/ 	.byte	0x04, 0x37
        /*0002*/ 	.short	(.L_3621 - .L_3620)
.L_3620:
        /*0004*/ 	.word	0x00000082


	//----- nvinfo : EIATTR_KPARAM_INFO
	.align		4
.L_3621:
        /*0008*/ 	.byte	0x04, 0x17
        /*000a*/ 	.short	(.L_3623 - .L_3622)
.L_3622:
        /*000c*/ 	.word	0x00000000
        /*0010*/ 	.short	0x0003
        /*0012*/ 	.short	0x0d2a
        /*0014*/ 	.byte	0x00, 0xf0, 0x09, 0x00


	//----- nvinfo : EIATTR_KPARAM_INFO
	.align		4
.L_3623:
        /*0018*/ 	.byte	0x04, 0x17
        /*001a*/ 	.short	(.L_3625 - .L_3624)
.L_3624:
        /*001c*/ 	.word	0x00000000
        /*0020*/ 	.short	0x0002
        /*0022*/ 	.short	0x0d29
        /*0024*/ 	.byte	0x00, 0xf0, 0x05, 0x00


	//----- nvinfo : EIATTR_KPARAM_INFO
	.align		4
.L_3625:
        /*0028*/ 	.byte	0x04, 0x17
        /*002a*/ 	.short	(.L_3627 - .L_3626)
.L_3626:
        /*002c*/ 	.word	0x00000000
        /*0030*/ 	.short	0x0001
        /*0032*/ 	.short	0x0d28
        /*0034*/ 	.byte	0x00, 0xf0, 0x05, 0x00


	//----- nvinfo : EIATTR_KPARAM_INFO
	.align		4
.L_3627:
        /*0038*/ 	.byte	0x04, 0x17
        /*003a*/ 	.short	(.L_3629 - .L_3628)
.L_3628:
        /*003c*/ 	.word	0x00000000
        /*0040*/ 	.short	0x0000
        /*0042*/ 	.short	0x0000
        /*0044*/ 	.byte	0x00, 0xf0, 0xa1, 0x34


	//----- nvinfo : EIATTR_SPARSE_MMA_MASK
	.align		4
.L_3629:
        /*0048*/ 	.byte	0x03, 0x50
        /*004a*/ 	.short	0x0000


	//----- nvinfo : EIATTR_MAXREG_COUNT
	.align		4
        /*004c*/ 	.byte	0x03, 0x1b
        /*004e*/ 	.short	0x0080


	//----- nvinfo : EIATTR_MERCURY_ISA_VERSION
	.align		4
        /*0050*/ 	.byte	0x03, 0x5f
        /*0052*/ 	.short	0x0101


	//----- nvinfo : EIATTR_EXIT_INSTR_OFFSETS
	.align		4
        /*0054*/ 	.byte	0x04, 0x1c
        /*0056*/ 	.short	(.L_3631 - .L_3630)


	//   ....[0]....
.L_3630:
        /*0058*/ 	.word	0x00000150


	//   ....[1]....
        /*005c*/ 	.word	0x00000500


	//   ....[2]....
        /*0060*/ 	.word	0x00000560


	//   ....[3]....
        /*0064*/ 	.word	0x000006e0


	//----- nvinfo : EIATTR_MAX_THREADS
	.align		4
.L_3631:
        /*0068*/ 	.byte	0x04, 0x05
        /*006a*/ 	.short	(.L_3633 - .L_3632)
.L_3632:
        /*006c*/ 	.word	0x00000200
        /*0070*/ 	.word	0x00000001
        /*0074*/ 	.word	0x00000001


	//----- nvinfo : EIATTR_CRS_STACK_SIZE
	.align		4
.L_3633:
        /*0078*/ 	.byte	0x04, 0x1e
        /*007a*/ 	.short	(.L_3635 - .L_3634)
.L_3634:
        /*007c*/ 	.word	0x00000000


	//----- nvinfo : EIATTR_CBANK_PARAM_SIZE
	.align		4
.L_3635:
        /*0080*/ 	.byte	0x03, 0x19
        /*0082*/ 	.short	0x0d2c


	//----- nvinfo : EIATTR_PARAM_CBANK
	.align		4
        /*0084*/ 	.byte	0x04, 0x0a
        /*0086*/ 	.short	(.L_3637 - .L_3636)
	.align		4
.L_3636:
        /*0088*/ 	.word	index@(.nv.constant0._ZN2at6native57_GLOBAL__N__f3eca4a2_24_ForeachBinaryOpScalar_cu_86b9896c25multi_tensor_apply_kernelINS1_18TensorListMetadataILi1EEENS1_21BinaryOpScalarFunctorIsLi1ELi1ELi0EEEJSt4plusIsEsEEEvT_T0_DpT1_)
        /*008c*/ 	.short	0x0210
        /*008e*/ 	.short	0x0d2c


	//----- nvinfo : EIATTR_SW_WAR
	.align		4
.L_3637:
        /*0090*/ 	.byte	0x04, 0x36
        /*0092*/ 	.short	(.L_3639 - .L_3638)
.L_3638:
        /*0094*/ 	.word	0x00000008
.L_3639:


//--------------------- .nv.info._ZN2at6native57_GLOBAL__N__f3eca4a2_24_ForeachBinaryOpScalar_cu_86b9896c25multi_tensor_apply_kernelINS1_18TensorListMetadataILi1EEENS1_21BinaryOpScalarFunctorIlLi1ELi1ELi0EEEJSt4plusIlElEEEvT_T0_DpT1_ --------------------------
	.section	.nv.info._ZN2at6native57_GLOBAL__N__f3eca4a2_24_ForeachBinaryOpScalar_cu_86b9896c25multi_tensor_apply_kernelINS1_18TensorListMetadataILi1EEENS1_21BinaryOpScalarFunctorIlLi1ELi1ELi0EEEJSt4plusIlElEEEvT_T0_DpT1_,"",@"SHT_CUDA_INFO"
	.sectionflags	@""
	.align	4


	//----- nvinfo : EIATTR_CUDA_API_VERSION
	.align		4
        /*0000*/ 	.byte	0x04, 0x37
        /*0002*/ 	.short	(.L_3641 - .L_3640)
.L_3640:
        /*0004*/ 	.word	0x00000082


	//----- nvinfo : EIATTR_KPARAM_INFO
	.align		4
.L_3641:
        /*0008*/ 	.byte	0x04, 0x17
        /*000a*/ 	.short	(.L_3643 - .L_3642)
.L_3642:
        /*000c*/ 	.word	0x00000000
        /*0010*/ 	.short	0x0003
        /*0012*/ 	.short	0x0d30
        /*0014*/ 	.byte	0x00, 0xf0, 0x21, 0x00


	//----- nvinfo : EIATTR_KPARAM_INFO
	.align		4
.L_3643:
        /*0018*/ 	.byte	0x04, 0x17
        /*001a*/ 	.short	(.L_3645 - .L_3644)
.L_3644:
        /*001c*/ 	.word	0x00000000
        /*0020*/ 	.short	0x0002
        /*0022*/ 	.short	0x0d29
        /*0024*/ 	.byte	0x00, 0xf0, 0x05, 0x00


	//----- nvinfo : EIATTR_KPARAM_INFO
	.align		4
.L_3645:
        /*0028*/ 	.byte	0x04, 0x17
        /*002a*/ 	.short	(.L_3647 - .L_3646)
.L_3646:
        /*002c*/ 	.word	0x00000000
        /*0030*/ 	.short	0x0001
        /*0032*/ 	.short	0x0d28
        /*0034*/ 	.byte	0x00, 0xf0, 0x05, 0x00


	//----- nvinfo : EIATTR_KPARAM_INFO
	.align		4
.L_3647:
        /*0038*/ 	.byte	0x04, 0x17
        /*003a*/ 	.short	(.L_3649 - .L_3648)
.L_3648:
        /*003c*/ 	.word	0x00000000
        /*0040*/ 	.short	0x0000
        /*0042*/ 	.short	0x0000
        /*0044*/ 	.byte	0x00, 0xf0, 0xa1, 0x34


	//----- nvinfo : EIATTR_SPARSE_MMA_MASK
	.align		4
.L_3649:
        /*0048*/ 	.byte	0x03, 0x50
        /*004a*/ 	.short	0x0000


	//----- nvinfo : EIATTR_MAXREG_COUNT
	.align		4
        /*004c*/ 	.byte	0x03, 0x1b
        /*004e*/ 	.short	0x0080


	//----- nvinfo : EIATTR_MERCURY_ISA_VERSION
	.align		4
        /*0050*/ 	.byte	0x03, 0x5f
        /*0052*/ 	.short	0x0101


	//----- nvinfo : EIATTR_EXIT_INSTR_OFFSETS
	.align		4
        /*0054*/ 	.byte	0x04, 0x1c
        /*0056*/ 	.short	(.L_3651 - .L_3650)


	//   ....[0]....
.L_3650:
        /*0058*/ 	.word	0x00000140


	//   ....[1]....
        /*005c*/ 	.word	0x000005a0


	//   ....[2]....
        /*0060*/ 	.word	0x00000600


	//   ....[3]....
        /*0064*/ 	.word	0x000007f0


	//----- nvinfo : EIATTR_MAX_THREADS
	.align		4
.L_3651:
        /*0068*/ 	.byte	0x04, 0x05
        /*006a*/ 	.short	(.L_3653 - .L_3652)
.L_3652:
        /*006c*/ 	.word	0x00000200
        /*0070*/ 	.word	0x00000001
        /*0074*/ 	.word	0x00000001


	//----- nvinfo : EIATTR_CRS_STACK_SIZE
	.align		4
.L_3653:
        /*0078*/ 	.byte	0x04, 0x1e
        /*007a*/ 	.short	(.L_3655 - .L_3654)
.L_3654:
        /*007c*/ 	.word	0x00000000


	//----- nvinfo : EIATTR_CBANK_PARAM_SIZE
	.align		4
.L_3655:
        /*0080*/ 	.byte	0x03, 0x19
        /*0082*/ 	.short	0x0d38


	//----- nvinfo : EIATTR_PARAM_CBANK
	.align		4
        /*0084*/ 	.byte	0x04, 0x0a
        /*0086*/ 	.short	(.L_3657 - .L_3656)
	.align		4
.L_3656:
        /*0088*/ 	.word	index@(.nv.constant0._ZN2at6native57_GLOBAL__N__f3eca4a2_24_ForeachBinaryOpScalar_cu_86b9896c25multi_tensor_apply_kernelINS1_18TensorListMetadataILi1EEENS1_21BinaryOpScalarFunctorIlLi1ELi1ELi0EEEJSt4plusIlElEEEvT_T0_DpT1_)
        /*008c*/ 	.short	0x0210
        /*008e*/ 	.short	0x0d38


	//----- nvinfo : EIATTR_SW_WAR
	.align		4
.L_3657:
        /*0090*/ 	.byte	0x04, 0x36
        /*0092*/ 	.short	(.L_3659 - .L_3658)
.L_3658:
        /*0094*/ 	.word	0x00000008
.L_3659:


//--------------------- .nv.info._ZN2at6native57_GLOBAL__N__f3eca4a2_24_ForeachBinaryOpScalar_cu_86b9896c25multi_tensor_apply_kernelINS1_18TensorListMetadataILi1EEENS1_21BinaryOpScalarFunctorIiLi1ELi1ELi0EEEJSt4plusIiEiEEEvT_T0_DpT1_ --------------------------
	.section	.nv.info._ZN2at6native57_GLOBAL__N__f3eca4a2_24_ForeachBinaryOpScalar_cu_86b9896c25multi_tensor_apply_kernelINS1_18TensorListMetadataILi1EEENS1_21BinaryOpScalarFunctorIiLi1ELi1ELi0EEEJSt4plusIiEiEEEvT_T0_DpT1_,"",@"SHT_CUDA_INFO"
	.sectionflags	@""
	.align	4


	//----- nvinfo : EIATTR_CUDA_API_VERSION
	.align		4
        /*0000*/ 	.byte	0x04, 0x37
        /*0002*/ 	.short	(.L_3661 - .L_3660)
.L_3660:
        /*0004*/ 	.word	0x00000082


	//----- nvinfo : EIATTR_KPARAM_INFO
	.align		4
.L_3661:
        /*0008*/ 	.byte	0x04, 0x17
        /*000a*/ 	.short	(.L_3663 - .L_3662)
.L_3662:
        /*000c*/ 	.word	0x00000000
        /*0010*/ 	.short	0x0003
        /*0012*/ 	.short	0x0d2c
        /*0014*/ 	.byte	0x00, 0xf0, 0x11, 0x00


	//----- nvinfo : EIATTR_KPARAM_INFO
	.align		4
.L_3663:
        /*0018*/ 	.byte	0x04, 0x17
        /*001a*/ 	.short	(.L_3665 - .L_3664)
.L_3664:
        /*001c*/ 	.word	0x00000000
        /*0020*/ 	.short	0x0002
        /*0022*/ 	.short	0x0d29
        /*0024*/ 	.byte	0x00, 0xf0, 0x05, 0x00


	//----- nvinfo : EIATTR_KPARAM_INFO
	.align		4
.L_3665:
        /*0028*/ 	.byte	0x04, 0x17
        /*002a*/ 	.short	(.L_3667 - .L_3666)
.L_3666:
        /*002c*/ 	.word	0x00000000
        /*0030*/ 	.short	0x0001
        /*0032*/ 	.short	0x0d28
        /*0034*/ 	.byte	0x00, 0xf0, 0x05, 0x00


	//----- nvinfo : EIATTR_KPARAM_INFO
	.align		4
.L_3667:
        /*0038*/ 	.byte	0x04, 0x17
        /*003a*/ 	.short	(.L_3669 - .L_3668)
.L_3668:
        /*003c*/ 	.word	0x00000000
        /*0040*/ 	.short	0x0000
        /*0042*/ 	.short	0x0000
        /*0044*/ 	.byte	0x00, 0xf0, 0xa1, 0x34


	//----- nvinfo : EIATTR_SPARSE_MMA_MASK
	.align		4
.L_3669:
        /*0048*/ 	.byte	0x03, 0x50
        /*004a*/ 	.short	0x0000


	//----- nvinfo : EIATTR_MAXREG_COUNT
	.align		4
        /*004c*/ 	.byte	0x03, 0x1b
        /*004e*/ 	.short	0x0080


	//----- nvinfo : EIATTR_MERCURY_ISA_VERSION
	.align		4
        /*0050*/ 	.byte	0x03, 0x5f
        /*0052*/ 	.short	0x0101


	//----- nvinfo : EIATTR_EXIT_INSTR_OFFSETS
	.align		4
        /*0054*/ 	.byte	0x04, 0x1c
        /*0056*/ 	.short	(.L_3671 - .L_3670)


	//   ....[0]....
.L_3670:
        /*0058*/ 	.word	0x00000140


	//   ....[1]....
        /*005c*/ 	.word	0x00000520


	//   ....[2]....
        /*0060*/ 	.word	0x00000580


	//   ....[3]....
        /*0064*/ 	.word	0x000006d0


	//----- nvinfo : EIATTR_MAX_THREADS
	.align		4
.L_3671:
        /*0068*/ 	.byte	0x04, 0x05
        /*006a*/ 	.short	(.L_3673 - .L_3672)
.L_3672:
        /*006c*/ 	.word	0x00000200
        /*0070*/ 	.word	0x00000001
        /*0074*/ 	.word	0x00000001


	//----- nvinfo : EIATTR_CRS_STACK_SIZE
	.align		4
.L_3673:
        /*0078*/ 	.byte	0x04, 0x1e
        /*007a*/ 	.short	(.L_3675 - .L_3674)
.L_3674:
        /*007c*/ 	.word	0x00000000


	//----- nvinfo : EIATTR_CBANK_PARAM_SIZE
	.align		4
.L_3675:
        /*0080*/ 	.byte	0x03, 0x19
        /*0082*/ 	.short	0x0d30


	//----- nvinfo : EIATTR_PARAM_CBANK
	.align		4
        /*0084*/ 	.byte	0x04, 0x0a
        /*0086*/ 	.short	(.L_3677 - .L_3676)
	.align		4
.L_3676:
        /*0088*/ 	.word	index@(.nv.constant0._ZN2at6native57_GLOBAL__N__f3eca4a2_24_ForeachBinaryOpScalar_cu_86b9896c25multi_tensor_apply_kernelINS1_18TensorListMetadataILi1EEENS1_21BinaryOpScalarFunctorIiLi1ELi1ELi0EEEJSt4plusIiEiEEEvT_T0_DpT1_)
        /*008c*/ 	.short	0x0210
        /*008e*/ 	.short	0x0d30


	//----- nvinfo : EIATTR_SW_WAR
	.align		4
.L_3677:
        /*0090*/ 	.byte	0x04, 0x36
        /*0092*/ 	.short	(.L_3679 - .L_3678)
.L_3678:
        /*0094*/ 	.word	0x00000008
.L_3679:


//--------------------- .nv.info._ZN2at6native57_GLOBAL__N__f3eca4a2_24_ForeachBinaryOpScalar_cu_86b9896c25multi_tensor_apply_kernelINS1_18TensorListMetadataILi1EEENS1_21BinaryOpScalarFunctorIaLi1ELi1ELi0EEEJSt4plusIaEaEEEvT_T0_DpT1_ --------------------------
	.section	.nv.info._ZN2at6native57_GLOBAL__N__f3eca4a2_24_ForeachBinaryOpScalar_cu_86b9896c25multi_tensor_apply_kernelINS1_18TensorListMetadataILi1EEENS1_21BinaryOpScalarFunctorIaLi1ELi1ELi0EEEJSt4plusIaEaEEEvT_T0_DpT1_,"",@"SHT_CUDA_INFO"
	.sectionflags	@""
	.align	4


	//----- nvinfo : EIATTR_CUDA_API_VERSION
	.align		4
        /*0000*/ 	.byte	0x04, 0x37
        /*0002*/ 	.short	(.L_3681 - .L_3680)
.L_3680:
        /*0004*/ 	.word	0x00000082


	//----- nvinfo : EIATTR_KPARAM_INFO
	.align		4
.L_3681:
        /*0008*/ 	.byte	0x04, 0x17
        /*000a*/ 	.short	(.L_3683 - .L_3682)
.L_3682:
        /*000c*/ 	.word	0x00000000
        /*0010*/ 	.short	0x0003
        /*0012*/ 	.short	0x0d2a
        /*0014*/ 	.byte	0x00, 0xf0, 0x05, 0x00


	//----- nvinfo : EIATTR_KPARAM_INFO
	.align		4
.L_3683:
        /*0018*/ 	.byte	0x04, 0x17
        /*001a*/ 	.short	(.L_3685 - .L_3684)
.L_3684:
        /*001c*/ 	.word	0x00000000
        /*0020*/ 	.short	0x0002
        /*0022*/ 	.short	0x0d29
        /*0024*/ 	.byte	0x00, 0xf0, 0x05, 0x00


	//----- nvinfo : EIATTR_KPARAM_INFO
	.align		4
.L_3685:
        /*0028*/ 	.byte	0x04, 0x17
        /*002a*/ 	.short	(.L_3687 - .L_3686)
.L_3686:
        /*002c*/ 	.word	0x00000000
        /*0030*/ 	.short	0x0001
        /*0032*/ 	.short	0x0d28
        /*0034*/ 	.byte	0x00, 0xf0, 0x05, 0x00


	//----- nvinfo : EIATTR_KPARAM_INFO
	.align		4
.L_3687:
        /*0038*/ 	.byte	0x04, 0x17
        /*003a*/ 	.short	(.L_3689 - .L_3688)
.L_3688:
        /*003c*/ 	.word	0x00000000
        /*0040*/ 	.short	0x0000
        /*0042*/ 	.short	0x0000
        /*0044*/ 	.byte	0x00, 0xf0, 0xa1, 0x34


	//----- nvinfo : EIATTR_SPARSE_MMA_MASK
	.align		4
.L_3689:
        /*0048*/ 	.byte	0x03, 0x50
        /*004a*/ 	.short	0x0000


	//----- nvinfo : EIATTR_MAXREG_COUNT
	.align		4
        /*004c*/ 	.byte	0x03, 0x1b
        /*004e*/ 	.short	0x0080


	//----- nvinfo : EIATTR_MERCURY_ISA_VERSION
	.align		4
        /*0050*/ 	.byte	0x03, 0x5f
        /*0052*/ 	.short	0x0101


	//----- nvinfo : EIATTR_EXIT_INSTR_OFFSETS
	.align		4
        /*0054*/ 	.byte	0x04, 0x1c
        /*0056*/ 	.short	(.L_3691 - .L_3690)


	//   ....[0]....
.L_3690:
        /*0058*/ 	.word	0x00000150


	//   ....[1]....
        /*005c*/ 	.word	0x00000500


	//   ....[2]....
        /*0060*/ 	.word	0x00000560


	//   ....[3]....
        /*0064*/ 	.word	0x00000710


	//----- nvinfo : EIATTR_MAX_THREADS
	.align		4
.L_3691:
        /*0068*/ 	.byte	0x04, 0x05
        /*006a*/ 	.short	(.L_3693 - .L_3692)
.L_3692:
        /*006c*/ 	.word	0x00000200
        /*0070*/ 	.word	0x00000001
        /*0074*/ 	.word	0x00000001


	//----- nvinfo : EIATTR_CRS_STACK_SIZE
	.align		4
.L_3693:
        /*0078*/ 	.byte	0x04, 0x1e
        /*007a*/ 	.short	(.L_3695 - .L_3694)
.L_3694:
        /*007c*/ 	.word	0x00000000


	//----- nvinfo : EIATTR_CBANK_PARAM_SIZE
	.align		4
.L_3695:
        /*0080*/ 	.byte	0x03, 0x19
        /*0082*/ 	.short	0x0d2b


	//----- nvinfo : EIATTR_PARAM_CBANK
	.align		4
        /*0084*/ 	.byte	0x04, 0x0a
        /*0086*/ 	.short	(.L_3697 - .L_3696)
	.align		4
.L_3696:
        /*0088*/ 	.word	index@(.nv.constant0._ZN2at6native57_GLOBAL__N__f3eca4a2_24_ForeachBinaryOpScalar_cu_86b9896c25multi_tensor_apply_kernelINS1_18TensorListMetadataILi1EEENS1_21BinaryOpScalarFunctorIaLi1ELi1ELi0EEEJSt4plusIaEaEEEvT_T0_DpT1_)
        /*008c*/ 	.short	0x0210
        /*008e*/ 	.short	0x0d2b


	//----- nvinfo : EIATTR_SW_WAR
	.align		4
.L_3697:
        /*0090*/ 	.byte	0x04, 0x36
        /*0092*/ 	.short	(.L_3699 - .L_3698)
.L_3698:
        /*0094*/ 	.word	0x00000008
.L_3699:


//--------------------- .nv.info._ZN2at6native57_GLOBAL__N__f3eca4a2_24_ForeachBinaryOpScalar_cu_86b9896c25multi_tensor_apply_kernelINS1_18TensorListMetadataILi1EEENS1_21BinaryOpScalarFunctorIhLi1ELi1ELi0EEEJSt4plusIhEhEEEvT_T0_DpT1_ --------------------------
	.section	.nv.info._ZN2at6native57_GLOBAL__N__f3eca4a2_24_ForeachBinaryOpScalar_cu_86b9896c25multi_tensor_apply_kernelINS1_18TensorListMetadataILi1EEENS1_21BinaryOpScalarFunctorIhLi1ELi1ELi0EEEJSt4plusIhEhEEEvT_T0_DpT1_,"",@"SHT_CUDA_INFO"
	.sectionflags	@""
	.align	4


	//----- nvinfo : EIATTR_CUDA_API_VERSION
	.align		4
        /*0000*/ 	.byte	0x04, 0x37
        /*0002*/ 	.short	(.L_3701 - .L_3700)
.L_3700:
        /*0004*/ 	.word	0x00000082


	//----- nvinfo : EIATTR_KPARAM_INFO
	.align		4
.L_3701:
        /*0008*/ 	.byte	0x04, 0x17
        /*000a*/ 	.short	(.L_3703 - .L_3702)
.L_3702:
        /*000c*/ 	.word	0x00000000
        /*0010*/ 	.short	0x0003
        /*0012*/ 	.short	0x0d2a
        /*0014*/ 	.byte	0x00, 0xf0, 0x05, 0x00


	//----- nvinfo : EIATTR_KPARAM_INFO
	.align		4
.L_3703:
        /*0018*/ 	.byte	0x04, 0x17
        /*001a*/ 	.short	(.L_3705 - .L_3704)
.L_3704:
        /*001c*/ 	.word	0x00000000
        /*0020*/ 	.short	0x0002
        /*0022*/ 	.short	0x0d29
        /*0024*/ 	.byte	0x00, 0xf0, 0x05, 0x00


	//----- nvinfo : EIATTR_KPARAM_INFO
	.align		4
.L_3705:
        /*0028*/ 	.byte	0x04, 0x17
        /*002a*/ 	.short	(.L_3707 - .L_3706)
.L_3706:
        /*002c*/ 	.word	0x00000000
        /*0030*/ 	.short	0x0001
        /*0032*/ 	.short	0x0d28
        /*0034*/ 	.byte	0x00, 0xf0, 0x05, 0x00


	//----- nvinfo : EIATTR_KPARAM_INFO
	.align		4
.L_3707:
        /*0038*/ 	.byte	0x04, 0x17
        /*003a*/ 	.short	(.L_3709 - .L_3708)
.L_3708:
        /*003c*/ 	.word	0x00000000
        /*0040*/ 	.short	0x0000
        /*0042*/ 	.short	0x0000
        /*0044*/ 	.byte	0x00, 0xf0, 0xa1, 0x34


	//----- nvinfo : EIATTR_SPARSE_MMA_MASK
	.align		4
.L_3709:
        /*0048*/ 	.byte	0x03, 0x50
        /*004a*/ 	.short	0x0000


	//----- nvinfo : EIATTR_MAXREG_COUNT
	.align		4
        /*004c*/ 	.byte	0x03, 0x1b
        /*004e*/ 	.short	0x0080


	//----- nvinfo : EIATTR_MERCURY_ISA_VERSION
	.align		4
        /*0050*/ 	.byte	0x03, 0x5f
        /*0052*/ 	.short	0x0101


	//----- nvinfo : EIATTR_EXIT_INSTR_OFFSETS
	.align		4
        /*0054*/ 	.byte	0x04, 0x1c
        /*0056*/ 	.short	(.L_3711 - .L_3710)


	//   ....[0]....
.L_3710:
        /*0058*/ 	.word	0x00000140


	//   ....[1]....
        /*005c*/ 	.word	0x000004f0


	//   ....[2]....
        /*0060*/ 	.word	0x00000550


	//   ....[3]....
        /*0064*/ 	.word	0x00000700


	//----- nvinfo : EIATTR_MAX_THREADS
	.align		4
.L_3711:
        /*0068*/ 	.byte	0x04, 0x05
        /*006a*/ 	.short	(.L_3713 - .L_3712)
.L_3712:
        /*006c*/ 	.word	0x00000200
        /*0070*/ 	.word	0x00000001
        /*0074*/ 	.word	0x00000001


	//----- nvinfo : EIATTR_CRS_STACK_SIZE
	.align		4
.L_3713:
        /*0078*/ 	.byte	0x04, 0x1e
        /*007a*/ 	.short	(.L_3715 - .L_3714)
.L_3714:
        /*007c*/ 	.word	0x00000000


	//----- nvinfo : EIATTR_CBANK_PARAM_SIZE
	.align		4
.L_3715:
        /*0080*/ 	.byte	0x03, 0x19
        /*0082*/ 	.short	0x0d2b


	//----- nvinfo : EIATTR_PARAM_CBANK
	.align		4
        /*0084*/ 	.byte	0x04, 0x0a
        /*0086*/ 	.short	(.L_3717 - .L_3716)
	.align		4
.L_3716:
        /*0088*/ 	.word	index@(.nv.constant0._ZN2at6native57_GLOBAL__N__f3eca4a2_24_ForeachBinaryOpScalar_cu_86b9896c25multi_tensor_apply_kernelINS1_18TensorListMetadataILi1EEENS1_21BinaryOpScalarFunctorIhLi1ELi1ELi0EEEJSt4plusIhEhEEEvT_T0_DpT1_)
        /*008c*/ 	.short	0x0210
        /*008e*/ 	.short	0x0d2b


	//----- nvinfo : EIATTR_SW_WAR
	.align		4
.L_3717:
        /*0090*/ 	.byte	0x04, 0x36
        /*0092*/ 	.short	(.L_3719 - .L_3718)
.L_3718:
        /*0094*/ 	.word	0x00000008
.L_3719:


//--------------------- .nv.callgraph             --------------------------
	.section	.nv.callgraph,"",@"SHT_CUDA_CALLGRAPH"
	.align	4
	.sectionentsize	8
	.align		4
        /*0000*/ 	.word	0x00000000
	.align		4
        /*0004*/ 	.word	0xffffffff
	.align		4
        /*0008*/ 	.word	0x00000000
	.align		4
        /*000c*/ 	.word	0xfffffffe
	.align		4
        /*0010*/ 	.word	0x00000000
	.align		4
        /*0014*/ 	.word	0xfffffffd
	.align		4
        /*0018*/ 	.word	0x00000000
	.align		4
        /*001c*/ 	.word	0xfffffffc


//--------------------- .nv.constant4             --------------------------
	.section	.nv.constant4,"a",@progbits
	.align	8
	.align		8
.nv.constant4:
        /*0000*/ 	.dword	_ZN55_INTERNAL_f3eca4a2_24_ForeachBinaryOpScalar_cu_86b9896c4cuda3std3__45__cpo5beginE
	.align		8
        /*0008*/ 	.dword	_ZN55_INTERNAL_f3eca4a2_24_ForeachBinaryOpScalar_cu_86b9896c4cuda3std3__45__cpo3endE
	.align		8
        /*0010*/ 	.dword	_ZN55_INTERNAL_f3eca4a2_24_ForeachBinaryOpScalar_cu_86b9896c4cuda3std3__45__cpo6cbeginE
	.align		8
        /*0018*/ 	.dword	_ZN55_INTERNAL_f3eca4a2_24_ForeachBinaryOpScalar_cu_86b9896c4cuda3std3__45__cpo4cendE
	.align		8
        /*0020*/ 	.dword	_ZN55_INTERNAL_f3eca4a2_24_ForeachBinaryOpScalar_cu_86b9896c4cuda3std3__45__cpo6rbeginE
	.align		8
        /*0028*/ 	.dword	_ZN55_INTERNAL_f3eca4a2_24_ForeachBinaryOpScalar_cu_86b9896c4cuda3std3__45__cpo4rendE
	.align		8
        /*0030*/ 	.dword	_ZN55_INTERNAL_f3eca4a2_24_ForeachBinaryOpScalar_cu_86b9896c4cuda3std3__45__cpo7crbeginE
	.align		8
        /*0038*/ 	.dword	_ZN55_INTERNAL_f3eca4a2_24_ForeachBinaryOpScalar_cu_86b9896c4cuda3std3__45__cpo5crendE
	.align		8
        /*0040*/ 	.dword	_ZN55_INTERNAL_f3eca4a2_24_ForeachBinaryOpScalar_cu_86b9896c4cuda3std3__457_GLOBAL__N__f3eca4a2_24_ForeachBinaryOpScalar_cu_86b9896c6ignoreE
	.align		8
        /*0048*/ 	.dword	_ZN55_INTERNAL_f3eca4a2_24_ForeachBinaryOpScalar_cu_86b9896c4cuda3std3__419piecewise_constructE
	.align		8
        /*0050*/ 	.dword	_ZN55_INTERNAL_f3eca4a2_24_ForeachBinaryOpScalar_cu_86b9896c4cuda3std3__48in_placeE
	.align		8
        /*0058*/ 	.dword	_ZN55_INTERNAL_f3eca4a2_24_ForeachBinaryOpScalar_cu_86b9896c4cuda3std3__420unreachable_sentinelE
	.align		8
        /*0060*/ 	.dword	_ZN55_INTERNAL_f3eca4a2_24_ForeachBinaryOpScalar_cu_86b9896c4cuda3std6ranges3__45__cpo4swapE
	.align		8
        /*0068*/ 	.dword	_ZN55_INTERNAL_f3eca4a2_24_ForeachBinaryOpScalar_cu_86b9896c4cuda3std6ranges3__45__cpo9iter_moveE
	.align		8
        /*0070*/ 	.dword	_ZN55_INTERNAL_f3eca4a2_24_ForeachBinaryOpScalar_cu_86b9896c4cuda3std6ranges3__45__cpo5beginE
	.align		8
        /*0078*/ 	.dword	_ZN55_INTERNAL_f3eca4a2_24_ForeachBinaryOpScalar_cu_86b9896c4cuda3std6ranges3__45__cpo3endE
	.align		8
        /*0080*/ 	.dword	_ZN55_INTERNAL_f3eca4a2_24_ForeachBinaryOpScalar_cu_86b9896c4cuda3std6ranges3__45__cpo6cbeginE
	.align		8
        /*0088*/ 	.dword	_ZN55_INTERNAL_f3eca4a2_24_ForeachBinaryOpScalar_cu_86b9896c4cuda3std6ranges3__45__cpo4cendE
	.align		8
        /*0090*/ 	.dword	_ZN55_INTERNAL_f3eca4a2_24_ForeachBinaryOpScalar_cu_86b9896c4cuda3std6ranges3__45__cpo7advanceE
	.align		8
        /*0098*/ 	.dword	_ZN55_INTERNAL_f3eca4a2_24_ForeachBinaryOpScalar_cu_86b9896c4cuda3std6ranges3__45__cpo9iter_swapE
	.align		8
        /*00a0*/ 	.dword	_ZN55_INTERNAL_f3eca4a2_24_ForeachBinaryOpScalar_cu_86b9896c4cuda3std6ranges3__45__cpo4nextE
	.align		8
        /*00a8*/ 	.dword	_ZN55_INTERNAL_f3eca4a2_24_ForeachBinaryOpScalar_cu_86b9896c4cuda3std6ranges3__45__cpo4prevE
	.align		8
        /*00b0*/ 	.dword	_ZN55_INTERNAL_f3eca4a2_24_ForeachBinaryOpScalar_cu_86b9896c4cuda3std6ranges3__45__cpo4dataE
	.align		8
        /*00b8*/ 	.dword	_ZN55_INTERNAL_f3eca4a2_24_ForeachBinaryOpScalar_cu_86b9896c4cuda3std6ranges3__45__cpo5cdataE
	.align		8
        /*00c0*/ 	.dword	_ZN55_INTERNAL_f3eca4a2_24_ForeachBinaryOpScalar_cu_86b9896c4cuda3std6ranges3__45__cpo4sizeE
	.align		8
        /*00c8*/ 	.dword	_ZN55_INTERNAL_f3eca4a2_24_ForeachBinaryOpScalar_cu_86b9896c4cuda3std6ranges3__45__cpo5ssizeE
	.align		8
        /*00d0*/ 	.dword	_ZN55_INTERNAL_f3eca4a2_24_ForeachBinaryOpScalar_cu_86b9896c4cuda3std6ranges3__45__cpo8distanceE
	.align		8
        /*00d8*/ 	.dword	_ZN55_INTERNAL_f3eca4a2_24_ForeachBinaryOpScalar_cu_86b9896c6thrust23THRUST_300001_SM_900_NS6system6detail10sequential3seqE
	.align		8
        /*00e0*/ 	.dword	__cudart_sin_cos_coeffs
	.align		8
        /*00e8*/ 	.dword	__cudart_i2opi_d


//--------------------- .text._ZN2at6native57_GLOBAL__N__f3eca4a2_24_ForeachBinaryOpScalar_cu_86b9896c25multi_tensor_apply_kernelINS1_18TensorListMetadataILi2EEENS1_21BinaryOpScalarFunctorIN3c108BFloat16ELi2ELi1ELi1EEEJNS0_7maximumIfEEfEEEvT_T0_DpT1_ --------------------------
	.section	.text._ZN2at6native57_GLOBAL__N__f3eca4a2_24_ForeachBinaryOpScalar_cu_86b9896c25multi_tensor_apply_kernelINS1_18TensorListMetadataILi2EEENS1_21BinaryOpScalarFunctorIN3c108BFloat16ELi2ELi1ELi1EEEJNS0_7maximumIfEEfEEEvT_T0_DpT1_,"ax",@progbits
	.align	128
.text._ZN2at6native57_GLOBAL__N__f3eca4a2_24_ForeachBinaryOpScalar_cu_86b9896c25multi_tensor_apply_kernelINS1_18TensorListMetadataILi2EEENS1_21BinaryOpScalarFunctorIN3c108BFloat16ELi2ELi1ELi1EEEJNS0_7maximumIfEEfEEEvT_T0_DpT1_:
        .type           _ZN2at6native57_GLOBAL__N__f3eca4a2_24_ForeachBinaryOpScalar_cu_86b9896c25multi_tensor_apply_kernelINS1_18TensorListMetadataILi2EEENS1_21BinaryOpScalarFunctorIN3c108BFloat16ELi2ELi1ELi1EEEJNS0_7maximumIfEEfEEEvT_T0_DpT1_,@function
        .size           _ZN2at6native57_GLOBAL__N__f3eca4a2_24_ForeachBinaryOpScalar_cu_86b9896c25multi_tensor_apply_kernelINS1_18TensorListMetadataILi2EEENS1_21BinaryOpScalarFunctorIN3c108BFloat16ELi2ELi1ELi1EEEJNS0_7maximumIfEEfEEEvT_T0_DpT1_,(.L_x_5299 - _ZN2at6native57_GLOBAL__N__f3eca4a2_24_ForeachBinaryOpScalar_cu_86b9896c25multi_tensor_apply_kernelINS1_18TensorListMetadataILi2EEENS1_21BinaryOpScalarFunctorIN3c108BFloat16ELi2ELi1ELi1EEEJNS0_7maximumIfEEfEEEvT_T0_DpT1_)
        .other          _ZN2at6native57_GLOBAL__N__f3eca4a2_24_ForeachBinaryOpScalar_cu_86b9896c25multi_tensor_apply_kernelINS1_18TensorListMetadataILi2EEENS1_21BinaryOpScalarFunctorIN3c108BFloat16ELi2ELi1ELi1EEEJNS0_7maximumIfEEfEEEvT_T0_DpT1_,@"STO_CUDA_ENTRY STV_DEFAULT"
_ZN2at6native57_GLOBAL__N__f3eca4a2_24_ForeachBinaryOpScalar_cu_86b9896c25multi_tensor_apply_kernelINS1_18TensorListMetadataILi2EEENS1_21BinaryOpScalarFunctorIN3c108BFloat16ELi2ELi1ELi1EEEJNS0_7maximumIfEEfEEEvT_T0_DpT1_:
[----:B------:R-:W-:Y:S01]  /*0000*/  LDC R1, c[0x0][0x28] ;  /* 0x00000a00ff017b82 */ /* 0x000fe20000000800 */
[----:B------:R-:W0:Y:S01]  /*0010*/  S2R R10, SR_CTAID.X ;  /* 0x00000000000a7919 */ /* 0x000e220000002500 */
[----:B------:R-:W-:Y:S01]  /*0020*/  IMAD.MOV.U32 R9, RZ, RZ, 0x740 ;  /* 0x00000740ff097424 */ /* 0x000fe200078e00ff */
[----:B------:R-:W-:-:S05]  /*0030*/  ULDC.64 UR4, c[0x0][0x208] ;  /* 0x0000820000047ab9 */ /* 0x000fca0000000a00 */
[----:B0-----:R-:W0:Y:S01]  /*0040*/  LDC.U8 R0, c[0x0][R10+0x810] ;  /* 0x000204000a007b82 */ /* 0x001e220000000000 */
[----:B------:R-:W-:-:S07]  /*0050*/  IMAD R9, R10, 0x4, R9 ;  /* 0x000000040a097824 */ /* 0x000fce00078e0209 */
[----:B------:R-:W1:Y:S01]  /*0060*/  LDC R9, c[0x0][R9+0x210] ;  /* 0x0000840009097b82 */ /* 0x000e620000000800 */
[----:B0-----:R-:W-:-:S07]  /*0070*/  IMAD.SHL.U32 R8, R0, 0x8, RZ ;  /* 0x0000000800087824 */ /* 0x001fce00078e00ff */
[----:B------:R-:W0:Y:S01]  /*0080*/  LDC.64 R4, c[0x0][R8+0x210] ;  /* 0x0000840008047b82 */ /* 0x000e220000000a00 */
[----:B-1----:R-:W-:-:S07]  /*0090*/  IMAD.WIDE R12, R9, 0x10000, RZ ;  /* 0x00010000090c7825 */ /* 0x002fce00078e02ff */
[----:B------:R-:W1:Y:S08]  /*00a0*/  LDC.64 R2, c[0x0][R8+0x410] ;  /* 0x0001040008027b82 */ /* 0x000e700000000a00 */
[----:B------:R-:W2:Y:S01]  /*00b0*/  LDC.64 R6, c[0x0][R8+0x610] ;  /* 0x0001840008067b82 */ /* 0x000ea20000000a00 */
[----:B0-----:R-:W-:-:S04]  /*00c0*/  IMAD.WIDE R4, R9, 0x20000, R4 ;  /* 0x0002000009047825 */ /* 0x001fc800078e0204 */
[----:B-1----:R-:W-:-:S03]  /*00d0*/  IMAD.WIDE R2, R9, 0x20000, R2 ;  /* 0x0002000009027825 */ /* 0x002fc600078e0202 */
[----:B------:R-:W-:Y:S02]  /*00e0*/  LOP3.LUT R11, R2, 0x7, R4, 0xc8, !PT ;  /* 0x00000007020b7812 */ /* 0x000fe400078ec804 */
[----:B--2---:R-:W-:-:S04]  /*00f0*/  IADD3 R0, P1, -R12, R6, RZ ;  /* 0x000000060c007210 */ /* 0x004fc80007f3e1ff */
[----:B------:R-:W-:Y:S01]  /*0100*/  LOP3.LUT P0, RZ, R11, 0x3, R0, 0xf8, !PT ;  /* 0x000000030bff7812 */ /* 0x000fe2000780f800 */
[----:B------:R-:W-:-:S03]  /*0110*/  IMAD.X R12, R7, 0x1, ~R13, P1 ;  /* 0x00000001070c7824 */ /* 0x000fc600008e0e0d */
[----:B------:R-:W-:-:S13]  /*0120*/  LOP3.LUT P0, RZ, RZ, RZ, RZ, 0xfc, P0 ;  /* 0x000000ffffff7212 */ /* 0x000fda000000fcff */
[----:B------:R-:W-:Y:S05]  /*0130*/  @!P0 BRA `(.L_x_0) ;  /* 0x0000000400788947 */ /* 0x000fea0003800000 */
[----:B------:R-:W-:-:S04]  /*0140*/  ISETP.GE.U32.AND P0, PT, R0, 0x1, PT ;  /* 0x000000010000780c */ /* 0x000fc80003f06070 */
[----:B------:R-:W-:-:S13]  /*0150*/  ISETP.GE.AND.EX P0, PT, R12, RZ, PT, P0 ;  /* 0x000000ff0c00720c */ /* 0x000fda0003f06300 */
[----:B------:R-:W-:Y:S05]  /*0160*/  @!P0 EXIT ;  /* 0x000000000000894d */ /* 0x000fea0003800000 */
[----:B------:R-:W0:Y:S01]  /*0170*/  S2R R13, SR_TID.X ;  /* 0x00000000000d7919 */ /* 0x000e220000002100 */
[----:B------:R-:W1:Y:S01]  /*0180*/  LDC R14, c[0x0][RZ] ;  /* 0x00000000ff0e7b82 */ /* 0x000e620000000800 */
[----:B------:R-:W-:Y:S01]  /*0190*/  IMAD.MOV.U32 R16, RZ, RZ, RZ ;  /* 0x000000ffff107224 */ /* 0x000fe200078e00ff */
[----:B------:R-:W-:Y:S01]  /*01a0*/  ULDC UR6, c[0x0][0xe5c] ;  /* 0x0003970000067ab9 */ /* 0x000fe20000000800 */
[----:B------:R-:W-:-:S07]  /*01b0*/  IMAD.MOV.U32 R19, RZ, RZ, RZ ;  /* 0x000000ffff137224 */ /* 0x000fce00078e00ff */
.L_x_1:
[----:B0-----:R-:W-:Y:S01]  /*01c0*/  IADD3 R20, P0, R13, R16, RZ ;  /* 0x000000100d147210 */ /* 0x001fe20007f1e0ff */
[----:B-1----:R-:W-:Y:S01]  /*01d0*/  IMAD R25, R14, 0x3, RZ ;  /* 0x000000030e197824 */ /* 0x002fe200078e02ff */
[----:B------:R-:W-:Y:S02]  /*01e0*/  PRMT R24, RZ, 0x7610, R24 ;  /* 0x00007610ff187816 */ /* 0x000fe40000000018 */
[----:B------:R-:W-:Y:S01]  /*01f0*/  ISETP.GE.U32.AND P3, PT, R20, 0x10000, PT ;  /* 0x000100001400780c */ /* 0x000fe20003f66070 */
[----:B------:R-:W-:Y:S01]  /*0200*/  IMAD.X R27, RZ, RZ, R19, P0 ;  /* 0x000000ffff1b7224 */ /* 0x000fe200000e0613 */
[----:B------:R-:W-:Y:S02]  /*0210*/  IADD3 R21, P1, R14, R20, RZ ;  /* 0x000000140e157210 */ /* 0x000fe40007f3e0ff */
[----:B------:R-:W-:Y:S02]  /*0220*/  ISETP.LT.U32.AND P0, PT, R20, R0, PT ;  /* 0x000000001400720c */ /* 0x000fe40003f01070 */
[----:B------:R-:W-:Y:S01]  /*0230*/  ISETP.GE.U32.AND.EX P3, PT, R27, RZ, PT, P3 ;  /* 0x000000ff1b00720c */ /* 0x000fe20003f66130 */
[----:B------:R-:W-:Y:S01]  /*0240*/  IMAD.X R15, RZ, RZ, R27, P1 ;  /* 0x000000ffff0f7224 */ /* 0x000fe200008e061b */
[----:B------:R-:W-:-:S02]  /*0250*/  ISETP.GE.U32.AND P2, PT, R21, 0x10000, PT ;  /* 0x000100001500780c */ /* 0x000fc40003f46070 */
[----:B------:R-:W-:Y:S02]  /*0260*/  ISETP.LT.AND.EX P3, PT, R27, R12, !P3, P0 ;  /* 0x0000000c1b00720c */ /* 0x000fe40005f61300 */
[----:B------:R-:W-:Y:S02]  /*0270*/  ISETP.LT.U32.AND P1, PT, R21, R0, PT ;  /* 0x000000001500720c */ /* 0x000fe40003f21070 */
[C---:B------:R-:W-:Y:S02]  /*0280*/  ISETP.GE.U32.AND.EX P2, PT, R15.reuse, RZ, PT, P2 ;  /* 0x000000ff0f00720c */ /* 0x040fe40003f46120 */
[----:B------:R-:W-:Y:S02]  /*0290*/  LEA R23, P0, R14, R20, 0x1 ;  /* 0x000000140e177211 */ /* 0x000fe400078008ff */
[----:B------:R-:W-:Y:S02]  /*02a0*/  ISETP.LT.AND.EX P2, PT, R15, R12, !P2, P1 ;  /* 0x0000000c0f00720c */ /* 0x000fe40005741310 */
[C---:B------:R-:W-:Y:S01]  /*02b0*/  ISETP.GE.U32.AND P1, PT, R23.reuse, 0x10000, PT ;  /* 0x000100001700780c */ /* 0x040fe20003f26070 */
[----:B------:R-:W-:Y:S01]  /*02c0*/  IMAD.X R17, RZ, RZ, R27, P0 ;  /* 0x000000ffff117224 */ /* 0x000fe200000e061b */
[----:B------:R-:W-:-:S02]  /*02d0*/  ISETP.LT.U32.AND P0, PT, R23, R0, PT ;  /* 0x000000001700720c */ /* 0x000fc40003f01070 */
[C---:B------:R-:W-:Y:S02]  /*02e0*/  @P3 LEA R8, P5, R20.reuse, R4, 0x1 ;  /* 0x0000000414083211 */ /* 0x040fe400078a08ff */
[----:B------:R-:W-:Y:S02]  /*02f0*/  ISETP.GE.U32.AND.EX P1, PT, R17, RZ, PT, P1 ;  /* 0x000000ff1100720c */ /* 0x000fe40003f26110 */
[--C-:B------:R-:W-:Y:S02]  /*0300*/  @P3 LEA.HI.X R9, R20, R5, R27.reuse, 0x1, P5 ;  /* 0x0000000514093211 */ /* 0x100fe400028f0c1b */
[----:B------:R-:W-:Y:S02]  /*0310*/  IADD3 R25, P5, R25, R20, RZ ;  /* 0x0000001419197210 */ /* 0x000fe40007fbe0ff */
[----:B------:R-:W-:Y:S01]  /*0320*/  @P2 LEA R6, P4, R21, R4, 0x1 ;  /* 0x0000000415062211 */ /* 0x000fe200078808ff */
[----:B------:R0:W2:Y:S01]  /*0330*/  @P3 LDG.E.U16 R24, desc[UR4][R8.64] ;  /* 0x0000000408183981 */ /* 0x0000a2000c1e1500 */
[----:B------:R-:W-:Y:S01]  /*0340*/  ISETP.LT.AND.EX P1, PT, R17, R12, !P1, P0 ;  /* 0x0000000c1100720c */ /* 0x000fe20004f21300 */
[----:B------:R-:W-:Y:S01]  /*0350*/  IMAD.X R29, RZ, RZ, R27, P5 ;  /* 0x000000ffff1d7224 */ /* 0x000fe200028e061b */
[----:B------:R-:W-:-:S02]  /*0360*/  ISETP.GE.U32.AND P0, PT, R25, 0x10000, PT ;  /* 0x000100001900780c */ /* 0x000fc40003f06070 */
[----:B------:R-:W-:Y:S02]  /*0370*/  @P2 LEA.HI.X R7, R21, R5, R15, 0x1, P4 ;  /* 0x0000000515072211 */ /* 0x000fe400020f0c0f */
[----:B------:R-:W-:Y:S02]  /*0380*/  ISETP.LT.U32.AND P4, PT, R25, R0, PT ;  /* 0x000000001900720c */ /* 0x000fe40003f81070 */
[C---:B------:R-:W-:Y:S02]  /*0390*/  ISETP.GE.U32.AND.EX P0, PT, R29.reuse, RZ, PT, P0 ;  /* 0x000000ff1d00720c */ /* 0x040fe40003f06100 */
[----:B------:R-:W-:Y:S02]  /*03a0*/  PRMT R18, RZ, 0x7610, R18 ;  /* 0x00007610ff127816 */ /* 0x000fe40000000012 */
[----:B------:R-:W-:Y:S02]  /*03b0*/  ISETP.LT.AND.EX P0, PT, R29, R12, !P0, P4 ;  /* 0x0000000c1d00720c */ /* 0x000fe40004701340 */
[----:B------:R-:W-:-:S02]  /*03c0*/  @P1 LEA R10, P5, R23, R4, 0x1 ;  /* 0x00000004170a1211 */ /* 0x000fc400078a08ff */
[----:B------:R1:W3:Y:S01]  /*03d0*/  @P2 LDG.E.U16 R18, desc[UR4][R6.64] ;  /* 0x0000000406122981 */ /* 0x0002e2000c1e1500 */
[----:B------:R-:W-:Y:S02]  /*03e0*/  PRMT R22, RZ, 0x7610, R22 ;  /* 0x00007610ff167816 */ /* 0x000fe40000000016 */
[----:B------:R-:W-:Y:S02]  /*03f0*/  @P1 LEA.HI.X R11, R23, R5, R17, 0x1, P5 ;  /* 0x00000005170b1211 */ /* 0x000fe400028f0c11 */
[----:B------:R-:W-:-:S03]  /*0400*/  PRMT R26, RZ, 0x7610, R26 ;  /* 0x00007610ff1a7816 */ /* 0x000fc6000000001a */
[----:B------:R-:W4:Y:S01]  /*0410*/  @P1 LDG.E.U16 R22, desc[UR4][R10.64] ;  /* 0x000000040a161981 */ /* 0x000f22000c1e1500 */
[----:B0-----:R-:W-:-:S04]  /*0420*/  @P0 LEA R8, P4, R25, R4, 0x1 ;  /* 0x0000000419080211 */ /* 0x001fc800078808ff */
[----:B------:R-:W-:-:S05]  /*0430*/  @P0 LEA.HI.X R9, R25, R5, R29, 0x1, P4 ;  /* 0x0000000519090211 */ /* 0x000fca00020f0c1d */
[----:B------:R0:W5:Y:S01]  /*0440*/  @P0 LDG.E.U16 R26, desc[UR4][R8.64] ;  /* 0x00000004081a0981 */ /* 0x000162000c1e1500 */
[----:B-1----:R-:W-:-:S04]  /*0450*/  @P3 LEA R6, P4, R20, R2, 0x1 ;  /* 0x0000000214063211 */ /* 0x002fc800078808ff */
[----:B------:R-:W-:Y:S01]  /*0460*/  @P3 LEA.HI.X R7, R20, R3, R27, 0x1, P4 ;  /* 0x0000000314073211 */ /* 0x000fe200020f0c1b */
[----:B--2---:R-:W-:-:S05]  /*0470*/  IMAD.U32 R24, R24, 0x10000, RZ ;  /* 0x0001000018187824 */ /* 0x004fca00078e00ff */
[C---:B------:R-:W-:Y:S02]  /*0480*/  FSETP.GTU.FTZ.AND P5, PT, |R24|.reuse, +INF , PT ;  /* 0x7f8000001800780b */ /* 0x040fe40003fbc200 */
[----:B------:R-:W-:-:S04]  /*0490*/  FSETP.GT.FTZ.AND P6, PT, R24, UR6, PT ;  /* 0x0000000618007c0b */ /* 0x000fc8000bfd4000 */
[----:B------:R-:W-:Y:S01]  /*04a0*/  PLOP3.LUT P5, PT, P6, P5, PT, 0xa8, 0x0 ;  /* 0x000000000000781c */ /* 0x000fe200037ab570 */
[----:B---3--:R-:W-:-:S05]  /*04b0*/  IMAD.U32 R18, R18, 0x10000, RZ ;  /* 0x0001000012127824 */ /* 0x008fca00078e00ff */
[C---:B------:R-:W-:Y:S02]  /*04c0*/  FSETP.GTU.FTZ.AND P4, PT, |R18|.reuse, +INF , PT ;  /* 0x7f8000001200780b */ /* 0x040fe40003f9c200 */
[----:B------:R-:W-:Y:S01]  /*04d0*/  FSETP.GT.FTZ.AND P6, PT, R18, UR6, PT ;  /* 0x0000000612007c0b */ /* 0x000fe2000bfd4000 */
[----:B----4-:R-:W-:-:S03]  /*04e0*/  IMAD.U32 R22, R22, 0x10000, RZ ;  /* 0x0001000016167824 */ /* 0x010fc600078e00ff */
[----:B------:R-:W-:Y:S02]  /*04f0*/  PLOP3.LUT P4, PT, P6, P4, PT, 0xa8, 0x0 ;  /* 0x000000000000781c */ /* 0x000fe40003789570 */
[C---:B0-----:R-:W-:Y:S02]  /*0500*/  @P2 LEA R8, P6, R21.reuse, R2, 0x1 ;  /* 0x0000000215082211 */ /* 0x041fe400078c08ff */
[----:B------:R-:W-:Y:S02]  /*0510*/  FSEL R24, R24, UR6, P5 ;  /* 0x0000000618187c08 */ /* 0x000fe4000a800000 */
[----:B------:R-:W-:Y:S02]  /*0520*/  @P2 LEA.HI.X R9, R21, R3, R15, 0x1, P6 ;  /* 0x0000000315092211 */ /* 0x000fe400030f0c0f */
[C---:B------:R-:W-:Y:S02]  /*0530*/  FSETP.GTU.FTZ.AND P5, PT, |R22|.reuse, +INF , PT ;  /* 0x7f8000001600780b */ /* 0x040fe40003fbc200 */
[----:B------:R-:W-:Y:S01]  /*0540*/  FSETP.GT.FTZ.AND P6, PT, R22, UR6, PT ;  /* 0x0000000616007c0b */ /* 0x000fe2000bfd4000 */
[----:B-----5:R-:W-:-:S03]  /*0550*/  IMAD.U32 R26, R26, 0x10000, RZ ;  /* 0x000100001a1a7824 */ /* 0x020fc600078e00ff */
[----:B------:R-:W-:Y:S02]  /*0560*/  PLOP3.LUT P5, PT, P6, P5, PT, 0xa8, 0x0 ;  /* 0x000000000000781c */ /* 0x000fe400037ab570 */
[----:B------:R-:W-:Y:S02]  /*0570*/  FSEL R18, R18, UR6, P4 ;  /* 0x0000000612127c08 */ /* 0x000fe4000a000000 */
[----:B------:R-:W-:Y:S02]  /*0580*/  FSEL R22, R22, UR6, P5 ;  /* 0x0000000616167c08 */ /* 0x000fe4000a800000 */
[C---:B------:R-:W-:Y:S02]  /*0590*/  FSETP.GTU.FTZ.AND P4, PT, |R26|.reuse, +INF , PT ;  /* 0x7f8000001a00780b */ /* 0x040fe40003f9c200 */
[----:B------:R-:W-:Y:S02]  /*05a0*/  FSETP.GT.FTZ.AND P5, PT, R26, UR6, PT ;  /* 0x000000061a007c0b */ /* 0x000fe4000bfb4000 */
[----:B------:R-:W-:-:S02]  /*05b0*/  @P1 LEA R10, P6, R23, R2, 0x1 ;  /* 0x00000002170a1211 */ /* 0x000fc400078c08ff */
[----:B------:R-:W-:Y:S02]  /*05c0*/  PLOP3.LUT P4, PT, P5, P4, PT, 0xa8, 0x0 ;  /* 0x000000000000781c */ /* 0x000fe40002f89570 */
[----:B------:R-:W-:Y:S01]  /*05d0*/  @P1 LEA.HI.X R11, R23, R3, R17, 0x1, P6 ;  /* 0x00000003170b1211 */ /* 0x000fe200030f0c11 */
[----:B------:R-:W-:Y:S01]  /*05e0*/  IMAD.MOV.U32 R17, RZ, RZ, R19 ;  /* 0x000000ffff117224 */ /* 0x000fe200078e0013 */
[----:B------:R-:W-:Y:S02]  /*05f0*/  @P0 LEA R20, P6, R25, R2, 0x1 ;  /* 0x0000000219140211 */ /* 0x000fe400078c08ff */
[----:B------:R-:W-:Y:S02]  /*0600*/  FSEL R26, R26, UR6, P4 ;  /* 0x000000061a1a7c08 */ /* 0x000fe4000a000000 */
[----:B------:R-:W-:Y:S02]  /*0610*/  F2FP.BF16.F32.PACK_AB R24, RZ, R24 ;  /* 0x00000018ff18723e */ /* 0x000fe400000010ff */
[----:B------:R-:W-:-:S02]  /*0620*/  F2FP.BF16.F32.PACK_AB R18, RZ, R18 ;  /* 0x00000012ff12723e */ /* 0x000fc400000010ff */
[----:B------:R-:W-:Y:S01]  /*0630*/  F2FP.BF16.F32.PACK_AB R22, RZ, R22 ;  /* 0x00000016ff16723e */ /* 0x000fe200000010ff */
[----:B------:R-:W-:Y:S01]  /*0640*/  IMAD.WIDE.U32 R16, R14, 0x4, R16 ;  /* 0x000000040e107825 */ /* 0x000fe200078e0010 */
[----:B------:R-:W-:Y:S02]  /*0650*/  @P0 LEA.HI.X R21, R25, R3, R29, 0x1, P6 ;  /* 0x0000000319150211 */ /* 0x000fe400030f0c1d */
[----:B------:R-:W-:Y:S01]  /*0660*/  F2FP.BF16.F32.PACK_AB R26, RZ, R26 ;  /* 0x0000001aff1a723e */ /* 0x000fe200000010ff */
[----:B------:R2:W-:Y:S04]  /*0670*/  @P3 STG.E.U16 desc[UR4][R6.64], R24 ;  /* 0x0000001806003986 */ /* 0x0005e8000c101504 */
[----:B------:R2:W-:Y:S04]  /*0680*/  @P2 STG.E.U16 desc[UR4][R8.64], R18 ;  /* 0x0000001208002986 */ /* 0x0005e8000c101504 */
[----:B------:R2:W-:Y:S01]  /*0690*/  @P1 STG.E.U16 desc[UR4][R10.64], R22 ;  /* 0x000000160a001986 */ /* 0x0005e2000c101504 */
[----:B------:R-:W-:-:S03]  /*06a0*/  ISETP.LT.U32.AND P1, PT, R16, R0, PT ;  /* 0x000000001000720c */ /* 0x000fc60003f21070 */
[----:B------:R2:W-:Y:S01]  /*06b0*/  @P0 STG.E.U16 desc[UR4][R20.64], R26 ;  /* 0x0000001a14000986 */ /* 0x0005e2000c101504 */
[----:B------:R-:W-:Y:S02]  /*06c0*/  ISETP.GE.U32.AND P0, PT, R16, 0x10000, PT ;  /* 0x000100001000780c */ /* 0x000fe40003f06070 */
[C---:B------:R-:W-:Y:S02]  /*06d0*/  ISETP.LT.AND.EX P1, PT, R17.reuse, R12, PT, P1 ;  /* 0x0000000c1100720c */ /* 0x040fe40003f21310 */
[----:B------:R-:W-:Y:S01]  /*06e0*/  ISETP.GE.U32.AND.EX P0, PT, R17, RZ, PT, P0 ;  /* 0x000000ff1100720c */ /* 0x000fe20003f06100 */
[----:B------:R-:W-:-:S12]  /*06f0*/  IMAD.MOV.U32 R19, RZ, RZ, R17 ;  /* 0x000000ffff137224 */ /* 0x000fd800078e0011 */
[----:B--2---:R-:W-:Y:S05]  /*0700*/  @!P0 BRA P1, `(.L_x_1) ;  /* 0xfffffff800ac8947 */ /* 0x004fea000083ffff */
[----:B------:R-:W-:Y:S05]  /*0710*/  EXIT ;  /* 0x000000000000794d */ /* 0x000fea0003800000 */
.L_x_0:
[----:B------:R-:W0:Y:S02]  /*0720*/  S2R R9, SR_TID.X ;  /* 0x0000000000097919 */ /* 0x000e240000002100 */
[----:B0-----:R-:W-:-:S03]  /*0730*/  IMAD.WIDE.U32 R6, R9, 0x4, RZ ;  /* 0x0000000409067825 */ /* 0x001fc600078e00ff */
[----:B------:R-:W-:-:S04]  /*0740*/  ISETP.GE.U32.AND P0, PT, R6, R0, PT ;  /* 0x000000000600720c */ /* 0x000fc80003f06070 */
[----:B------:R-:W-:-:S04]  /*0750*/  ISETP.GE.AND.EX P0, PT, R7, R12, PT, P0 ;  /* 0x0000000c0700720c */ /* 0x000fc80003f06300 */
[----:B------:R-:W-:-:S13]  /*0760*/  ISETP.GT.U32.OR P0, PT, R9, 0x3fff, P0 ;  /* 0x00003fff0900780c */ /* 0x000fda0000704470 */
[----:B------:R-:W-:Y:S05]  /*0770*/  @P0 EXIT ;  /* 0x000000000000094d */ /* 0x000fea0003800000 */
[----:B------:R-:W-:Y:S01]  /*0780*/  IMAD.MOV.U32 R8, RZ, RZ, RZ ;  /* 0x000000ffff087224 */ /* 0x000fe200078e00ff */
[----:B------:R-:W-:Y:S01]  /*0790*/  ULDC UR6, c[0x0][0x0] ;  /* 0x0000000000067ab9 */ /* 0x000fe20000000800 */
[----:B------:R-:W-:-:S05]  /*07a0*/  ULDC UR7, c[0x0][0xe5c] ;  /* 0x0003970000077ab9 */ /* 0x000fca0000000800 */
.L_x_2:
[C---:B------:R-:W-:Y:S01]  /*07b0*/  IMAD.SHL.U32 R15, R9.reuse, 0x8, RZ ;  /* 0x00000008090f7824 */ /* 0x040fe200078e00ff */
[----:B------:R-:W-:-:S04]  /*07c0*/  SHF.L.U64.HI R17, R9, 0x3, R8 ;  /* 0x0000000309117819 */ /* 0x000fc80000010208 */
[----:B------:R-:W-:-:S05]  /*07d0*/  IADD3 R6, P0, R4, R15, RZ ;  /* 0x0000000f04067210 */ /* 0x000fca0007f1e0ff */
[----:B------:R-:W-:-:S06]  /*07e0*/  IMAD.X R7, R5, 0x1, R17, P0 ;  /* 0x0000000105077824 */ /* 0x000fcc00000e0611 */
[----:B------:R-:W2:Y:S02]  /*07f0*/  LDG.E.64 R6, desc[UR4][R6.64] ;  /* 0x0000000406067981 */ /* 0x000ea4000c1e1b00 */
[C---:B--2---:R-:W-:Y:S01]  /*0800*/  PRMT R10, R6.reuse, 0x7632, R10 ;  /* 0x00007632060a7816 */ /* 0x044fe2000000000a */
[----:B------:R-:W-:Y:S01]  /*0810*/  IMAD.U32 R13, R6, 0x10000, RZ ;  /* 0x00010000060d7824 */ /* 0x000fe200078e00ff */
[C---:B------:R-:W-:Y:S01]  /*0820*/  PRMT R11, R7.reuse, 0x7632, R11 ;  /* 0x00007632070b7816 */ /* 0x040fe2000000000b */
[----:B------:R-:W-:Y:S02]  /*0830*/  IMAD.U32 R14, R7, 0x10000, RZ ;  /* 0x00010000070e7824 */ /* 0x000fe400078e00ff */
[----:B------:R-:W-:Y:S01]  /*0840*/  IMAD.U32 R10, R10, 0x10000, RZ ;  /* 0x000100000a0a7824 */ /* 0x000fe200078e00ff */
[----:B------:R-:W-:Y:S01]  /*0850*/  FSETP.GTU.FTZ.AND P1, PT, |R13|, +INF , PT ;  /* 0x7f8000000d00780b */ /* 0x000fe20003f3c200 */
[----:B------:R-:W-:Y:S01]  /*0860*/  IMAD.U32 R11, R11, 0x10000, RZ ;  /* 0x000100000b0b7824 */ /* 0x000fe200078e00ff */
[----:B------:R-:W-:-:S02]  /*0870*/  FSETP.GT.FTZ.AND P2, PT, R13, UR7, PT ;  /* 0x000000070d007c0b */ /* 0x000fc4000bf54000 */
[C---:B------:R-:W-:Y:S02]  /*0880*/  FSETP.GTU.FTZ.AND P0, PT, |R14|.reuse, +INF , PT ;  /* 0x7f8000000e00780b */ /* 0x040fe40003f1c200 */
[----:B------:R-:W-:Y:S02]  /*0890*/  FSETP.GT.FTZ.AND P4, PT, R14, UR7, PT ;  /* 0x000000070e007c0b */ /* 0x000fe4000bf94000 */
[C---:B------:R-:W-:Y:S02]  /*08a0*/  FSETP.GTU.FTZ.AND P5, PT, |R10|.reuse, +INF , PT ;  /* 0x7f8000000a00780b */ /* 0x040fe40003fbc200 */
[----:B------:R-:W-:Y:S02]  /*08b0*/  FSETP.GT.FTZ.AND P6, PT, R10, UR7, PT ;  /* 0x000000070a007c0b */ /* 0x000fe4000bfd4000 */
[----:B------:R-:W-:Y:S02]  /*08c0*/  PLOP3.LUT P1, PT, P2, P1, PT, 0xa8, 0x0 ;  /* 0x000000000000781c */ /* 0x000fe40001723570 */
[----:B------:R-:W-:-:S02]  /*08d0*/  FSETP.GTU.FTZ.AND P2, PT, |R11|, +INF , PT ;  /* 0x7f8000000b00780b */ /* 0x000fc40003f5c200 */
[----:B------:R-:W-:Y:S02]  /*08e0*/  FSETP.GT.FTZ.AND P3, PT, R11, UR7, PT ;  /* 0x000000070b007c0b */ /* 0x000fe4000bf74000 */
[----:B------:R-:W-:Y:S02]  /*08f0*/  PLOP3.LUT P0, PT, P4, P0, PT, 0xa8, 0x0 ;  /* 0x000000000000781c */ /* 0x000fe40002701570 */
[----:B------:R-:W-:Y:S02]  /*0900*/  PLOP3.LUT P5, PT, P6, P5, PT, 0xa8, 0x0 ;  /* 0x000000000000781c */ /* 0x000fe400037ab570 */
[----:B------:R-:W-:Y:S02]  /*0910*/  PLOP3.LUT P2, PT, P3, P2, PT, 0xa8, 0x0 ;  /* 0x000000000000781c */ /* 0x000fe40001f45570 */
[----:B------:R-:W-:Y:S02]  /*0920*/  FSEL R14, R14, UR7, P0 ;  /* 0x000000070e0e7c08 */ /* 0x000fe40008000000 */
[----:B------:R-:W-:-:S02]  /*0930*/  IADD3 R6, P6, R2, R15, RZ ;  /* 0x0000000f02067210 */ /* 0x000fc40007fde0ff */
[----:B------:R-:W-:Y:S02]  /*0940*/  FSEL R13, R13, UR7, P1 ;  /* 0x000000070d0d7c08 */ /* 0x000fe40008800000 */
[----:B------:R-:W-:Y:S01]  /*0950*/  FSEL R10, R10, UR7, P5 ;  /* 0x000000070a0a7c08 */ /* 0x000fe2000a800000 */
[----:B------:R-:W-:Y:S01]  /*0960*/  IMAD.X R7, R3, 0x1, R17, P6 ;  /* 0x0000000103077824 */ /* 0x000fe200030e0611 */
[----:B------:R-:W-:Y:S02]  /*0970*/  IADD3 R9, P0, R9, UR6, RZ ;  /* 0x0000000609097c10 */ /* 0x000fe4000ff1e0ff */
[----:B------:R-:W-:Y:S02]  /*0980*/  FSEL R11, R11, UR7, P2 ;  /* 0x000000070b0b7c08 */ /* 0x000fe40009000000 */
[----:B------:R-:W-:Y:S01]  /*0990*/  F2FP.BF16.F32.PACK_AB R10, R10, R13 ;  /* 0x0000000d0a0a723e */ /* 0x000fe200000010ff */
[----:B------:R-:W-:Y:S01]  /*09a0*/  IMAD.SHL.U32 R13, R9, 0x4, RZ ;  /* 0x00000004090d7824 */ /* 0x000fe200078e00ff */
[----:B------:R-:W-:Y:S01]  /*09b0*/  F2FP.BF16.F32.PACK_AB R11, R11, R14 ;  /* 0x0000000e0b0b723e */ /* 0x000fe200000010ff */
[----:B------:R-:W-:Y:S01]  /*09c0*/  IMAD.X R8, RZ, RZ, R8, P0 ;  /* 0x000000ffff087224 */ /* 0x000fe200000e0608 */
[----:B------:R-:W-:-:S02]  /*09d0*/  ISETP.LT.U32.AND P1, PT, R9, 0x4000, PT ;  /* 0x000040000900780c */ /* 0x000fc40003f21070 */
[----:B------:R-:W-:Y:S01]  /*09e0*/  ISETP.GE.U32.AND P0, PT, R13, R0, PT ;  /* 0x000000000d00720c */ /* 0x000fe20003f06070 */
[----:B------:R0:W-:Y:S01]  /*09f0*/  STG.E.64 desc[UR4][R6.64], R10 ;  /* 0x0000000a06007986 */ /* 0x0001e2000c101b04 */
[----:B------:R-:W-:Y:S02]  /*0a00*/  SHF.L.U64.HI R13, R9, 0x2, R8 ;  /* 0x00000002090d7819 */ /* 0x000fe40000010208 */
[----:B------:R-:W-:Y:S02]  /*0a10*/  ISETP.LT.U32.AND.EX P1, PT, R8, RZ, PT, P1 ;  /* 0x000000ff0800720c */ /* 0x000fe40003f21110 */
[----:B------:R-:W-:-:S13]  /*0a20*/  ISETP.GE.AND.EX P0, PT, R13, R12, PT, P0 ;  /* 0x0000000c0d00720c */ /* 0x000fda0003f06300 */
[----:B0-----:R-:W-:Y:S05]  /*0a30*/  @!P0 BRA P1, `(.L_x_2) ;  /* 0xfffffffc005c8947 */ /* 0x001fea000083ffff */
[----:B------:R-:W-:Y:S05]  /*0a40*/  EXIT ;  /* 0x000000000000794d */ /* 0x000fea0003800000 */
.L_x_3:
[----:B------:R-:W-:-:S00]  /*0a50*/  BRA `(.L_x_3) ;  /* 0xfffffffc00fc7947 */ /* 0x000fc0000383ffff */
[----:B------:R-:W-:-:S00]  /*0a60*/  NOP ;  /* 0x0000000000007918 */ /* 0x000fc00000000000 */
        /* <DEDUP_REMOVED lines=9> */
.L_x_5299:


//--------------------- .text._ZN2at6native57_GLOBAL__N__f3eca4a2_24_ForeachBinaryOpScalar_cu_86b9896c25multi_tensor_apply_kernelINS1_18TensorListMetadataILi2EEENS1_21BinaryOpScalarFunctorIN3c104HalfELi2ELi1ELi1EEEJNS0_7maximumIfEEfEEEvT_T0_DpT1_ --------------------------
	.section	.text._ZN2at6native57_GLOBAL__N__f3eca4a2_24_ForeachBinaryOpScalar_cu_86b9896c25multi_tensor_apply_kernelINS1_18TensorListMetadataILi2EEENS1_21BinaryOpScalarFunctorIN3c104HalfELi2ELi1ELi1EEEJNS0_7maximumIfEEfEEEvT_T0_DpT1_,"ax",@progbits
	.align	128
.text._ZN2at6native57_GLOBAL__N__f3eca4a2_24_ForeachBinaryOpScalar_cu_86b9896c25multi_tensor_apply_kernelINS1_18TensorListMetadataILi2EEENS1_21BinaryOpScalarFunctorIN3c104HalfELi2ELi1ELi1EEEJNS0_7maximumIfEEfEEEvT_T0_DpT1_:
        .type           _ZN2at6native57_GLOBAL__N__f3eca4a2_24_ForeachBinaryOpScalar_cu_86b9896c25multi_tensor_apply_kernelINS1_18TensorListMetadataILi2EEENS1_21BinaryOpScalarFunctorIN3c104HalfELi2ELi1ELi1EEEJNS0_7maximumIfEEfEEEvT_T0_DpT1_,@function
        .size           _ZN2at6native57_GLOBAL__N__f3eca4a2_24_ForeachBinaryOpScalar_cu_86b9896c25multi_tensor_apply_kernelINS1_18TensorListMetadataILi2EEENS1_21BinaryOpScalarFunctorIN3c104HalfELi2ELi1ELi1EEEJNS0_7maximumIfEEfEEEvT_T0_DpT1_,(.L_x_5300 - _ZN2at6native57_GLOBAL__N__f3eca4a2_24_ForeachBinaryOpScalar_cu_86b9896c25multi_tensor_apply_kernelINS1_18TensorListMetadataILi2EEENS1_21BinaryOpScalarFunctorIN3c104HalfELi2ELi1ELi1EEEJNS0_7maximumIfEEfEEEvT_T0_DpT1_)
        .other          _ZN2at6native57_GLOBAL__N__f3eca4a2_24_ForeachBinaryOpScalar_cu_86b9896c25multi_tensor_apply_kernelINS1_18TensorListMetadataILi2EEENS1_21BinaryOpScalarFunctorIN3c104HalfELi2ELi1ELi1EEEJNS0_7maximumIfEEfEEEvT_T0_DpT1_,@"STO_CUDA_ENTRY STV_DEFAULT"
_ZN2at6native57_GLOBAL__N__f3eca4a2_24_ForeachBinaryOpScalar_cu_86b9896c25multi_tensor_apply_kernelINS1_18TensorListMetadataILi2EEENS1_21BinaryOpScalarFunctorIN3c104HalfELi2ELi1ELi1EEEJNS0_7maximumIfEEfEEEvT_T0_DpT1_:
        /* <DEDUP_REMOVED lines=25> */
[----:B------:R-:W-:Y:S01]  /*0190*/  CS2R R16, SRZ ;  /* 0x0000000000107805 */ /* 0x000fe2000001ff00 */
[----:B------:R-:W-:-:S06]  /*01a0*/  ULDC UR6, c[0x0][0xe5c] ;  /* 0x0003970000067ab9 */ /* 0x000fcc0000000800 */
.L_x_5:
        /* <DEDUP_REMOVED lines=43> */
[----:B------:R-:W-:-:S04]  /*0460*/  IMAD.WIDE.U32 R16, R14, 0x4, R16 ;  /* 0x000000040e107825 */ /* 0x000fc800078e0010 */
[----:B--2---:R-:W-:-:S05]  /*0470*/  HADD2.F32 R24, -RZ, R24.H0_H0 ;  /* 0x20000018ff187230 */ /* 0x004fca0000004100 */
[C---:B------:R-:W-:Y:S02]  /*0480*/  FSETP.GTU.FTZ.AND P5, PT, |R24|.reuse, +INF , PT ;  /* 0x7f8000001800780b */ /* 0x040fe40003fbc200 */
[----:B------:R-:W-:-:S04]  /*0490*/  FSETP.GT.FTZ.AND P6, PT, R24, UR6, PT ;  /* 0x0000000618007c0b */ /* 0x000fc8000bfd4000 */
[----:B------:R-:W-:Y:S01]  /*04a0*/  PLOP3.LUT P5, PT, P6, P5, PT, 0xa8, 0x0 ;  /* 0x000000000000781c */ /* 0x000fe200037ab570 */
[----:B---3--:R-:W-:-:S05]  /*04b0*/  HADD2.F32 R18, -RZ, R18.H0_H0 ;  /* 0x20000012ff127230 */ /* 0x008fca0000004100 */
[C---:B------:R-:W-:Y:S02]  /*04c0*/  FSETP.GTU.FTZ.AND P4, PT, |R18|.reuse, +INF , PT ;  /* 0x7f8000001200780b */ /* 0x040fe40003f9c200 */
[----:B------:R-:W-:Y:S01]  /*04d0*/  FSETP.GT.FTZ.AND P6, PT, R18, UR6, PT ;  /* 0x0000000612007c0b */ /* 0x000fe2000bfd4000 */
[----:B----4-:R-:W-:-:S03]  /*04e0*/  HADD2.F32 R22, -RZ, R22.H0_H0 ;  /* 0x20000016ff167230 */ /* 0x010fc60000004100 */
[----:B------:R-:W-:Y:S02]  /*04f0*/  PLOP3.LUT P4, PT, P6, P4, PT, 0xa8, 0x0 ;  /* 0x000000000000781c */ /* 0x000fe40003789570 */
[C---:B0-----:R-:W-:Y:S02]  /*0500*/  @P2 LEA R8, P6, R15.reuse, R4, 0x1 ;  /* 0x000000040f082211 */ /* 0x041fe400078c08ff */
[----:B------:R-:W-:Y:S02]  /*0510*/  FSEL R24, R24, UR6, P5 ;  /* 0x0000000618187c08 */ /* 0x000fe4000a800000 */
[----:B------:R-:W-:Y:S02]  /*0520*/  @P2 LEA.HI.X R9, R15, R5, R19, 0x1, P6 ;  /* 0x000000050f092211 */ /* 0x000fe400030f0c13 */
[C---:B------:R-:W-:Y:S02]  /*0530*/  FSETP.GTU.FTZ.AND P5, PT, |R22|.reuse, +INF , PT ;  /* 0x7f8000001600780b */ /* 0x040fe40003fbc200 */
[----:B------:R-:W-:Y:S01]  /*0540*/  FSETP.GT.FTZ.AND P6, PT, R22, UR6, PT ;  /* 0x0000000616007c0b */ /* 0x000fe2000bfd4000 */
[----:B-----5:R-:W-:-:S03]  /*0550*/  HADD2.F32 R26, -RZ, R26.H0_H0 ;  /* 0x2000001aff1a7230 */ /* 0x020fc60000004100 */
[----:B------:R-:W-:Y:S02]  /*0560*/  PLOP3.LUT P5, PT, P6, P5, PT, 0xa8, 0x0 ;  /* 0x000000000000781c */ /* 0x000fe400037ab570 */
[----:B------:R-:W-:Y:S02]  /*0570*/  FSEL R15, R18, UR6, P4 ;  /* 0x00000006120f7c08 */ /* 0x000fe4000a000000 */
[----:B------:R-:W-:Y:S02]  /*0580*/  FSEL R22, R22, UR6, P5 ;  /* 0x0000000616167c08 */ /* 0x000fe4000a800000 */
[C---:B------:R-:W-:Y:S02]  /*0590*/  FSETP.GTU.FTZ.AND P4, PT, |R26|.reuse, +INF , PT ;  /* 0x7f8000001a00780b */ /* 0x040fe40003f9c200 */
[----:B------:R-:W-:Y:S02]  /*05a0*/  FSETP.GT.FTZ.AND P5, PT, R26, UR6, PT ;  /* 0x000000061a007c0b */ /* 0x000fe4000bfb4000 */
[----:B------:R-:W-:-:S02]  /*05b0*/  @P1 LEA R10, P6, R21, R4, 0x1 ;  /* 0x00000004150a1211 */ /* 0x000fc400078c08ff */
[----:B------:R-:W-:Y:S02]  /*05c0*/  PLOP3.LUT P4, PT, P5, P4, PT, 0xa8, 0x0 ;  /* 0x000000000000781c */ /* 0x000fe40002f89570 */
[----:B------:R-:W-:Y:S02]  /*05d0*/  @P1 LEA.HI.X R11, R21, R5, R23, 0x1, P6 ;  /* 0x00000005150b1211 */ /* 0x000fe400030f0c17 */
[----:B------:R-:W-:Y:S02]  /*05e0*/  @P0 LEA R18, P6, R25, R4, 0x1 ;  /* 0x0000000419120211 */ /* 0x000fe400078c08ff */
[----:B------:R-:W-:Y:S02]  /*05f0*/  FSEL R26, R26, UR6, P4 ;  /* 0x000000061a1a7c08 */ /* 0x000fe4000a000000 */
[----:B------:R-:W-:Y:S02]  /*0600*/  F2FP.F16.F32.PACK_AB R24, RZ, R24 ;  /* 0x00000018ff18723e */ /* 0x000fe400000000ff */
[----:B------:R-:W-:-:S02]  /*0610*/  F2FP.F16.F32.PACK_AB R15, RZ, R15 ;  /* 0x0000000fff0f723e */ /* 0x000fc400000000ff */
[----:B------:R-:W-:Y:S02]  /*0620*/  F2FP.F16.F32.PACK_AB R22, RZ, R22 ;  /* 0x00000016ff16723e */ /* 0x000fe400000000ff */
[----:B------:R-:W-:Y:S02]  /*0630*/  @P0 LEA.HI.X R19, R25, R5, R27, 0x1, P6 ;  /* 0x0000000519130211 */ /* 0x000fe400030f0c1b */
[----:B------:R-:W-:Y:S01]  /*0640*/  F2FP.F16.F32.PACK_AB R26, RZ, R26 ;  /* 0x0000001aff1a723e */ /* 0x000fe200000000ff */
[----:B------:R2:W-:Y:S04]  /*0650*/  @P3 STG.E.U16 desc[UR4][R6.64], R24 ;  /* 0x0000001806003986 */ /* 0x0005e8000c101504 */
[----:B------:R2:W-:Y:S04]  /*0660*/  @P2 STG.E.U16 desc[UR4][R8.64], R15 ;  /* 0x0000000f08002986 */ /* 0x0005e8000c101504 */
[----:B------:R2:W-:Y:S01]  /*0670*/  @P1 STG.E.U16 desc[UR4][R10.64], R22 ;  /* 0x000000160a001986 */ /* 0x0005e2000c101504 */
[----:B------:R-:W-:-:S03]  /*0680*/  ISETP.LT.U32.AND P1, PT, R16, R0, PT ;  /* 0x000000001000720c */ /* 0x000fc60003f21070 */
[----:B------:R2:W-:Y:S01]  /*0690*/  @P0 STG.E.U16 desc[UR4][R18.64], R26 ;  /* 0x0000001a12000986 */ /* 0x0005e2000c101504 */
[----:B------:R-:W-:Y:S02]  /*06a0*/  ISETP.GE.U32.AND P0, PT, R16, 0x10000, PT ;  /* 0x000100001000780c */ /* 0x000fe40003f06070 */
[C---:B------:R-:W-:Y:S02]  /*06b0*/  ISETP.LT.AND.EX P1, PT, R17.reuse, R12, PT, P1 ;  /* 0x0000000c1100720c */ /* 0x040fe40003f21310 */
[----:B------:R-:W-:-:S13]  /*06c0*/  ISETP.GE.U32.AND.EX P0, PT, R17, RZ, PT, P0 ;  /* 0x000000ff1100720c */ /* 0x000fda0003f06100 */
[----:B--2---:R-:W-:Y:S05]  /*06d0*/  @!P0 BRA P1, `(.L_x_5) ;  /* 0xfffffff800b48947 */ /* 0x004fea000083ffff */
[----:B------:R-:W-:Y:S05]  /*06e0*/  EXIT ;  /* 0x000000000000794d */ /* 0x000fea0003800000 */
.L_x_4:
        /* <DEDUP_REMOVED lines=9> */
.L_x_6:
[C---:B------:R-:W-:Y:S01]  /*0780*/  IMAD.SHL.U32 R13, R14.reuse, 0x8, RZ ;  /* 0x000000080e0d7824 */ /* 0x040fe200078e00ff */
[----:B------:R-:W-:-:S04]  /*0790*/  SHF.L.U64.HI R15, R14, 0x3, R17 ;  /* 0x000000030e0f7819 */ /* 0x000fc80000010211 */
[----:B------:R-:W-:-:S05]  /*07a0*/  IADD3 R6, P0, R2, R13, RZ ;  /* 0x0000000d02067210 */ /* 0x000fca0007f1e0ff */
[----:B------:R-:W-:-:S06]  /*07b0*/  IMAD.X R7, R3, 0x1, R15, P0 ;  /* 0x0000000103077824 */ /* 0x000fcc00000e060f */
[----:B------:R-:W2:Y:S02]  /*07c0*/  LDG.E.64 R6, desc[UR4][R6.64] ;  /* 0x0000000406067981 */ /* 0x000ea4000c1e1b00 */
[--C-:B--2---:R-:W-:Y:S02]  /*07d0*/  HADD2.F32 R8, -RZ, R6.reuse.H0_H0 ;  /* 0x20000006ff087230 */ /* 0x104fe40000004100 */
[----:B------:R-:W-:Y:S02]  /*07e0*/  HADD2.F32 R9, -RZ, R6.H1_H1 ;  /* 0x30000006ff097230 */ /* 0x000fe40000004100 */
[--C-:B------:R-:W-:Y:S01]  /*07f0*/  HADD2.F32 R10, -RZ, R7.reuse.H0_H0 ;  /* 0x20000007ff0a7230 */ /* 0x100fe20000004100 */
[C---:B------:R-:W-:Y:S01]  /*0800*/  FSETP.GTU.FTZ.AND P1, PT, |R8|.reuse, +INF , PT ;  /* 0x7f8000000800780b */ /* 0x040fe20003f3c200 */
[----:B------:R-:W-:Y:S01]  /*0810*/  HADD2.F32 R11, -RZ, R7.H1_H1 ;  /* 0x30000007ff0b7230 */ /* 0x000fe20000004100 */
[----:B------:R-:W-:Y:S02]  /*0820*/  FSETP.GT.FTZ.AND P3, PT, R8, UR7, PT ;  /* 0x0000000708007c0b */ /* 0x000fe4000bf74000 */
[----:B------:R-:W-:-:S02]  /*0830*/  FSETP.GTU.FTZ.AND P5, PT, |R9|, +INF , PT ;  /* 0x7f8000000900780b */ /* 0x000fc40003fbc200 */
[----:B------:R-:W-:Y:S02]  /*0840*/  FSETP.GT.FTZ.AND P6, PT, R9, UR7, PT ;  /* 0x0000000709007c0b */ /* 0x000fe4000bfd4000 */
[C---:B------:R-:W-:Y:S02]  /*0850*/  FSETP.GTU.FTZ.AND P0, PT, |R10|.reuse, +INF , PT ;  /* 0x7f8000000a00780b */ /* 0x040fe40003f1c200 */
[----:B------:R-:W-:Y:S02]  /*0860*/  FSETP.GT.FTZ.AND P4, PT, R10, UR7, PT ;  /* 0x000000070a007c0b */ /* 0x000fe4000bf94000 */
[----:B------:R-:W-:Y:S02]  /*0870*/  PLOP3.LUT P1, PT, P3, P1, PT, 0xa8, 0x0 ;  /* 0x000000000000781c */ /* 0x000fe40001f23570 */
[C---:B------:R-:W-:Y:S02]  /*0880*/  FSETP.GTU.FTZ.AND P2, PT, |R11|.reuse, +INF , PT ;  /* 0x7f8000000b00780b */ /* 0x040fe40003f5c200 */
[----:B------:R-:W-:-:S02]  /*0890*/  FSETP.GT.FTZ.AND P3, PT, R11, UR7, PT ;  /* 0x000000070b007c0b */ /* 0x000fc4000bf74000 */
[----:B------:R-:W-:Y:S02]  /*08a0*/  PLOP3.LUT P5, PT, P6, P5, PT, 0xa8, 0x0 ;  /* 0x000000000000781c */ /* 0x000fe400037ab570 */
[----:B------:R-:W-:Y:S02]  /*08b0*/  PLOP3.LUT P0, PT, P4, P0, PT, 0xa8, 0x0 ;  /* 0x000000000000781c */ /* 0x000fe40002701570 */
[----:B------:R-:W-:Y:S02]  /*08c0*/  PLOP3.LUT P2, PT, P3, P2, PT, 0xa8, 0x0 ;  /* 0x000000000000781c */ /* 0x000fe40001f45570 */
[----:B------:R-:W-:Y:S02]  /*08d0*/  FSEL R8, R8, UR7, P1 ;  /* 0x0000000708087c08 */ /* 0x000fe40008800000 */
[----:B------:R-:W-:Y:S02]  /*08e0*/  FSEL R9, R9, UR7, P5 ;  /* 0x0000000709097c08 */ /* 0x000fe4000a800000 */
[----:B------:R-:W-:-:S02]  /*08f0*/  FSEL R10, R10, UR7, P0 ;  /* 0x000000070a0a7c08 */ /* 0x000fc40008000000 */
[----:B------:R-:W-:Y:S02]  /*0900*/  IADD3 R6, P6, R4, R13, RZ ;  /* 0x0000000d04067210 */ /* 0x000fe40007fde0ff */
[----:B------:R-:W-:Y:S02]  /*0910*/  FSEL R11, R11, UR7, P2 ;  /* 0x000000070b0b7c08 */ /* 0x000fe40009000000 */
[----:B------:R-:W-:Y:S01]  /*0920*/  IADD3 R14, P0, R14, UR6, RZ ;  /* 0x000000060e0e7c10 */ /* 0x000fe2000ff1e0ff */
[----:B------:R-:W-:Y:S01]  /*0930*/  IMAD.X R7, R5, 0x1, R15, P6 ;  /* 0x0000000105077824 */ /* 0x000fe200030e060f */
[----:B------:R-:W-:Y:S02]  /*0940*/  F2FP.F16.F32.PACK_AB R8, R9, R8 ;  /* 0x000000080908723e */ /* 0x000fe400000000ff */
[----:B------:R-:W-:Y:S01]  /*0950*/  F2FP.F16.F32.PACK_AB R9, R11, R10 ;  /* 0x0000000a0b09723e */ /* 0x000fe200000000ff */
[C---:B------:R-:W-:Y:S01]  /*0960*/  IMAD.SHL.U32 R11, R14.reuse, 0x4, RZ ;  /* 0x000000040e0b7824 */ /* 0x040fe200078e00ff */
[----:B------:R-:W-:Y:S01]  /*0970*/  ISETP.LT.U32.AND P1, PT, R14, 0x4000, PT ;  /* 0x000040000e00780c */ /* 0x000fe20003f21070 */
[----:B------:R-:W-:-:S02]  /*0980*/  IMAD.X R17, RZ, RZ, R17, P0 ;  /* 0x000000ffff117224 */ /* 0x000fc400000e0611 */
[----:B------:R0:W-:Y:S01]  /*0990*/  STG.E.64 desc[UR4][R6.64], R8 ;  /* 0x0000000806007986 */ /* 0x0001e2000c101b04 */
[----:B------:R-:W-:Y:S02]  /*09a0*/  ISETP.GE.U32.AND P0, PT, R11, R0, PT ;  /* 0x000000000b00720c */ /* 0x000fe40003f06070 */
[----:B------:R-:W-:Y:S02]  /*09b0*/  SHF.L.U64.HI R11, R14, 0x2, R17 ;  /* 0x000000020e0b7819 */ /* 0x000fe40000010211 */
[----:B------:R-:W-:Y:S02]  /*09c0*/  ISETP.LT.U32.AND.EX P1, PT, R17, RZ, PT, P1 ;  /* 0x000000ff1100720c */ /* 0x000fe40003f21110 */
[----:B------:R-:W-:-:S13]  /*09d0*/  ISETP.GE.AND.EX P0, PT, R11, R12, PT, P0 ;  /* 0x0000000c0b00720c */ /* 0x000fda0003f06300 */
[----:B0-----:R-:W-:Y:S05]  /*09e0*/  @!P0 BRA P1, `(.L_x_6) ;  /* 0xfffffffc00648947 */ /* 0x001fea000083ffff */
[----:B------:R-:W-:Y:S05]  /*09f0*/  EXIT ;  /* 0x000000000000794d */ /* 0x000fea0003800000 */
.L_x_7:
        /* <DEDUP_REMOVED lines=16> */
.L_x_5300:


//--------------------- .text._ZN2at6native57_GLOBAL__N__f3eca4a2_24_ForeachBinaryOpScalar_cu_86b9896c25multi_tensor_apply_kernelINS1_18TensorListMetadataILi2EEENS1_21BinaryOpScalarFunctorIfLi2ELi1ELi1EEEJNS0_7maximumIfEEfEEEvT_T0_DpT1_ --------------------------
	.section	.text._ZN2at6native57_GLOBAL__N__f3eca4a2_24_ForeachBinaryOpScalar_cu_86b9896c25multi_tensor_apply_kernelINS1_18TensorListMetadataILi2EEENS1_21BinaryOpScalarFunctorIfLi2ELi1ELi1EEEJNS0_7maximumIfEEfEEEvT_T0_DpT1_,"ax",@progbits
	.align	128
.text._ZN2at6native57_GLOBAL__N__f3eca4a2_24_ForeachBinaryOpScalar_cu_86b9896c25multi_tensor_apply_kernelINS1_18TensorListMetadataILi2EEENS1_21BinaryOpScalarFunctorIfLi2ELi1ELi1EEEJNS0_7maximumIfEEfEEEvT_T0_DpT1_:
        .type           _ZN2at6native57_GLOBAL__N__f3eca4a2_24_ForeachBinaryOpScalar_cu_86b9896c25multi_tensor_apply_kernelINS1_18TensorListMetadataILi2EEENS1_21BinaryOpScalarFunctorIfLi2ELi1ELi1EEEJNS0_7maximumIfEEfEEEvT_T0_DpT1_,@function
        .size           _ZN2at6native57_GLOBAL__N__f3eca4a2_24_ForeachBinaryOpScalar_cu_86b9896c25multi_tensor_apply_kernelINS1_18TensorListMetadataILi2EEENS1_21BinaryOpScalarFunctorIfLi2ELi1ELi1EEEJNS0_7maximumIfEEfEEEvT_T0_DpT1_,(.L_x_5301 - _ZN2at6native57_GLOBAL__N__f3eca4a2_24_ForeachBinaryOpScalar_cu_86b9896c25multi_tensor_apply_kernelINS1_18TensorListMetadataILi2EEENS1_21BinaryOpScalarFunctorIfLi2ELi1ELi1EEEJNS0_7maximumIfEEfEEEvT_T0_DpT1_)
        .other          _ZN2at6native57_GLOBAL__N__f3eca4a2_24_ForeachBinaryOpScalar_cu_86b9896c25multi_tensor_apply_kernelINS1_18TensorListMetadataILi2EEENS1_21BinaryOpScalarFunctorIfLi2ELi1ELi1EEEJNS0_7maximumIfEEfEEEvT_T0_DpT1_,@"STO_CUDA_ENTRY STV_DEFAULT"
_ZN2at6native57_GLOBAL__N__f3eca4a2_24_ForeachBinaryOpScalar_cu_86b9896c25multi_tensor_apply_kernelINS1_18TensorListMetadataILi2EEENS1_21BinaryOpScalarFunctorIfLi2ELi1ELi1EEEJNS0_7maximumIfEEfEEEvT_T0_DpT1_:
        /* <DEDUP_REMOVED lines=27> */
.L_x_17:
[----:B0-----:R-:W-:Y:S01]  /*01b0*/  IADD3 R27, P1, R3, R6, RZ ;  /* 0x00000006031b7210 */ /* 0x001fe20007f3e0ff */
[C---:B-12---:R-:W-:Y:S02]  /*01c0*/  IMAD R16, R4.reuse, 0x3, RZ ;  /* 0x0000000304107824 */ /* 0x046fe400078e02ff */
[----:B-----5:R-:W-:Y:S01]  /*01d0*/  IMAD.MOV.U32 R26, RZ, RZ, RZ ;  /* 0x000000ffff1a7224 */ /* 0x020fe200078e00ff */
[C---:B------:R-:W-:Y:S01]  /*01e0*/  ISETP.GE.U32.AND P0, PT, R27.reuse, 0x10000, PT ;  /* 0x000100001b00780c */ /* 0x040fe20003f06070 */
[----:B------:R-:W-:Y:S01]  /*01f0*/  IMAD.X R29, RZ, RZ, R7, P1 ;  /* 0x000000ffff1d7224 */ /* 0x000fe200008e0607 */
[CC--:B---34-:R-:W-:Y:S01]  /*0200*/  IADD3 R5, P1, R4.reuse, R27.reuse, RZ ;  /* 0x0000001b04057210 */ /* 0x0d8fe20007f3e0ff */
[----:B------:R-:W-:Y:S01]  /*0210*/  IMAD.MOV.U32 R24, RZ, RZ, RZ ;  /* 0x000000ffff187224 */ /* 0x000fe200078e00ff */
[----:B------:R-:W-:Y:S02]  /*0220*/  LEA R9, P4, R4, R27, 0x1 ;  /* 0x0000001b04097211 */ /* 0x000fe400078808ff */
[----:B------:R-:W-:Y:S01]  /*0230*/  ISETP.LT.U32.AND P2, PT, R27, R0, PT ;  /* 0x000000001b00720c */ /* 0x000fe20003f41070 */
[--C-:B------:R-:W-:Y:S01]  /*0240*/  IMAD.X R8, RZ, RZ, R29.reuse, P1 ;  /* 0x000000ffff087224 */ /* 0x100fe200008e061d */
[----:B------:R-:W-:Y:S01]  /*0250*/  ISETP.GE.U32.AND.EX P0, PT, R29, RZ, PT, P0 ;  /* 0x000000ff1d00720c */ /* 0x000fe20003f06100 */
[----:B------:R-:W-:Y:S01]  /*0260*/  IMAD.X R10, RZ, RZ, R29, P4 ;  /* 0x000000ffff0a7224 */ /* 0x000fe200020e061d */
[----:B------:R-:W-:-:S02]  /*0270*/  ISETP.GE.U32.AND P3, PT, R5, 0x10000, PT ;  /* 0x000100000500780c */ /* 0x000fc40003f66070 */
[----:B------:R-:W-:Y:S02]  /*0280*/  ISETP.LT.AND.EX P0, PT, R29, R2, !P0, P2 ;  /* 0x000000021d00720c */ /* 0x000fe40004701320 */
[----:B------:R-:W-:Y:S02]  /*0290*/  ISETP.GE.U32.AND P2, PT, R9, 0x10000, PT ;  /* 0x000100000900780c */ /* 0x000fe40003f46070 */
[----:B------:R-:W-:Y:S02]  /*02a0*/  IADD3 R11, P5, R16, R27, RZ ;  /* 0x0000001b100b7210 */ /* 0x000fe40007fbe0ff */
[-C--:B------:R-:W-:Y:S02]  /*02b0*/  ISETP.LT.U32.AND P1, PT, R5, R0.reuse, PT ;  /* 0x000000000500720c */ /* 0x080fe40003f21070 */
[----:B------:R-:W-:Y:S01]  /*02c0*/  ISETP.GE.U32.AND.EX P3, PT, R8, RZ, PT, P3 ;  /* 0x000000ff0800720c */ /* 0x000fe20003f66130 */
[----:B------:R-:W-:Y:S01]  /*02d0*/  IMAD.X R25, RZ, RZ, R29, P5 ;  /* 0x000000ffff197224 */ /* 0x000fe200028e061d */
[----:B------:R-:W-:-:S02]  /*02e0*/  ISETP.LT.U32.AND P4, PT, R9, R0, PT ;  /* 0x000000000900720c */ /* 0x000fc40003f81070 */
[----:B------:R-:W-:Y:S02]  /*02f0*/  ISETP.GE.U32.AND.EX P2, PT, R10, RZ, PT, P2 ;  /* 0x000000ff0a00720c */ /* 0x000fe40003f46120 */
[-C--:B------:R-:W-:Y:S02]  /*0300*/  ISETP.LT.AND.EX P1, PT, R8, R2.reuse, !P3, P1 ;  /* 0x000000020800720c */ /* 0x080fe40005f21310 */
[C---:B------:R-:W-:Y:S02]  /*0310*/  ISETP.GE.U32.AND P3, PT, R11.reuse, 0x10000, PT ;  /* 0x000100000b00780c */ /* 0x040fe40003f66070 */
[----:B------:R-:W-:Y:S02]  /*0320*/  ISETP.LT.AND.EX P2, PT, R10, R2, !P2, P4 ;  /* 0x000000020a00720c */ /* 0x000fe40005741340 */
[----:B------:R-:W-:Y:S02]  /*0330*/  ISETP.LT.U32.AND P4, PT, R11, R0, PT ;  /* 0x000000000b00720c */ /* 0x000fe40003f81070 */
[----:B------:R-:W-:Y:S01]  /*0340*/  ISETP.GE.U32.AND.EX P3, PT, R25, RZ, PT, P3 ;  /* 0x000000ff1900720c */ /* 0x000fe20003f66130 */
[----:B------:R-:W-:Y:S01]  /*0350*/  IMAD.MOV.U32 R28, RZ, RZ, RZ ;  /* 0x000000ffff1c7224 */ /* 0x000fe200078e00ff */
[----:B------:R-:W-:-:S02]  /*0360*/  @P0 LEA R20, P5, R27, R12, 0x2 ;  /* 0x0000000c1b140211 */ /* 0x000fc400078a10ff */
[----:B------:R-:W-:Y:S02]  /*0370*/  ISETP.LT.AND.EX P3, PT, R25, R2, !P3, P4 ;  /* 0x000000021900720c */ /* 0x000fe40005f61340 */
[-C--:B------:R-:W-:Y:S02]  /*0380*/  @P0 LEA.HI.X R21, R27, R13.reuse, R29, 0x2, P5 ;  /* 0x0000000d1b150211 */ /* 0x080fe400028f141d */
[-C--:B------:R-:W-:Y:S02]  /*0390*/  @P1 LEA R16, P5, R5, R12.reuse, 0x2 ;  /* 0x0000000c05101211 */ /* 0x080fe400078a10ff */
[----:B------:R-:W-:Y:S01]  /*03a0*/  @P2 LEA R18, P4, R9, R12, 0x2 ;  /* 0x0000000c09122211 */ /* 0x000fe200078810ff */
[----:B------:R-:W5:Y:S01]  /*03b0*/  @P0 LDG.E R26, desc[UR4][R20.64] ;  /* 0x00000004141a0981 */ /* 0x000f62000c1e1900 */
[-C--:B------:R-:W-:Y:S02]  /*03c0*/  @P1 LEA.HI.X R17, R5, R13.reuse, R8, 0x2, P5 ;  /* 0x0000000d05111211 */ /* 0x080fe400028f1408 */
[----:B------:R-:W-:-:S03]  /*03d0*/  @P2 LEA.HI.X R19, R9, R13, R10, 0x2, P4 ;  /* 0x0000000d09132211 */ /* 0x000fc600020f140a */
[C---:B------:R-:W-:Y:S01]  /*03e0*/  @P3 LEA R22, P4, R11.reuse, R12, 0x2 ;  /* 0x0000000c0b163211 */ /* 0x040fe200078810ff */
[----:B------:R-:W5:Y:S04]  /*03f0*/  @P1 LDG.E R24, desc[UR4][R16.64] ;  /* 0x0000000410181981 */ /* 0x000f68000c1e1900 */
[----:B------:R0:W5:Y:S01]  /*0400*/  @P2 LDG.E R28, desc[UR4][R18.64] ;  /* 0x00000004121c2981 */ /* 0x000162000c1e1900 */
[----:B------:R-:W-:Y:S01]  /*0410*/  @P3 LEA.HI.X R23, R11, R13, R25, 0x2, P4 ;  /* 0x0000000d0b173211 */ /* 0x000fe200020f1419 */
[----:B0-----:R-:W-:-:S06]  /*0420*/  IMAD.MOV.U32 R18, RZ, RZ, RZ ;  /* 0x000000ffff127224 */ /* 0x001fcc00078e00ff */
[----:B------:R0:W5:Y:S01]  /*0430*/  @P3 LDG.E R18, desc[UR4][R22.64] ;  /* 0x0000000416123981 */ /* 0x000162000c1e1900 */
[----:B------:R-:W-:Y:S04]  /*0440*/  BSSY B0, `(.L_x_9) ;  /* 0x0000009000007945 */ /* 0x000fe80003800000 */
[----:B------:R-:W-:Y:S05]  /*0450*/  @!P0 BRA `(.L_x_10) ;  /* 0x00000000001c8947 */ /* 0x000fea0003800000 */
[C---:B-----5:R-:W-:Y:S02]  /*0460*/  FSETP.GT.FTZ.AND P0, PT, R26.reuse, UR6, PT ;  /* 0x000000061a007c0b */ /* 0x060fe4000bf14000 */
[C---:B------:R-:W-:Y:S02]  /*0470*/  FSETP.GTU.FTZ.AND P4, PT, |R26|.reuse, +INF , PT ;  /* 0x7f8000001a00780b */ /* 0x040fe40003f9c200 */
[C---:B------:R-:W-:Y:S02]  /*0480*/  LEA R16, P5, R27.reuse, R14, 0x2 ;  /* 0x0000000e1b107211 */ /* 0x040fe400078a10ff */
[----:B------:R-:W-:Y:S02]  /*0490*/  PLOP3.LUT P0, PT, P0, P4, PT, 0xa8, 0x0 ;  /* 0x000000000000781c */ /* 0x000fe40000709570 */
[----:B------:R-:W-:Y:S02]  /*04a0*/  LEA.HI.X R17, R27, R15, R29, 0x2, P5 ;  /* 0x0000000f1b117211 */ /* 0x000fe400028f141d */
[----:B------:R-:W-:-:S05]  /*04b0*/  FSEL R19, R26, UR6, P0 ;  /* 0x000000061a137c08 */ /* 0x000fca0008000000 */
[----:B------:R1:W-:Y:S04]  /*04c0*/  STG.E desc[UR4][R16.64], R19 ;  /* 0x0000001310007986 */ /* 0x0003e8000c101904 */
.L_x_10:
[----:B------:R-:W-:Y:S05]  /*04d0*/  BSYNC B0 ;  /* 0x0000000000007941 */ /* 0x000fea0003800000 */
.L_x_9:
[----:B------:R-:W-:Y:S04]  /*04e0*/  BSSY B0, `(.L_x_11) ;  /* 0x0000009000007945 */ /* 0x000fe80003800000 */
[----:B------:R-:W-:Y:S05]  /*04f0*/  @!P1 BRA `(.L_x_12) ;  /* 0x00000000001c9947 */ /* 0x000fea0003800000 */
[C---:B-----5:R-:W-:Y:S02]  /*0500*/  FSETP.GTU.FTZ.AND P0, PT, |R24|.reuse, +INF , PT ;  /* 0x7f8000001800780b */ /* 0x060fe40003f1c200 */
[C---:B------:R-:W-:Y:S02]  /*0510*/  FSETP.GT.FTZ.AND P1, PT, R24.reuse, UR6, PT ;  /* 0x0000000618007c0b */ /* 0x040fe4000bf34000 */
[C---:B-1----:R-:W-:Y:S02]  /*0520*/  LEA R16, P4, R5.reuse, R14, 0x2 ;  /* 0x0000000e05107211 */ /* 0x042fe400078810ff */
[----:B------:R-:W-:Y:S02]  /*0530*/  PLOP3.LUT P0, PT, P1, P0, PT, 0xa8, 0x0 ;  /* 0x000000000000781c */ /* 0x000fe40000f01570 */
[----:B------:R-:W-:Y:S02]  /*0540*/  LEA.HI.X R17, R5, R15, R8, 0x2, P4 ;  /* 0x0000000f05117211 */ /* 0x000fe400020f1408 */
[----:B------:R-:W-:-:S05]  /*0550*/  FSEL R5, R24, UR6, P0 ;  /* 0x0000000618057c08 */ /* 0x000fca0008000000 */
[----:B------:R2:W-:Y:S04]  /*0560*/  STG.E desc[UR4][R16.64], R5 ;  /* 0x0000000510007986 */ /* 0x0005e8000c101904 */
.L_x_12:
[----:B------:R-:W-:Y:S05]  /*0570*/  BSYNC B0 ;  /* 0x0000000000007941 */ /* 0x000fea0003800000 */
.L_x_11:
[----:B------:R-:W-:Y:S04]  /*0580*/  BSSY B0, `(.L_x_13) ;  /* 0x0000009000007945 */ /* 0x000fe80003800000 */
[----:B------:R-:W-:Y:S05]  /*0590*/  @!P2 BRA `(.L_x_14) ;  /* 0x00000000001ca947 */ /* 0x000fea0003800000 */
[C---:B-----5:R-:W-:Y:S02]  /*05a0*/  FSETP.GT.FTZ.AND P0, PT, R28.reuse, UR6, PT ;  /* 0x000000061c007c0b */ /* 0x060fe4000bf14000 */
[C---:B------:R-:W-:Y:S02]  /*05b0*/  FSETP.GTU.FTZ.AND P1, PT, |R28|.reuse, +INF , PT ;  /* 0x7f8000001c00780b */ /* 0x040fe40003f3c200 */
[C---:B------:R-:W-:Y:S02]  /*05c0*/  LEA R8, P2, R9.reuse, R14, 0x2 ;  /* 0x0000000e09087211 */ /* 0x040fe400078410ff */
[----:B------:R-:W-:Y:S02]  /*05d0*/  PLOP3.LUT P0, PT, P0, P1, PT, 0xa8, 0x0 ;  /* 0x000000000000781c */ /* 0x000fe40000703570 */
[----:B------:R-:W-:Y:S02]  /*05e0*/  LEA.HI.X R9, R9, R15, R10, 0x2, P2 ;  /* 0x0000000f09097211 */ /* 0x000fe400010f140a */
[----:B--2---:R-:W-:-:S05]  /*05f0*/  FSEL R5, R28, UR6, P0 ;  /* 0x000000061c057c08 */ /* 0x004fca0008000000 */
[----:B------:R3:W-:Y:S04]  /*0600*/  STG.E desc[UR4][R8.64], R5 ;  /* 0x0000000508007986 */ /* 0x0007e8000c101904 */
.L_x_14:
[----:B------:R-:W-:Y:S05]  /*0610*/  BSYNC B0 ;  /* 0x0000000000007941 */ /* 0x000fea0003800000 */
.L_x_13:
[----:B------:R-:W-:Y:S04]  /*0620*/  BSSY B0, `(.L_x_15) ;  /* 0x0000009000007945 */ /* 0x000fe80003800000 */
[----:B------:R-:W-:Y:S05]  /*0630*/  @!P3 BRA `(.L_x_16) ;  /* 0x00000000001cb947 */ /* 0x000fea0003800000 */
[C---:B-----5:R-:W-:Y:S02]  /*0640*/  FSETP.GTU.FTZ.AND P0, PT, |R18|.reuse, +INF , PT ;  /* 0x7f8000001200780b */ /* 0x060fe40003f1c200 */
[C---:B------:R-:W-:Y:S02]  /*0650*/  FSETP.GT.FTZ.AND P1, PT, R18.reuse, UR6, PT ;  /* 0x0000000612007c0b */ /* 0x040fe4000bf34000 */
[C---:B---3--:R-:W-:Y:S02]  /*0660*/  LEA R8, P2, R11.reuse, R14, 0x2 ;  /* 0x0000000e0b087211 */ /* 0x048fe400078410ff */
[----:B------:R-:W-:Y:S02]  /*0670*/  PLOP3.LUT P0, PT, P1, P0, PT, 0xa8, 0x0 ;  /* 0x000000000000781c */ /* 0x000fe40000f01570 */
[----:B------:R-:W-:Y:S02]  /*0680*/  LEA.HI.X R9, R11, R15, R25, 0x2, P2 ;  /* 0x0000000f0b097211 */ /* 0x000fe400010f1419 */
[----:B--2---:R-:W-:-:S05]  /*0690*/  FSEL R5, R18, UR6, P0 ;  /* 0x0000000612057c08 */ /* 0x004fca0008000000 */
[----:B------:R4:W-:Y:S04]  /*06a0*/  STG.E desc[UR4][R8.64], R5 ;  /* 0x0000000508007986 */ /* 0x0009e8000c101904 */
.L_x_16:
[----:B------:R-:W-:Y:S05]  /*06b0*/  BSYNC B0 ;  /* 0x0000000000007941 */ /* 0x000fea0003800000 */
.L_x_15:
[----:B------:R-:W-:-:S03]  /*06c0*/  IMAD.WIDE.U32 R6, R4, 0x4, R6 ;  /* 0x0000000404067825 */ /* 0x000fc600078e0006 */
[C---:B------:R-:W-:Y:S02]  /*06d0*/  ISETP.GE.U32.AND P0, PT, R6.reuse, 0x10000, PT ;  /* 0x000100000600780c */ /* 0x040fe40003f06070 */
[----:B------:R-:W-:Y:S02]  /*06e0*/  ISETP.LT.U32.AND P1, PT, R6, R0, PT ;  /* 0x000000000600720c */ /* 0x000fe40003f21070 */
[C---:B------:R-:W-:Y:S02]  /*06f0*/  ISETP.GE.U32.AND.EX P0, PT, R7.reuse, RZ, PT, P0 ;  /* 0x000000ff0700720c */ /* 0x040fe40003f06100 */
[----:B------:R-:W-:-:S13]  /*0700*/  ISETP.LT.AND.EX P1, PT, R7, R2, PT, P1 ;  /* 0x000000020700720c */ /* 0x000fda0003f21310 */
[----:B------:R-:W-:Y:S05]  /*0710*/  @!P0 BRA P1, `(.L_x_17) ;  /* 0xfffffff800a48947 */ /* 0x000fea000083ffff */
[----:B------:R-:W-:Y:S05]  /*0720*/  EXIT ;  /* 0x000000000000794d */ /* 0x000fea0003800000 */
.L_x_8:
        /* <DEDUP_REMOVED lines=9> */
.L_x_18:
[C---:B------:R-:W-:Y:S01]  /*07c0*/  IMAD.SHL.U32 R9, R10.reuse, 0x10, RZ ;  /* 0x000000100a097824 */ /* 0x040fe200078e00ff */
[----:B------:R-:W-:-:S04]  /*07d0*/  SHF.L.U64.HI R3, R10, 0x4, R11 ;  /* 0x000000040a037819 */ /* 0x000fc8000001020b */
[----:B------:R-:W-:-:S05]  /*07e0*/  IADD3 R4, P0, R12, R9, RZ ;  /* 0x000000090c047210 */ /* 0x000fca0007f1e0ff */
[----:B------:R-:W-:-:S06]  /*07f0*/  IMAD.X R5, R13, 0x1, R3, P0 ;  /* 0x000000010d057824 */ /* 0x000fcc00000e0603 */
[----:B------:R-:W2:Y:S01]  /*0800*/  LDG.E.128 R4, desc[UR4][R4.64] ;  /* 0x0000000404047981 */ /* 0x000ea2000c1e1d00 */
[----:B------:R-:W-:-:S05]  /*0810*/  IADD3 R8, P6, R14, R9, RZ ;  /* 0x000000090e087210 */ /* 0x000fca0007fde0ff */
[----:B------:R-:W-:Y:S01]  /*0820*/  IMAD.X R9, R15, 0x1, R3, P6 ;  /* 0x000000010f097824 */ /* 0x000fe200030e0603 */
[C---:B--2---:R-:W-:Y:S02]  /*0830*/  FSETP.GTU.FTZ.AND P0, PT, |R4|.reuse, +INF , PT ;  /* 0x7f8000000400780b */ /* 0x044fe40003f1c200 */
[----:B------:R-:W-:Y:S02]  /*0840*/  FSETP.GT.FTZ.AND P1, PT, R4, UR7, PT ;  /* 0x0000000704007c0b */ /* 0x000fe4000bf34000 */
[C---:B------:R-:W-:Y:S02]  /*0850*/  FSETP.GTU.FTZ.AND P4, PT, |R5|.reuse, +INF , PT ;  /* 0x7f8000000500780b */ /* 0x040fe40003f9c200 */
[----:B------:R-:W-:Y:S02]  /*0860*/  FSETP.GT.FTZ.AND P5, PT, R5, UR7, PT ;  /* 0x0000000705007c0b */ /* 0x000fe4000bfb4000 */
[----:B------:R-:W-:Y:S02]  /*0870*/  PLOP3.LUT P0, PT, P1, P0, PT, 0xa8, 0x0 ;  /* 0x000000000000781c */ /* 0x000fe40000f01570 */
[----:B------:R-:W-:-:S02]  /*0880*/  PLOP3.LUT P4, PT, P5, P4, PT, 0xa8, 0x0 ;  /* 0x000000000000781c */ /* 0x000fc40002f89570 */
[C---:B------:R-:W-:Y:S02]  /*0890*/  FSETP.GTU.FTZ.AND P3, PT, |R6|.reuse, +INF , PT ;  /* 0x7f8000000600780b */ /* 0x040fe40003f7c200 */
[----:B------:R-:W-:Y:S02]  /*08a0*/  FSETP.GT.FTZ.AND P2, PT, R6, UR7, PT ;  /* 0x0000000706007c0b */ /* 0x000fe4000bf54000 */
[C---:B------:R-:W-:Y:S02]  /*08b0*/  FSETP.GTU.FTZ.AND P1, PT, |R7|.reuse, +INF , PT ;  /* 0x7f8000000700780b */ /* 0x040fe40003f3c200 */
[----:B------:R-:W-:Y:S02]  /*08c0*/  FSETP.GT.FTZ.AND P5, PT, R7, UR7, PT ;  /* 0x0000000707007c0b */ /* 0x000fe4000bfb4000 */
[----:B------:R-:W-:Y:S02]  /*08d0*/  FSEL R4, R4, UR7, P0 ;  /* 0x0000000704047c08 */ /* 0x000fe40008000000 */
[----:B------:R-:W-:-:S02]  /*08e0*/  IADD3 R10, P0, R10, UR6, RZ ;  /* 0x000000060a0a7c10 */ /* 0x000fc4000ff1e0ff */
[----:B------:R-:W-:Y:S02]  /*08f0*/  PLOP3.LUT P2, PT, P2, P3, PT, 0xa8, 0x0 ;  /* 0x000000000000781c */ /* 0x000fe40001747570 */
[----:B------:R-:W-:Y:S01]  /*0900*/  PLOP3.LUT P1, PT, P5, P1, PT, 0xa8, 0x0 ;  /* 0x000000000000781c */ /* 0x000fe20002f23570 */
[----:B------:R-:W-:Y:S01]  /*0910*/  IMAD.SHL.U32 R3, R10, 0x4, RZ ;  /* 0x000000040a037824 */ /* 0x000fe200078e00ff */
[----:B------:R-:W-:Y:S01]  /*0920*/  FSEL R5, R5, UR7, P4 ;  /* 0x0000000705057c08 */ /* 0x000fe2000a000000 */
[----:B------:R-:W-:Y:S01]  /*0930*/  IMAD.X R11, RZ, RZ, R11, P0 ;  /* 0x000000ffff0b7224 */ /* 0x000fe200000e060b */
[----:B------:R-:W-:Y:S02]  /*0940*/  FSEL R6, R6, UR7, P2 ;  /* 0x0000000706067c08 */ /* 0x000fe40009000000 */
[----:B------:R-:W-:Y:S02]  /*0950*/  FSEL R7, R7, UR7, P1 ;  /* 0x0000000707077c08 */ /* 0x000fe40008800000 */
[----:B------:R-:W-:-:S02]  /*0960*/  ISETP.GE.U32.AND P0, PT, R3, R0, PT ;  /* 0x000000000300720c */ /* 0x000fc40003f06070 */
[C---:B------:R-:W-:Y:S01]  /*0970*/  ISETP.LT.U32.AND P1, PT, R10.reuse, 0x4000, PT ;  /* 0x000040000a00780c */ /* 0x040fe20003f21070 */
[----:B------:R0:W-:Y:S01]  /*0980*/  STG.E.128 desc[UR4][R8.64], R4 ;  /* 0x0000000408007986 */ /* 0x0001e2000c101d04 */
[----:B------:R-:W-:Y:S02]  /*0990*/  SHF.L.U64.HI R3, R10, 0x2, R11 ;  /* 0x000000020a037819 */ /* 0x000fe4000001020b */
[----:B------:R-:W-:Y:S02]  /*09a0*/  ISETP.LT.U32.AND.EX P1, PT, R11, RZ, PT, P1 ;  /* 0x000000ff0b00720c */ /* 0x000fe40003f21110 */
[----:B------:R-:W-:-:S13]  /*09b0*/  ISETP.GE.AND.EX P0, PT, R3, R2, PT, P0 ;  /* 0x000000020300720c */ /* 0x000fda0003f06300 */
[----:B0-----:R-:W-:Y:S05]  /*09c0*/  @!P0 BRA P1, `(.L_x_18) ;  /* 0xfffffffc007c8947 */ /* 0x001fea000083ffff */
[----:B------:R-:W-:Y:S05]  /*09d0*/  EXIT ;  /* 0x000000000000794d */ /* 0x000fea0003800000 */
.L_x_19:
        /* <DEDUP_REMOVED lines=10> */
.L_x_5301:


//--------------------- .text._ZN2at6native57_GLOBAL__N__f3eca4a2_24_ForeachBinaryOpScalar_cu_86b9896c25multi_tensor_apply_kernelINS1_18TensorListMetadataILi2EEENS1_21BinaryOpScalarFunctorIdLi2ELi1ELi1EEEJNS0_7maximumIdEEdEEEvT_T0_DpT1_ --------------------------
	.section	.text._ZN2at6native57_GLOBAL__N__f3eca4a2_24_ForeachBinaryOpScalar_cu_86b9896c25multi_tensor_apply_kernelINS1_18TensorListMetadataILi2EEENS1_21BinaryOpScalarFunctorIdLi2ELi1ELi1EEEJNS0_7maximumIdEEdEEEvT_T0_DpT1_,"ax",@progbits
	.align	128
.text._ZN2at6native57_GLOBAL__N__f3eca4a2_24_ForeachBinaryOpScalar_cu_86b9896c25multi_tensor_apply_kernelINS1_18TensorListMetadataILi2EEENS1_21BinaryOpScalarFunctorIdLi2ELi1ELi1EEEJNS0_7maximumIdEEdEEEvT_T0_DpT1_:
        .type           _ZN2at6native57_GLOBAL__N__f3eca4a2_24_ForeachBinaryOpScalar_cu_86b9896c25multi_tensor_apply_kernelINS1_18TensorListMetadataILi2EEENS1_21BinaryOpScalarFunctorIdLi2ELi1ELi1EEEJNS0_7maximumIdEEdEEEvT_T0_DpT1_,@function
        .size           _ZN2at6native57_GLOBAL__N__f3eca4a2_24_ForeachBinaryOpScalar_cu_86b9896c25multi_tensor_apply_kernelINS1_18TensorListMetadataILi2EEENS1_21BinaryOpScalarFunctorIdLi2ELi1ELi1EEEJNS0_7maximumIdEEdEEEvT_T0_DpT1_,(.L_x_5302 - _ZN2at6native57_GLOBAL__N__f3eca4a2_24_ForeachBinaryOpScalar_cu_86b9896c25multi_tensor_apply_kernelINS1_18TensorListMetadataILi2EEENS1_21BinaryOpScalarFunctorIdLi2ELi1ELi1EEEJNS0_7maximumIdEEdEEEvT_T0_DpT1_)
        .other          _ZN2at6native57_GLOBAL__N__f3eca4a2_24_ForeachBinaryOpScalar_cu_86b9896c25multi_tensor_apply_kernelINS1_18TensorListMetadataILi2EEENS1_21BinaryOpScalarFunctorIdLi2ELi1ELi1EEEJNS0_7maximumIdEEdEEEvT_T0_DpT1_,@"STO_CUDA_ENTRY STV_DEFAULT"
_ZN2at6native57_GLOBAL__N__f3eca4a2_24_ForeachBinaryOpScalar_cu_86b9896c25multi_tensor_apply_kernelINS1_18TensorListMetadataILi2EEENS1_21BinaryOpScalarFunctorIdLi2ELi1ELi1EEEJNS0_7maximumIdEEdEEEvT_T0_DpT1_:
[----:B------:R-:W-:Y:S08]  /*0000*/  LDC R1, c[0x0][0x28] ;  /* 0x00000a00ff017b82 */ /* 0x000ff00000000800 */
[----:B------:R-:W0:Y:S01]  /*0010*/  S2UR UR4, SR_CTAID.X ;  /* 0x00000000000479c3 */ /* 0x000e220000002500 */
[----:B------:R-:W-:Y:S02]  /*0020*/  UMOV UR5, 0x740 ;  /* 0x0000074000057882 */ /* 0x000fe40000000000 */
[----:B0-----:R-:W-:-:S03]  /*0030*/  ULEA UR5, UR4, UR5, 0x2 ;  /* 0x0000000504057291 */ /* 0x001fc6000f8e103f */
[----:B------:R-:W-:Y:S02]  /*0040*/  ULDC.U8 UR4, c[0x0][UR4+0x810] ;  /* 0x0002040004047abb */ /* 0x000fe40008000000 */
[----:B------:R-:W-:-:S07]  /*0050*/  USHF.L.U32 UR10, UR4, 0x3, URZ ;  /* 0x00000003040a7899 */ /* 0x000fce000800063f */
[----:B------:R-:W-:Y:S02]  /*0060*/  ULDC UR11, c[0x0][UR5+0x210] ;  /* 0x00008400050b7abb */ /* 0x000fe40008000800 */
[----:B------:R-:W-:-:S03]  /*0070*/  UIMAD.WIDE UR4, UR11, 0x10000, URZ ;  /* 0x000100000b0478a5 */ /* 0x000fc6000f8e023f */
[----:B------:R-:W-:Y:S01]  /*0080*/  ULDC.64 UR6, c[0x0][UR10+0x210] ;  /* 0x000084000a067abb */ /* 0x000fe20008000a00 */
[----:B------:R-:W-:Y:S01]  /*0090*/  ULDC.64 UR8, c[0x0][UR10+0x410] ;  /* 0x000104000a087abb */ /* 0x000fe20008000a00 */
[----:B------:R-:W-:Y:S02]  /*00a0*/  UIMAD.WIDE UR6, UR11, 0x80000, UR6 ;  /* 0x000800000b0678a5 */ /* 0x000fe4000f8e0206 */
[----:B------:R-:W-:-:S03]  /*00b0*/  UIMAD.WIDE UR8, UR11, 0x80000, UR8 ;  /* 0x000800000b0878a5 */ /* 0x000fc6000f8e0208 */
[----:B------:R-:W-:Y:S02]  /*00c0*/  ULDC.64 UR10, c[0x0][UR10+0x610] ;  /* 0x000184000a0a7abb */ /* 0x000fe40008000a00 */
[----:B------:R-:W-:Y:S02]  /*00d0*/  UIADD3 UR12, UP1, -UR4, UR10, URZ ;  /* 0x0000000a040c7290 */ /* 0x000fe4000ff3e13f */
[----:B------:R-:W-:-:S04]  /*00e0*/  ULOP3.LUT UR4, UR8, 0x1f, UR6, 0xc8, !UPT ;  /* 0x0000001f08047892 */ /* 0x000fc8000f8ec806 */
[----:B------:R-:W-:Y:S02]  /*00f0*/  ULOP3.LUT UP0, URZ, UR4, 0x3, UR12, 0xf8, !UPT ;  /* 0x00000003043f7892 */ /* 0x000fe4000f80f80c */
[----:B------:R-:W-:Y:S02]  /*0100*/  UIADD3.X UR4, ~UR5, UR11, URZ, UP1, !UPT ;  /* 0x0000000b05047290 */ /* 0x000fe40008ffe53f */
[----:B------:R-:W-:Y:S01]  /*0110*/  ULOP3.LUT UP0, URZ, URZ, URZ, URZ, 0xfc, UP0 ;  /* 0x0000003f3f3f7292 */ /* 0x000fe2000800fc3f */
[----:B------:R-:W-:-:S05]  /*0120*/  ULDC.64 UR10, c[0x0][0x208] ;  /* 0x00008200000a7ab9 */ /* 0x000fca0000000a00 */
[----:B------:R-:W-:-:S13]  /*0130*/  PLOP3.LUT P0, PT, PT, PT, UP0, 0x80, 0x0 ;  /* 0x000000000000781c */ /* 0x000fda0003f0f008 */
[----:B------:R-:W-:Y:S05]  /*0140*/  @!P0 BRA `(.L_x_20) ;  /* 0x0000000400948947 */ /* 0x000fea0003800000 */
[----:B------:R-:W-:-:S04]  /*0150*/  UISETP.GE.U32.AND UP0, UPT, UR12, 0x1, UPT ;  /* 0x000000010c00788c */ /* 0x000fc8000bf06070 */
[----:B------:R-:W-:-:S06]  /*0160*/  UISETP.GE.AND.EX UP0, UPT, UR4, URZ, UPT, UP0 ;  /* 0x0000003f0400728c */ /* 0x000fcc000bf06300 */
[----:B------:R-:W-:-:S13]  /*0170*/  PLOP3.LUT P0, PT, PT, PT, UP0, 0x80, 0x0 ;  /* 0x000000000000781c */ /* 0x000fda0003f0f008 */
[----:B------:R-:W-:Y:S05]  /*0180*/  @!P0 EXIT ;  /* 0x000000000000894d */ /* 0x000fea0003800000 */
[----:B------:R-:W0:Y:S01]  /*0190*/  S2R R0, SR_TID.X ;  /* 0x0000000000007919 */ /* 0x000e220000002100 */
[----:B------:R-:W1:Y:S01]  /*01a0*/  LDC R14, c[0x0][RZ] ;  /* 0x00000000ff0e7b82 */ /* 0x000e620000000800 */
[----:B------:R-:W-:Y:S01]  /*01b0*/  IMAD.MOV.U32 R15, RZ, RZ, RZ ;  /* 0x000000ffff0f7224 */ /* 0x000fe200078e00ff */
[----:B------:R-:W-:Y:S01]  /*01c0*/  ULDC.64 UR14, c[0x0][0xe60] ;  /* 0x00039800000e7ab9 */ /* 0x000fe20000000a00 */
[----:B------:R-:W-:Y:S01]  /*01d0*/  IMAD.MOV.U32 R17, RZ, RZ, RZ ;  /* 0x000000ffff117224 */ /* 0x000fe200078e00ff */
[----:B------:R-:W-:-:S06]  /*01e0*/  ULDC.64 UR16, c[0x0][0xe60] ;  /* 0x0003980000107ab9 */ /* 0x000fcc0000000a00 */
.L_x_29:
[----:B0-2345:R-:W-:Y:S01]  /*01f0*/  IADD3 R3, P2, R0, R15, RZ ;  /* 0x0000000f00037210 */ /* 0x03dfe20007f5e0ff */
[C---:B-1----:R-:W-:Y:S01]  /*0200*/  IMAD R18, R14.reuse, 0x3, RZ ;  /* 0x000000030e127824 */ /* 0x042fe200078e02ff */
[----:B------:R-:W-:Y:S02]  /*0210*/  CS2R R20, SRZ ;  /* 0x0000000000147805 */ /* 0x000fe4000001ff00 */
[C---:B------:R-:W-:Y:S01]  /*0220*/  ISETP.GE.U32.AND P1, PT, R3.reuse, 0x10000, PT ;  /* 0x000100000300780c */ /* 0x040fe20003f26070 */
[----:B------:R-:W-:Y:S01]  /*0230*/  IMAD.X R24, RZ, RZ, R17, P2 ;  /* 0x000000ffff187224 */ /* 0x000fe200010e0611 */
[CC--:B------:R-:W-:Y:S02]  /*0240*/  IADD3 R16, P2, R14.reuse, R3.reuse, RZ ;  /* 0x000000030e107210 */ /* 0x0c0fe40007f5e0ff */
[-C--:B------:R-:W-:Y:S02]  /*0250*/  LEA R19, P3, R14, R3.reuse, 0x1 ;  /* 0x000000030e137211 */ /* 0x080fe400078608ff */
[----:B------:R-:W-:Y:S01]  /*0260*/  ISETP.LT.U32.AND P0, PT, R3, UR12, PT ;  /* 0x0000000c03007c0c */ /* 0x000fe2000bf01070 */
[--C-:B------:R-:W-:Y:S01]  /*0270*/  IMAD.X R23, RZ, RZ, R24.reuse, P2 ;  /* 0x000000ffff177224 */ /* 0x100fe200010e0618 */
[----:B------:R-:W-:Y:S01]  /*0280*/  IADD3 R18, P6, R18, R3, RZ ;  /* 0x0000000312127210 */ /* 0x000fe20007fde0ff */
[----:B------:R-:W-:Y:S01]  /*0290*/  IMAD.X R22, RZ, RZ, R24, P3 ;  /* 0x000000ffff167224 */ /* 0x000fe200018e0618 */
[----:B------:R-:W-:-:S02]  /*02a0*/  ISETP.GE.U32.AND.EX P1, PT, R24, RZ, PT, P1 ;  /* 0x000000ff1800720c */ /* 0x000fc40003f26110 */
[----:B------:R-:W-:Y:S01]  /*02b0*/  ISETP.GE.U32.AND P5, PT, R16, 0x10000, PT ;  /* 0x000100001000780c */ /* 0x000fe20003fa6070 */
[----:B------:R-:W-:Y:S01]  /*02c0*/  IMAD.X R25, RZ, RZ, R24, P6 ;  /* 0x000000ffff197224 */ /* 0x000fe200030e0618 */
[----:B------:R-:W-:Y:S02]  /*02d0*/  ISETP.LT.AND.EX P0, PT, R24, UR4, !P1, P0 ;  /* 0x0000000418007c0c */ /* 0x000fe4000cf01300 */
[----:B------:R-:W-:Y:S02]  /*02e0*/  ISETP.LT.U32.AND P4, PT, R16, UR12, PT ;  /* 0x0000000c10007c0c */ /* 0x000fe4000bf81070 */
[----:B------:R-:W-:Y:S02]  /*02f0*/  ISETP.GE.U32.AND P1, PT, R19, 0x10000, PT ;  /* 0x000100001300780c */ /* 0x000fe40003f26070 */
[----:B------:R-:W-:Y:S02]  /*0300*/  ISETP.GE.U32.AND.EX P5, PT, R23, RZ, PT, P5 ;  /* 0x000000ff1700720c */ /* 0x000fe40003fa6150 */
[----:B------:R-:W-:-:S02]  /*0310*/  ISETP.GE.U32.AND P3, PT, R18, 0x10000, PT ;  /* 0x000100001200780c */ /* 0x000fc40003f66070 */
[----:B------:R-:W-:Y:S02]  /*0320*/  ISETP.LT.U32.AND P2, PT, R19, UR12, PT ;  /* 0x0000000c13007c0c */ /* 0x000fe4000bf41070 */
[----:B------:R-:W-:Y:S02]  /*0330*/  ISETP.LT.AND.EX P4, PT, R23, UR4, !P5, P4 ;  /* 0x0000000417007c0c */ /* 0x000fe4000ef81340 */
[----:B------:R-:W-:Y:S02]  /*0340*/  ISETP.GE.U32.AND.EX P1, PT, R22, RZ, PT, P1 ;  /* 0x000000ff1600720c */ /* 0x000fe40003f26110 */
[----:B------:R-:W-:Y:S02]  /*0350*/  ISETP.LT.U32.AND P5, PT, R18, UR12, PT ;  /* 0x0000000c12007c0c */ /* 0x000fe4000bfa1070 */
[----:B------:R-:W-:Y:S02]  /*0360*/  ISETP.GE.U32.AND.EX P3, PT, R25, RZ, PT, P3 ;  /* 0x000000ff1900720c */ /* 0x000fe40003f66130 */
[----:B------:R-:W-:-:S02]  /*0370*/  ISETP.LT.AND.EX P2, PT, R22, UR4, !P1, P2 ;  /* 0x0000000416007c0c */ /* 0x000fc4000cf41320 */
[----:B------:R-:W-:Y:S02]  /*0380*/  ISETP.LT.AND.EX P1, PT, R25, UR4, !P3, P5 ;  /* 0x0000000419007c0c */ /* 0x000fe4000df21350 */
[----:B------:R-:W-:-:S04]  /*0390*/  @P0 LEA R26, P3, R3, UR6, 0x3 ;  /* 0x00000006031a0c11 */ /* 0x000fc8000f8618ff */
[----:B------:R-:W-:Y:S02]  /*03a0*/  @P0 LEA.HI.X R27, R3, UR7, R24, 0x3, P3 ;  /* 0x00000007031b0c11 */ /* 0x000fe400098f1c18 */
[----:B------:R-:W-:Y:S02]  /*03b0*/  CS2R R2, SRZ ;  /* 0x0000000000027805 */ /* 0x000fe4000001ff00 */
[C---:B------:R-:W-:Y:S02]  /*03c0*/  @P4 LEA R12, P3, R16.reuse, UR6, 0x3 ;  /* 0x00000006100c4c11 */ /* 0x040fe4000f8618ff */
[----:B------:R-:W-:Y:S02]  /*03d0*/  CS2R R4, SRZ ;  /* 0x0000000000047805 */ /* 0x000fe4000001ff00 */
[----:B------:R-:W-:Y:S01]  /*03e0*/  CS2R R6, SRZ ;  /* 0x0000000000067805 */ /* 0x000fe2000001ff00 */
[----:B------:R0:W5:Y:S01]  /*03f0*/  @P0 LDG.E.64 R20, desc[UR10][R26.64] ;  /* 0x0000000a1a140981 */ /* 0x000162000c1e1b00 */
[----:B------:R-:W-:-:S02]  /*0400*/  @P4 LEA.HI.X R13, R16, UR7, R23, 0x3, P3 ;  /* 0x00000007100d4c11 */ /* 0x000fc400098f1c17 */
[C---:B------:R-:W-:Y:S02]  /*0410*/  @P2 LEA R8, P3, R19.reuse, UR6, 0x3 ;  /* 0x0000000613082c11 */ /* 0x040fe4000f8618ff */
[C---:B------:R-:W-:Y:S01]  /*0420*/  @P1 LEA R10, P5, R18.reuse, UR6, 0x3 ;  /* 0x00000006120a1c11 */ /* 0x040fe2000f8a18ff */
[----:B------:R0:W5:Y:S01]  /*0430*/  @P4 LDG.E.64 R2, desc[UR10][R12.64] ;  /* 0x0000000a0c024981 */ /* 0x000162000c1e1b00 */
[----:B------:R-:W-:Y:S02]  /*0440*/  @P2 LEA.HI.X R9, R19, UR7, R22, 0x3, P3 ;  /* 0x0000000713092c11 */ /* 0x000fe400098f1c16 */
[----:B------:R-:W-:-:S03]  /*0450*/  @P1 LEA.HI.X R11, R18, UR7, R25, 0x3, P5 ;  /* 0x00000007120b1c11 */ /* 0x000fc6000a8f1c19 */
[----:B------:R0:W5:Y:S04]  /*0460*/  @P2 LDG.E.64 R4, desc[UR10][R8.64] ;  /* 0x0000000a08042981 */ /* 0x000168000c1e1b00 */
[----:B------:R0:W5:Y:S01]  /*0470*/  @P1 LDG.E.64 R6, desc[UR10][R10.64] ;  /* 0x0000000a0a061981 */ /* 0x000162000c1e1b00 */
[----:B------:R-:W-:Y:S04]  /*0480*/  BSSY B0, `(.L_x_21) ;  /* 0x000000a000007945 */ /* 0x000fe80003800000 */
[----:B------:R-:W-:Y:S05]  /*0490*/  @!P0 BRA `(.L_x_22) ;  /* 0x0000000000208947 */ /* 0x000fea0003800000 */
[----:B-----5:R-:W-:Y:S01]  /*04a0*/  DSETP.GTU.AND P0, PT, |R20|, +INF , PT ;  /* 0x7ff000001400742a */ /* 0x020fe20003f0c200 */
[----:B0-----:R-:W-:-:S05]  /*04b0*/  IMAD.IADD R9, R0, 0x1, R15 ;  /* 0x0000000100097824 */ /* 0x001fca00078e020f */
[----:B------:R-:W-:Y:S01]  /*04c0*/  DSETP.GT.OR P0, PT, R20, UR14, P0 ;  /* 0x0000000e14007e2a */ /* 0x000fe20008704400 */
[----:B------:R-:W-:-:S04]  /*04d0*/  LEA R8, P3, R9, UR8, 0x3 ;  /* 0x0000000809087c11 */ /* 0x000fc8000f8618ff */
[----:B------:R-:W-:Y:S02]  /*04e0*/  LEA.HI.X R9, R9, UR9, R24, 0x3, P3 ;  /* 0x0000000909097c11 */ /* 0x000fe400098f1c18 */
[----:B------:R-:W-:Y:S02]  /*04f0*/  FSEL R10, R20, UR16, P0 ;  /* 0x00000010140a7c08 */ /* 0x000fe40008000000 */
[----:B------:R-:W-:-:S05]  /*0500*/  FSEL R11, R21, UR17, P0 ;  /* 0x00000011150b7c08 */ /* 0x000fca0008000000 */
[----:B------:R1:W-:Y:S02]  /*0510*/  STG.E.64 desc[UR10][R8.64], R10 ;  /* 0x0000000a08007986 */ /* 0x0003e4000c101b0a */
.L_x_22:
[----:B------:R-:W-:Y:S05]  /*0520*/  BSYNC B0 ;  /* 0x0000000000007941 */ /* 0x000fea0003800000 */
.L_x_21:
[----:B------:R-:W-:Y:S04]  /*0530*/  BSSY B0, `(.L_x_23) ;  /* 0x0000009000007945 */ /* 0x000fe80003800000 */
[----:B------:R-:W-:Y:S05]  /*0540*/  @!P4 BRA `(.L_x_24) ;  /* 0x00000000001cc947 */ /* 0x000fea0003800000 */
[----:B-----5:R-:W-:Y:S01]  /*0550*/  DSETP.GTU.AND P0, PT, |R2|, +INF , PT ;  /* 0x7ff000000200742a */ /* 0x020fe20003f0c200 */
[----:B01----:R-:W-:-:S04]  /*0560*/  LEA R8, P3, R16, UR8, 0x3 ;  /* 0x0000000810087c11 */ /* 0x003fc8000f8618ff */
[----:B------:R-:W-:Y:S01]  /*0570*/  LEA.HI.X R9, R16, UR9, R23, 0x3, P3 ;  /* 0x0000000910097c11 */ /* 0x000fe200098f1c17 */
[----:B------:R-:W-:-:S06]  /*0580*/  DSETP.GT.OR P0, PT, R2, UR14, P0 ;  /* 0x0000000e02007e2a */ /* 0x000fcc0008704400 */
[----:B------:R-:W-:Y:S02]  /*0590*/  FSEL R2, R2, UR16, P0 ;  /* 0x0000001002027c08 */ /* 0x000fe40008000000 */
[----:B------:R-:W-:-:S05]  /*05a0*/  FSEL R3, R3, UR17, P0 ;  /* 0x0000001103037c08 */ /* 0x000fca0008000000 */
[----:B------:R2:W-:Y:S02]  /*05b0*/  STG.E.64 desc[UR10][R8.64], R2 ;  /* 0x0000000208007986 */ /* 0x0005e4000c101b0a */
.L_x_24:
[----:B------:R-:W-:Y:S05]  /*05c0*/  BSYNC B0 ;  /* 0x0000000000007941 */ /* 0x000fea0003800000 */
.L_x_23:
[----:B------:R-:W-:Y:S04]  /*05d0*/  BSSY B0, `(.L_x_25) ;  /* 0x0000009000007945 */ /* 0x000fe80003800000 */
[----:B------:R-:W-:Y:S05]  /*05e0*/  @!P2 BRA `(.L_x_26) ;  /* 0x00000000001ca947 */ /* 0x000fea0003800000 */
[----:B-----5:R-:W-:Y:S01]  /*05f0*/  DSETP.GTU.AND P0, PT, |R4|, +INF , PT ;  /* 0x7ff000000400742a */ /* 0x020fe20003f0c200 */
[----:B012---:R-:W-:-:S04]  /*0600*/  LEA R8, P2, R19, UR8, 0x3 ;  /* 0x0000000813087c11 */ /* 0x007fc8000f8418ff */
[----:B------:R-:W-:Y:S01]  /*0610*/  LEA.HI.X R9, R19, UR9, R22, 0x3, P2 ;  /* 0x0000000913097c11 */ /* 0x000fe200090f1c16 */
[----:B------:R-:W-:-:S06]  /*0620*/  DSETP.GT.OR P0, PT, R4, UR14, P0 ;  /* 0x0000000e04007e2a */ /* 0x000fcc0008704400 */
[----:B------:R-:W-:Y:S02]  /*0630*/  FSEL R2, R4, UR16, P0 ;  /* 0x0000001004027c08 */ /* 0x000fe40008000000 */
[----:B------:R-:W-:-:S05]  /*0640*/  FSEL R3, R5, UR17, P0 ;  /* 0x0000001105037c08 */ /* 0x000fca0008000000 */
[----:B------:R3:W-:Y:S02]  /*0650*/  STG.E.64 desc[UR10][R8.64], R2 ;  /* 0x0000000208007986 */ /* 0x0007e4000c101b0a */
.L_x_26:
[----:B------:R-:W-:Y:S05]  /*0660*/  BSYNC B0 ;  /* 0x0000000000007941 */ /* 0x000fea0003800000 */
.L_x_25:
[----:B------:R-:W-:Y:S04]  /*0670*/  BSSY B0, `(.L_x_27) ;  /* 0x0000009000007945 */ /* 0x000fe80003800000 */
[----:B------:R-:W-:Y:S05]  /*0680*/  @!P1 BRA `(.L_x_28) ;  /* 0x00000000001c9947 */ /* 0x000fea0003800000 */
[----:B-----5:R-:W-:Y:S01]  /*0690*/  DSETP.GTU.AND P0, PT, |R6|, +INF , PT ;  /* 0x7ff000000600742a */ /* 0x020fe20003f0c200 */
[----:B------:R-:W-:-:S04]  /*06a0*/  LEA R4, P1, R18, UR8, 0x3 ;  /* 0x0000000812047c11 */ /* 0x000fc8000f8218ff */
[----:B------:R-:W-:Y:S01]  /*06b0*/  LEA.HI.X R5, R18, UR9, R25, 0x3, P1 ;  /* 0x0000000912057c11 */ /* 0x000fe200088f1c19 */
[----:B------:R-:W-:-:S06]  /*06c0*/  DSETP.GT.OR P0, PT, R6, UR14, P0 ;  /* 0x0000000e06007e2a */ /* 0x000fcc0008704400 */
[----:B--23--:R-:W-:Y:S02]  /*06d0*/  FSEL R2, R6, UR16, P0 ;  /* 0x0000001006027c08 */ /* 0x00cfe40008000000 */
[----:B------:R-:W-:-:S05]  /*06e0*/  FSEL R3, R7, UR17, P0 ;  /* 0x0000001107037c08 */ /* 0x000fca0008000000 */
[----:B------:R4:W-:Y:S02]  /*06f0*/  STG.E.64 desc[UR10][R4.64], R2 ;  /* 0x0000000204007986 */ /* 0x0009e4000c101b0a */
.L_x_28:
[----:B------:R-:W-:Y:S05]  /*0700*/  BSYNC B0 ;  /* 0x0000000000007941 */ /* 0x000fea0003800000 */
.L_x_27:
[----:B------:R-:W-:-:S04]  /*0710*/  IMAD.MOV.U32 R16, RZ, RZ, R15 ;  /* 0x000000ffff107224 */ /* 0x000fc800078e000f */
[----:B------:R-:W-:-:S04]  /*0720*/  IMAD.WIDE.U32 R16, R14, 0x4, R16 ;  /* 0x000000040e107825 */ /* 0x000fc800078e0010 */
[----:B------:R-:W-:Y:S01]  /*0730*/  IMAD.MOV.U32 R15, RZ, RZ, R16 ;  /* 0x000000ffff0f7224 */ /* 0x000fe200078e0010 */
[C---:B------:R-:W-:Y:S02]  /*0740*/  ISETP.GE.U32.AND P0, PT, R16.reuse, 0x10000, PT ;  /* 0x000100001000780c */ /* 0x040fe40003f06070 */
[----:B------:R-:W-:Y:S02]  /*0750*/  ISETP.LT.U32.AND P1, PT, R16, UR12, PT ;  /* 0x0000000c10007c0c */ /* 0x000fe4000bf21070 */
[C---:B------:R-:W-:Y:S02]  /*0760*/  ISETP.GE.U32.AND.EX P0, PT, R17.reuse, RZ, PT, P0 ;  /* 0x000000ff1100720c */ /* 0x040fe40003f06100 */
[----:B------:R-:W-:-:S13]  /*0770*/  ISETP.LT.AND.EX P1, PT, R17, UR4, PT, P1 ;  /* 0x0000000411007c0c */ /* 0x000fda000bf21310 */
[----:B------:R-:W-:Y:S05]  /*0780*/  @!P0 BRA P1, `(.L_x_29) ;  /* 0xfffffff800988947 */ /* 0x000fea000083ffff */
[----:B------:R-:W-:Y:S05]  /*0790*/  EXIT ;  /* 0x000000000000794d */ /* 0x000fea0003800000 */
.L_x_20:
[----:B------:R-:W0:Y:S02]  /*07a0*/  S2R R13, SR_TID.X ;  /* 0x00000000000d7919 */ /* 0x000e240000002100 */
[----:B0-----:R-:W-:-:S03]  /*07b0*/  IMAD.WIDE.U32 R2, R13, 0x4, RZ ;  /* 0x000000040d027825 */ /* 0x001fc600078e00ff */
[----:B------:R-:W-:-:S04]  /*07c0*/  ISETP.GE.U32.AND P0, PT, R2, UR12, PT ;  /* 0x0000000c02007c0c */ /* 0x000fc8000bf06070 */
[----:B------:R-:W-:-:S04]  /*07d0*/  ISETP.GE.AND.EX P0, PT, R3, UR4, PT, P0 ;  /* 0x0000000403007c0c */ /* 0x000fc8000bf06300 */
[----:B------:R-:W-:-:S13]  /*07e0*/  ISETP.GT.U32.OR P0, PT, R13, 0x3fff, P0 ;  /* 0x00003fff0d00780c */ /* 0x000fda0000704470 */
[----:B------:R-:W-:Y:S05]  /*07f0*/  @P0 EXIT ;  /* 0x000000000000094d */ /* 0x000fea0003800000 */
[----:B------:R-:W-:Y:S01]  /*0800*/  IMAD.MOV.U32 R0, RZ, RZ, RZ ;  /* 0x000000ffff007224 */ /* 0x000fe200078e00ff */
[----:B------:R-:W-:Y:S01]  /*0810*/  ULDC UR5, c[0x0][0x0] ;  /* 0x0000000000057ab9 */ /* 0x000fe20000000800 */
[----:B------:R-:W-:Y:S01]  /*0820*/  ULDC.64 UR14, c[0x0][0xe60] ;  /* 0x00039800000e7ab9 */ /* 0x000fe20000000a00 */
[----:B------:R-:W-:-:S05]  /*0830*/  ULDC.64 UR16, c[0x0][0xe60] ;  /* 0x0003980000107ab9 */ /* 0x000fca0000000a00 */
.L_x_30:
[C---:B------:R-:W-:Y:S01]  /*0840*/  IMAD.SHL.U32 R2, R13.reuse, 0x20, RZ ;  /* 0x000000200d027824 */ /* 0x040fe200078e00ff */
[----:B------:R-:W-:-:S04]  /*0850*/  SHF.L.U64.HI R3, R13, 0x5, R0 ;  /* 0x000000050d037819 */ /* 0x000fc80000010200 */
[----:B------:R-:W-:-:S04]  /*0860*/  IADD3 R14, P0, R2, UR6, RZ ;  /* 0x00000006020e7c10 */ /* 0x000fc8000ff1e0ff */
[----:B------:R-:W-:-:S05]  /*0870*/  IADD3.X R15, R3, UR7, RZ, P0, !PT ;  /* 0x00000007030f7c10 */ /* 0x000fca00087fe4ff */
[----:B------:R-:W2:Y:S04]  /*0880*/  LDG.E.128 R8, desc[UR10][R14.64] ;  /* 0x0000000a0e087981 */ /* 0x000ea8000c1e1d00 */
[----:B------:R-:W3:Y:S01]  /*0890*/  LDG.E.128 R4, desc[UR10][R14.64+0x10] ;  /* 0x0000100a0e047981 */ /* 0x000ee2000c1e1d00 */
[----:B--2---:R-:W-:Y:S02]  /*08a0*/  DSETP.GTU.AND P0, PT, |R8|, +INF , PT ;  /* 0x7ff000000800742a */ /* 0x004fe40003f0c200 */
[----:B------:R-:W-:Y:S02]  /*08b0*/  DSETP.GTU.AND P1, PT, |R10|, +INF , PT ;  /* 0x7ff000000a00742a */ /* 0x000fe40003f2c200 */
[----:B---3--:R-:W-:Y:S02]  /*08c0*/  DSETP.GTU.AND P3, PT, |R6|, +INF , PT ;  /* 0x7ff000000600742a */ /* 0x008fe40003f6c200 */
[----:B------:R-:W-:-:S02]  /*08d0*/  DSETP.GTU.AND P2, PT, |R4|, +INF , PT ;  /* 0x7ff000000400742a */ /* 0x000fc40003f4c200 */
[----:B------:R-:W-:Y:S02]  /*08e0*/  DSETP.GT.OR P0, PT, R8, UR14, P0 ;  /* 0x0000000e08007e2a */ /* 0x000fe40008704400 */
[----:B------:R-:W-:Y:S02]  /*08f0*/  DSETP.GT.OR P1, PT, R10, UR14, P1 ;  /* 0x0000000e0a007e2a */ /* 0x000fe40008f24400 */
[----:B------:R-:W-:Y:S02]  /*0900*/  DSETP.GT.OR P3, PT, R6, UR14, P3 ;  /* 0x0000000e06007e2a */ /* 0x000fe40009f64400 */
[----:B------:R-:W-:Y:S01]  /*0910*/  DSETP.GT.OR P2, PT, R4, UR14, P2 ;  /* 0x0000000e04007e2a */ /* 0x000fe20009744400 */
[----:B------:R-:W-:Y:S02]  /*0920*/  FSEL R12, R8, UR16, P0 ;  /* 0x00000010080c7c08 */ /* 0x000fe40008000000 */
[----:B------:R-:W-:Y:S02]  /*0930*/  FSEL R17, R9, UR17, P0 ;  /* 0x0000001109117c08 */ /* 0x000fe40008000000 */
[----:B------:R-:W-:-:S02]  /*0940*/  FSEL R14, R10, UR16, P1 ;  /* 0x000000100a0e7c08 */ /* 0x000fc40008800000 */
[----:B------:R-:W-:Y:S02]  /*0950*/  FSEL R15, R11, UR17, P1 ;  /* 0x000000110b0f7c08 */ /* 0x000fe40008800000 */
[----:B------:R-:W-:Y:S02]  /*0960*/  IADD3 R2, P0, R2, UR8, RZ ;  /* 0x0000000802027c10 */ /* 0x000fe4000ff1e0ff */
[----:B------:R-:W-:Y:S01]  /*0970*/  FSEL R10, R6, UR16, P3 ;  /* 0x00000010060a7c08 */ /* 0x000fe20009800000 */
[----:B------:R-:W-:Y:S01]  /*0980*/  IMAD.MOV.U32 R6, RZ, RZ, R14 ;  /* 0x000000ffff067224 */ /* 0x000fe200078e000e */
[----:B------:R-:W-:Y:S01]  /*0990*/  FSEL R11, R7, UR17, P3 ;  /* 0x00000011070b7c08 */ /* 0x000fe20009800000 */
[----:B------:R-:W-:Y:S01]  /*09a0*/  IMAD.MOV.U32 R7, RZ, RZ, R15 ;  /* 0x000000ffff077224 */ /* 0x000fe200078e000f */
[----:B------:R-:W-:Y:S01]  /*09b0*/  FSEL R8, R4, UR16, P2 ;  /* 0x0000001004087c08 */ /* 0x000fe20009000000 */
[----:B------:R-:W-:Y:S01]  /*09c0*/  IMAD.MOV.U32 R4, RZ, RZ, R12 ;  /* 0x000000ffff047224 */ /* 0x000fe200078e000c */
[----:B------:R-:W-:Y:S01]  /*09d0*/  FSEL R9, R5, UR17, P2 ;  /* 0x0000001105097c08 */ /* 0x000fe20009000000 */
[----:B------:R-:W-:Y:S01]  /*09e0*/  IMAD.MOV.U32 R5, RZ, RZ, R17 ;  /* 0x000000ffff057224 */ /* 0x000fe200078e0011 */
[----:B------:R-:W-:-:S02]  /*09f0*/  IADD3.X R3, R3, UR9, RZ, P0, !PT ;  /* 0x0000000903037c10 */ /* 0x000fc400087fe4ff */
[----:B------:R-:W-:-:S03]  /*0a00*/  IADD3 R13, P0, R13, UR5, RZ ;  /* 0x000000050d0d7c10 */ /* 0x000fc6000ff1e0ff */
[----:B------:R0:W-:Y:S01]  /*0a10*/  STG.E.128 desc[UR10][R2.64], R4 ;  /* 0x0000000402007986 */ /* 0x0001e2000c101d0a */
[----:B------:R-:W-:Y:S01]  /*0a20*/  ISETP.LT.U32.AND P1, PT, R13, 0x4000, PT ;  /* 0x000040000d00780c */ /* 0x000fe20003f21070 */
[----:B------:R-:W-:-:S05]  /*0a30*/  IMAD.X R0, RZ, RZ, R0, P0 ;  /* 0x000000ffff007224 */ /* 0x000fca00000e0600 */
[----:B------:R-:W-:Y:S01]  /*0a40*/  ISETP.LT.U32.AND.EX P1, PT, R0, RZ, PT, P1 ;  /* 0x000000ff0000720c */ /* 0x000fe20003f21110 */
[----:B0-----:R-:W-:Y:S02]  /*0a50*/  IMAD.MOV.U32 R4, RZ, RZ, R8 ;  /* 0x000000ffff047224 */ /* 0x001fe400078e0008 */
[----:B------:R-:W-:Y:S02]  /*0a60*/  IMAD.MOV.U32 R6, RZ, RZ, R10 ;  /* 0x000000ffff067224 */ /* 0x000fe400078e000a */
[----:B------:R-:W-:Y:S02]  /*0a70*/  IMAD.MOV.U32 R7, RZ, RZ, R11 ;  /* 0x000000ffff077224 */ /* 0x000fe400078e000b */
[----:B------:R-:W-:Y:S02]  /*0a80*/  IMAD.MOV.U32 R5, RZ, RZ, R9 ;  /* 0x000000ffff057224 */ /* 0x000fe400078e0009 */
[----:B------:R-:W-:-:S03]  /*0a90*/  IMAD.SHL.U32 R8, R13, 0x4, RZ ;  /* 0x000000040d087824 */ /* 0x000fc600078e00ff */
[----:B------:R0:W-:Y:S02]  /*0aa0*/  STG.E.128 desc[UR10][R2.64+0x10], R4 ;  /* 0x0000100402007986 */ /* 0x0001e4000c101d0a */
[----:B------:R-:W-:Y:S02]  /*0ab0*/  ISETP.GE.U32.AND P0, PT, R8, UR12, PT ;  /* 0x0000000c08007c0c */ /* 0x000fe4000bf06070 */
[----:B------:R-:W-:-:S04]  /*0ac0*/  SHF.L.U64.HI R8, R13, 0x2, R0 ;  /* 0x000000020d087819 */ /* 0x000fc80000010200 */
[----:B------:R-:W-:-:S13]  /*0ad0*/  ISETP.GE.AND.EX P0, PT, R8, UR4, PT, P0 ;  /* 0x0000000408007c0c */ /* 0x000fda000bf06300 */
[----:B0-----:R-:W-:Y:S05]  /*0ae0*/  @!P0 BRA P1, `(.L_x_30) ;  /* 0xfffffffc00548947 */ /* 0x001fea000083ffff */
[----:B------:R-:W-:Y:S05]  /*0af0*/  EXIT ;  /* 0x000000000000794d */ /* 0x000fea0003800000 */
.L_x_31:
        /* <DEDUP_REMOVED lines=16> */
.L_x_5302:


//--------------------- .text._ZN2at6native57_GLOBAL__N__f3eca4a2_24_ForeachBinaryOpScalar_cu_86b9896c25multi_tensor_apply_kernelINS1_18TensorListMetadataILi2EEENS1_21BinaryOpScalarFunctorIsLi2ELi1ELi1EEEJNS0_7maximumIsEEsEEEvT_T0_DpT1_ --------------------------
	.section	.text._ZN2at6native57_GLOBAL__N__f3eca4a2_24_ForeachBinaryOpScalar_cu_86b9896c25multi_tensor_apply_kernelINS1_18TensorListMetadataILi2EEENS1_21BinaryOpScalarFunctorIsLi2ELi1ELi1EEEJNS0_7maximumIsEEsEEEvT_T0_DpT1_,"ax",@progbits
	.align	128
.text._ZN2at6native57_GLOBAL__N__f3eca4a2_24_ForeachBinaryOpScalar_cu_86b9896c25multi_tensor_apply_kernelINS1_18TensorListMetadataILi2EEENS1_21BinaryOpScalarFunctorIsLi2ELi1ELi1EEEJNS0_7maximumIsEEsEEEvT_T0_DpT1_:
        .type           _ZN2at6native57_GLOBAL__N__f3eca4a2_24_ForeachBinaryOpScalar_cu_86b9896c25multi_tensor_apply_kernelINS1_18TensorListMetadataILi2EEENS1_21BinaryOpScalarFunctorIsLi2ELi1ELi1EEEJNS0_7maximumIsEEsEEEvT_T0_DpT1_,@function
        .size           _ZN2at6native57_GLOBAL__N__f3eca4a2_24_ForeachBinaryOpScalar_cu_86b9896c25multi_tensor_apply_kernelINS1_18TensorListMetadataILi2EEENS1_21BinaryOpScalarFunctorIsLi2ELi1ELi1EEEJNS0_7maximumIsEEsEEEvT_T0_DpT1_,(.L_x_5303 - _ZN2at6native57_GLOBAL__N__f3eca4a2_24_ForeachBinaryOpScalar_cu_86b9896c25multi_tensor_apply_kernelINS1_18TensorListMetadataILi2EEENS1_21BinaryOpScalarFunctorIsLi2ELi1ELi1EEEJNS0_7maximumIsEEsEEEvT_T0_DpT1_)
        .other          _ZN2at6native57_GLOBAL__N__f3eca4a2_24_ForeachBinaryOpScalar_cu_86b9896c25multi_tensor_apply_kernelINS1_18TensorListMetadataILi2EEENS1_21BinaryOpScalarFunctorIsLi2ELi1ELi1EEEJNS0_7maximumIsEEsEEEvT_T0_DpT1_,@"STO_CUDA_ENTRY STV_DEFAULT"
_ZN2at6native57_GLOBAL__N__f3eca4a2_24_ForeachBinaryOpScalar_cu_86b9896c25multi_tensor_apply_kernelINS1_18TensorListMetadataILi2EEENS1_21BinaryOpScalarFunctorIsLi2ELi1ELi1EEEJNS0_7maximumIsEEsEEEvT_T0_DpT1_:
        /* <DEDUP_REMOVED lines=13> */
[----:B-1----:R-:W-:Y:S01]  /*00d0*/  IMAD.WIDE R14, R3, 0x20000, R14 ;  /* 0x00020000030e7825 */ /* 0x002fe200078e020e */
[----:B--2---:R-:W-:Y:S02]  /*00e0*/  IADD3 R3, P1, -R4, R6, RZ ;  /* 0x0000000604037210 */ /* 0x004fe40007f3e1ff */
[----:B------:R-:W-:-:S03]  /*00f0*/  LOP3.LUT R4, R14, 0x7, R12, 0xc8, !PT ;  /* 0x000000070e047812 */ /* 0x000fc600078ec80c */
[----:B------:R-:W-:Y:S01]  /*0100*/  IMAD.X R5, R7, 0x1, ~R5, P1 ;  /* 0x0000000107057824 */ /* 0x000fe200008e0e05 */
[----:B------:R-:W-:-:S04]  /*0110*/  LOP3.LUT P0, RZ, R4, 0x3, R3, 0xf8, !PT ;  /* 0x0000000304ff7812 */ /* 0x000fc8000780f803 */
[----:B------:R-:W-:-:S13]  /*0120*/  LOP3.LUT P0, RZ, RZ, RZ, RZ, 0xfc, P0 ;  /* 0x000000ffffff7212 */ /* 0x000fda000000fcff */
[----:B------:R-:W-:Y:S05]  /*0130*/  @!P0 BRA `(.L_x_32) ;  /* 0x00000004003c8947 */ /* 0x000fea0003800000 */
[----:B------:R-:W-:-:S04]  /*0140*/  ISETP.GE.U32.AND P0, PT, R3, 0x1, PT ;  /* 0x000000010300780c */ /* 0x000fc80003f06070 */
[----:B------:R-:W-:-:S13]  /*0150*/  ISETP.GE.AND.EX P0, PT, R5, RZ, PT, P0 ;  /* 0x000000ff0500720c */ /* 0x000fda0003f06300 */
[----:B------:R-:W-:Y:S05]  /*0160*/  @!P0 EXIT ;  /* 0x000000000000894d */ /* 0x000fea0003800000 */
[----:B------:R-:W0:Y:S01]  /*0170*/  S2R R27, SR_TID.X ;  /* 0x00000000001b7919 */ /* 0x000e220000002100 */
[----:B------:R-:W1:Y:S01]  /*0180*/  LDC R6, c[0x0][RZ] ;  /* 0x00000000ff067b82 */ /* 0x000e620000000800 */
[----:B------:R-:W-:Y:S02]  /*0190*/  IMAD.MOV.U32 R7, RZ, RZ, RZ ;  /* 0x000000ffff077224 */ /* 0x000fe400078e00ff */
[----:B------:R-:W-:-:S07]  /*01a0*/  IMAD.MOV.U32 R8, RZ, RZ, RZ ;  /* 0x000000ffff087224 */ /* 0x000fce00078e00ff */
.L_x_33:
[----:B0-----:R-:W-:Y:S01]  /*01b0*/  IADD3 R11, P1, R27, R7, RZ ;  /* 0x000000071b0b7210 */ /* 0x001fe20007f3e0ff */
[C---:B-1----:R-:W-:Y:S01]  /*01c0*/  IMAD R20, R6.reuse, 0x3, RZ ;  /* 0x0000000306147824 */ /* 0x042fe200078e02ff */
[----:B------:R-:W-:Y:S02]  /*01d0*/  PRMT R2, RZ, 0x7610, R2 ;  /* 0x00007610ff027816 */ /* 0x000fe40000000002 */
[----:B------:R-:W-:Y:S01]  /*01e0*/  IADD3 R10, P3, R6, R11, RZ ;  /* 0x0000000b060a7210 */ /* 0x000fe20007f7e0ff */
[----:B------:R-:W-:Y:S01]  /*01f0*/  IMAD.X R9, RZ, RZ, R8, P1 ;  /* 0x000000ffff097224 */ /* 0x000fe200008e0608 */
[C---:B------:R-:W-:Y:S02]  /*0200*/  ISETP.GE.U32.AND P0, PT, R11.reuse, 0x10000, PT ;  /* 0x000100000b00780c */ /* 0x040fe40003f06070 */
[----:B------:R-:W-:Y:S01]  /*0210*/  ISETP.LT.U32.AND P1, PT, R11, R3, PT ;  /* 0x000000030b00720c */ /* 0x000fe20003f21070 */
[----:B------:R-:W-:Y:S01]  /*0220*/  IMAD.X R23, RZ, RZ, R9, P3 ;  /* 0x000000ffff177224 */ /* 0x000fe200018e0609 */
[----:B------:R-:W-:-:S02]  /*0230*/  ISETP.GE.U32.AND.EX P0, PT, R9, RZ, PT, P0 ;  /* 0x000000ff0900720c */ /* 0x000fc40003f06100 */
[C---:B------:R-:W-:Y:S02]  /*0240*/  ISETP.GE.U32.AND P2, PT, R10.reuse, 0x10000, PT ;  /* 0x000100000a00780c */ /* 0x040fe40003f46070 */
[----:B------:R-:W-:Y:S02]  /*0250*/  ISETP.LT.AND.EX P0, PT, R9, R5, !P0, P1 ;  /* 0x000000050900720c */ /* 0x000fe40004701310 */
[----:B------:R-:W-:Y:S02]  /*0260*/  ISETP.LT.U32.AND P3, PT, R10, R3, PT ;  /* 0x000000030a00720c */ /* 0x000fe40003f61070 */
[C---:B------:R-:W-:Y:S02]  /*0270*/  ISETP.GE.U32.AND.EX P1, PT, R23.reuse, RZ, PT, P2 ;  /* 0x000000ff1700720c */ /* 0x040fe40003f26120 */
[----:B------:R-:W-:Y:S02]  /*0280*/  LEA R21, P2, R6, R11, 0x1 ;  /* 0x0000000b06157211 */ /* 0x000fe400078408ff */
[----:B------:R-:W-:-:S02]  /*0290*/  ISETP.LT.AND.EX P1, PT, R23, R5, !P1, P3 ;  /* 0x000000051700720c */ /* 0x000fc40004f21330 */
[----:B------:R-:W-:Y:S01]  /*02a0*/  PRMT R0, RZ, 0x7610, R0 ;  /* 0x00007610ff007816 */ /* 0x000fe20000000000 */
[--C-:B------:R-:W-:Y:S01]  /*02b0*/  IMAD.X R25, RZ, RZ, R9.reuse, P2 ;  /* 0x000000ffff197224 */ /* 0x100fe200010e0609 */
[----:B------:R-:W-:Y:S02]  /*02c0*/  IADD3 R20, P3, R20, R11, RZ ;  /* 0x0000000b14147210 */ /* 0x000fe40007f7e0ff */
[----:B------:R-:W-:Y:S02]  /*02d0*/  @P0 LEA R16, P5, R11, R12, 0x1 ;  /* 0x0000000c0b100211 */ /* 0x000fe400078a08ff */
[----:B------:R-:W-:Y:S01]  /*02e0*/  ISETP.GE.U32.AND P6, PT, R21, 0x10000, PT ;  /* 0x000100001500780c */ /* 0x000fe20003fc6070 */
[--C-:B------:R-:W-:Y:S01]  /*02f0*/  IMAD.X R24, RZ, RZ, R9.reuse, P3 ;  /* 0x000000ffff187224 */ /* 0x100fe200018e0609 */
[----:B------:R-:W-:Y:S02]  /*0300*/  @P0 LEA.HI.X R17, R11, R13, R9, 0x1, P5 ;  /* 0x0000000d0b110211 */ /* 0x000fe400028f0c09 */
[----:B------:R-:W-:-:S02]  /*0310*/  ISETP.LT.U32.AND P4, PT, R21, R3, PT ;  /* 0x000000031500720c */ /* 0x000fc40003f81070 */
[C---:B------:R-:W-:Y:S01]  /*0320*/  @P1 LEA R18, P5, R10.reuse, R12, 0x1 ;  /* 0x0000000c0a121211 */ /* 0x040fe200078a08ff */
[----:B------:R-:W2:Y:S01]  /*0330*/  @P0 LDG.E.U16 R0, desc[UR4][R16.64] ;  /* 0x0000000410000981 */ /* 0x000ea2000c1e1500 */
[C---:B------:R-:W-:Y:S02]  /*0340*/  ISETP.GE.U32.AND.EX P6, PT, R25.reuse, RZ, PT, P6 ;  /* 0x000000ff1900720c */ /* 0x040fe40003fc6160 */
[----:B------:R-:W-:Y:S02]  /*0350*/  @P1 LEA.HI.X R19, R10, R13, R23, 0x1, P5 ;  /* 0x0000000d0a131211 */ /* 0x000fe400028f0c17 */
[C---:B------:R-:W-:Y:S02]  /*0360*/  ISETP.GE.U32.AND P2, PT, R20.reuse, 0x10000, PT ;  /* 0x000100001400780c */ /* 0x040fe40003f46070 */
[----:B------:R-:W-:Y:S01]  /*0370*/  ISETP.LT.AND.EX P4, PT, R25, R5, !P6, P4 ;  /* 0x000000051900720c */ /* 0x000fe20007781340 */
[----:B------:R0:W3:Y:S01]  /*0380*/  @P1 LDG.E.U16 R2, desc[UR4][R18.64] ;  /* 0x0000000412021981 */ /* 0x0000e2000c1e1500 */
[----:B------:R-:W-:-:S02]  /*0390*/  ISETP.LT.U32.AND P3, PT, R20, R3, PT ;  /* 0x000000031400720c */ /* 0x000fc40003f61070 */
[----:B------:R-:W-:-:S04]  /*03a0*/  ISETP.GE.U32.AND.EX P2, PT, R24, RZ, PT, P2 ;  /* 0x000000ff1800720c */ /* 0x000fc80003f46120 */
[----:B------:R-:W-:-:S05]  /*03b0*/  ISETP.LT.AND.EX P3, PT, R24, R5, !P2, P3 ;  /* 0x000000051800720c */ /* 0x000fca0005761330 */
[----:B0-----:R-:W-:-:S04]  /*03c0*/  @P4 LEA R18, P2, R21, R12, 0x1 ;  /* 0x0000000c15124211 */ /* 0x001fc800078408ff */
[-C--:B------:R-:W-:Y:S02]  /*03d0*/  @P4 LEA.HI.X R19, R21, R13.reuse, R25, 0x1, P2 ;  /* 0x0000000d15134211 */ /* 0x080fe400010f0c19 */
[----:B------:R-:W-:Y:S02]  /*03e0*/  PRMT R26, RZ, 0x7610, R26 ;  /* 0x00007610ff1a7816 */ /* 0x000fe4000000001a */
[C---:B------:R-:W-:Y:S01]  /*03f0*/  @P3 LEA R16, P2, R20.reuse, R12, 0x1 ;  /* 0x0000000c14103211 */ /* 0x040fe200078408ff */
[----:B------:R-:W0:Y:S01]  /*0400*/  @P3 LDC.U16 R28, c[0x0][0xe5a] ;  /* 0x00039680ff1c3b82 */ /* 0x000e220000000400 */
[----:B------:R-:W-:Y:S02]  /*0410*/  PRMT R4, RZ, 0x7610, R4 ;  /* 0x00007610ff047816 */ /* 0x000fe40000000004 */
[----:B------:R-:W-:Y:S01]  /*0420*/  @P3 LEA.HI.X R17, R20, R13, R24, 0x1, P2 ;  /* 0x0000000d14113211 */ /* 0x000fe200010f0c18 */
[----:B------:R1:W4:Y:S04]  /*0430*/  @P4 LDG.E.U16 R26, desc[UR4][R18.64] ;  /* 0x00000004121a4981 */ /* 0x000328000c1e1500 */
[----:B------:R5:W0:Y:S01]  /*0440*/  @P3 LDG.E.U16 R4, desc[UR4][R16.64] ;  /* 0x0000000410043981 */ /* 0x000a22000c1e1500 */
[----:B-1----:R-:W3:Y:S08]  /*0450*/  @P1 LDC.U16 R18, c[0x0][0xe5a] ;  /* 0x00039680ff121b82 */ /* 0x002ef00000000400 */
[----:B-----5:R-:W2:Y:S02]  /*0460*/  @P0 LDC.U16 R16, c[0x0][0xe5a] ;  /* 0x00039680ff100b82 */ /* 0x020ea40000000400 */
[----:B--2---:R-:W-:-:S02]  /*0470*/  @P0 VIMNMX.S16x2 R0, R0, R16, !PT ;  /* 0x0000001000000248 */ /* 0x004fc40007fe0300 */
[----:B------:R-:W-:Y:S02]  /*0480*/  @P0 LEA R16, P2, R11, R14, 0x1 ;  /* 0x0000000e0b100211 */ /* 0x000fe400078408ff */
[----:B---3--:R-:W-:Y:S02]  /*0490*/  @P1 VIMNMX.S16x2 R2, R2, R18, !PT ;  /* 0x0000001202021248 */ /* 0x008fe40007fe0300 */
[----:B------:R-:W-:-:S04]  /*04a0*/  @P1 LEA R18, P5, R10, R14, 0x1 ;  /* 0x0000000e0a121211 */ /* 0x000fc800078a08ff */
[-C--:B------:R-:W-:Y:S02]  /*04b0*/  @P1 LEA.HI.X R19, R10, R15.reuse, R23, 0x1, P5 ;  /* 0x0000000f0a131211 */ /* 0x080fe400028f0c17 */
[CC--:B------:R-:W-:Y:S02]  /*04c0*/  @P3 LEA R10, P5, R20.reuse, R14.reuse, 0x1 ;  /* 0x0000000e140a3211 */ /* 0x0c0fe400078a08ff */
[-C--:B------:R-:W-:Y:S02]  /*04d0*/  @P0 LEA.HI.X R17, R11, R15.reuse, R9, 0x1, P2 ;  /* 0x0000000f0b110211 */ /* 0x080fe400010f0c09 */
[----:B------:R-:W-:Y:S02]  /*04e0*/  @P3 LEA.HI.X R11, R20, R15, R24, 0x1, P5 ;  /* 0x0000000f140b3211 */ /* 0x000fe400028f0c18 */
[----:B------:R-:W4:Y:S01]  /*04f0*/  @P4 LDC.U16 R24, c[0x0][0xe5a] ;  /* 0x00039680ff184b82 */ /* 0x000f220000000400 */
[----:B------:R-:W-:Y:S01]  /*0500*/  @P4 LEA R22, P2, R21, R14, 0x1 ;  /* 0x0000000e15164211 */ /* 0x000fe200078408ff */
[----:B------:R-:W-:-:S02]  /*0510*/  IMAD.MOV.U32 R9, RZ, RZ, R8 ;  /* 0x000000ffff097224 */ /* 0x000fc400078e0008 */
[----:B------:R-:W-:Y:S01]  /*0520*/  IMAD.MOV.U32 R8, RZ, RZ, R7 ;  /* 0x000000ffff087224 */ /* 0x000fe200078e0007 */
[----:B------:R-:W-:Y:S01]  /*0530*/  @P4 LEA.HI.X R23, R21, R15, R25, 0x1, P2 ;  /* 0x0000000f15174211 */ /* 0x000fe200010f0c19 */
[----:B------:R2:W-:Y:S02]  /*0540*/  @P0 STG.E.U16 desc[UR4][R16.64], R0 ;  /* 0x0000000010000986 */ /* 0x0005e4000c101504 */
[----:B------:R-:W-:Y:S02]  /*0550*/  IMAD.WIDE.U32 R8, R6, 0x4, R8 ;  /* 0x0000000406087825 */ /* 0x000fe400078e0008 */
[----:B------:R2:W-:Y:S01]  /*0560*/  @P1 STG.E.U16 desc[UR4][R18.64], R2 ;  /* 0x0000000212001986 */ /* 0x0005e2000c101504 */
[----:B0-----:R-:W-:Y:S02]  /*0570*/  @P3 VIMNMX.S16x2 R4, R4, R28, !PT ;  /* 0x0000001c04043248 */ /* 0x001fe40007fe0300 */
[----:B------:R-:W-:Y:S02]  /*0580*/  ISETP.GE.U32.AND P0, PT, R8, 0x10000, PT ;  /* 0x000100000800780c */ /* 0x000fe40003f06070 */
[----:B----4-:R-:W-:-:S02]  /*0590*/  @P4 VIMNMX.S16x2 R26, R26, R24, !PT ;  /* 0x000000181a1a4248 */ /* 0x010fc40007fe0300 */
[----:B------:R-:W-:-:S03]  /*05a0*/  ISETP.LT.U32.AND P1, PT, R8, R3, PT ;  /* 0x000000030800720c */ /* 0x000fc60003f21070 */
[----:B------:R2:W-:Y:S04]  /*05b0*/  @P4 STG.E.U16 desc[UR4][R22.64], R26 ;  /* 0x0000001a16004986 */ /* 0x0005e8000c101504 */
[----:B------:R2:W-:Y:S01]  /*05c0*/  @P3 STG.E.U16 desc[UR4][R10.64], R4 ;  /* 0x000000040a003986 */ /* 0x0005e2000c101504 */
[C---:B------:R-:W-:Y:S02]  /*05d0*/  ISETP.GE.U32.AND.EX P0, PT, R9.reuse, RZ, PT, P0 ;  /* 0x000000ff0900720c */ /* 0x040fe40003f06100 */
[----:B------:R-:W-:Y:S01]  /*05e0*/  ISETP.LT.AND.EX P1, PT, R9, R5, PT, P1 ;  /* 0x000000050900720c */ /* 0x000fe20003f21310 */
[----:B------:R-:W-:Y:S02]  /*05f0*/  IMAD.MOV.U32 R7, RZ, RZ, R8 ;  /* 0x000000ffff077224 */ /* 0x000fe400078e0008 */
[----:B------:R-:W-:-:S10]  /*0600*/  IMAD.MOV.U32 R8, RZ, RZ, R9 ;  /* 0x000000ffff087224 */ /* 0x000fd400078e0009 */
[----:B--2---:R-:W-:Y:S05]  /*0610*/  @!P0 BRA P1, `(.L_x_33) ;  /* 0xfffffff800e48947 */ /* 0x004fea000083ffff */
[----:B------:R-:W-:Y:S05]  /*0620*/  EXIT ;  /* 0x000000000000794d */ /* 0x000fea0003800000 */
.L_x_32:
        /* <DEDUP_REMOVED lines=8> */
[----:B------:R-:W-:-:S05]  /*06b0*/  ULDC.U16 UR8, c[0x0][0xe5a] ;  /* 0x0003968000087ab9 */ /* 0x000fca0000000400 */
.L_x_34:
[C---:B------:R-:W-:Y:S01]  /*06c0*/  IMAD.SHL.U32 R7, R16.reuse, 0x8, RZ ;  /* 0x0000000810077824 */ /* 0x040fe200078e00ff */
[----:B------:R-:W-:-:S04]  /*06d0*/  SHF.L.U64.HI R17, R16, 0x3, R19 ;  /* 0x0000000310117819 */ /* 0x000fc80000010213 */
[----:B------:R-:W-:-:S05]  /*06e0*/  IADD3 R8, P0, R12, R7, RZ ;  /* 0x000000070c087210 */ /* 0x000fca0007f1e0ff */
[----:B------:R-:W-:-:S05]  /*06f0*/  IMAD.X R9, R13, 0x1, R17, P0 ;  /* 0x000000010d097824 */ /* 0x000fca00000e0611 */
[----:B------:R-:W2:Y:S01]  /*0700*/  LDG.E.64 R10, desc[UR4][R8.64] ;  /* 0x00000004080a7981 */ /* 0x000ea2000c1e1b00 */
[----:B------:R-:W-:-:S05]  /*0710*/  IADD3 R6, P0, R14, R7, RZ ;  /* 0x000000070e067210 */ /* 0x000fca0007f1e0ff */
[----:B------:R-:W-:Y:S01]  /*0720*/  IMAD.X R7, R15, 0x1, R17, P0 ;  /* 0x000000010f077824 */ /* 0x000fe200000e0611 */
[----:B------:R-:W-:-:S04]  /*0730*/  IADD3 R16, P0, R16, UR6, RZ ;  /* 0x0000000610107c10 */ /* 0x000fc8000ff1e0ff */
[----:B------:R-:W-:Y:S01]  /*0740*/  ISETP.LT.U32.AND P1, PT, R16, 0x4000, PT ;  /* 0x000040001000780c */ /* 0x000fe20003f21070 */
[----:B------:R-:W-:-:S05]  /*0750*/  IMAD.X R19, RZ, RZ, R19, P0 ;  /* 0x000000ffff137224 */ /* 0x000fca00000e0613 */
[----:B------:R-:W-:Y:S02]  /*0760*/  ISETP.LT.U32.AND.EX P1, PT, R19, RZ, PT, P1 ;  /* 0x000000ff1300720c */ /* 0x000fe40003f21110 */
[C---:B--2---:R-:W-:Y:S02]  /*0770*/  PRMT R4, R10.reuse, 0x7632, R4 ;  /* 0x000076320a047816 */ /* 0x044fe40000000004 */
[C---:B------:R-:W-:Y:S02]  /*0780*/  PRMT R2, R11.reuse, 0x7632, R2 ;  /* 0x000076320b027816 */ /* 0x040fe40000000002 */
[----:B------:R-:W-:Y:S02]  /*0790*/  PRMT R0, R11, 0x7610, R0 ;  /* 0x000076100b007816 */ /* 0x000fe40000000000 */
[----:B------:R-:W-:Y:S02]  /*07a0*/  VIMNMX.S16x2 R9, R10, UR8, !PT ;  /* 0x000000080a097c48 */ /* 0x000fe4000ffe0300 */
[----:B------:R-:W-:-:S02]  /*07b0*/  VIMNMX.S16x2 R4, R4, UR8, !PT ;  /* 0x0000000804047c48 */ /* 0x000fc4000ffe0300 */
[----:B------:R-:W-:Y:S02]  /*07c0*/  VIMNMX.S16x2 R2, R2, UR8, !PT ;  /* 0x0000000802027c48 */ /* 0x000fe4000ffe0300 */
[----:B------:R-:W-:Y:S02]  /*07d0*/  VIMNMX.S16x2 R0, R0, UR8, !PT ;  /* 0x0000000800007c48 */ /* 0x000fe4000ffe0300 */
[----:B------:R-:W-:Y:S02]  /*07e0*/  PRMT R8, R9, 0x5410, R4 ;  /* 0x0000541009087816 */ /* 0x000fe40000000004 */
[----:B------:R-:W-:Y:S01]  /*07f0*/  PRMT R9, R0, 0x5410, R2 ;  /* 0x0000541000097816 */ /* 0x000fe20000000002 */
[----:B------:R-:W-:-:S04]  /*0800*/  IMAD.SHL.U32 R0, R16, 0x4, RZ ;  /* 0x0000000410007824 */ /* 0x000fc800078e00ff */
[----:B------:R0:W-:Y:S01]  /*0810*/  STG.E.64 desc[UR4][R6.64], R8 ;  /* 0x0000000806007986 */ /* 0x0001e2000c101b04 */
[----:B------:R-:W-:Y:S02]  /*0820*/  ISETP.GE.U32.AND P0, PT, R0, R3, PT ;  /* 0x000000030000720c */ /* 0x000fe40003f06070 */
[----:B------:R-:W-:-:S04]  /*0830*/  SHF.L.U64.HI R0, R16, 0x2, R19 ;  /* 0x0000000210007819 */ /* 0x000fc80000010213 */
[----:B------:R-:W-:-:S13]  /*0840*/  ISETP.GE.AND.EX P0, PT, R0, R5, PT, P0 ;  /* 0x000000050000720c */ /* 0x000fda0003f06300 */
[----:B0-----:R-:W-:Y:S05]  /*0850*/  @!P0 BRA P1, `(.L_x_34) ;  /* 0xfffffffc00988947 */ /* 0x001fea000083ffff */
[----:B------:R-:W-:Y:S05]  /*0860*/  EXIT ;  /* 0x000000000000794d */ /* 0x000fea0003800000 */
.L_x_35:
        /* <DEDUP_REMOVED lines=9> */
.L_x_5303:


//--------------------- .text._ZN2at6native57_GLOBAL__N__f3eca4a2_24_ForeachBinaryOpScalar_cu_86b9896c25multi_tensor_apply_kernelINS1_18TensorListMetadataILi2EEENS1_21BinaryOpScalarFunctorIlLi2ELi1ELi1EEEJNS0_7maximumIlEElEEEvT_T0_DpT1_ --------------------------
	.section	.text._ZN2at6native57_GLOBAL__N__f3eca4a2_24_ForeachBinaryOpScalar_cu_86b9896c25multi_tensor_apply_kernelINS1_18TensorListMetadataILi2EEENS1_21BinaryOpScalarFunctorIlLi2ELi1ELi1EEEJNS0_7maximumIlEElEEEvT_T0_DpT1_,"ax",@progbits
	.align	128
.text._ZN2at6native57_GLOBAL__N__f3eca4a2_24_ForeachBinaryOpScalar_cu_86b9896c25multi_tensor_apply_kernelINS1_18TensorListMetadataILi2EEENS1_21BinaryOpScalarFunctorIlLi2ELi1ELi1EEEJNS0_7maximumIlEElEEEvT_T0_DpT1_:
        .type           _ZN2at6native57_GLOBAL__N__f3eca4a2_24_ForeachBinaryOpScalar_cu_86b9896c25multi_tensor_apply_kernelINS1_18TensorListMetadataILi2EEENS1_21BinaryOpScalarFunctorIlLi2ELi1ELi1EEEJNS0_7maximumIlEElEEEvT_T0_DpT1_,@function
        .size           _ZN2at6native57_GLOBAL__N__f3eca4a2_24_ForeachBinaryOpScalar_cu_86b9896c25multi_tensor_apply_kernelINS1_18TensorListMetadataILi2EEENS1_21BinaryOpScalarFunctorIlLi2ELi1ELi1EEEJNS0_7maximumIlEElEEEvT_T0_DpT1_,(.L_x_5304 - _ZN2at6native57_GLOBAL__N__f3eca4a2_24_ForeachBinaryOpScalar_cu_86b9896c25multi_tensor_apply_kernelINS1_18TensorListMetadataILi2EEENS1_21BinaryOpScalarFunctorIlLi2ELi1ELi1EEEJNS0_7maximumIlEElEEEvT_T0_DpT1_)
        .other          _ZN2at6native57_GLOBAL__N__f3eca4a2_24_ForeachBinaryOpScalar_cu_86b9896c25multi_tensor_apply_kernelINS1_18TensorListMetadataILi2EEENS1_21BinaryOpScalarFunctorIlLi2ELi1ELi1EEEJNS0_7maximumIlEElEEEvT_T0_DpT1_,@"STO_CUDA_ENTRY STV_DEFAULT"
_ZN2at6native57_GLOBAL__N__f3eca4a2_24_ForeachBinaryOpScalar_cu_86b9896c25multi_tensor_apply_kernelINS1_18TensorListMetadataILi2EEENS1_21BinaryOpScalarFunctorIlLi2ELi1ELi1EEEJNS0_7maximumIlEElEEEvT_T0_DpT1_:
        /* <DEDUP_REMOVED lines=27> */
[----:B------:R-:W-:Y:S01]  /*01b0*/  CS2R R4, SRZ ;  /* 0x0000000000047805 */ /* 0x000fe2000001ff00 */
[----:B------:R-:W-:-:S06]  /*01c0*/  ULDC.64 UR14, c[0x0][0xe60] ;  /* 0x00039800000e7ab9 */ /* 0x000fcc0000000a00 */
.L_x_45:
[----:B0-----:R-:W-:Y:S01]  /*01d0*/  IADD3 R3, P0, R0, R4, RZ ;  /* 0x0000000400037210 */ /* 0x001fe20007f1e0ff */
[C---:B-1----:R-:W-:Y:S01]  /*01e0*/  IMAD R8, R2.reuse, 0x3, RZ ;  /* 0x0000000302087824 */ /* 0x042fe200078e02ff */
[----:B--2345:R-:W-:Y:S02]  /*01f0*/  CS2R R10, SRZ ;  /* 0x00000000000a7805 */ /* 0x03cfe4000001ff00 */
[----:B------:R-:W-:Y:S02]  /*0200*/  CS2R R12, SRZ ;  /* 0x00000000000c7805 */ /* 0x000fe4000001ff00 */
[-C--:B------:R-:W-:Y:S01]  /*0210*/  IADD3 R7, P3, R2, R3.reuse, RZ ;  /* 0x0000000302077210 */ /* 0x080fe20007f7e0ff */
[----:B------:R-:W-:Y:S01]  /*0220*/  IMAD.X R6, RZ, RZ, R5, P0 ;  /* 0x000000ffff067224 */ /* 0x000fe200000e0605 */
[C---:B------:R-:W-:Y:S02]  /*0230*/  ISETP.GE.U32.AND P2, PT, R3.reuse, 0x10000, PT ;  /* 0x000100000300780c */ /* 0x040fe40003f46070 */
[----:B------:R-:W-:Y:S01]  /*0240*/  ISETP.LT.U32.AND P1, PT, R3, UR12, PT ;  /* 0x0000000c03007c0c */ /* 0x000fe2000bf21070 */
[----:B------:R-:W-:Y:S01]  /*0250*/  IMAD.X R24, RZ, RZ, R6, P3 ;  /* 0x000000ffff187224 */ /* 0x000fe200018e0606 */
[----:B------:R-:W-:-:S02]  /*0260*/  IADD3 R8, P6, R8, R3, RZ ;  /* 0x0000000308087210 */ /* 0x000fc40007fde0ff */
[----:B------:R-:W-:Y:S02]  /*0270*/  LEA R9, P5, R2, R3, 0x1 ;  /* 0x0000000302097211 */ /* 0x000fe400078a08ff */
[C---:B------:R-:W-:Y:S01]  /*0280*/  ISETP.GE.U32.AND.EX P2, PT, R6.reuse, RZ, PT, P2 ;  /* 0x000000ff0600720c */ /* 0x040fe20003f46120 */
[--C-:B------:R-:W-:Y:S01]  /*0290*/  IMAD.X R25, RZ, RZ, R6.reuse, P6 ;  /* 0x000000ffff197224 */ /* 0x100fe200030e0606 */
[C---:B------:R-:W-:Y:S01]  /*02a0*/  ISETP.GE.U32.AND P4, PT, R7.reuse, 0x10000, PT ;  /* 0x000100000700780c */ /* 0x040fe20003f86070 */
[----:B------:R-:W-:Y:S01]  /*02b0*/  IMAD.X R26, RZ, RZ, R6, P5 ;  /* 0x000000ffff1a7224 */ /* 0x000fe200028e0606 */
[----:B------:R-:W-:Y:S02]  /*02c0*/  ISETP.LT.AND.EX P1, PT, R6, UR4, !P2, P1 ;  /* 0x0000000406007c0c */ /* 0x000fe4000d721310 */
[----:B------:R-:W-:Y:S02]  /*02d0*/  ISETP.LT.U32.AND P0, PT, R7, UR12, PT ;  /* 0x0000000c07007c0c */ /* 0x000fe4000bf01070 */
[----:B------:R-:W-:-:S02]  /*02e0*/  ISETP.GE.U32.AND.EX P4, PT, R24, RZ, PT, P4 ;  /* 0x000000ff1800720c */ /* 0x000fc40003f86140 */
[C---:B------:R-:W-:Y:S02]  /*02f0*/  ISETP.GE.U32.AND P2, PT, R9.reuse, 0x10000, PT ;  /* 0x000100000900780c */ /* 0x040fe40003f46070 */
[----:B------:R-:W-:Y:S02]  /*0300*/  ISETP.GE.U32.AND P5, PT, R8, 0x10000, PT ;  /* 0x000100000800780c */ /* 0x000fe40003fa6070 */
[----:B------:R-:W-:Y:S02]  /*0310*/  ISETP.LT.AND.EX P0, PT, R24, UR4, !P4, P0 ;  /* 0x0000000418007c0c */ /* 0x000fe4000e701300 */
[----:B------:R-:W-:Y:S02]  /*0320*/  ISETP.LT.U32.AND P3, PT, R9, UR12, PT ;  /* 0x0000000c09007c0c */ /* 0x000fe4000bf61070 */
[----:B------:R-:W-:Y:S02]  /*0330*/  ISETP.LT.U32.AND P4, PT, R8, UR12, PT ;  /* 0x0000000c08007c0c */ /* 0x000fe4000bf81070 */
[----:B------:R-:W-:-:S02]  /*0340*/  ISETP.GE.U32.AND.EX P2, PT, R26, RZ, PT, P2 ;  /* 0x000000ff1a00720c */ /* 0x000fc40003f46120 */
[C---:B------:R-:W-:Y:S02]  /*0350*/  ISETP.GE.U32.AND.EX P5, PT, R25.reuse, RZ, PT, P5 ;  /* 0x000000ff1900720c */ /* 0x040fe40003fa6150 */
[----:B------:R-:W-:Y:S02]  /*0360*/  ISETP.LT.AND.EX P3, PT, R26, UR4, !P2, P3 ;  /* 0x000000041a007c0c */ /* 0x000fe4000d761330 */
[----:B------:R-:W-:Y:S02]  /*0370*/  ISETP.LT.AND.EX P4, PT, R25, UR4, !P5, P4 ;  /* 0x0000000419007c0c */ /* 0x000fe4000ef81340 */
[----:B------:R-:W-:-:S04]  /*0380*/  @P1 LEA R28, P2, R3, UR6, 0x3 ;  /* 0x00000006031c1c11 */ /* 0x000fc8000f8418ff */
[----:B------:R-:W-:Y:S02]  /*0390*/  @P1 LEA.HI.X R29, R3, UR7, R6, 0x3, P2 ;  /* 0x00000007031d1c11 */ /* 0x000fe400090f1c06 */
[C---:B------:R-:W-:Y:S02]  /*03a0*/  @P0 LEA R22, P2, R7.reuse, UR6, 0x3 ;  /* 0x0000000607160c11 */ /* 0x040fe4000f8418ff */
[----:B------:R-:W-:Y:S02]  /*03b0*/  CS2R R14, SRZ ;  /* 0x00000000000e7805 */ /* 0x000fe4000001ff00 */
[----:B------:R-:W-:Y:S01]  /*03c0*/  CS2R R16, SRZ ;  /* 0x0000000000107805 */ /* 0x000fe2000001ff00 */
[----:B------:R0:W5:Y:S01]  /*03d0*/  @P1 LDG.E.64 R10, desc[UR10][R28.64] ;  /* 0x0000000a1c0a1981 */ /* 0x000162000c1e1b00 */
[----:B------:R-:W-:Y:S02]  /*03e0*/  @P0 LEA.HI.X R23, R7, UR7, R24, 0x3, P2 ;  /* 0x0000000707170c11 */ /* 0x000fe400090f1c18 */
[----:B------:R-:W-:-:S02]  /*03f0*/  @P3 LEA R18, P2, R9, UR6, 0x3 ;  /* 0x0000000609123c11 */ /* 0x000fc4000f8418ff */
        /* <DEDUP_REMOVED lines=8> */
[C---:B-----5:R-:W-:Y:S02]  /*0480*/  ISETP.GT.U32.AND P1, PT, R10.reuse, UR14, PT ;  /* 0x0000000e0a007c0c */ /* 0x060fe4000bf24070 */
[----:B0-----:R-:W-:Y:S02]  /*0490*/  LEA R18, P2, R3, UR8, 0x3 ;  /* 0x0000000803127c11 */ /* 0x001fe4000f8418ff */
[----:B------:R-:W-:Y:S02]  /*04a0*/  ISETP.GT.AND.EX P1, PT, R11, UR15, PT, P1 ;  /* 0x0000000f0b007c0c */ /* 0x000fe4000bf24310 */
[----:B------:R-:W-:Y:S02]  /*04b0*/  LEA.HI.X R19, R3, UR9, R6, 0x3, P2 ;  /* 0x0000000903137c11 */ /* 0x000fe400090f1c06 */
[----:B------:R-:W-:Y:S02]  /*04c0*/  SEL R10, R10, UR14, P1 ;  /* 0x0000000e0a0a7c07 */ /* 0x000fe40008800000 */
[----:B------:R-:W-:-:S05]  /*04d0*/  SEL R11, R11, UR15, P1 ;  /* 0x0000000f0b0b7c07 */ /* 0x000fca0008800000 */
[----:B------:R1:W-:Y:S02]  /*04e0*/  STG.E.64 desc[UR10][R18.64], R10 ;  /* 0x0000000a12007986 */ /* 0x0003e4000c101b0a */
.L_x_38:
[----:B------:R-:W-:Y:S05]  /*04f0*/  BSYNC B0 ;  /* 0x0000000000007941 */ /* 0x000fea0003800000 */
.L_x_37:
[----:B------:R-:W-:Y:S04]  /*0500*/  BSSY B0, `(.L_x_39) ;  /* 0x0000009000007945 */ /* 0x000fe80003800000 */
[----:B------:R-:W-:Y:S05]  /*0510*/  @!P0 BRA `(.L_x_40) ;  /* 0x00000000001c8947 */ /* 0x000fea0003800000 */
[C---:B-----5:R-:W-:Y:S02]  /*0520*/  ISETP.GT.U32.AND P0, PT, R12.reuse, UR14, PT ;  /* 0x0000000e0c007c0c */ /* 0x060fe4000bf04070 */
[----:B------:R-:W-:Y:S02]  /*0530*/  LEA R6, P1, R7, UR8, 0x3 ;  /* 0x0000000807067c11 */ /* 0x000fe4000f8218ff */
[----:B------:R-:W-:Y:S02]  /*0540*/  ISETP.GT.AND.EX P0, PT, R13, UR15, PT, P0 ;  /* 0x0000000f0d007c0c */ /* 0x000fe4000bf04300 */
[----:B------:R-:W-:Y:S02]  /*0550*/  LEA.HI.X R7, R7, UR9, R24, 0x3, P1 ;  /* 0x0000000907077c11 */ /* 0x000fe400088f1c18 */
[----:B-1----:R-:W-:Y:S02]  /*0560*/  SEL R10, R12, UR14, P0 ;  /* 0x0000000e0c0a7c07 */ /* 0x002fe40008000000 */
[----:B------:R-:W-:-:S05]  /*0570*/  SEL R11, R13, UR15, P0 ;  /* 0x0000000f0d0b7c07 */ /* 0x000fca0008000000 */
[----:B------:R2:W-:Y:S02]  /*0580*/  STG.E.64 desc[UR10][R6.64], R10 ;  /* 0x0000000a06007986 */ /* 0x0005e4000c101b0a */
.L_x_40:
[----:B------:R-:W-:Y:S05]  /*0590*/  BSYNC B0 ;  /* 0x0000000000007941 */ /* 0x000fea0003800000 */
.L_x_39:
[----:B------:R-:W-:Y:S04]  /*05a0*/  BSSY B0, `(.L_x_41) ;  /* 0x0000009000007945 */ /* 0x000fe80003800000 */
[----:B------:R-:W-:Y:S05]  /*05b0*/  @!P3 BRA `(.L_x_42) ;  /* 0x00000000001cb947 */ /* 0x000fea0003800000 */
[C---:B-----5:R-:W-:Y:S02]  /*05c0*/  ISETP.GT.U32.AND P0, PT, R14.reuse, UR14, PT ;  /* 0x0000000e0e007c0c */ /* 0x060fe4000bf04070 */
[----:B-12---:R-:W-:Y:S02]  /*05d0*/  LEA R10, P1, R9, UR8, 0x3 ;  /* 0x00000008090a7c11 */ /* 0x006fe4000f8218ff */
[----:B------:R-:W-:Y:S02]  /*05e0*/  ISETP.GT.AND.EX P0, PT, R15, UR15, PT, P0 ;  /* 0x0000000f0f007c0c */ /* 0x000fe4000bf04300 */
[----:B------:R-:W-:Y:S02]  /*05f0*/  LEA.HI.X R11, R9, UR9, R26, 0x3, P1 ;  /* 0x00000009090b7c11 */ /* 0x000fe400088f1c1a */
[----:B------:R-:W-:Y:S02]  /*0600*/  SEL R6, R14, UR14, P0 ;  /* 0x0000000e0e067c07 */ /* 0x000fe40008000000 */
[----:B------:R-:W-:-:S05]  /*0610*/  SEL R7, R15, UR15, P0 ;  /* 0x0000000f0f077c07 */ /* 0x000fca0008000000 */
[----:B------:R3:W-:Y:S02]  /*0620*/  STG.E.64 desc[UR10][R10.64], R6 ;  /* 0x000000060a007986 */ /* 0x0007e4000c101b0a */
.L_x_42:
[----:B------:R-:W-:Y:S05]  /*0630*/  BSYNC B0 ;  /* 0x0000000000007941 */ /* 0x000fea0003800000 */
.L_x_41:
[----:B------:R-:W-:Y:S04]  /*0640*/  BSSY B0, `(.L_x_43) ;  /* 0x0000009000007945 */ /* 0x000fe80003800000 */
[----:B------:R-:W-:Y:S05]  /*0650*/  @!P4 BRA `(.L_x_44) ;  /* 0x00000000001cc947 */ /* 0x000fea0003800000 */
[----:B-----5:R-:W-:Y:S02]  /*0660*/  ISETP.GT.U32.AND P0, PT, R16, UR14, PT ;  /* 0x0000000e10007c0c */ /* 0x020fe4000bf04070 */
[C---:B-123--:R-:W-:Y:S02]  /*0670*/  LEA R10, P1, R8.reuse, UR8, 0x3 ;  /* 0x00000008080a7c11 */ /* 0x04efe4000f8218ff */
[C---:B------:R-:W-:Y:S02]  /*0680*/  ISETP.GT.AND.EX P0, PT, R17.reuse, UR15, PT, P0 ;  /* 0x0000000f11007c0c */ /* 0x040fe4000bf04300 */
[----:B------:R-:W-:Y:S02]  /*0690*/  LEA.HI.X R11, R8, UR9, R25, 0x3, P1 ;  /* 0x00000009080b7c11 */ /* 0x000fe400088f1c19 */
[----:B------:R-:W-:Y:S02]  /*06a0*/  SEL R6, R16, UR14, P0 ;  /* 0x0000000e10067c07 */ /* 0x000fe40008000000 */
[----:B------:R-:W-:-:S05]  /*06b0*/  SEL R7, R17, UR15, P0 ;  /* 0x0000000f11077c07 */ /* 0x000fca0008000000 */
[----:B------:R4:W-:Y:S02]  /*06c0*/  STG.E.64 desc[UR10][R10.64], R6 ;  /* 0x000000060a007986 */ /* 0x0009e4000c101b0a */
.L_x_44:
[----:B------:R-:W-:Y:S05]  /*06d0*/  BSYNC B0 ;  /* 0x0000000000007941 */ /* 0x000fea0003800000 */
.L_x_43:
[----:B------:R-:W-:-:S03]  /*06e0*/  IMAD.WIDE.U32 R4, R2, 0x4, R4 ;  /* 0x0000000402047825 */ /* 0x000fc600078e0004 */
[C---:B------:R-:W-:Y:S02]  /*06f0*/  ISETP.GE.U32.AND P0, PT, R4.reuse, 0x10000, PT ;  /* 0x000100000400780c */ /* 0x040fe40003f06070 */
[----:B------:R-:W-:Y:S02]  /*0700*/  ISETP.LT.U32.AND P1, PT, R4, UR12, PT ;  /* 0x0000000c04007c0c */ /* 0x000fe4000bf21070 */
[C---:B------:R-:W-:Y:S02]  /*0710*/  ISETP.GE.U32.AND.EX P0, PT, R5.reuse, RZ, PT, P0 ;  /* 0x000000ff0500720c */ /* 0x040fe40003f06100 */
[----:B------:R-:W-:-:S13]  /*0720*/  ISETP.LT.AND.EX P1, PT, R5, UR4, PT, P1 ;  /* 0x0000000405007c0c */ /* 0x000fda000bf21310 */
[----:B------:R-:W-:Y:S05]  /*0730*/  @!P0 BRA P1, `(.L_x_45) ;  /* 0xfffffff800a48947 */ /* 0x000fea000083ffff */
[----:B------:R-:W-:Y:S05]  /*0740*/  EXIT ;  /* 0x000000000000794d */ /* 0x000fea0003800000 */
.L_x_36:
        /* <DEDUP_REMOVED lines=8> */
[----:B------:R-:W-:-:S05]  /*07d0*/  ULDC.64 UR14, c[0x0][0xe60] ;  /* 0x00039800000e7ab9 */ /* 0x000fca0000000a00 */
.L_x_46:
[C---:B------:R-:W-:Y:S01]  /*07e0*/  IMAD.SHL.U32 R2, R13.reuse, 0x20, RZ ;  /* 0x000000200d027824 */ /* 0x040fe200078e00ff */
[----:B------:R-:W-:-:S04]  /*07f0*/  SHF.L.U64.HI R3, R13, 0x5, R0 ;  /* 0x000000050d037819 */ /* 0x000fc80000010200 */
[----:B------:R-:W-:-:S04]  /*0800*/  IADD3 R14, P0, R2, UR6, RZ ;  /* 0x00000006020e7c10 */ /* 0x000fc8000ff1e0ff */
[----:B------:R-:W-:-:S05]  /*0810*/  IADD3.X R15, R3, UR7, RZ, P0, !PT ;  /* 0x00000007030f7c10 */ /* 0x000fca00087fe4ff */
[----:B------:R-:W2:Y:S04]  /*0820*/  LDG.E.128 R8, desc[UR10][R14.64] ;  /* 0x0000000a0e087981 */ /* 0x000ea8000c1e1d00 */
[----:B------:R-:W3:Y:S01]  /*0830*/  LDG.E.128 R4, desc[UR10][R14.64+0x10] ;  /* 0x0000100a0e047981 */ /* 0x000ee2000c1e1d00 */
[----:B------:R-:W-:-:S04]  /*0840*/  IADD3 R2, P4, R2, UR8, RZ ;  /* 0x0000000802027c10 */ /* 0x000fc8000ff9e0ff */
[----:B------:R-:W-:Y:S02]  /*0850*/  IADD3.X R3, R3, UR9, RZ, P4, !PT ;  /* 0x0000000903037c10 */ /* 0x000fe4000a7fe4ff */
[----:B--2---:R-:W-:Y:S02]  /*0860*/  ISETP.GT.U32.AND P0, PT, R10, UR14, PT ;  /* 0x0000000e0a007c0c */ /* 0x004fe4000bf04070 */
[----:B------:R-:W-:Y:S02]  /*0870*/  ISETP.GT.U32.AND P1, PT, R8, UR14, PT ;  /* 0x0000000e08007c0c */ /* 0x000fe4000bf24070 */
[----:B------:R-:W-:Y:S02]  /*0880*/  ISETP.GT.AND.EX P0, PT, R11, UR15, PT, P0 ;  /* 0x0000000f0b007c0c */ /* 0x000fe4000bf04300 */
[----:B---3--:R-:W-:Y:S02]  /*0890*/  ISETP.GT.U32.AND P2, PT, R6, UR14, PT ;  /* 0x0000000e06007c0c */ /* 0x008fe4000bf44070 */
[----:B------:R-:W-:-:S02]  /*08a0*/  SEL R16, R10, UR14, P0 ;  /* 0x0000000e0a107c07 */ /* 0x000fc40008000000 */
[----:B------:R-:W-:Y:S02]  /*08b0*/  SEL R17, R11, UR15, P0 ;  /* 0x0000000f0b117c07 */ /* 0x000fe40008000000 */
[C---:B------:R-:W-:Y:S02]  /*08c0*/  ISETP.GT.AND.EX P0, PT, R9.reuse, UR15, PT, P1 ;  /* 0x0000000f09007c0c */ /* 0x040fe4000bf04310 */
[----:B------:R-:W-:Y:S02]  /*08d0*/  ISETP.GT.U32.AND P3, PT, R4, UR14, PT ;  /* 0x0000000e04007c0c */ /* 0x000fe4000bf64070 */
[----:B------:R-:W-:Y:S02]  /*08e0*/  SEL R12, R8, UR14, P0 ;  /* 0x0000000e080c7c07 */ /* 0x000fe40008000000 */
[----:B------:R-:W-:Y:S02]  /*08f0*/  SEL R15, R9, UR15, P0 ;  /* 0x0000000f090f7c07 */ /* 0x000fe40008000000 */
[----:B------:R-:W-:-:S02]  /*0900*/  ISETP.GT.AND.EX P1, PT, R7, UR15, PT, P2 ;  /* 0x0000000f07007c0c */ /* 0x000fc4000bf24320 */
[----:B------:R-:W-:Y:S02]  /*0910*/  ISETP.GT.AND.EX P0, PT, R5, UR15, PT, P3 ;  /* 0x0000000f05007c0c */ /* 0x000fe4000bf04330 */
[----:B------:R-:W-:Y:S01]  /*0920*/  SEL R10, R6, UR14, P1 ;  /* 0x0000000e060a7c07 */ /* 0x000fe20008800000 */
[----:B------:R-:W-:Y:S01]  /*0930*/  IMAD.MOV.U32 R6, RZ, RZ, R16 ;  /* 0x000000ffff067224 */ /* 0x000fe200078e0010 */
[----:B------:R-:W-:Y:S01]  /*0940*/  SEL R11, R7, UR15, P1 ;  /* 0x0000000f070b7c07 */ /* 0x000fe20008800000 */
[----:B------:R-:W-:Y:S01]  /*0950*/  IMAD.MOV.U32 R7, RZ, RZ, R17 ;  /* 0x000000ffff077224 */ /* 0x000fe200078e0011 */
[----:B------:R-:W-:Y:S01]  /*0960*/  SEL R8, R4, UR14, P0 ;  /* 0x0000000e04087c07 */ /* 0x000fe20008000000 */
[----:B------:R-:W-:Y:S01]  /*0970*/  IMAD.MOV.U32 R4, RZ, RZ, R12 ;  /* 0x000000ffff047224 */ /* 0x000fe200078e000c */
[----:B------:R-:W-:Y:S01]  /*0980*/  SEL R9, R5, UR15, P0 ;  /* 0x0000000f05097c07 */ /* 0x000fe20008000000 */
[----:B------:R-:W-:Y:S01]  /*0990*/  IMAD.MOV.U32 R5, RZ, RZ, R15 ;  /* 0x000000ffff057224 */ /* 0x000fe200078e000f */
[----:B------:R-:W-:-:S04]  /*09a0*/  IADD3 R13, P0, R13, UR5, RZ ;  /* 0x000000050d0d7c10 */ /* 0x000fc8000ff1e0ff */
[----:B------:R0:W-:Y:S01]  /*09b0*/  STG.E.128 desc[UR10][R2.64], R4 ;  /* 0x0000000402007986 */ /* 0x0001e2000c101d0a */
[----:B------:R-:W-:Y:S01]  /*09c0*/  IMAD.X R0, RZ, RZ, R0, P0 ;  /* 0x000000ffff007224 */ /* 0x000fe200000e0600 */
[----:B------:R-:W-:-:S04]  /*09d0*/  ISETP.LT.U32.AND P1, PT, R13, 0x4000, PT ;  /* 0x000040000d00780c */ /* 0x000fc80003f21070 */
        /* <DEDUP_REMOVED lines=12> */
.L_x_47:
        /* <DEDUP_REMOVED lines=14> */
.L_x_5304:


//--------------------- .text._ZN2at6native57_GLOBAL__N__f3eca4a2_24_ForeachBinaryOpScalar_cu_86b9896c25multi_tensor_apply_kernelINS1_18TensorListMetadataILi2EEENS1_21BinaryOpScalarFunctorIiLi2ELi1ELi1EEEJNS0_7maximumIiEEiEEEvT_T0_DpT1_ --------------------------
	.section	.text._ZN2at6native57_GLOBAL__N__f3eca4a2_24_ForeachBinaryOpScalar_cu_86b9896c25multi_tensor_apply_kernelINS1_18TensorListMetadataILi2EEENS1_21BinaryOpScalarFunctorIiLi2ELi1ELi1EEEJNS0_7maximumIiEEiEEEvT_T0_DpT1_,"ax",@progbits
	.align	128
.text._ZN2at6native57_GLOBAL__N__f3eca4a2_24_ForeachBinaryOpScalar_cu_86b9896c25multi_tensor_apply_kernelINS1_18TensorListMetadataILi2EEENS1_21BinaryOpScalarFunctorIiLi2ELi1ELi1EEEJNS0_7maximumIiEEiEEEvT_T0_DpT1_:
        .type           _ZN2at6native57_GLOBAL__N__f3eca4a2_24_ForeachBinaryOpScalar_cu_86b9896c25multi_tensor_apply_kernelINS1_18TensorListMetadataILi2EEENS1_21BinaryOpScalarFunctorIiLi2ELi1ELi1EEEJNS0_7maximumIiEEiEEEvT_T0_DpT1_,@function
        .size           _ZN2at6native57_GLOBAL__N__f3eca4a2_24_ForeachBinaryOpScalar_cu_86b9896c25multi_tensor_apply_kernelINS1_18TensorListMetadataILi2EEENS1_21BinaryOpScalarFunctorIiLi2ELi1ELi1EEEJNS0_7maximumIiEEiEEEvT_T0_DpT1_,(.L_x_5305 - _ZN2at6native57_GLOBAL__N__f3eca4a2_24_ForeachBinaryOpScalar_cu_86b9896c25multi_tensor_apply_kernelINS1_18TensorListMetadataILi2EEENS1_21BinaryOpScalarFunctorIiLi2ELi1ELi1EEEJNS0_7maximumIiEEiEEEvT_T0_DpT1_)
        .other          _ZN2at6native57_GLOBAL__N__f3eca4a2_24_ForeachBinaryOpScalar_cu_86b9896c25multi_tensor_apply_kernelINS1_18TensorListMetadataILi2EEENS1_21BinaryOpScalarFunctorIiLi2ELi1ELi1EEEJNS0_7maximumIiEEiEEEvT_T0_DpT1_,@"STO_CUDA_ENTRY STV_DEFAULT"
_ZN2at6native57_GLOBAL__N__f3eca4a2_24_ForeachBinaryOpScalar_cu_86b9896c25multi_tensor_apply_kernelINS1_18TensorListMetadataILi2EEENS1_21BinaryOpScalarFunctorIiLi2ELi1ELi1EEEJNS0_7maximumIiEEiEEEvT_T0_DpT1_:
        /* <DEDUP_REMOVED lines=27> */
.L_x_49:
[----:B0-----:R-:W-:Y:S01]  /*01b0*/  IADD3 R17, P0, R3, R6, RZ ;  /* 0x0000000603117210 */ /* 0x001fe20007f1e0ff */
[C---:B-1----:R-:W-:Y:S02]  /*01c0*/  IMAD R14, R4.reuse, 0x3, RZ ;  /* 0x00000003040e7824 */ /* 0x042fe400078e02ff */
[----:B------:R-:W-:Y:S01]  /*01d0*/  IMAD.MOV.U32 R20, RZ, RZ, RZ ;  /* 0x000000ffff147224 */ /* 0x000fe200078e00ff */
[----:B------:R-:W-:Y:S01]  /*01e0*/  IADD3 R7, P1, R4, R17, RZ ;  /* 0x0000001104077210 */ /* 0x000fe20007f3e0ff */
[----:B------:R-:W-:Y:S01]  /*01f0*/  IMAD.X R15, RZ, RZ, R5, P0 ;  /* 0x000000ffff0f7224 */ /* 0x000fe200000e0605 */
[C---:B------:R-:W-:Y:S01]  /*0200*/  ISETP.GE.U32.AND P4, PT, R17.reuse, 0x10000, PT ;  /* 0x000100001100780c */ /* 0x040fe20003f86070 */
[----:B------:R-:W-:Y:S01]  /*0210*/  IMAD.MOV.U32 R24, RZ, RZ, RZ ;  /* 0x000000ffff187224 */ /* 0x000fe200078e00ff */
[----:B------:R-:W-:Y:S01]  /*0220*/  ISETP.LT.U32.AND P3, PT, R17, R0, PT ;  /* 0x000000001100720c */ /* 0x000fe20003f61070 */
[----:B------:R-:W-:Y:S01]  /*0230*/  IMAD.X R8, RZ, RZ, R15, P1 ;  /* 0x000000ffff087224 */ /* 0x000fe200008e060f */
[----:B------:R-:W-:-:S02]  /*0240*/  ISETP.GE.U32.AND.EX P4, PT, R15, RZ, PT, P4 ;  /* 0x000000ff0f00720c */ /* 0x000fc40003f86140 */
[-C--:B------:R-:W-:Y:S02]  /*0250*/  LEA R9, P1, R4, R17.reuse, 0x1 ;  /* 0x0000001104097211 */ /* 0x080fe400078208ff */
[----:B------:R-:W-:Y:S02]  /*0260*/  ISETP.GE.U32.AND P0, PT, R7, 0x10000, PT ;  /* 0x000100000700780c */ /* 0x000fe40003f06070 */
[----:B------:R-:W-:Y:S01]  /*0270*/  ISETP.LT.AND.EX P3, PT, R15, R2, !P4, P3 ;  /* 0x000000020f00720c */ /* 0x000fe20006761330 */
[----:B------:R-:W-:Y:S01]  /*0280*/  IMAD.X R19, RZ, RZ, R15, P1 ;  /* 0x000000ffff137224 */ /* 0x000fe200008e060f */
[----:B------:R-:W-:Y:S02]  /*0290*/  ISETP.LT.U32.AND P2, PT, R7, R0, PT ;  /* 0x000000000700720c */ /* 0x000fe40003f41070 */
[----:B------:R-:W-:Y:S02]  /*02a0*/  ISETP.GE.U32.AND.EX P4, PT, R8, RZ, PT, P0 ;  /* 0x000000ff0800720c */ /* 0x000fe40003f86100 */
[----:B------:R-:W-:-:S02]  /*02b0*/  IADD3 R21, P5, R14, R17, RZ ;  /* 0x000000110e157210 */ /* 0x000fc40007fbe0ff */
[C---:B------:R-:W-:Y:S02]  /*02c0*/  ISETP.GE.U32.AND P0, PT, R9.reuse, 0x10000, PT ;  /* 0x000100000900780c */ /* 0x040fe40003f06070 */
[----:B------:R-:W-:Y:S01]  /*02d0*/  ISETP.LT.AND.EX P2, PT, R8, R2, !P4, P2 ;  /* 0x000000020800720c */ /* 0x000fe20006741320 */
[----:B------:R-:W-:Y:S01]  /*02e0*/  IMAD.X R25, RZ, RZ, R15, P5 ;  /* 0x000000ffff197224 */ /* 0x000fe200028e060f */
[----:B------:R-:W-:Y:S02]  /*02f0*/  ISETP.LT.U32.AND P1, PT, R9, R0, PT ;  /* 0x000000000900720c */ /* 0x000fe40003f21070 */
[----:B------:R-:W-:Y:S02]  /*0300*/  ISETP.GE.U32.AND.EX P0, PT, R19, RZ, PT, P0 ;  /* 0x000000ff1300720c */ /* 0x000fe40003f06100 */
[----:B------:R-:W-:Y:S02]  /*0310*/  ISETP.GE.U32.AND P4, PT, R21, 0x10000, PT ;  /* 0x000100001500780c */ /* 0x000fe40003f86070 */
[----:B------:R-:W-:-:S02]  /*0320*/  ISETP.LT.AND.EX P1, PT, R19, R2, !P0, P1 ;  /* 0x000000021300720c */ /* 0x000fc40004721310 */
[----:B------:R-:W-:Y:S02]  /*0330*/  ISETP.LT.U32.AND P0, PT, R21, R0, PT ;  /* 0x000000001500720c */ /* 0x000fe40003f01070 */
[----:B------:R-:W-:Y:S02]  /*0340*/  ISETP.GE.U32.AND.EX P4, PT, R25, RZ, PT, P4 ;  /* 0x000000ff1900720c */ /* 0x000fe40003f86140 */
[----:B------:R-:W-:Y:S02]  /*0350*/  @P3 LEA R28, P5, R17, R10, 0x2 ;  /* 0x0000000a111c3211 */ /* 0x000fe400078a10ff */
[----:B------:R-:W-:Y:S02]  /*0360*/  ISETP.LT.AND.EX P0, PT, R25, R2, !P4, P0 ;  /* 0x000000021900720c */ /* 0x000fe40006701300 */
[----:B------:R-:W-:Y:S02]  /*0370*/  @P3 LEA.HI.X R29, R17, R11, R15, 0x2, P5 ;  /* 0x0000000b111d3211 */ /* 0x000fe400028f140f */
[----:B------:R-:W-:-:S03]  /*0380*/  @P2 LEA R22, P5, R7, R10, 0x2 ;  /* 0x0000000a07162211 */ /* 0x000fc600078a10ff */
[----:B------:R0:W2:Y:S01]  /*0390*/  @P3 LDG.E R20, desc[UR4][R28.64] ;  /* 0x000000041c143981 */ /* 0x0000a2000c1e1900 */
[----:B------:R-:W-:Y:S02]  /*03a0*/  @P2 LEA.HI.X R23, R7, R11, R8, 0x2, P5 ;  /* 0x0000000b07172211 */ /* 0x000fe400028f1408 */
[----:B------:R-:W-:-:S03]  /*03b0*/  CS2R R26, SRZ ;  /* 0x00000000001a7805 */ /* 0x000fc6000001ff00 */
[----:B------:R1:W3:Y:S01]  /*03c0*/  @P2 LDG.E R24, desc[UR4][R22.64] ;  /* 0x0000000416182981 */ /* 0x0002e2000c1e1900 */
[----:B0-----:R-:W-:-:S04]  /*03d0*/  @P1 LEA R28, P4, R9, R10, 0x2 ;  /* 0x0000000a091c1211 */ /* 0x001fc800078810ff */
[----:B------:R-:W-:Y:S02]  /*03e0*/  @P1 LEA.HI.X R29, R9, R11, R19, 0x2, P4 ;  /* 0x0000000b091d1211 */ /* 0x000fe400020f1413 */
[----:B-1----:R-:W-:-:S03]  /*03f0*/  @P0 LEA R22, P4, R21, R10, 0x2 ;  /* 0x0000000a15160211 */ /* 0x002fc600078810ff */
[----:B------:R0:W4:Y:S01]  /*0400*/  @P1 LDG.E R26, desc[UR4][R28.64] ;  /* 0x000000041c1a1981 */ /* 0x000122000c1e1900 */
[----:B------:R-:W-:-:S05]  /*0410*/  @P0 LEA.HI.X R23, R21, R11, R25, 0x2, P4 ;  /* 0x0000000b15170211 */ /* 0x000fca00020f1419 */
[----:B------:R1:W5:Y:S01]  /*0420*/  @P0 LDG.E R27, desc[UR4][R22.64] ;  /* 0x00000004161b0981 */ /* 0x000362000c1e1900 */
[-C--:B------:R-:W-:Y:S02]  /*0430*/  @P3 LEA R14, P5, R17, R12.reuse, 0x2 ;  /* 0x0000000c110e3211 */ /* 0x080fe400078a10ff */
[----:B------:R-:W-:Y:S01]  /*0440*/  @P2 LEA R16, P4, R7, R12, 0x2 ;  /* 0x0000000c07102211 */ /* 0x000fe200078810ff */
[----:B0-----:R-:W2:Y:S01]  /*0450*/  @P3 LDC R29, c[0x0][0xe5c] ;  /* 0x00039700ff1d3b82 */ /* 0x001ea20000000800 */
[-C--:B------:R-:W-:Y:S02]  /*0460*/  @P3 LEA.HI.X R15, R17, R13.reuse, R15, 0x2, P5 ;  /* 0x0000000d110f3211 */ /* 0x080fe400028f140f */
[----:B------:R-:W-:-:S05]  /*0470*/  @P2 LEA.HI.X R17, R7, R13, R8, 0x2, P4 ;  /* 0x0000000d07112211 */ /* 0x000fca00020f1408 */
[----:B------:R-:W3:Y:S08]  /*0480*/  @P2 LDC R7, c[0x0][0xe5c] ;  /* 0x00039700ff072b82 */ /* 0x000ef00000000800 */
[----:B-1----:R-:W4:Y:S08]  /*0490*/  @P1 LDC R23, c[0x0][0xe5c] ;  /* 0x00039700ff171b82 */ /* 0x002f300000000800 */
[----:B------:R-:W5:Y:S01]  /*04a0*/  @P0 LDC R28, c[0x0][0xe5c] ;  /* 0x00039700ff1c0b82 */ /* 0x000f620000000800 */
[----:B------:R-:W-:-:S02]  /*04b0*/  @P1 LEA R18, P5, R9, R12, 0x2 ;  /* 0x0000000c09121211 */ /* 0x000fc400078a10ff */
[----:B------:R-:W-:Y:S02]  /*04c0*/  @P0 LEA R8, P4, R21, R12, 0x2 ;  /* 0x0000000c15080211 */ /* 0x000fe400078810ff */
[-C--:B------:R-:W-:Y:S02]  /*04d0*/  @P1 LEA.HI.X R19, R9, R13.reuse, R19, 0x2, P5 ;  /* 0x0000000d09131211 */ /* 0x080fe400028f1413 */
[----:B------:R-:W-:Y:S02]  /*04e0*/  @P0 LEA.HI.X R9, R21, R13, R25, 0x2, P4 ;  /* 0x0000000d15090211 */ /* 0x000fe400020f1419 */
[----:B--2---:R-:W-:Y:S02]  /*04f0*/  @P3 VIMNMX R29, R20, R29, !PT ;  /* 0x0000001d141d3248 */ /* 0x004fe40007fe0100 */
[----:B---3--:R-:W-:Y:S01]  /*0500*/  @P2 VIMNMX R21, R24, R7, !PT ;  /* 0x0000000718152248 */ /* 0x008fe20007fe0100 */
[----:B------:R-:W-:Y:S02]  /*0510*/  IMAD.MOV.U32 R7, RZ, RZ, R5 ;  /* 0x000000ffff077224 */ /* 0x000fe400078e0005 */
[----:B------:R2:W-:Y:S01]  /*0520*/  @P3 STG.E desc[UR4][R14.64], R29 ;  /* 0x0000001d0e003986 */ /* 0x0005e2000c101904 */
[----:B------:R-:W-:-:S03]  /*0530*/  IMAD.WIDE.U32 R6, R4, 0x4, R6 ;  /* 0x0000000404067825 */ /* 0x000fc600078e0006 */
[----:B------:R2:W-:Y:S01]  /*0540*/  @P2 STG.E desc[UR4][R16.64], R21 ;  /* 0x0000001510002986 */ /* 0x0005e2000c101904 */
[----:B----4-:R-:W-:Y:S02]  /*0550*/  @P1 VIMNMX R23, R26, R23, !PT ;  /* 0x000000171a171248 */ /* 0x010fe40007fe0100 */
[----:B-----5:R-:W-:-:S03]  /*0560*/  @P0 VIMNMX R27, R27, R28, !PT ;  /* 0x0000001c1b1b0248 */ /* 0x020fc60007fe0100 */
[----:B------:R2:W-:Y:S01]  /*0570*/  @P1 STG.E desc[UR4][R18.64], R23 ;  /* 0x0000001712001986 */ /* 0x0005e2000c101904 */
[----:B------:R-:W-:-:S03]  /*0580*/  ISETP.LT.U32.AND P1, PT, R6, R0, PT ;  /* 0x000000000600720c */ /* 0x000fc60003f21070 */
[----:B------:R2:W-:Y:S01]  /*0590*/  @P0 STG.E desc[UR4][R8.64], R27 ;  /* 0x0000001b08000986 */ /* 0x0005e2000c101904 */
[----:B------:R-:W-:Y:S02]  /*05a0*/  ISETP.GE.U32.AND P0, PT, R6, 0x10000, PT ;  /* 0x000100000600780c */ /* 0x000fe40003f06070 */
[C---:B------:R-:W-:Y:S02]  /*05b0*/  ISETP.LT.AND.EX P1, PT, R7.reuse, R2, PT, P1 ;  /* 0x000000020700720c */ /* 0x040fe40003f21310 */
[----:B------:R-:W-:Y:S01]  /*05c0*/  ISETP.GE.U32.AND.EX P0, PT, R7, RZ, PT, P0 ;  /* 0x000000ff0700720c */ /* 0x000fe20003f06100 */
[----:B------:R-:W-:-:S12]  /*05d0*/  IMAD.MOV.U32 R5, RZ, RZ, R7 ;  /* 0x000000ffff057224 */ /* 0x000fd800078e0007 */
[----:B--2---:R-:W-:Y:S05]  /*05e0*/  @!P0 BRA P1, `(.L_x_49) ;  /* 0xfffffff800f08947 */ /* 0x004fea000083ffff */
[----:B------:R-:W-:Y:S05]  /*05f0*/  EXIT ;  /* 0x000000000000794d */ /* 0x000fea0003800000 */
.L_x_48:
        /* <DEDUP_REMOVED lines=9> */
.L_x_50:
[C---:B0-----:R-:W-:Y:S01]  /*0690*/  IMAD.SHL.U32 R15, R16.reuse, 0x10, RZ ;  /* 0x00000010100f7824 */ /* 0x041fe200078e00ff */
[----:B------:R-:W-:-:S04]  /*06a0*/  SHF.L.U64.HI R3, R16, 0x4, R17 ;  /* 0x0000000410037819 */ /* 0x000fc80000010211 */
[----:B------:R-:W-:-:S05]  /*06b0*/  IADD3 R8, P0, R10, R15, RZ ;  /* 0x0000000f0a087210 */ /* 0x000fca0007f1e0ff */
[----:B------:R-:W-:-:S05]  /*06c0*/  IMAD.X R9, R11, 0x1, R3, P0 ;  /* 0x000000010b097824 */ /* 0x000fca00000e0603 */
[----:B------:R-:W2:Y:S01]  /*06d0*/  LDG.E.128 R4, desc[UR4][R8.64] ;  /* 0x0000000408047981 */ /* 0x000ea2000c1e1d00 */
[----:B------:R-:W-:-:S05]  /*06e0*/  IADD3 R14, P0, R12, R15, RZ ;  /* 0x0000000f0c0e7210 */ /* 0x000fca0007f1e0ff */
[----:B------:R-:W-:Y:S01]  /*06f0*/  IMAD.X R15, R13, 0x1, R3, P0 ;  /* 0x000000010d0f7824 */ /* 0x000fe200000e0603 */
[----:B------:R-:W-:-:S04]  /*0700*/  IADD3 R16, P0, R16, UR6, RZ ;  /* 0x0000000610107c10 */ /* 0x000fc8000ff1e0ff */
[C---:B------:R-:W-:Y:S01]  /*0710*/  ISETP.LT.U32.AND P1, PT, R16.reuse, 0x4000, PT ;  /* 0x000040001000780c */ /* 0x040fe20003f21070 */
[----:B------:R-:W-:Y:S02]  /*0720*/  IMAD.SHL.U32 R3, R16, 0x4, RZ ;  /* 0x0000000410037824 */ /* 0x000fe400078e00ff */
[----:B------:R-:W-:-:S03]  /*0730*/  IMAD.X R17, RZ, RZ, R17, P0 ;  /* 0x000000ffff117224 */ /* 0x000fc600000e0611 */
[----:B------:R-:W-:Y:S02]  /*0740*/  ISETP.GE.U32.AND P0, PT, R3, R0, PT ;  /* 0x000000000300720c */ /* 0x000fe40003f06070 */
[----:B------:R-:W-:Y:S02]  /*0750*/  SHF.L.U64.HI R3, R16, 0x2, R17 ;  /* 0x0000000210037819 */ /* 0x000fe40000010211 */
[----:B------:R-:W-:Y:S02]  /*0760*/  ISETP.LT.U32.AND.EX P1, PT, R17, RZ, PT, P1 ;  /* 0x000000ff1100720c */ /* 0x000fe40003f21110 */
[----:B------:R-:W-:Y:S02]  /*0770*/  ISETP.GE.AND.EX P0, PT, R3, R2, PT, P0 ;  /* 0x000000020300720c */ /* 0x000fe40003f06300 */
[----:B--2---:R-:W-:Y:S02]  /*0780*/  VIMNMX R7, R7, UR7, !PT ;  /* 0x0000000707077c48 */ /* 0x004fe4000ffe0100 */
[----:B------:R-:W-:-:S02]  /*0790*/  VIMNMX R6, R6, UR7, !PT ;  /* 0x0000000706067c48 */ /* 0x000fc4000ffe0100 */
[----:B------:R-:W-:Y:S02]  /*07a0*/  VIMNMX R5, R5, UR7, !PT ;  /* 0x0000000705057c48 */ /* 0x000fe4000ffe0100 */
[----:B------:R-:W-:-:S05]  /*07b0*/  VIMNMX R4, R4, UR7, !PT ;  /* 0x0000000704047c48 */ /* 0x000fca000ffe0100 */
[----:B------:R0:W-:Y:S01]  /*07c0*/  STG.E.128 desc[UR4][R14.64], R4 ;  /* 0x000000040e007986 */ /* 0x0001e2000c101d04 */
[----:B------:R-:W-:Y:S05]  /*07d0*/  @!P0 BRA P1, `(.L_x_50) ;  /* 0xfffffffc00ac8947 */ /* 0x000fea000083ffff */
[----:B------:R-:W-:Y:S05]  /*07e0*/  EXIT ;  /* 0x000000000000794d */ /* 0x000fea0003800000 */
.L_x_51:
        /* <DEDUP_REMOVED lines=9> */
.L_x_5305:


//--------------------- .text._ZN2at6native57_GLOBAL__N__f3eca4a2_24_ForeachBinaryOpScalar_cu_86b9896c25multi_tensor_apply_kernelINS1_18TensorListMetadataILi2EEENS1_21BinaryOpScalarFunctorIaLi2ELi1ELi1EEEJNS0_7maximumIaEEaEEEvT_T0_DpT1_ --------------------------
	.section	.text._ZN2at6native57_GLOBAL__N__f3eca4a2_24_ForeachBinaryOpScalar_cu_86b9896c25multi_tensor_apply_kernelINS1_18TensorListMetadataILi2EEENS1_21BinaryOpScalarFunctorIaLi2ELi1ELi1EEEJNS0_7maximumIaEEaEEEvT_T0_DpT1_,"ax",@progbits
	.align	128
.text._ZN2at6native57_GLOBAL__N__f3eca4a2_24_ForeachBinaryOpScalar_cu_86b9896c25multi_tensor_apply_kernelINS1_18TensorListMetadataILi2EEENS1_21BinaryOpScalarFunctorIaLi2ELi1ELi1EEEJNS0_7maximumIaEEaEEEvT_T0_DpT1_:
        .type           _ZN2at6native57_GLOBAL__N__f3eca4a2_24_ForeachBinaryOpScalar_cu_86b9896c25multi_tensor_apply_kernelINS1_18TensorListMetadataILi2EEENS1_21BinaryOpScalarFunctorIaLi2ELi1ELi1EEEJNS0_7maximumIaEEaEEEvT_T0_DpT1_,@function
        .size           _ZN2at6native57_GLOBAL__N__f3eca4a2_24_ForeachBinaryOpScalar_cu_86b9896c25multi_tensor_apply_kernelINS1_18TensorListMetadataILi2EEENS1_21BinaryOpScalarFunctorIaLi2ELi1ELi1EEEJNS0_7maximumIaEEaEEEvT_T0_DpT1_,(.L_x_5306 - _ZN2at6native57_GLOBAL__N__f3eca4a2_24_ForeachBinaryOpScalar_cu_86b9896c25multi_tensor_apply_kernelINS1_18TensorListMetadataILi2EEENS1_21BinaryOpScalarFunctorIaLi2ELi1ELi1EEEJNS0_7maximumIaEEaEEEvT_T0_DpT1_)
        .other          _ZN2at6native57_GLOBAL__N__f3eca4a2_24_ForeachBinaryOpScalar_cu_86b9896c25multi_tensor_apply_kernelINS1_18TensorListMetadataILi2EEENS1_21BinaryOpScalarFunctorIaLi2ELi1ELi1EEEJNS0_7maximumIaEEaEEEvT_T0_DpT1_,@"STO_CUDA_ENTRY STV_DEFAULT"
_ZN2at6native57_GLOBAL__N__f3eca4a2_24_ForeachBinaryOpScalar_cu_86b9896c25multi_tensor_apply_kernelINS1_18TensorListMetadataILi2EEENS1_21BinaryOpScalarFunctorIaLi2ELi1ELi1EEEJNS0_7maximumIaEEaEEEvT_T0_DpT1_:
[----:B------:R-:W-:Y:S01]  /*0000*/  LDC R1, c[0x0][0x28] ;  /* 0x00000a00ff017b82 */ /* 0x000fe20000000800 */
[----:B------:R-:W0:Y:S01]  /*0010*/  S2R R13, SR_CTAID.X ;  /* 0x00000000000d7919 */ /* 0x000e220000002500 */
[----:B------:R-:W-:Y:S01]  /*0020*/  IMAD.MOV.U32 R12, RZ, RZ, 0x740 ;  /* 0x00000740ff0c7424 */ /* 0x000fe200078e00ff */
[----:B------:R-:W-:Y:S01]  /*0030*/  ULDC.S8 UR4, c[0x0][0xe5a] ;  /* 0x0003968000047ab9 */ /* 0x000fe20000000200 */
[----:B------:R-:W-:Y:S01]  /*0040*/  ULDC.64 UR6, c[0x0][0x208] ;  /* 0x0000820000067ab9 */ /* 0x000fe20000000a00 */
[----:B------:R-:W-:-:S03]  /*0050*/  UPRMT UR4, UR4, 0x7710, URZ ;  /* 0x0000771004047896 */ /* 0x000fc6000800003f */
        /* <DEDUP_REMOVED lines=8> */
[----:B0-----:R-:W-:-:S05]  /*00e0*/  IADD3 R2, P1, R6, R4, RZ ;  /* 0x0000000406027210 */ /* 0x001fca0007f3e0ff */
[----:B------:R-:W-:Y:S01]  /*00f0*/  IMAD.X R5, R7, 0x1, R5, P1 ;  /* 0x0000000107057824 */ /* 0x000fe200008e0605 */
[C---:B-1----:R-:W-:Y:S02]  /*0100*/  IADD3 R3, P2, R6.reuse, R8, RZ ;  /* 0x0000000806037210 */ /* 0x042fe40007f5e0ff */
[----:B--2---:R-:W-:-:S04]  /*0110*/  IADD3 R4, P3, -R6, R10, RZ ;  /* 0x0000000a06047210 */ /* 0x004fc80007f7e1ff */
[----:B------:R-:W-:-:S04]  /*0120*/  LOP3.LUT R6, R4, R3, R2, 0xfe, !PT ;  /* 0x0000000304067212 */ /* 0x000fc800078efe02 */
[----:B------:R-:W-:Y:S01]  /*0130*/  LOP3.LUT P0, RZ, R6, 0x3, RZ, 0xc0, !PT ;  /* 0x0000000306ff7812 */ /* 0x000fe2000780c0ff */
[----:B------:R-:W-:Y:S02]  /*0140*/  IMAD.X R6, R7, 0x1, R9, P2 ;  /* 0x0000000107067824 */ /* 0x000fe400010e0609 */
[----:B------:R-:W-:-:S10]  /*0150*/  IMAD.X R7, R11, 0x1, ~R7, P3 ;  /* 0x000000010b077824 */ /* 0x000fd400018e0e07 */
[----:B------:R-:W-:Y:S05]  /*0160*/  @!P0 BRA `(.L_x_52) ;  /* 0x0000000400408947 */ /* 0x000fea0003800000 */
[----:B------:R-:W-:-:S04]  /*0170*/  ISETP.GE.U32.AND P0, PT, R4, 0x1, PT ;  /* 0x000000010400780c */ /* 0x000fc80003f06070 */
[----:B------:R-:W-:-:S13]  /*0180*/  ISETP.GE.AND.EX P0, PT, R7, RZ, PT, P0 ;  /* 0x000000ff0700720c */ /* 0x000fda0003f06300 */
[----:B------:R-:W-:Y:S05]  /*0190*/  @!P0 EXIT ;  /* 0x000000000000894d */ /* 0x000fea0003800000 */
[----:B------:R-:W0:Y:S01]  /*01a0*/  S2R R8, SR_TID.X ;  /* 0x0000000000087919 */ /* 0x000e220000002100 */
[----:B------:R-:W1:Y:S01]  /*01b0*/  LDC R9, c[0x0][RZ] ;  /* 0x00000000ff097b82 */ /* 0x000e620000000800 */
[----:B------:R-:W-:-:S07]  /*01c0*/  CS2R R14, SRZ ;  /* 0x00000000000e7805 */ /* 0x000fce000001ff00 */
.L_x_53:
[----:B0-----:R-:W-:Y:S01]  /*01d0*/  IADD3 R28, P0, R8, R14, RZ ;  /* 0x0000000e081c7210 */ /* 0x001fe20007f1e0ff */
[C---:B-1----:R-:W-:Y:S01]  /*01e0*/  IMAD R13, R9.reuse, 0x3, RZ ;  /* 0x00000003090d7824 */ /* 0x042fe200078e02ff */
[----:B------:R-:W-:Y:S02]  /*01f0*/  PRMT R25, RZ, 0x7610, R25 ;  /* 0x00007610ff197816 */ /* 0x000fe40000000019 */
[C---:B------:R-:W-:Y:S01]  /*0200*/  ISETP.GE.U32.AND P4, PT, R28.reuse, 0x10000, PT ;  /* 0x000100001c00780c */ /* 0x040fe20003f86070 */
[----:B------:R-:W-:Y:S01]  /*0210*/  IMAD.X R22, RZ, RZ, R15, P0 ;  /* 0x000000ffff167224 */ /* 0x000fe200000e060f */
[----:B------:R-:W-:Y:S02]  /*0220*/  IADD3 R23, P1, R9, R28, RZ ;  /* 0x0000001c09177210 */ /* 0x000fe40007f3e0ff */
[----:B------:R-:W-:Y:S02]  /*0230*/  ISETP.LT.U32.AND P2, PT, R28, R4, PT ;  /* 0x000000041c00720c */ /* 0x000fe40003f41070 */
[----:B------:R-:W-:Y:S01]  /*0240*/  ISETP.GE.U32.AND.EX P4, PT, R22, RZ, PT, P4 ;  /* 0x000000ff1600720c */ /* 0x000fe20003f86140 */
[----:B------:R-:W-:Y:S01]  /*0250*/  IMAD.X R12, RZ, RZ, R22, P1 ;  /* 0x000000ffff0c7224 */ /* 0x000fe200008e0616 */
[----:B------:R-:W-:-:S02]  /*0260*/  ISETP.GE.U32.AND P0, PT, R23, 0x10000, PT ;  /* 0x000100001700780c */ /* 0x000fc40003f06070 */
[----:B------:R-:W-:Y:S02]  /*0270*/  LEA R11, P1, R9, R28, 0x1 ;  /* 0x0000001c090b7211 */ /* 0x000fe400078208ff */
[-C--:B------:R-:W-:Y:S02]  /*0280*/  ISETP.LT.AND.EX P2, PT, R22, R7.reuse, !P4, P2 ;  /* 0x000000071600720c */ /* 0x080fe40006741320 */
[----:B------:R-:W-:Y:S01]  /*0290*/  ISETP.LT.U32.AND P3, PT, R23, R4, PT ;  /* 0x000000041700720c */ /* 0x000fe20003f61070 */
[----:B------:R-:W-:Y:S01]  /*02a0*/  IMAD.X R10, RZ, RZ, R22, P1 ;  /* 0x000000ffff0a7224 */ /* 0x000fe200008e0616 */
[C---:B------:R-:W-:Y:S02]  /*02b0*/  ISETP.GE.U32.AND.EX P4, PT, R12.reuse, RZ, PT, P0 ;  /* 0x000000ff0c00720c */ /* 0x040fe40003f86100 */
[----:B------:R-:W-:Y:S02]  /*02c0*/  ISETP.GE.U32.AND P0, PT, R11, 0x10000, PT ;  /* 0x000100000b00780c */ /* 0x000fe40003f06070 */
[----:B------:R-:W-:-:S02]  /*02d0*/  ISETP.LT.AND.EX P3, PT, R12, R7, !P4, P3 ;  /* 0x000000070c00720c */ /* 0x000fc40006761330 */
[----:B------:R-:W-:Y:S02]  /*02e0*/  IADD3 R13, P5, R13, R28, RZ ;  /* 0x0000001c0d0d7210 */ /* 0x000fe40007fbe0ff */
[----:B------:R-:W-:Y:S02]  /*02f0*/  ISETP.LT.U32.AND P1, PT, R11, R4, PT ;  /* 0x000000040b00720c */ /* 0x000fe40003f21070 */
[----:B------:R-:W-:Y:S01]  /*0300*/  ISETP.GE.U32.AND.EX P0, PT, R10, RZ, PT, P0 ;  /* 0x000000ff0a00720c */ /* 0x000fe20003f06100 */
[----:B------:R-:W-:Y:S01]  /*0310*/  IMAD.X R24, RZ, RZ, R22, P5 ;  /* 0x000000ffff187224 */ /* 0x000fe200028e0616 */
[-C--:B------:R-:W-:Y:S02]  /*0320*/  @P2 IADD3 R26, P5, R28, R2.reuse, RZ ;  /* 0x000000021c1a2210 */ /* 0x080fe40007fbe0ff */
[----:B------:R-:W-:Y:S02]  /*0330*/  ISETP.LT.AND.EX P1, PT, R10, R7, !P0, P1 ;  /* 0x000000070a00720c */ /* 0x000fe40004721310 */
[----:B------:R-:W-:Y:S01]  /*0340*/  ISETP.GE.U32.AND P4, PT, R13, 0x10000, PT ;  /* 0x000100000d00780c */ /* 0x000fe20003f86070 */
[----:B------:R-:W-:Y:S01]  /*0350*/  @P2 IMAD.X R27, R22, 0x1, R5, P5 ;  /* 0x00000001161b2824 */ /* 0x000fe200028e0605 */
[----:B------:R-:W-:-:S02]  /*0360*/  @P3 IADD3 R16, P5, R23, R2, RZ ;  /* 0x0000000217103210 */ /* 0x000fc40007fbe0ff */
[----:B------:R-:W-:Y:S02]  /*0370*/  ISETP.LT.U32.AND P0, PT, R13, R4, PT ;  /* 0x000000040d00720c */ /* 0x000fe40003f01070 */
[----:B------:R-:W-:Y:S01]  /*0380*/  ISETP.GE.U32.AND.EX P4, PT, R24, RZ, PT, P4 ;  /* 0x000000ff1800720c */ /* 0x000fe20003f86140 */
[--C-:B------:R-:W-:Y:S01]  /*0390*/  @P3 IMAD.X R17, R12, 0x1, R5.reuse, P5 ;  /* 0x000000010c113824 */ /* 0x100fe200028e0605 */
[----:B------:R-:W-:Y:S02]  /*03a0*/  PRMT R0, RZ, 0x7610, R0 ;  /* 0x00007610ff007816 */ /* 0x000fe40000000000 */
[----:B------:R-:W-:Y:S02]  /*03b0*/  ISETP.LT.AND.EX P0, PT, R24, R7, !P4, P0 ;  /* 0x000000071800720c */ /* 0x000fe40006701300 */
[----:B------:R-:W-:Y:S01]  /*03c0*/  @P1 IADD3 R18, P4, R11, R2, RZ ;  /* 0x000000020b121210 */ /* 0x000fe20007f9e0ff */
[----:B------:R0:W2:Y:S04]  /*03d0*/  @P3 LDG.E.U8 R25, desc[UR6][R16.64] ;  /* 0x0000000610193981 */ /* 0x0000a8000c1e1100 */
[----:B------:R-:W-:Y:S01]  /*03e0*/  @P1 IMAD.X R19, R10, 0x1, R5, P4 ;  /* 0x000000010a131824 */ /* 0x000fe200020e0605 */
[----:B------:R-:W3:Y:S01]  /*03f0*/  @P2 LDG.E.U8 R0, desc[UR6][R26.64] ;  /* 0x000000061a002981 */ /* 0x000ee2000c1e1100 */
[----:B0-----:R-:W-:-:S06]  /*0400*/  PRMT R16, RZ, 0x7610, R16 ;  /* 0x00007610ff107816 */ /* 0x001fcc0000000010 */
[----:B------:R0:W4:Y:S01]  /*0410*/  @P1 LDG.E.U8 R16, desc[UR6][R18.64] ;  /* 0x0000000612101981 */ /* 0x000122000c1e1100 */
[----:B------:R-:W-:Y:S02]  /*0420*/  @P0 IADD3 R20, P4, R13, R2, RZ ;  /* 0x000000020d140210 */ /* 0x000fe40007f9e0ff */
[----:B------:R-:W-:-:S03]  /*0430*/  PRMT R29, RZ, 0x7610, R29 ;  /* 0x00007610ff1d7816 */ /* 0x000fc6000000001d */
[----:B------:R-:W-:-:S05]  /*0440*/  @P0 IMAD.X R21, R24, 0x1, R5, P4 ;  /* 0x0000000118150824 */ /* 0x000fca00020e0605 */
[----:B------:R1:W5:Y:S01]  /*0450*/  @P0 LDG.E.U8 R29, desc[UR6][R20.64] ;  /* 0x00000006141d0981 */ /* 0x000362000c1e1100 */
[----:B0-----:R-:W-:Y:S01]  /*0460*/  @P3 IADD3 R18, P4, R23, R3, RZ ;  /* 0x0000000317123210 */ /* 0x001fe20007f9e0ff */
[----:B------:R-:W-:Y:S01]  /*0470*/  IMAD.WIDE.U32 R14, R9, 0x4, R14 ;  /* 0x00000004090e7825 */ /* 0x000fe200078e000e */
[----:B--2---:R-:W-:Y:S02]  /*0480*/  @P3 PRMT R17, R25, 0x8880, RZ ;  /* 0x0000888019113816 */ /* 0x004fe400000000ff */
[----:B---3--:R-:W-:Y:S02]  /*0490*/  @P2 PRMT R25, R0, 0x8880, RZ ;  /* 0x0000888000192816 */ /* 0x008fe400000000ff */
[----:B------:R-:W-:Y:S02]  /*04a0*/  @P3 PRMT R0, R17, 0x7710, RZ ;  /* 0x0000771011003816 */ /* 0x000fe400000000ff */
[----:B----4-:R-:W-:Y:S02]  /*04b0*/  @P1 PRMT R17, R16, 0x8880, RZ ;  /* 0x0000888010111816 */ /* 0x010fe400000000ff */
[----:B------:R-:W-:-:S04]  /*04c0*/  @P2 PRMT R16, R25, 0x7710, RZ ;  /* 0x0000771019102816 */ /* 0x000fc800000000ff */
[----:B------:R-:W-:Y:S02]  /*04d0*/  @P2 VIMNMX.S16x2 R19, R16, UR4, !PT ;  /* 0x0000000410132c48 */ /* 0x000fe4000ffe0300 */
[-C--:B------:R-:W-:Y:S02]  /*04e0*/  @P2 IADD3 R16, P5, R28, R3.reuse, RZ ;  /* 0x000000031c102210 */ /* 0x080fe40007fbe0ff */
[----:B-1----:R-:W-:Y:S02]  /*04f0*/  @P3 VIMNMX.S16x2 R21, R0, UR4, !PT ;  /* 0x0000000400153c48 */ /* 0x002fe4000ffe0300 */
[----:B------:R-:W-:Y:S01]  /*0500*/  @P1 PRMT R0, R17, 0x7710, RZ ;  /* 0x0000771011001816 */ /* 0x000fe200000000ff */
[----:B------:R-:W-:Y:S01]  /*0510*/  @P2 IMAD.X R17, R22, 0x1, R6, P5 ;  /* 0x0000000116112824 */ /* 0x000fe200028e0606 */
[----:B------:R-:W-:Y:S02]  /*0520*/  PRMT R22, R19, 0x7610, R22 ;  /* 0x0000761013167816 */ /* 0x000fe40000000016 */
[----:B-----5:R-:W-:Y:S01]  /*0530*/  @P0 PRMT R29, R29, 0x8880, RZ ;  /* 0x000088801d1d0816 */ /* 0x020fe200000000ff */
[----:B------:R-:W-:Y:S01]  /*0540*/  @P3 IMAD.X R19, R12, 0x1, R6, P4 ;  /* 0x000000010c133824 */ /* 0x000fe200020e0606 */
[----:B------:R-:W-:Y:S01]  /*0550*/  @P1 IADD3 R20, P5, R11, R3, RZ ;  /* 0x000000030b141210 */ /* 0x000fe20007fbe0ff */
[----:B------:R2:W-:Y:S01]  /*0560*/  @P2 STG.E.U8 desc[UR6][R16.64], R22 ;  /* 0x0000001610002986 */ /* 0x0005e2000c101106 */
[----:B------:R-:W-:-:S02]  /*0570*/  @P1 VIMNMX.S16x2 R25, R0, UR4, !PT ;  /* 0x0000000400191c48 */ /* 0x000fc4000ffe0300 */
[----:B------:R-:W-:Y:S02]  /*0580*/  @P0 IADD3 R12, P2, R13, R3, RZ ;  /* 0x000000030d0c0210 */ /* 0x000fe40007f5e0ff */
[----:B------:R-:W-:Y:S02]  /*0590*/  @P0 PRMT R0, R29, 0x7710, RZ ;  /* 0x000077101d000816 */ /* 0x000fe400000000ff */
[----:B------:R-:W-:Y:S01]  /*05a0*/  PRMT R11, R21, 0x7610, R11 ;  /* 0x00007610150b7816 */ /* 0x000fe2000000000b */
[--C-:B------:R-:W-:Y:S01]  /*05b0*/  @P1 IMAD.X R21, R10, 0x1, R6.reuse, P5 ;  /* 0x000000010a151824 */ /* 0x100fe200028e0606 */
[----:B------:R-:W-:Y:S01]  /*05c0*/  @P0 VIMNMX.S16x2 R0, R0, UR4, !PT ;  /* 0x0000000400000c48 */ /* 0x000fe2000ffe0300 */
[----:B------:R-:W-:Y:S02]  /*05d0*/  @P0 IMAD.X R13, R24, 0x1, R6, P2 ;  /* 0x00000001180d0824 */ /* 0x000fe400010e0606 */
[----:B------:R2:W-:Y:S04]  /*05e0*/  @P3 STG.E.U8 desc[UR6][R18.64], R11 ;  /* 0x0000000b12003986 */ /* 0x0005e8000c101106 */
[----:B------:R2:W-:Y:S01]  /*05f0*/  @P1 STG.E.U8 desc[UR6][R20.64], R25 ;  /* 0x0000001914001986 */ /* 0x0005e2000c101106 */
[----:B------:R-:W-:-:S03]  /*0600*/  ISETP.LT.U32.AND P1, PT, R14, R4, PT ;  /* 0x000000040e00720c */ /* 0x000fc60003f21070 */
[----:B------:R2:W-:Y:S01]  /*0610*/  @P0 STG.E.U8 desc[UR6][R12.64], R0 ;  /* 0x000000000c000986 */ /* 0x0005e2000c101106 */
[----:B------:R-:W-:Y:S02]  /*0620*/  ISETP.GE.U32.AND P0, PT, R14, 0x10000, PT ;  /* 0x000100000e00780c */ /* 0x000fe40003f06070 */
[C---:B------:R-:W-:Y:S02]  /*0630*/  ISETP.LT.AND.EX P1, PT, R15.reuse, R7, PT, P1 ;  /* 0x000000070f00720c */ /* 0x040fe40003f21310 */
[----:B------:R-:W-:-:S13]  /*0640*/  ISETP.GE.U32.AND.EX P0, PT, R15, RZ, PT, P0 ;  /* 0x000000ff0f00720c */ /* 0x000fda0003f06100 */
[----:B--2---:R-:W-:Y:S05]  /*0650*/  @!P0 BRA P1, `(.L_x_53) ;  /* 0xfffffff800dc8947 */ /* 0x004fea000083ffff */
[----:B------:R-:W-:Y:S05]  /*0660*/  EXIT ;  /* 0x000000000000794d */ /* 0x000fea0003800000 */
.L_x_52:
[----:B------:R-:W0:Y:S02]  /*0670*/  S2R R11, SR_TID.X ;  /* 0x00000000000b7919 */ /* 0x000e240000002100 */
[----:B0-----:R-:W-:-:S03]  /*0680*/  IMAD.WIDE.U32 R8, R11, 0x4, RZ ;  /* 0x000000040b087825 */ /* 0x001fc600078e00ff */
[----:B------:R-:W-:-:S04]  /*0690*/  ISETP.GE.U32.AND P0, PT, R8, R4, PT ;  /* 0x000000040800720c */ /* 0x000fc80003f06070 */
[----:B------:R-:W-:-:S04]  /*06a0*/  ISETP.GE.AND.EX P0, PT, R9, R7, PT, P0 ;  /* 0x000000070900720c */ /* 0x000fc80003f06300 */
[----:B------:R-:W-:-:S13]  /*06b0*/  ISETP.GT.U32.OR P0, PT, R11, 0x3fff, P0 ;  /* 0x00003fff0b00780c */ /* 0x000fda0000704470 */
[----:B------:R-:W-:Y:S05]  /*06c0*/  @P0 EXIT ;  /* 0x000000000000094d */ /* 0x000fea0003800000 */
[----:B------:R-:W-:Y:S01]  /*06d0*/  IMAD.MOV.U32 R10, RZ, RZ, RZ ;  /* 0x000000ffff0a7224 */ /* 0x000fe200078e00ff */
[----:B------:R-:W-:-:S06]  /*06e0*/  ULDC UR5, c[0x0][0x0] ;  /* 0x0000000000057ab9 */ /* 0x000fcc0000000800 */
.L_x_54:
[C---:B------:R-:W-:Y:S01]  /*06f0*/  IMAD.SHL.U32 R13, R11.reuse, 0x4, RZ ;  /* 0x000000040b0d7824 */ /* 0x040fe200078e00ff */
[----:B------:R-:W-:-:S04]  /*0700*/  SHF.L.U64.HI R9, R11, 0x2, R10 ;  /* 0x000000020b097819 */ /* 0x000fc8000001020a */
[----:B------:R-:W-:-:S05]  /*0710*/  IADD3 R14, P0, R13, R2, RZ ;  /* 0x000000020d0e7210 */ /* 0x000fca0007f1e0ff */
[----:B------:R-:W-:-:S05]  /*0720*/  IMAD.X R15, R9, 0x1, R5, P0 ;  /* 0x00000001090f7824 */ /* 0x000fca00000e0605 */
[----:B------:R-:W2:Y:S02]  /*0730*/  LDG.E R14, desc[UR6][R14.64] ;  /* 0x000000060e0e7981 */ /* 0x000ea4000c1e1900 */
[C---:B--2---:R-:W-:Y:S02]  /*0740*/  PRMT R0, R14.reuse, 0x9991, RZ ;  /* 0x000099910e007816 */ /* 0x044fe400000000ff */
[----:B------:R-:W-:Y:S02]  /*0750*/  PRMT R8, R14, 0x8880, RZ ;  /* 0x000088800e087816 */ /* 0x000fe400000000ff */
[----:B------:R-:W-:Y:S02]  /*0760*/  PRMT R0, R0, 0x7710, RZ ;  /* 0x0000771000007816 */ /* 0x000fe400000000ff */
[----:B------:R-:W-:Y:S02]  /*0770*/  PRMT R8, R8, 0x7710, RZ ;  /* 0x0000771008087816 */ /* 0x000fe400000000ff */
[----:B------:R-:W-:-:S02]  /*0780*/  VIMNMX.S16x2 R15, R0, UR4, !PT ;  /* 0x00000004000f7c48 */ /* 0x000fc4000ffe0300 */
[----:B------:R-:W-:Y:S02]  /*0790*/  VIMNMX.S16x2 R17, R8, UR4, !PT ;  /* 0x0000000408117c48 */ /* 0x000fe4000ffe0300 */
[----:B------:R-:W-:Y:S02]  /*07a0*/  PRMT R12, R14, 0xaaa2, RZ ;  /* 0x0000aaa20e0c7816 */ /* 0x000fe400000000ff */
[----:B------:R-:W-:Y:S02]  /*07b0*/  PRMT R8, R15, 0x7610, R8 ;  /* 0x000076100f087816 */ /* 0x000fe40000000008 */
[----:B------:R-:W-:Y:S02]  /*07c0*/  PRMT R15, R17, 0x7610, R15 ;  /* 0x00007610110f7816 */ /* 0x000fe4000000000f */
[----:B------:R-:W-:Y:S02]  /*07d0*/  PRMT R12, R12, 0x7710, RZ ;  /* 0x000077100c0c7816 */ /* 0x000fe400000000ff */
[----:B------:R-:W-:-:S02]  /*07e0*/  PRMT R16, R14, 0xbbb3, RZ ;  /* 0x0000bbb30e107816 */ /* 0x000fc400000000ff */
[----:B------:R-:W-:Y:S02]  /*07f0*/  PRMT R15, R8, 0x7604, R15 ;  /* 0x00007604080f7816 */ /* 0x000fe4000000000f */
[----:B------:R-:W-:Y:S02]  /*0800*/  IADD3 R8, P0, R13, R3, RZ ;  /* 0x000000030d087210 */ /* 0x000fe40007f1e0ff */
[----:B------:R-:W-:Y:S02]  /*0810*/  VIMNMX.S16x2 R12, R12, UR4, !PT ;  /* 0x000000040c0c7c48 */ /* 0x000fe4000ffe0300 */
[----:B------:R-:W-:Y:S01]  /*0820*/  PRMT R0, R16, 0x7710, RZ ;  /* 0x0000771010007816 */ /* 0x000fe200000000ff */
[----:B------:R-:W-:Y:S01]  /*0830*/  IMAD.X R9, R9, 0x1, R6, P0 ;  /* 0x0000000109097824 */ /* 0x000fe200000e0606 */
[----:B------:R-:W-:Y:S02]  /*0840*/  PRMT R15, R12, 0x7054, R15 ;  /* 0x000070540c0f7816 */ /* 0x000fe4000000000f */
[----:B------:R-:W-:-:S02]  /*0850*/  VIMNMX.S16x2 R0, R0, UR4, !PT ;  /* 0x0000000400007c48 */ /* 0x000fc4000ffe0300 */
[----:B------:R-:W-:Y:S02]  /*0860*/  IADD3 R11, P0, R11, UR5, RZ ;  /* 0x000000050b0b7c10 */ /* 0x000fe4000ff1e0ff */
[----:B------:R-:W-:Y:S02]  /*0870*/  PRMT R15, R0, 0x654, R15 ;  /* 0x00000654000f7816 */ /* 0x000fe4000000000f */
[C---:B------:R-:W-:Y:S01]  /*0880*/  ISETP.LT.U32.AND P1, PT, R11.reuse, 0x4000, PT ;  /* 0x000040000b00780c */ /* 0x040fe20003f21070 */
[----:B------:R-:W-:Y:S02]  /*0890*/  IMAD.SHL.U32 R13, R11, 0x4, RZ ;  /* 0x000000040b0d7824 */ /* 0x000fe400078e00ff */
[----:B------:R-:W-:Y:S01]  /*08a0*/  IMAD.X R10, RZ, RZ, R10, P0 ;  /* 0x000000ffff0a7224 */ /* 0x000fe200000e060a */
[----:B------:R0:W-:Y:S02]  /*08b0*/  STG.E desc[UR6][R8.64], R15 ;  /* 0x0000000f08007986 */ /* 0x0001e4000c101906 */
[----:B------:R-:W-:-:S02]  /*08c0*/  ISETP.GE.U32.AND P0, PT, R13, R4, PT ;  /* 0x000000040d00720c */ /* 0x000fc40003f06070 */
[----:B------:R-:W-:Y:S02]  /*08d0*/  SHF.L.U64.HI R0, R11, 0x2, R10 ;  /* 0x000000020b007819 */ /* 0x000fe4000001020a */
[----:B------:R-:W-:Y:S02]  /*08e0*/  ISETP.LT.U32.AND.EX P1, PT, R10, RZ, PT, P1 ;  /* 0x000000ff0a00720c */ /* 0x000fe40003f21110 */
[----:B------:R-:W-:-:S13]  /*08f0*/  ISETP.GE.AND.EX P0, PT, R0, R7, PT, P0 ;  /* 0x000000070000720c */ /* 0x000fda0003f06300 */
[----:B0-----:R-:W-:Y:S05]  /*0900*/  @!P0 BRA P1, `(.L_x_54) ;  /* 0xfffffffc00788947 */ /* 0x001fea000083ffff */
[----:B------:R-:W-:Y:S05]  /*0910*/  EXIT ;  /* 0x000000000000794d */ /* 0x000fea0003800000 */
.L_x_55:
        /* <DEDUP_REMOVED lines=14> */
.L_x_5306:


//--------------------- .text._ZN2at6native57_GLOBAL__N__f3eca4a2_24_ForeachBinaryOpScalar_cu_86b9896c25multi_tensor_apply_kernelINS1_18TensorListMetadataILi2EEENS1_21BinaryOpScalarFunctorIhLi2ELi1ELi1EEEJNS0_7maximumIhEEhEEEvT_T0_DpT1_ --------------------------
	.section	.text._ZN2at6native57_GLOBAL__N__f3eca4a2_24_ForeachBinaryOpScalar_cu_86b9896c25multi_tensor_apply_kernelINS1_18TensorListMetadataILi2EEENS1_21BinaryOpScalarFunctorIhLi2ELi1ELi1EEEJNS0_7maximumIhEEhEEEvT_T0_DpT1_,"ax",@progbits
	.align	128
.text._ZN2at6native57_GLOBAL__N__f3eca4a2_24_ForeachBinaryOpScalar_cu_86b9896c25multi_tensor_apply_kernelINS1_18TensorListMetadataILi2EEENS1_21BinaryOpScalarFunctorIhLi2ELi1ELi1EEEJNS0_7maximumIhEEhEEEvT_T0_DpT1_:
        .type           _ZN2at6native57_GLOBAL__N__f3eca4a2_24_ForeachBinaryOpScalar_cu_86b9896c25multi_tensor_apply_kernelINS1_18TensorListMetadataILi2EEENS1_21BinaryOpScalarFunctorIhLi2ELi1ELi1EEEJNS0_7maximumIhEEhEEEvT_T0_DpT1_,@function
        .size           _ZN2at6native57_GLOBAL__N__f3eca4a2_24_ForeachBinaryOpScalar_cu_86b9896c25multi_tensor_apply_kernelINS1_18TensorListMetadataILi2EEENS1_21BinaryOpScalarFunctorIhLi2ELi1ELi1EEEJNS0_7maximumIhEEhEEEvT_T0_DpT1_,(.L_x_5307 - _ZN2at6native57_GLOBAL__N__f3eca4a2_24_ForeachBinaryOpScalar_cu_86b9896c25multi_tensor_apply_kernelINS1_18TensorListMetadataILi2EEENS1_21BinaryOpScalarFunctorIhLi2ELi1ELi1EEEJNS0_7maximumIhEEhEEEvT_T0_DpT1_)
        .other          _ZN2at6native57_GLOBAL__N__f3eca4a2_24_ForeachBinaryOpScalar_cu_86b9896c25multi_tensor_apply_kernelINS1_18TensorListMetadataILi2EEENS1_21BinaryOpScalarFunctorIhLi2ELi1ELi1EEEJNS0_7maximumIhEEhEEEvT_T0_DpT1_,@"STO_CUDA_ENTRY STV_DEFAULT"
_ZN2at6native57_GLOBAL__N__f3eca4a2_24_ForeachBinaryOpScalar_cu_86b9896c25multi_tensor_apply_kernelINS1_18TensorListMetadataILi2EEENS1_21BinaryOpScalarFunctorIhLi2ELi1ELi1EEEJNS0_7maximumIhEEhEEEvT_T0_DpT1_:
[----:B------:R-:W-:Y:S01]  /*0000*/  LDC R1, c[0x0][0x28] ;  /* 0x00000a00ff017b82 */ /* 0x000fe20000000800 */
[----:B------:R-:W0:Y:S01]  /*0010*/  S2R R13, SR_CTAID.X ;  /* 0x00000000000d7919 */ /* 0x000e220000002500 */
[----:B------:R-:W-:Y:S01]  /*0020*/  IMAD.MOV.U32 R12, RZ, RZ, 0x740 ;  /* 0x00000740ff0c7424 */ /* 0x000fe200078e00ff */
[----:B------:R-:W-:Y:S01]  /*0030*/  ULDC.64 UR4, c[0x0][0x208] ;  /* 0x0000820000047ab9 */ /* 0x000fe20000000a00 */
[----:B------:R-:W-:-:S04]  /*0040*/  ULDC.U8 UR8, c[0x0][0xe5a] ;  /* 0x0003968000087ab9 */ /* 0x000fc80000000000 */
        /* <DEDUP_REMOVED lines=23> */
.L_x_57:
        /* <DEDUP_REMOVED lines=9> */
[----:B------:R-:W-:Y:S02]  /*0250*/  LEA R11, P1, R9, R25, 0x1 ;  /* 0x00000019090b7211 */ /* 0x000fe400078208ff */
[----:B------:R-:W-:Y:S02]  /*0260*/  ISETP.GE.U32.AND P0, PT, R19, 0x10000, PT ;  /* 0x000100001300780c */ /* 0x000fe40003f06070 */
[----:B------:R-:W-:Y:S01]  /*0270*/  ISETP.LT.AND.EX P2, PT, R24, R7, !P4, P2 ;  /* 0x000000071800720c */ /* 0x000fe20006741320 */
[----:B------:R-:W-:Y:S01]  /*0280*/  IMAD.X R10, RZ, RZ, R24, P1 ;  /* 0x000000ffff0a7224 */ /* 0x000fe200008e0618 */
[----:B------:R-:W-:Y:S02]  /*0290*/  ISETP.GE.U32.AND.EX P4, PT, R12, RZ, PT, P0 ;  /* 0x000000ff0c00720c */ /* 0x000fe40003f86100 */
[----:B------:R-:W-:Y:S02]  /*02a0*/  ISETP.GE.U32.AND P0, PT, R11, 0x10000, PT ;  /* 0x000100000b00780c */ /* 0x000fe40003f06070 */
[----:B------:R-:W-:-:S02]  /*02b0*/  IADD3 R13, P5, R0, R25, RZ ;  /* 0x00000019000d7210 */ /* 0x000fc40007fbe0ff */
[-C--:B------:R-:W-:Y:S02]  /*02c0*/  ISETP.LT.U32.AND P3, PT, R19, R4.reuse, PT ;  /* 0x000000041300720c */ /* 0x080fe40003f61070 */
[----:B------:R-:W-:Y:S01]  /*02d0*/  ISETP.LT.U32.AND P1, PT, R11, R4, PT ;  /* 0x000000040b00720c */ /* 0x000fe20003f21070 */
[----:B------:R-:W-:Y:S01]  /*02e0*/  IMAD.X R26, RZ, RZ, R24, P5 ;  /* 0x000000ffff1a7224 */ /* 0x000fe200028e0618 */
[----:B------:R-:W-:Y:S02]  /*02f0*/  ISETP.GE.U32.AND.EX P0, PT, R10, RZ, PT, P0 ;  /* 0x000000ff0a00720c */ /* 0x000fe40003f06100 */
[-C--:B------:R-:W-:Y:S02]  /*0300*/  ISETP.LT.AND.EX P3, PT, R12, R7.reuse, !P4, P3 ;  /* 0x000000070c00720c */ /* 0x080fe40006761330 */
[----:B------:R-:W-:Y:S02]  /*0310*/  ISETP.GE.U32.AND P4, PT, R13, 0x10000, PT ;  /* 0x000100000d00780c */ /* 0x000fe40003f86070 */
[----:B------:R-:W-:-:S02]  /*0320*/  ISETP.LT.AND.EX P1, PT, R10, R7, !P0, P1 ;  /* 0x000000070a00720c */ /* 0x000fc40004721310 */
[----:B------:R-:W-:Y:S02]  /*0330*/  ISETP.LT.U32.AND P0, PT, R13, R4, PT ;  /* 0x000000040d00720c */ /* 0x000fe40003f01070 */
[C---:B------:R-:W-:Y:S02]  /*0340*/  ISETP.GE.U32.AND.EX P4, PT, R26.reuse, RZ, PT, P4 ;  /* 0x000000ff1a00720c */ /* 0x040fe40003f86140 */
[-C--:B------:R-:W-:Y:S02]  /*0350*/  @P2 IADD3 R16, P5, R25, R2.reuse, RZ ;  /* 0x0000000219102210 */ /* 0x080fe40007fbe0ff */
[----:B------:R-:W-:Y:S02]  /*0360*/  ISETP.LT.AND.EX P0, PT, R26, R7, !P4, P0 ;  /* 0x000000071a00720c */ /* 0x000fe40006701300 */
[----:B------:R-:W-:Y:S01]  /*0370*/  PRMT R0, RZ, 0x7610, R0 ;  /* 0x00007610ff007816 */ /* 0x000fe20000000000 */
[----:B------:R-:W-:Y:S01]  /*0380*/  @P2 IMAD.X R17, R24, 0x1, R5, P5 ;  /* 0x0000000118112824 */ /* 0x000fe200028e0605 */
[----:B------:R-:W-:-:S02]  /*0390*/  @P3 IADD3 R28, P5, R19, R2, RZ ;  /* 0x00000002131c3210 */ /* 0x000fc40007fbe0ff */
[-C--:B------:R-:W-:Y:S02]  /*03a0*/  @P1 IADD3 R20, P4, R11, R2.reuse, RZ ;  /* 0x000000020b141210 */ /* 0x080fe40007f9e0ff */
[----:B------:R-:W-:Y:S01]  /*03b0*/  PRMT R27, RZ, 0x7610, R27 ;  /* 0x00007610ff1b7816 */ /* 0x000fe2000000001b */
[--C-:B------:R-:W-:Y:S01]  /*03c0*/  @P3 IMAD.X R29, R12, 0x1, R5.reuse, P5 ;  /* 0x000000010c1d3824 */ /* 0x100fe200028e0605 */
[----:B------:R0:W2:Y:S01]  /*03d0*/  @P2 LDG.E.U8 R18, desc[UR4][R16.64] ;  /* 0x0000000410122981 */ /* 0x0000a2000c1e1100 */
[--C-:B------:R-:W-:Y:S02]  /*03e0*/  @P1 IMAD.X R21, R10, 0x1, R5.reuse, P4 ;  /* 0x000000010a151824 */ /* 0x100fe400020e0605 */
[----:B------:R-:W-:Y:S01]  /*03f0*/  @P0 IADD3 R22, P4, R13, R2, RZ ;  /* 0x000000020d160210 */ /* 0x000fe20007f9e0ff */
[----:B------:R-:W3:Y:S04]  /*0400*/  @P3 LDG.E.U8 R0, desc[UR4][R28.64] ;  /* 0x000000041c003981 */ /* 0x000ee8000c1e1100 */
[----:B------:R-:W4:Y:S01]  /*0410*/  @P1 LDG.E.U8 R27, desc[UR4][R20.64] ;  /* 0x00000004141b1981 */ /* 0x000f22000c1e1100 */
[----:B------:R-:W-:Y:S01]  /*0420*/  @P0 IMAD.X R23, R26, 0x1, R5, P4 ;  /* 0x000000011a170824 */ /* 0x000fe200020e0605 */
[----:B0-----:R-:W-:-:S06]  /*0430*/  PRMT R17, RZ, 0x7610, R17 ;  /* 0x00007610ff117816 */ /* 0x001fcc0000000011 */
[----:B------:R0:W5:Y:S01]  /*0440*/  @P0 LDG.E.U8 R17, desc[UR4][R22.64] ;  /* 0x0000000416110981 */ /* 0x000162000c1e1100 */
[----:B------:R-:W-:Y:S01]  /*0450*/  IMAD.WIDE.U32 R14, R9, 0x4, R14 ;  /* 0x00000004090e7825 */ /* 0x000fe200078e000e */
[----:B--2---:R-:W-:Y:S02]  /*0460*/  @P2 LOP3.LUT R18, R18, 0xff, RZ, 0xc0, !PT ;  /* 0x000000ff12122812 */ /* 0x004fe400078ec0ff */
[----:B---3--:R-:W-:Y:S02]  /*0470*/  @P3 LOP3.LUT R16, R0, 0xff, RZ, 0xc0, !PT ;  /* 0x000000ff00103812 */ /* 0x008fe400078ec0ff */
[----:B----4-:R-:W-:Y:S02]  /*0480*/  @P1 LOP3.LUT R0, R27, 0xff, RZ, 0xc0, !PT ;  /* 0x000000ff1b001812 */ /* 0x010fe400078ec0ff */
[----:B------:R-:W-:Y:S02]  /*0490*/  @P3 VIMNMX.U16x2 R21, R16, UR8, !PT ;  /* 0x0000000810153c48 */ /* 0x000fe4000ffe0200 */
[----:B------:R-:W-:-:S02]  /*04a0*/  @P2 IADD3 R16, P5, R25, R3, RZ ;  /* 0x0000000319102210 */ /* 0x000fc40007fbe0ff */
[----:B0-----:R-:W-:Y:S02]  /*04b0*/  @P1 VIMNMX.U16x2 R23, R0, UR8, !PT ;  /* 0x0000000800171c48 */ /* 0x001fe4000ffe0200 */
[----:B------:R-:W-:Y:S02]  /*04c0*/  @P2 VIMNMX.U16x2 R27, R18, UR8, !PT ;  /* 0x00000008121b2c48 */ /* 0x000fe4000ffe0200 */
[----:B-----5:R-:W-:Y:S01]  /*04d0*/  @P0 LOP3.LUT R0, R17, 0xff, RZ, 0xc0, !PT ;  /* 0x000000ff11000812 */ /* 0x020fe200078ec0ff */
[--C-:B------:R-:W-:Y:S01]  /*04e0*/  @P2 IMAD.X R17, R24, 0x1, R6.reuse, P5 ;  /* 0x0000000118112824 */ /* 0x100fe200028e0606 */
[-C--:B------:R-:W-:Y:S02]  /*04f0*/  @P3 IADD3 R18, P4, R19, R3.reuse, RZ ;  /* 0x0000000313123210 */ /* 0x080fe40007f9e0ff */
[-C--:B------:R-:W-:Y:S02]  /*0500*/  @P1 IADD3 R20, P5, R11, R3.reuse, RZ ;  /* 0x000000030b141210 */ /* 0x080fe40007fbe0ff */
[----:B------:R2:W-:Y:S01]  /*0510*/  @P2 STG.E.U8 desc[UR4][R16.64], R27 ;  /* 0x0000001b10002986 */ /* 0x0005e2000c101104 */
[----:B------:R-:W-:Y:S01]  /*0520*/  @P3 IMAD.X R19, R12, 0x1, R6, P4 ;  /* 0x000000010c133824 */ /* 0x000fe200020e0606 */
[----:B------:R-:W-:-:S02]  /*0530*/  @P0 IADD3 R12, P2, R13, R3, RZ ;  /* 0x000000030d0c0210 */ /* 0x000fc40007f5e0ff */
[----:B------:R-:W-:Y:S01]  /*0540*/  PRMT R11, R21, 0x7610, R11 ;  /* 0x00007610150b7816 */ /* 0x000fe2000000000b */
[--C-:B------:R-:W-:Y:S01]  /*0550*/  @P1 IMAD.X R21, R10, 0x1, R6.reuse, P5 ;  /* 0x000000010a151824 */ /* 0x100fe200028e0606 */
[----:B------:R-:W-:Y:S01]  /*0560*/  @P0 VIMNMX.U16x2 R0, R0, UR8, !PT ;  /* 0x0000000800000c48 */ /* 0x000fe2000ffe0200 */
        /* <DEDUP_REMOVED lines=10> */
.L_x_56:
        /* <DEDUP_REMOVED lines=8> */
.L_x_58:
[C---:B------:R-:W-:Y:S01]  /*0690*/  IMAD.SHL.U32 R16, R11.reuse, 0x4, RZ ;  /* 0x000000040b107824 */ /* 0x040fe200078e00ff */
[----:B------:R-:W-:-:S04]  /*06a0*/  SHF.L.U64.HI R17, R11, 0x2, R0 ;  /* 0x000000020b117819 */ /* 0x000fc80000010200 */
[----:B------:R-:W-:-:S05]  /*06b0*/  IADD3 R12, P0, R16, R2, RZ ;  /* 0x00000002100c7210 */ /* 0x000fca0007f1e0ff */
[----:B------:R-:W-:-:S05]  /*06c0*/  IMAD.X R13, R17, 0x1, R5, P0 ;  /* 0x00000001110d7824 */ /* 0x000fca00000e0605 */
[----:B------:R-:W2:Y:S02]  /*06d0*/  LDG.E R12, desc[UR4][R12.64] ;  /* 0x000000040c0c7981 */ /* 0x000ea4000c1e1900 */
[C---:B--2---:R-:W-:Y:S02]  /*06e0*/  PRMT R14, R12.reuse, 0x7770, RZ ;  /* 0x000077700c0e7816 */ /* 0x044fe400000000ff */
[C---:B------:R-:W-:Y:S02]  /*06f0*/  PRMT R8, R12.reuse, 0x7772, RZ ;  /* 0x000077720c087816 */ /* 0x040fe400000000ff */
[----:B------:R-:W-:Y:S02]  /*0700*/  PRMT R10, R12, 0x7771, RZ ;  /* 0x000077710c0a7816 */ /* 0x000fe400000000ff */
[----:B------:R-:W-:Y:S02]  /*0710*/  VIMNMX.U16x2 R14, R14, UR8, !PT ;  /* 0x000000080e0e7c48 */ /* 0x000fe4000ffe0200 */
[----:B------:R-:W-:-:S02]  /*0720*/  VIMNMX.U16x2 R9, R8, UR8, !PT ;  /* 0x0000000808097c48 */ /* 0x000fc4000ffe0200 */
[----:B------:R-:W-:Y:S02]  /*0730*/  PRMT R8, R12, 0x7773, RZ ;  /* 0x000077730c087816 */ /* 0x000fe400000000ff */
[----:B------:R-:W-:Y:S02]  /*0740*/  VIMNMX.U16x2 R10, R10, UR8, !PT ;  /* 0x000000080a0a7c48 */ /* 0x000fe4000ffe0200 */
[----:B------:R-:W-:Y:S02]  /*0750*/  PRMT R15, R14, 0x7610, R15 ;  /* 0x000076100e0f7816 */ /* 0x000fe4000000000f */
[----:B------:R-:W-:Y:S02]  /*0760*/  VIMNMX.U16x2 R8, R8, UR8, !PT ;  /* 0x0000000808087c48 */ /* 0x000fe4000ffe0200 */
[----:B------:R-:W-:Y:S02]  /*0770*/  PRMT R12, R10, 0x7604, R15 ;  /* 0x000076040a0c7816 */ /* 0x000fe4000000000f */
[----:B------:R-:W-:-:S02]  /*0780*/  PRMT R10, R8, 0x7610, R10 ;  /* 0x00007610080a7816 */ /* 0x000fc4000000000a */
[----:B------:R-:W-:Y:S02]  /*0790*/  IADD3 R8, P0, R16, R3, RZ ;  /* 0x0000000310087210 */ /* 0x000fe40007f1e0ff */
[----:B------:R-:W-:-:S03]  /*07a0*/  PRMT R13, R9, 0x7054, R12 ;  /* 0x00007054090d7816 */ /* 0x000fc6000000000c */
[----:B------:R-:W-:Y:S01]  /*07b0*/  IMAD.X R9, R17, 0x1, R6, P0 ;  /* 0x0000000111097824 */ /* 0x000fe200000e0606 */
        /* <DEDUP_REMOVED lines=12> */
.L_x_59:
        /* <DEDUP_REMOVED lines=16> */
.L_x_5307:


//--------------------- .text._ZN2at6native57_GLOBAL__N__f3eca4a2_24_ForeachBinaryOpScalar_cu_86b9896c25multi_tensor_apply_kernelINS1_18TensorListMetadataILi1EEENS1_21BinaryOpScalarFunctorIN3c108BFloat16ELi1ELi1ELi0EEEJNS0_7maximumIfEEfEEEvT_T0_DpT1_ --------------------------
	.section	.text._ZN2at6native57_GLOBAL__N__f3eca4a2_24_ForeachBinaryOpScalar_cu_86b9896c25multi_tensor_apply_kernelINS1_18TensorListMetadataILi1EEENS1_21BinaryOpScalarFunctorIN3c108BFloat16ELi1ELi1ELi0EEEJNS0_7maximumIfEEfEEEvT_T0_DpT1_,"ax",@progbits
	.align	128
.text._ZN2at6native57_GLOBAL__N__f3eca4a2_24_ForeachBinaryOpScalar_cu_86b9896c25multi_tensor_apply_kernelINS1_18TensorListMetadataILi1EEENS1_21BinaryOpScalarFunctorIN3c108BFloat16ELi1ELi1ELi0EEEJNS0_7maximumIfEEfEEEvT_T0_DpT1_:
        .type           _ZN2at6native57_GLOBAL__N__f3eca4a2_24_ForeachBinaryOpScalar_cu_86b9896c25multi_tensor_apply_kernelINS1_18TensorListMetadataILi1EEENS1_21BinaryOpScalarFunctorIN3c108BFloat16ELi1ELi1ELi0EEEJNS0_7maximumIfEEfEEEvT_T0_DpT1_,@function
        .size           _ZN2at6native57_GLOBAL__N__f3eca4a2_24_ForeachBinaryOpScalar_cu_86b9896c25multi_tensor_apply_kernelINS1_18TensorListMetadataILi1EEENS1_21BinaryOpScalarFunctorIN3c108BFloat16ELi1ELi1ELi0EEEJNS0_7maximumIfEEfEEEvT_T0_DpT1_,(.L_x_5308 - _ZN2at6native57_GLOBAL__N__f3eca4a2_24_ForeachBinaryOpScalar_cu_86b9896c25multi_tensor_apply_kernelINS1_18TensorListMetadataILi1EEENS1_21BinaryOpScalarFunctorIN3c108BFloat16ELi1ELi1ELi0EEEJNS0_7maximumIfEEfEEEvT_T0_DpT1_)
        .other          _ZN2at6native57_GLOBAL__N__f3eca4a2_24_ForeachBinaryOpScalar_cu_86b9896c25multi_tensor_apply_kernelINS1_18TensorListMetadataILi1EEENS1_21BinaryOpScalarFunctorIN3c108BFloat16ELi1ELi1ELi0EEEJNS0_7maximumIfEEfEEEvT_T0_DpT1_,@"STO_CUDA_ENTRY STV_DEFAULT"
_ZN2at6native57_GLOBAL__N__f3eca4a2_24_ForeachBinaryOpScalar_cu_86b9896c25multi_tensor_apply_kernelINS1_18TensorListMetadataILi1EEENS1_21BinaryOpScalarFunctorIN3c108BFloat16ELi1ELi1ELi0EEEJNS0_7maximumIfEEfEEEvT_T0_DpT1_:
        /* <DEDUP_REMOVED lines=10> */
[----:B------:R-:W1:Y:S01]  /*00a0*/  LDC.64 R2, c[0x0][R6+0x210] ;  /* 0x0000840006027b82 */ /* 0x000e620000000a00 */
[----:B0-----:R-:W-:-:S04]  /*00b0*/  IADD3 R0, P1, -R12, R4, RZ ;  /* 0x000000040c007210 */ /* 0x001fc80007f3e1ff */
[----:B------:R-:W-:Y:S01]  /*00c0*/  LOP3.LUT R9, R0, 0x3, RZ, 0xc0, !PT ;  /* 0x0000000300097812 */ /* 0x000fe200078ec0ff */
[----:B------:R-:W-:Y:S02]  /*00d0*/  IMAD.X R12, R5, 0x1, ~R13, P1 ;  /* 0x00000001050c7824 */ /* 0x000fe400008e0e0d */
[----:B-1----:R-:W-:-:S03]  /*00e0*/  IMAD.WIDE R2, R7, 0x20000, R2 ;  /* 0x0002000007027825 */ /* 0x002fc600078e0202 */
        /* <DEDUP_REMOVED lines=10> */
.L_x_61:
[----:B0-----:R-:W-:Y:S01]  /*0190*/  IADD3 R9, P0, R13, R16, RZ ;  /* 0x000000100d097210 */ /* 0x001fe20007f1e0ff */
[C---:B-1----:R-:W-:Y:S01]  /*01a0*/  IMAD R4, R14.reuse, 0x3, RZ ;  /* 0x000000030e047824 */ /* 0x042fe200078e02ff */
[----:B------:R-:W-:Y:S02]  /*01b0*/  PRMT R15, RZ, 0x7610, R15 ;  /* 0x00007610ff0f7816 */ /* 0x000fe4000000000f */
[----:B------:R-:W-:Y:S01]  /*01c0*/  IADD3 R5, P2, R14, R9, RZ ;  /* 0x000000090e057210 */ /* 0x000fe20007f5e0ff */
[----:B------:R-:W-:Y:S01]  /*01d0*/  IMAD.X R19, RZ, RZ, R17, P0 ;  /* 0x000000ffff137224 */ /* 0x000fe200000e0611 */
[-C--:B------:R-:W-:Y:S02]  /*01e0*/  LEA R8, P5, R9, R2.reuse, 0x1 ;  /* 0x0000000209087211 */ /* 0x080fe400078a08ff */
[C---:B------:R-:W-:Y:S01]  /*01f0*/  ISETP.GE.U32.AND P1, PT, R5.reuse, 0x10000, PT ;  /* 0x000100000500780c */ /* 0x040fe20003f26070 */
[----:B------:R-:W-:Y:S01]  /*0200*/  IMAD.X R7, RZ, RZ, R19, P2 ;  /* 0x000000ffff077224 */ /* 0x000fe200010e0613 */
[----:B------:R-:W-:-:S02]  /*0210*/  LEA R10, P2, R5, R2, 0x1 ;  /* 0x00000002050a7211 */ /* 0x000fc400078408ff */
[----:B------:R-:W-:Y:S02]  /*0220*/  ISETP.LT.U32.AND P0, PT, R5, R0, PT ;  /* 0x000000000500720c */ /* 0x000fe40003f01070 */
[----:B------:R-:W-:Y:S02]  /*0230*/  ISETP.GE.U32.AND.EX P1, PT, R7, RZ, PT, P1 ;  /* 0x000000ff0700720c */ /* 0x000fe40003f26110 */
[----:B------:R-:W-:Y:S02]  /*0240*/  LEA.HI.X R11, R5, R3, R7, 0x1, P2 ;  /* 0x00000003050b7211 */ /* 0x000fe400010f0c07 */
[----:B------:R-:W-:Y:S02]  /*0250*/  ISETP.GE.U32.AND P2, PT, R9, 0x10000, PT ;  /* 0x000100000900780c */ /* 0x000fe40003f46070 */
[----:B------:R-:W-:Y:S02]  /*0260*/  ISETP.LT.AND.EX P1, PT, R7, R12, !P1, P0 ;  /* 0x0000000c0700720c */ /* 0x000fe40004f21300 */
[----:B------:R-:W-:-:S02]  /*0270*/  ISETP.LT.U32.AND P0, PT, R9, R0, PT ;  /* 0x000000000900720c */ /* 0x000fc40003f01070 */
[C---:B------:R-:W-:Y:S02]  /*0280*/  ISETP.GE.U32.AND.EX P2, PT, R19.reuse, RZ, PT, P2 ;  /* 0x000000ff1300720c */ /* 0x040fe40003f46120 */
[-C--:B------:R-:W-:Y:S02]  /*0290*/  LEA R5, P4, R14, R9.reuse, 0x1 ;  /* 0x000000090e057211 */ /* 0x080fe400078808ff */
[----:B------:R-:W-:Y:S02]  /*02a0*/  IADD3 R7, P3, R4, R9, RZ ;  /* 0x0000000904077210 */ /* 0x000fe40007f7e0ff */
[----:B------:R-:W-:Y:S01]  /*02b0*/  ISETP.LT.AND.EX P2, PT, R19, R12, !P2, P0 ;  /* 0x0000000c1300720c */ /* 0x000fe20005741300 */
[--C-:B------:R-:W-:Y:S01]  /*02c0*/  IMAD.X R21, RZ, RZ, R19.reuse, P4 ;  /* 0x000000ffff157224 */ /* 0x100fe200020e0613 */
[--C-:B------:R-:W-:Y:S01]  /*02d0*/  LEA.HI.X R9, R9, R3, R19.reuse, 0x1, P5 ;  /* 0x0000000309097211 */ /* 0x100fe200028f0c13 */
[----:B------:R-:W-:Y:S01]  /*02e0*/  IMAD.X R19, RZ, RZ, R19, P3 ;  /* 0x000000ffff137224 */ /* 0x000fe200018e0613 */
[----:B------:R-:W-:-:S02]  /*02f0*/  ISETP.GE.U32.AND P5, PT, R5, 0x10000, PT ;  /* 0x000100000500780c */ /* 0x000fc40003fa6070 */
[----:B------:R-:W-:Y:S02]  /*0300*/  ISETP.LT.U32.AND P0, PT, R5, R0, PT ;  /* 0x000000000500720c */ /* 0x000fe40003f01070 */
[----:B------:R-:W-:Y:S02]  /*0310*/  ISETP.GE.U32.AND.EX P5, PT, R21, RZ, PT, P5 ;  /* 0x000000ff1500720c */ /* 0x000fe40003fa6150 */
[----:B------:R-:W-:Y:S02]  /*0320*/  ISETP.GE.U32.AND P4, PT, R7, 0x10000, PT ;  /* 0x000100000700780c */ /* 0x000fe40003f86070 */
[----:B------:R-:W-:Y:S01]  /*0330*/  ISETP.LT.AND.EX P0, PT, R21, R12, !P5, P0 ;  /* 0x0000000c1500720c */ /* 0x000fe20006f01300 */
[----:B------:R-:W2:Y:S01]  /*0340*/  @P2 LDG.E.U16 R15, desc[UR4][R8.64] ;  /* 0x00000004080f2981 */ /* 0x000ea2000c1e1500 */
[----:B------:R-:W-:Y:S02]  /*0350*/  ISETP.LT.U32.AND P3, PT, R7, R0, PT ;  /* 0x000000000700720c */ /* 0x000fe40003f61070 */
[----:B------:R-:W-:-:S02]  /*0360*/  ISETP.GE.U32.AND.EX P4, PT, R19, RZ, PT, P4 ;  /* 0x000000ff1300720c */ /* 0x000fc40003f86140 */
[-C--:B------:R-:W-:Y:S02]  /*0370*/  LEA R6, P5, R7, R2.reuse, 0x1 ;  /* 0x0000000207067211 */ /* 0x080fe400078a08ff */
[----:B------:R-:W-:Y:S02]  /*0380*/  PRMT R18, RZ, 0x7610, R18 ;  /* 0x00007610ff127816 */ /* 0x000fe40000000012 */
[----:B------:R-:W-:Y:S02]  /*0390*/  LEA R4, P6, R5, R2, 0x1 ;  /* 0x0000000205047211 */ /* 0x000fe400078c08ff */
[----:B------:R-:W-:Y:S02]  /*03a0*/  ISETP.LT.AND.EX P3, PT, R19, R12, !P4, P3 ;  /* 0x0000000c1300720c */ /* 0x000fe40006761330 */
[--C-:B------:R-:W-:Y:S01]  /*03b0*/  LEA.HI.X R7, R7, R3, R19.reuse, 0x1, P5 ;  /* 0x0000000307077211 */ /* 0x100fe200028f0c13 */
[----:B------:R-:W3:Y:S01]  /*03c0*/  @P1 LDG.E.U16 R18, desc[UR4][R10.64] ;  /* 0x000000040a121981 */ /* 0x000ee2000c1e1500 */
[----:B------:R-:W-:-:S02]  /*03d0*/  PRMT R19, RZ, 0x7610, R19 ;  /* 0x00007610ff137816 */ /* 0x000fc40000000013 */
[----:B------:R-:W-:Y:S02]  /*03e0*/  LEA.HI.X R5, R5, R3, R21, 0x1, P6 ;  /* 0x0000000305057211 */ /* 0x000fe400030f0c15 */
[----:B------:R-:W-:-:S03]  /*03f0*/  PRMT R20, RZ, 0x7610, R20 ;  /* 0x00007610ff147816 */ /* 0x000fc60000000014 */
[----:B------:R-:W4:Y:S04]  /*0400*/  @P0 LDG.E.U16 R19, desc[UR4][R4.64] ;  /* 0x0000000404130981 */ /* 0x000f28000c1e1500 */
[----:B------:R-:W5:Y:S01]  /*0410*/  @P3 LDG.E.U16 R20, desc[UR4][R6.64] ;  /* 0x0000000406143981 */ /* 0x000f62000c1e1500 */
[----:B------:R-:W-:-:S04]  /*0420*/  IMAD.WIDE.U32 R16, R14, 0x4, R16 ;  /* 0x000000040e107825 */ /* 0x000fc800078e0010 */
[----:B--2---:R-:W-:-:S05]  /*0430*/  IMAD.U32 R15, R15, 0x10000, RZ ;  /* 0x000100000f0f7824 */ /* 0x004fca00078e00ff */
[C---:B------:R-:W-:Y:S02]  /*0440*/  FSETP.GTU.FTZ.AND P4, PT, |R15|.reuse, +INF , PT ;  /* 0x7f8000000f00780b */ /* 0x040fe40003f9c200 */
[----:B------:R-:W-:Y:S01]  /*0450*/  FSETP.GT.FTZ.AND P5, PT, R15, UR6, PT ;  /* 0x000000060f007c0b */ /* 0x000fe2000bfb4000 */
[----:B---3--:R-:W-:-:S03]  /*0460*/  IMAD.U32 R18, R18, 0x10000, RZ ;  /* 0x0001000012127824 */ /* 0x008fc600078e00ff */
[----:B------:R-:W-:Y:S02]  /*0470*/  PLOP3.LUT P4, PT, P5, P4, PT, 0xa8, 0x0 ;  /* 0x000000000000781c */ /* 0x000fe40002f89570 */
[C---:B------:R-:W-:Y:S02]  /*0480*/  FSETP.GTU.FTZ.AND P5, PT, |R18|.reuse, +INF , PT ;  /* 0x7f8000001200780b */ /* 0x040fe40003fbc200 */
[----:B------:R-:W-:Y:S01]  /*0490*/  FSETP.GT.FTZ.AND P6, PT, R18, UR6, PT ;  /* 0x0000000612007c0b */ /* 0x000fe2000bfd4000 */
[----:B----4-:R-:W-:Y:S01]  /*04a0*/  IMAD.U32 R19, R19, 0x10000, RZ ;  /* 0x0001000013137824 */ /* 0x010fe200078e00ff */
[----:B------:R-:W-:Y:S02]  /*04b0*/  FSEL R15, R15, UR6, P4 ;  /* 0x000000060f0f7c08 */ /* 0x000fe4000a000000 */
[----:B------:R-:W-:Y:S01]  /*04c0*/  PLOP3.LUT P4, PT, P6, P5, PT, 0xa8, 0x0 ;  /* 0x000000000000781c */ /* 0x000fe2000378b570 */
[----:B-----5:R-:W-:Y:S01]  /*04d0*/  IMAD.U32 R20, R20, 0x10000, RZ ;  /* 0x0001000014147824 */ /* 0x020fe200078e00ff */
[----:B------:R-:W-:-:S02]  /*04e0*/  FSETP.GTU.FTZ.AND P5, PT, |R19|, +INF , PT ;  /* 0x7f8000001300780b */ /* 0x000fc40003fbc200 */
[----:B------:R-:W-:Y:S02]  /*04f0*/  FSETP.GT.FTZ.AND P6, PT, R19, UR6, PT ;  /* 0x0000000613007c0b */ /* 0x000fe4000bfd4000 */
[----:B------:R-:W-:Y:S02]  /*0500*/  FSEL R18, R18, UR6, P4 ;  /* 0x0000000612127c08 */ /* 0x000fe4000a000000 */
[----:B------:R-:W-:Y:S02]  /*0510*/  PLOP3.LUT P5, PT, P6, P5, PT, 0xa8, 0x0 ;  /* 0x000000000000781c */ /* 0x000fe400037ab570 */
[C---:B------:R-:W-:Y:S02]  /*0520*/  FSETP.GTU.FTZ.AND P4, PT, |R20|.reuse, +INF , PT ;  /* 0x7f8000001400780b */ /* 0x040fe40003f9c200 */
[----:B------:R-:W-:-:S04]  /*0530*/  FSETP.GT.FTZ.AND P6, PT, R20, UR6, PT ;  /* 0x0000000614007c0b */ /* 0x000fc8000bfd4000 */
[----:B------:R-:W-:Y:S02]  /*0540*/  PLOP3.LUT P4, PT, P6, P4, PT, 0xa8, 0x0 ;  /* 0x000000000000781c */ /* 0x000fe40003789570 */
[----:B------:R-:W-:Y:S02]  /*0550*/  FSEL R19, R19, UR6, P5 ;  /* 0x0000000613137c08 */ /* 0x000fe4000a800000 */
[----:B------:R-:W-:Y:S02]  /*0560*/  FSEL R20, R20, UR6, P4 ;  /* 0x0000000614147c08 */ /* 0x000fe4000a000000 */
[----:B------:R-:W-:Y:S02]  /*0570*/  F2FP.BF16.F32.PACK_AB R15, RZ, R15 ;  /* 0x0000000fff0f723e */ /* 0x000fe400000010ff */
[----:B------:R-:W-:Y:S02]  /*0580*/  F2FP.BF16.F32.PACK_AB R18, RZ, R18 ;  /* 0x00000012ff12723e */ /* 0x000fe400000010ff */
[----:B------:R-:W-:-:S02]  /*0590*/  F2FP.BF16.F32.PACK_AB R19, RZ, R19 ;  /* 0x00000013ff13723e */ /* 0x000fc400000010ff */
[----:B------:R-:W-:Y:S01]  /*05a0*/  F2FP.BF16.F32.PACK_AB R20, RZ, R20 ;  /* 0x00000014ff14723e */ /* 0x000fe200000010ff */
[----:B------:R2:W-:Y:S04]  /*05b0*/  @P2 STG.E.U16 desc[UR4][R8.64], R15 ;  /* 0x0000000f08002986 */ /* 0x0005e8000c101504 */
[----:B------:R2:W-:Y:S01]  /*05c0*/  @P1 STG.E.U16 desc[UR4][R10.64], R18 ;  /* 0x000000120a001986 */ /* 0x0005e2000c101504 */
[----:B------:R-:W-:-:S03]  /*05d0*/  ISETP.LT.U32.AND P1, PT, R16, R0, PT ;  /* 0x000000001000720c */ /* 0x000fc60003f21070 */
[----:B------:R2:W-:Y:S01]  /*05e0*/  @P0 STG.E.U16 desc[UR4][R4.64], R19 ;  /* 0x0000001304000986 */ /* 0x0005e2000c101504 */
[----:B------:R-:W-:-:S03]  /*05f0*/  ISETP.GE.U32.AND P0, PT, R16, 0x10000, PT ;  /* 0x000100001000780c */ /* 0x000fc60003f06070 */
[----:B------:R2:W-:Y:S01]  /*0600*/  @P3 STG.E.U16 desc[UR4][R6.64], R20 ;  /* 0x0000001406003986 */ /* 0x0005e2000c101504 */
[C---:B------:R-:W-:Y:S02]  /*0610*/  ISETP.GE.U32.AND.EX P0, PT, R17.reuse, RZ, PT, P0 ;  /* 0x000000ff1100720c */ /* 0x040fe40003f06100 */
[----:B------:R-:W-:-:S13]  /*0620*/  ISETP.LT.AND.EX P1, PT, R17, R12, PT, P1 ;  /* 0x0000000c1100720c */ /* 0x000fda0003f21310 */
[----:B--2---:R-:W-:Y:S05]  /*0630*/  @!P0 BRA P1, `(.L_x_61) ;  /* 0xfffffff800d48947 */ /* 0x004fea000083ffff */
[----:B------:R-:W-:Y:S05]  /*0640*/  EXIT ;  /* 0x000000000000794d */ /* 0x000fea0003800000 */
.L_x_60:
        /* <DEDUP_REMOVED lines=9> */
.L_x_62:
[----:B------:R-:W-:-:S04]  /*06e0*/  LEA R4, P0, R11, R2, 0x3 ;  /* 0x000000020b047211 */ /* 0x000fc800078018ff */
[----:B------:R-:W-:-:S05]  /*06f0*/  LEA.HI.X R5, R11, R3, R14, 0x3, P0 ;  /* 0x000000030b057211 */ /* 0x000fca00000f1c0e */
[----:B------:R-:W2:Y:S02]  /*0700*/  LDG.E.64 R8, desc[UR4][R4.64] ;  /* 0x0000000404087981 */ /* 0x000ea4000c1e1b00 */
[C---:B--2---:R-:W-:Y:S01]  /*0710*/  PRMT R6, R8.reuse, 0x7632, R6 ;  /* 0x0000763208067816 */ /* 0x044fe20000000006 */
[----:B------:R-:W-:Y:S01]  /*0720*/  IMAD.U32 R8, R8, 0x10000, RZ ;  /* 0x0001000008087824 */ /* 0x000fe200078e00ff */
[C---:B------:R-:W-:Y:S01]  /*0730*/  PRMT R7, R9.reuse, 0x7632, R7 ;  /* 0x0000763209077816 */ /* 0x040fe20000000007 */
[----:B------:R-:W-:Y:S02]  /*0740*/  IMAD.U32 R9, R9, 0x10000, RZ ;  /* 0x0001000009097824 */ /* 0x000fe400078e00ff */
[----:B------:R-:W-:Y:S01]  /*0750*/  IMAD.U32 R6, R6, 0x10000, RZ ;  /* 0x0001000006067824 */ /* 0x000fe200078e00ff */
[C---:B------:R-:W-:Y:S01]  /*0760*/  FSETP.GTU.FTZ.AND P0, PT, |R8|.reuse, +INF , PT ;  /* 0x7f8000000800780b */ /* 0x040fe20003f1c200 */
[----:B------:R-:W-:Y:S01]  /*0770*/  IMAD.U32 R10, R7, 0x10000, RZ ;  /* 0x00010000070a7824 */ /* 0x000fe200078e00ff */
[----:B------:R-:W-:-:S02]  /*0780*/  FSETP.GT.FTZ.AND P1, PT, R8, UR7, PT ;  /* 0x0000000708007c0b */ /* 0x000fc4000bf34000 */
[C---:B------:R-:W-:Y:S02]  /*0790*/  FSETP.GTU.FTZ.AND P4, PT, |R6|.reuse, +INF , PT ;  /* 0x7f8000000600780b */ /* 0x040fe40003f9c200 */
[----:B------:R-:W-:Y:S02]  /*07a0*/  PLOP3.LUT P0, PT, P1, P0, PT, 0xa8, 0x0 ;  /* 0x000000000000781c */ /* 0x000fe40000f01570 */
[----:B------:R-:W-:Y:S02]  /*07b0*/  FSETP.GT.FTZ.AND P3, PT, R6, UR7, PT ;  /* 0x0000000706007c0b */ /* 0x000fe4000bf74000 */
[C---:B------:R-:W-:Y:S02]  /*07c0*/  FSETP.GTU.FTZ.AND P5, PT, |R9|.reuse, +INF , PT ;  /* 0x7f8000000900780b */ /* 0x040fe40003fbc200 */
[----:B------:R-:W-:Y:S02]  /*07d0*/  FSETP.GT.FTZ.AND P6, PT, R9, UR7, PT ;  /* 0x0000000709007c0b */ /* 0x000fe4000bfd4000 */
[----:B------:R-:W-:-:S02]  /*07e0*/  FSETP.GTU.FTZ.AND P1, PT, |R10|, +INF , PT ;  /* 0x7f8000000a00780b */ /* 0x000fc40003f3c200 */
[----:B------:R-:W-:Y:S02]  /*07f0*/  FSETP.GT.FTZ.AND P2, PT, R10, UR7, PT ;  /* 0x000000070a007c0b */ /* 0x000fe4000bf54000 */
[----:B------:R-:W-:Y:S02]  /*0800*/  PLOP3.LUT P3, PT, P3, P4, PT, 0xa8, 0x0 ;  /* 0x000000000000781c */ /* 0x000fe40001f69570 */
[----:B------:R-:W-:Y:S02]  /*0810*/  PLOP3.LUT P5, PT, P6, P5, PT, 0xa8, 0x0 ;  /* 0x000000000000781c */ /* 0x000fe400037ab570 */
[----:B------:R-:W-:Y:S02]  /*0820*/  PLOP3.LUT P1, PT, P2, P1, PT, 0xa8, 0x0 ;  /* 0x000000000000781c */ /* 0x000fe40001723570 */
[----:B------:R-:W-:Y:S02]  /*0830*/  FSEL R8, R8, UR7, P0 ;  /* 0x0000000708087c08 */ /* 0x000fe40008000000 */
[----:B------:R-:W-:-:S02]  /*0840*/  FSEL R7, R6, UR7, P3 ;  /* 0x0000000706077c08 */ /* 0x000fc40009800000 */
[----:B------:R-:W-:Y:S02]  /*0850*/  IADD3 R11, P0, R11, UR6, RZ ;  /* 0x000000060b0b7c10 */ /* 0x000fe4000ff1e0ff */
[----:B------:R-:W-:Y:S02]  /*0860*/  FSEL R9, R9, UR7, P5 ;  /* 0x0000000709097c08 */ /* 0x000fe4000a800000 */
[----:B------:R-:W-:Y:S01]  /*0870*/  FSEL R10, R10, UR7, P1 ;  /* 0x000000070a0a7c08 */ /* 0x000fe20008800000 */
[----:B------:R-:W-:Y:S01]  /*0880*/  IMAD.X R14, RZ, RZ, R14, P0 ;  /* 0x000000ffff0e7224 */ /* 0x000fe200000e060e */
[----:B------:R-:W-:Y:S01]  /*0890*/  F2FP.BF16.F32.PACK_AB R8, R7, R8 ;  /* 0x000000080708723e */ /* 0x000fe200000010ff */
[C---:B------:R-:W-:Y:S01]  /*08a0*/  IMAD.SHL.U32 R7, R11.reuse, 0x4, RZ ;  /* 0x000000040b077824 */ /* 0x040fe200078e00ff */
[----:B------:R-:W-:Y:S02]  /*08b0*/  F2FP.BF16.F32.PACK_AB R9, R10, R9 ;  /* 0x000000090a09723e */ /* 0x000fe400000010ff */
        /* <DEDUP_REMOVED lines=8> */
.L_x_63:
        /* <DEDUP_REMOVED lines=12> */
.L_x_5308:


//--------------------- .text._ZN2at6native57_GLOBAL__N__f3eca4a2_24_ForeachBinaryOpScalar_cu_86b9896c25multi_tensor_apply_kernelINS1_18TensorListMetadataILi1EEENS1_21BinaryOpScalarFunctorIN3c104HalfELi1ELi1ELi0EEEJNS0_7maximumIfEEfEEEvT_T0_DpT1_ --------------------------
	.section	.text._ZN2at6native57_GLOBAL__N__f3eca4a2_24_ForeachBinaryOpScalar_cu_86b9896c25multi_tensor_apply_kernelINS1_18TensorListMetadataILi1EEENS1_21BinaryOpScalarFunctorIN3c104HalfELi1ELi1ELi0EEEJNS0_7maximumIfEEfEEEvT_T0_DpT1_,"ax",@progbits
	.align	128
.text._ZN2at6native57_GLOBAL__N__f3eca4a2_24_ForeachBinaryOpScalar_cu_86b9896c25multi_tensor_apply_kernelINS1_18TensorListMetadataILi1EEENS1_21BinaryOpScalarFunctorIN3c104HalfELi1ELi1ELi0EEEJNS0_7maximumIfEEfEEEvT_T0_DpT1_:
        .type           _ZN2at6native57_GLOBAL__N__f3eca4a2_24_ForeachBinaryOpScalar_cu_86b9896c25multi_tensor_apply_kernelINS1_18TensorListMetadataILi1EEENS1_21BinaryOpScalarFunctorIN3c104HalfELi1ELi1ELi0EEEJNS0_7maximumIfEEfEEEvT_T0_DpT1_,@function
        .size           _ZN2at6native57_GLOBAL__N__f3eca4a2_24_ForeachBinaryOpScalar_cu_86b9896c25multi_tensor_apply_kernelINS1_18TensorListMetadataILi1EEENS1_21BinaryOpScalarFunctorIN3c104HalfELi1ELi1ELi0EEEJNS0_7maximumIfEEfEEEvT_T0_DpT1_,(.L_x_5309 - _ZN2at6native57_GLOBAL__N__f3eca4a2_24_ForeachBinaryOpScalar_cu_86b9896c25multi_tensor_apply_kernelINS1_18TensorListMetadataILi1EEENS1_21BinaryOpScalarFunctorIN3c104HalfELi1ELi1ELi0EEEJNS0_7maximumIfEEfEEEvT_T0_DpT1_)
        .other          _ZN2at6native57_GLOBAL__N__f3eca4a2_24_ForeachBinaryOpScalar_cu_86b9896c25multi_tensor_apply_kernelINS1_18TensorListMetadataILi1EEENS1_21BinaryOpScalarFunctorIN3c104HalfELi1ELi1ELi0EEEJNS0_7maximumIfEEfEEEvT_T0_DpT1_,@"STO_CUDA_ENTRY STV_DEFAULT"
_ZN2at6native57_GLOBAL__N__f3eca4a2_24_ForeachBinaryOpScalar_cu_86b9896c25multi_tensor_apply_kernelINS1_18TensorListMetadataILi1EEENS1_21BinaryOpScalarFunctorIN3c104HalfELi1ELi1ELi0EEEJNS0_7maximumIfEEfEEEvT_T0_DpT1_:
        /* <DEDUP_REMOVED lines=25> */
.L_x_65:
[----:B0-----:R-:W-:Y:S01]  /*0190*/  IADD3 R9, P0, R13, R16, RZ ;  /* 0x000000100d097210 */ /* 0x001fe20007f1e0ff */
[C---:B-1----:R-:W-:Y:S01]  /*01a0*/  IMAD R4, R14.reuse, 0x3, RZ ;  /* 0x000000030e047824 */ /* 0x042fe200078e02ff */
[----:B------:R-:W-:Y:S02]  /*01b0*/  PRMT R15, RZ, 0x7610, R15 ;  /* 0x00007610ff0f7816 */ /* 0x000fe4000000000f */
[----:B------:R-:W-:Y:S01]  /*01c0*/  IADD3 R5, P2, R14, R9, RZ ;  /* 0x000000090e057210 */ /* 0x000fe20007f5e0ff */
[----:B------:R-:W-:Y:S01]  /*01d0*/  IMAD.X R19, RZ, RZ, R17, P0 ;  /* 0x000000ffff137224 */ /* 0x000fe200000e0611 */
[----:B------:R-:W-:Y:S02]  /*01e0*/  ISETP.LT.U32.AND P3, PT, R9, R0, PT ;  /* 0x000000000900720c */ /* 0x000fe40003f61070 */
[C---:B------:R-:W-:Y:S01]  /*01f0*/  ISETP.GE.U32.AND P1, PT, R5.reuse, 0x10000, PT ;  /* 0x000100000500780c */ /* 0x040fe20003f26070 */
[----:B------:R-:W-:Y:S01]  /*0200*/  IMAD.X R7, RZ, RZ, R19, P2 ;  /* 0x000000ffff077224 */ /* 0x000fe200010e0613 */
[----:B------:R-:W-:-:S02]  /*0210*/  LEA R10, P2, R5, R2, 0x1 ;  /* 0x00000002050a7211 */ /* 0x000fc400078408ff */
[C---:B------:R-:W-:Y:S02]  /*0220*/  ISETP.LT.U32.AND P0, PT, R5.reuse, R0, PT ;  /* 0x000000000500720c */ /* 0x040fe40003f01070 */
[----:B------:R-:W-:Y:S02]  /*0230*/  LEA.HI.X R11, R5, R3, R7, 0x1, P2 ;  /* 0x00000003050b7211 */ /* 0x000fe400010f0c07 */
[----:B------:R-:W-:Y:S02]  /*0240*/  ISETP.GE.U32.AND P2, PT, R9, 0x10000, PT ;  /* 0x000100000900780c */ /* 0x000fe40003f46070 */
[----:B------:R-:W-:Y:S02]  /*0250*/  ISETP.GE.U32.AND.EX P1, PT, R7, RZ, PT, P1 ;  /* 0x000000ff0700720c */ /* 0x000fe40003f26110 */
[----:B------:R-:W-:Y:S02]  /*0260*/  LEA R5, P5, R14, R9, 0x1 ;  /* 0x000000090e057211 */ /* 0x000fe400078a08ff */
[----:B------:R-:W-:-:S02]  /*0270*/  ISETP.GE.U32.AND.EX P2, PT, R19, RZ, PT, P2 ;  /* 0x000000ff1300720c */ /* 0x000fc40003f46120 */
[-C--:B------:R-:W-:Y:S01]  /*0280*/  ISETP.LT.AND.EX P1, PT, R7, R12.reuse, !P1, P0 ;  /* 0x0000000c0700720c */ /* 0x080fe20004f21300 */
[--C-:B------:R-:W-:Y:S01]  /*0290*/  IMAD.X R21, RZ, RZ, R19.reuse, P5 ;  /* 0x000000ffff157224 */ /* 0x100fe200028e0613 */
[----:B------:R-:W-:Y:S02]  /*02a0*/  ISETP.LT.AND.EX P2, PT, R19, R12, !P2, P3 ;  /* 0x0000000c1300720c */ /* 0x000fe40005741330 */
[----:B------:R-:W-:Y:S02]  /*02b0*/  LEA R8, P4, R9, R2, 0x1 ;  /* 0x0000000209087211 */ /* 0x000fe400078808ff */
[----:B------:R-:W-:Y:S02]  /*02c0*/  IADD3 R7, P3, R4, R9, RZ ;  /* 0x0000000904077210 */ /* 0x000fe40007f7e0ff */
[----:B------:R-:W-:Y:S02]  /*02d0*/  ISETP.GE.U32.AND P0, PT, R5, 0x10000, PT ;  /* 0x000100000500780c */ /* 0x000fe40003f06070 */
[--C-:B------:R-:W-:Y:S01]  /*02e0*/  LEA.HI.X R9, R9, R3, R19.reuse, 0x1, P4 ;  /* 0x0000000309097211 */ /* 0x100fe200020f0c13 */
[----:B------:R-:W-:Y:S01]  /*02f0*/  IMAD.X R19, RZ, RZ, R19, P3 ;  /* 0x000000ffff137224 */ /* 0x000fe200018e0613 */
[----:B------:R-:W-:-:S02]  /*0300*/  ISETP.LT.U32.AND P4, PT, R5, R0, PT ;  /* 0x000000000500720c */ /* 0x000fc40003f81070 */
[----:B------:R-:W-:Y:S01]  /*0310*/  ISETP.GE.U32.AND.EX P0, PT, R21, RZ, PT, P0 ;  /* 0x000000ff1500720c */ /* 0x000fe20003f06100 */
[----:B------:R-:W2:Y:S01]  /*0320*/  @P2 LDG.E.U16 R15, desc[UR4][R8.64] ;  /* 0x00000004080f2981 */ /* 0x000ea2000c1e1500 */
[----:B------:R-:W-:Y:S02]  /*0330*/  ISETP.GE.U32.AND P3, PT, R7, 0x10000, PT ;  /* 0x000100000700780c */ /* 0x000fe40003f66070 */
[----:B------:R-:W-:Y:S02]  /*0340*/  ISETP.LT.AND.EX P0, PT, R21, R12, !P0, P4 ;  /* 0x0000000c1500720c */ /* 0x000fe40004701340 */
[----:B------:R-:W-:Y:S02]  /*0350*/  ISETP.LT.U32.AND P6, PT, R7, R0, PT ;  /* 0x000000000700720c */ /* 0x000fe40003fc1070 */
[----:B------:R-:W-:Y:S02]  /*0360*/  ISETP.GE.U32.AND.EX P3, PT, R19, RZ, PT, P3 ;  /* 0x000000ff1300720c */ /* 0x000fe40003f66130 */
[----:B------:R-:W-:-:S02]  /*0370*/  LEA R6, P5, R7, R2, 0x1 ;  /* 0x0000000207067211 */ /* 0x000fc400078a08ff */
[----:B------:R-:W-:Y:S02]  /*0380*/  PRMT R18, RZ, 0x7610, R18 ;  /* 0x00007610ff127816 */ /* 0x000fe40000000012 */
[----:B------:R-:W-:Y:S02]  /*0390*/  LEA R4, P4, R5, R2, 0x1 ;  /* 0x0000000205047211 */ /* 0x000fe400078808ff */
[----:B------:R-:W-:Y:S02]  /*03a0*/  ISETP.LT.AND.EX P3, PT, R19, R12, !P3, P6 ;  /* 0x0000000c1300720c */ /* 0x000fe40005f61360 */
[-CC-:B------:R-:W-:Y:S01]  /*03b0*/  LEA.HI.X R7, R7, R3.reuse, R19.reuse, 0x1, P5 ;  /* 0x0000000307077211 */ /* 0x180fe200028f0c13 */
[----:B------:R-:W3:Y:S01]  /*03c0*/  @P1 LDG.E.U16 R18, desc[UR4][R10.64] ;  /* 0x000000040a121981 */ /* 0x000ee2000c1e1500 */
[----:B------:R-:W-:Y:S02]  /*03d0*/  PRMT R19, RZ, 0x7610, R19 ;  /* 0x00007610ff137816 */ /* 0x000fe40000000013 */
[----:B------:R-:W-:-:S02]  /*03e0*/  LEA.HI.X R5, R5, R3, R21, 0x1, P4 ;  /* 0x0000000305057211 */ /* 0x000fc400020f0c15 */
[----:B------:R-:W-:-:S03]  /*03f0*/  PRMT R20, RZ, 0x7610, R20 ;  /* 0x00007610ff147816 */ /* 0x000fc60000000014 */
[----:B------:R-:W4:Y:S04]  /*0400*/  @P0 LDG.E.U16 R19, desc[UR4][R4.64] ;  /* 0x0000000404130981 */ /* 0x000f28000c1e1500 */
[----:B------:R-:W5:Y:S01]  /*0410*/  @P3 LDG.E.U16 R20, desc[UR4][R6.64] ;  /* 0x0000000406143981 */ /* 0x000f62000c1e1500 */
[----:B------:R-:W-:-:S04]  /*0420*/  IMAD.WIDE.U32 R16, R14, 0x4, R16 ;  /* 0x000000040e107825 */ /* 0x000fc800078e0010 */
[----:B--2---:R-:W-:-:S05]  /*0430*/  HADD2.F32 R15, -RZ, R15.H0_H0 ;  /* 0x2000000fff0f7230 */ /* 0x004fca0000004100 */
[C---:B------:R-:W-:Y:S02]  /*0440*/  FSETP.GTU.FTZ.AND P4, PT, |R15|.reuse, +INF , PT ;  /* 0x7f8000000f00780b */ /* 0x040fe40003f9c200 */
[----:B------:R-:W-:-:S04]  /*0450*/  FSETP.GT.FTZ.AND P5, PT, R15, UR6, PT ;  /* 0x000000060f007c0b */ /* 0x000fc8000bfb4000 */
[----:B------:R-:W-:Y:S01]  /*0460*/  PLOP3.LUT P4, PT, P5, P4, PT, 0xa8, 0x0 ;  /* 0x000000000000781c */ /* 0x000fe20002f89570 */
[----:B---3--:R-:W-:-:S03]  /*0470*/  HADD2.F32 R18, -RZ, R18.H0_H0 ;  /* 0x20000012ff127230 */ /* 0x008fc60000004100 */
[----:B------:R-:W-:Y:S02]  /*0480*/  FSEL R15, R15, UR6, P4 ;  /* 0x000000060f0f7c08 */ /* 0x000fe4000a000000 */
[C---:B------:R-:W-:Y:S02]  /*0490*/  FSETP.GTU.FTZ.AND P5, PT, |R18|.reuse, +INF , PT ;  /* 0x7f8000001200780b */ /* 0x040fe40003fbc200 */
[----:B------:R-:W-:Y:S01]  /*04a0*/  FSETP.GT.FTZ.AND P6, PT, R18, UR6, PT ;  /* 0x0000000612007c0b */ /* 0x000fe2000bfd4000 */
[----:B----4-:R-:W-:-:S03]  /*04b0*/  HADD2.F32 R19, -RZ, R19.H0_H0 ;  /* 0x20000013ff137230 */ /* 0x010fc60000004100 */
[----:B------:R-:W-:Y:S01]  /*04c0*/  PLOP3.LUT P4, PT, P6, P5, PT, 0xa8, 0x0 ;  /* 0x000000000000781c */ /* 0x000fe2000378b570 */
[----:B-----5:R-:W-:Y:S01]  /*04d0*/  HADD2.F32 R20, -RZ, R20.H0_H0 ;  /* 0x20000014ff147230 */ /* 0x020fe20000004100 */
[C---:B------:R-:W-:Y:S02]  /*04e0*/  FSETP.GTU.FTZ.AND P5, PT, |R19|.reuse, +INF , PT ;  /* 0x7f8000001300780b */ /* 0x040fe40003fbc200 */
[----:B------:R-:W-:Y:S02]  /*04f0*/  FSETP.GT.FTZ.AND P6, PT, R19, UR6, PT ;  /* 0x0000000613007c0b */ /* 0x000fe4000bfd4000 */
[----:B------:R-:W-:Y:S02]  /*0500*/  FSEL R18, R18, UR6, P4 ;  /* 0x0000000612127c08 */ /* 0x000fe4000a000000 */
[----:B------:R-:W-:Y:S02]  /*0510*/  PLOP3.LUT P5, PT, P6, P5, PT, 0xa8, 0x0 ;  /* 0x000000000000781c */ /* 0x000fe400037ab570 */
[----:B------:R-:W-:-:S02]  /*0520*/  FSETP.GTU.FTZ.AND P4, PT, |R20|, +INF , PT ;  /* 0x7f8000001400780b */ /* 0x000fc40003f9c200 */
[----:B------:R-:W-:-:S04]  /*0530*/  FSETP.GT.FTZ.AND P6, PT, R20, UR6, PT ;  /* 0x0000000614007c0b */ /* 0x000fc8000bfd4000 */
[----:B------:R-:W-:Y:S02]  /*0540*/  PLOP3.LUT P4, PT, P6, P4, PT, 0xa8, 0x0 ;  /* 0x000000000000781c */ /* 0x000fe40003789570 */
[----:B------:R-:W-:Y:S02]  /*0550*/  FSEL R19, R19, UR6, P5 ;  /* 0x0000000613137c08 */ /* 0x000fe4000a800000 */
[----:B------:R-:W-:Y:S02]  /*0560*/  FSEL R20, R20, UR6, P4 ;  /* 0x0000000614147c08 */ /* 0x000fe4000a000000 */
[----:B------:R-:W-:Y:S02]  /*0570*/  F2FP.F16.F32.PACK_AB R15, RZ, R15 ;  /* 0x0000000fff0f723e */ /* 0x000fe400000000ff */
[----:B------:R-:W-:Y:S02]  /*0580*/  F2FP.F16.F32.PACK_AB R18, RZ, R18 ;  /* 0x00000012ff12723e */ /* 0x000fe400000000ff */
[----:B------:R-:W-:-:S02]  /*0590*/  F2FP.F16.F32.PACK_AB R19, RZ, R19 ;  /* 0x00000013ff13723e */ /* 0x000fc400000000ff */
[----:B------:R-:W-:Y:S01]  /*05a0*/  F2FP.F16.F32.PACK_AB R20, RZ, R20 ;  /* 0x00000014ff14723e */ /* 0x000fe200000000ff */
        /* <DEDUP_REMOVED lines=10> */
.L_x_64:
        /* <DEDUP_REMOVED lines=9> */
.L_x_66:
[----:B------:R-:W-:-:S04]  /*06e0*/  LEA R4, P0, R11, R2, 0x3 ;  /* 0x000000020b047211 */ /* 0x000fc800078018ff */
[----:B------:R-:W-:-:S05]  /*06f0*/  LEA.HI.X R5, R11, R3, R10, 0x3, P0 ;  /* 0x000000030b057211 */ /* 0x000fca00000f1c0a */
        /* <DEDUP_REMOVED lines=9> */
[----:B------:R-:W-:Y:S02]  /*0790*/  PLOP3.LUT P0, PT, P2, P0, PT, 0xa8, 0x0 ;  /* 0x000000000000781c */ /* 0x000fe40001701570 */
[C---:B------:R-:W-:Y:S02]  /*07a0*/  FSETP.GTU.FTZ.AND P4, PT, |R8|.reuse, +INF , PT ;  /* 0x7f8000000800780b */ /* 0x040fe40003f9c200 */
[----:B------:R-:W-:Y:S02]  /*07b0*/  FSETP.GT.FTZ.AND P3, PT, R8, UR7, PT ;  /* 0x0000000708007c0b */ /* 0x000fe4000bf74000 */
        /* <DEDUP_REMOVED lines=8> */
[----:B------:R-:W-:Y:S02]  /*0840*/  FSEL R9, R9, UR7, P1 ;  /* 0x0000000709097c08 */ /* 0x000fe40008800000 */
[----:B------:R-:W-:Y:S02]  /*0850*/  IADD3 R11, P0, R11, UR6, RZ ;  /* 0x000000060b0b7c10 */ /* 0x000fe4000ff1e0ff */
[----:B------:R-:W-:Y:S02]  /*0860*/  F2FP.F16.F32.PACK_AB R6, R7, R6 ;  /* 0x000000060706723e */ /* 0x000fe400000000ff */
[----:B------:R-:W-:Y:S01]  /*0870*/  F2FP.F16.F32.PACK_AB R7, R9, R8 ;  /* 0x000000080907723e */ /* 0x000fe200000000ff */
[C---:B------:R-:W-:Y:S01]  /*0880*/  IMAD.SHL.U32 R9, R11.reuse, 0x4, RZ ;  /* 0x000000040b097824 */ /* 0x040fe200078e00ff */
[----:B------:R-:W-:Y:S01]  /*0890*/  ISETP.LT.U32.AND P1, PT, R11, 0x4000, PT ;  /* 0x000040000b00780c */ /* 0x000fe20003f21070 */
[----:B------:R-:W-:Y:S02]  /*08a0*/  IMAD.X R10, RZ, RZ, R10, P0 ;  /* 0x000000ffff0a7224 */ /* 0x000fe400000e060a */
[----:B------:R0:W-:Y:S01]  /*08b0*/  STG.E.64 desc[UR4][R4.64], R6 ;  /* 0x0000000604007986 */ /* 0x0001e2000c101b04 */
[----:B------:R-:W-:-:S02]  /*08c0*/  ISETP.GE.U32.AND P0, PT, R9, R0, PT ;  /* 0x000000000900720c */ /* 0x000fc40003f06070 */
[----:B------:R-:W-:Y:S02]  /*08d0*/  SHF.L.U64.HI R9, R11, 0x2, R10 ;  /* 0x000000020b097819 */ /* 0x000fe4000001020a */
[----:B------:R-:W-:Y:S02]  /*08e0*/  ISETP.LT.U32.AND.EX P1, PT, R10, RZ, PT, P1 ;  /* 0x000000ff0a00720c */ /* 0x000fe40003f21110 */
[----:B------:R-:W-:-:S13]  /*08f0*/  ISETP.GE.AND.EX P0, PT, R9, R12, PT, P0 ;  /* 0x0000000c0900720c */ /* 0x000fda0003f06300 */
[----:B0-----:R-:W-:Y:S05]  /*0900*/  @!P0 BRA P1, `(.L_x_66) ;  /* 0xfffffffc00748947 */ /* 0x001fea000083ffff */
[----:B------:R-:W-:Y:S05]  /*0910*/  EXIT ;  /* 0x000000000000794d */ /* 0x000fea0003800000 */
.L_x_67:
        /* <DEDUP_REMOVED lines=14> */
.L_x_5309:


//--------------------- .text._ZN2at6native57_GLOBAL__N__f3eca4a2_24_ForeachBinaryOpScalar_cu_86b9896c25multi_tensor_apply_kernelINS1_18TensorListMetadataILi1EEENS1_21BinaryOpScalarFunctorIfLi1ELi1ELi0EEEJNS0_7maximumIfEEfEEEvT_T0_DpT1_ --------------------------
	.section	.text._ZN2at6native57_GLOBAL__N__f3eca4a2_24_ForeachBinaryOpScalar_cu_86b9896c25multi_tensor_apply_kernelINS1_18TensorListMetadataILi1EEENS1_21BinaryOpScalarFunctorIfLi1ELi1ELi0EEEJNS0_7maximumIfEEfEEEvT_T0_DpT1_,"ax",@progbits
	.align	128
.text._ZN2at6native57_GLOBAL__N__f3eca4a2_24_ForeachBinaryOpScalar_cu_86b9896c25multi_tensor_apply_kernelINS1_18TensorListMetadataILi1EEENS1_21BinaryOpScalarFunctorIfLi1ELi1ELi0EEEJNS0_7maximumIfEEfEEEvT_T0_DpT1_:
        .type           _ZN2at6native57_GLOBAL__N__f3eca4a2_24_ForeachBinaryOpScalar_cu_86b9896c25multi_tensor_apply_kernelINS1_18TensorListMetadataILi1EEENS1_21BinaryOpScalarFunctorIfLi1ELi1ELi0EEEJNS0_7maximumIfEEfEEEvT_T0_DpT1_,@function
        .size           _ZN2at6native57_GLOBAL__N__f3eca4a2_24_ForeachBinaryOpScalar_cu_86b9896c25multi_tensor_apply_kernelINS1_18TensorListMetadataILi1EEENS1_21BinaryOpScalarFunctorIfLi1ELi1ELi0EEEJNS0_7maximumIfEEfEEEvT_T0_DpT1_,(.L_x_5310 - _ZN2at6native57_GLOBAL__N__f3eca4a2_24_ForeachBinaryOpScalar_cu_86b9896c25multi_tensor_apply_kernelINS1_18TensorListMetadataILi1EEENS1_21BinaryOpScalarFunctorIfLi1ELi1ELi0EEEJNS0_7maximumIfEEfEEEvT_T0_DpT1_)
        .other          _ZN2at6native57_GLOBAL__N__f3eca4a2_24_ForeachBinaryOpScalar_cu_86b9896c25multi_tensor_apply_kernelINS1_18TensorListMetadataILi1EEENS1_21BinaryOpScalarFunctorIfLi1ELi1ELi0EEEJNS0_7maximumIfEEfEEEvT_T0_DpT1_,@"STO_CUDA_ENTRY STV_DEFAULT"
_ZN2at6native57_GLOBAL__N__f3eca4a2_24_ForeachBinaryOpScalar_cu_86b9896c25multi_tensor_apply_kernelINS1_18TensorListMetadataILi1EEENS1_21BinaryOpScalarFunctorIfLi1ELi1ELi0EEEJNS0_7maximumIfEEfEEEvT_T0_DpT1_:
        /* <DEDUP_REMOVED lines=23> */
[----:B------:R-:W-:-:S07]  /*0170*/  CS2R R16, SRZ ;  /* 0x0000000000107805 */ /* 0x000fce000001ff00 */
.L_x_69:
[----:B0-----:R-:W-:Y:S01]  /*0180*/  IADD3 R11, P0, R5, R16, RZ ;  /* 0x00000010050b7210 */ /* 0x001fe20007f1e0ff */
[C---:B-1----:R-:W-:Y:S02]  /*0190*/  IMAD R6, R14.reuse, 0x3, RZ ;  /* 0x000000030e067824 */ /* 0x042fe400078e02ff */
[----:B------:R-:W-:Y:S01]  /*01a0*/  IMAD.MOV.U32 R15, RZ, RZ, RZ ;  /* 0x000000ffff0f7224 */ /* 0x000fe200078e00ff */
[----:B------:R-:W-:Y:S01]  /*01b0*/  IADD3 R7, P2, R14, R11, RZ ;  /* 0x0000000b0e077210 */ /* 0x000fe20007f5e0ff */
[----:B------:R-:W-:Y:S01]  /*01c0*/  IMAD.X R19, RZ, RZ, R17, P0 ;  /* 0x000000ffff137224 */ /* 0x000fe200000e0611 */
[----:B------:R-:W-:Y:S02]  /*01d0*/  ISETP.GE.U32.AND P0, PT, R11, 0x10000, PT ;  /* 0x000100000b00780c */ /* 0x000fe40003f06070 */
[C---:B------:R-:W-:Y:S01]  /*01e0*/  ISETP.GE.U32.AND P1, PT, R7.reuse, 0x10000, PT ;  /* 0x000100000700780c */ /* 0x040fe20003f26070 */
[----:B------:R-:W-:Y:S01]  /*01f0*/  IMAD.X R9, RZ, RZ, R19, P2 ;  /* 0x000000ffff097224 */ /* 0x000fe200010e0613 */
[----:B------:R-:W-:-:S02]  /*0200*/  ISETP.LT.U32.AND P2, PT, R7, R0, PT ;  /* 0x000000000700720c */ /* 0x000fc40003f41070 */
[----:B------:R-:W-:Y:S02]  /*0210*/  LEA R12, P3, R7, R2, 0x2 ;  /* 0x00000002070c7211 */ /* 0x000fe400078610ff */
[----:B------:R-:W-:Y:S02]  /*0220*/  ISETP.GE.U32.AND.EX P1, PT, R9, RZ, PT, P1 ;  /* 0x000000ff0900720c */ /* 0x000fe40003f26110 */
[----:B------:R-:W-:Y:S02]  /*0230*/  LEA.HI.X R13, R7, R3, R9, 0x2, P3 ;  /* 0x00000003070d7211 */ /* 0x000fe400018f1409 */
[----:B------:R-:W-:Y:S02]  /*0240*/  ISETP.LT.AND.EX P1, PT, R9, R4, !P1, P2 ;  /* 0x000000040900720c */ /* 0x000fe40004f21320 */
[----:B------:R-:W-:Y:S02]  /*0250*/  ISETP.LT.U32.AND P4, PT, R11, R0, PT ;  /* 0x000000000b00720c */ /* 0x000fe40003f81070 */
[----:B------:R-:W-:-:S02]  /*0260*/  ISETP.GE.U32.AND.EX P0, PT, R19, RZ, PT, P0 ;  /* 0x000000ff1300720c */ /* 0x000fc40003f06100 */
[-C--:B------:R-:W-:Y:S02]  /*0270*/  LEA R7, P2, R14, R11.reuse, 0x1 ;  /* 0x0000000b0e077211 */ /* 0x080fe400078408ff */
[----:B------:R-:W-:Y:S02]  /*0280*/  ISETP.LT.AND.EX P0, PT, R19, R4, !P0, P4 ;  /* 0x000000041300720c */ /* 0x000fe40004701340 */
[----:B------:R-:W-:Y:S01]  /*0290*/  LEA R10, P5, R11, R2, 0x2 ;  /* 0x000000020b0a7211 */ /* 0x000fe200078a10ff */
[--C-:B------:R-:W-:Y:S01]  /*02a0*/  IMAD.X R21, RZ, RZ, R19.reuse, P2 ;  /* 0x000000ffff157224 */ /* 0x100fe200010e0613 */
[----:B------:R-:W-:Y:S02]  /*02b0*/  IADD3 R9, P3, R6, R11, RZ ;  /* 0x0000000b06097210 */ /* 0x000fe40007f7e0ff */
[----:B------:R-:W-:Y:S02]  /*02c0*/  ISETP.GE.U32.AND P6, PT, R7, 0x10000, PT ;  /* 0x000100000700780c */ /* 0x000fe40003fc6070 */
[--C-:B------:R-:W-:Y:S01]  /*02d0*/  LEA.HI.X R11, R11, R3, R19.reuse, 0x2, P5 ;  /* 0x000000030b0b7211 */ /* 0x100fe200028f1413 */
[----:B------:R-:W-:Y:S01]  /*02e0*/  IMAD.X R19, RZ, RZ, R19, P3 ;  /* 0x000000ffff137224 */ /* 0x000fe200018e0613 */
[----:B------:R-:W-:-:S02]  /*02f0*/  ISETP.LT.U32.AND P4, PT, R7, R0, PT ;  /* 0x000000000700720c */ /* 0x000fc40003f81070 */
[----:B------:R-:W-:Y:S01]  /*0300*/  ISETP.GE.U32.AND.EX P6, PT, R21, RZ, PT, P6 ;  /* 0x000000ff1500720c */ /* 0x000fe20003fc6160 */
[----:B------:R-:W-:Y:S01]  /*0310*/  IMAD.MOV.U32 R18, RZ, RZ, RZ ;  /* 0x000000ffff127224 */ /* 0x000fe200078e00ff */
[----:B------:R-:W-:Y:S01]  /*0320*/  ISETP.GE.U32.AND P3, PT, R9, 0x10000, PT ;  /* 0x000100000900780c */ /* 0x000fe20003f66070 */
[----:B------:R-:W2:Y:S01]  /*0330*/  @P0 LDG.E R15, desc[UR4][R10.64] ;  /* 0x000000040a0f0981 */ /* 0x000ea2000c1e1900 */
[----:B------:R-:W-:Y:S01]  /*0340*/  ISETP.LT.AND.EX P4, PT, R21, R4, !P6, P4 ;  /* 0x000000041500720c */ /* 0x000fe20007781340 */
[----:B------:R-:W-:Y:S01]  /*0350*/  IMAD.MOV.U32 R20, RZ, RZ, RZ ;  /* 0x000000ffff147224 */ /* 0x000fe200078e00ff */
[----:B------:R-:W-:Y:S01]  /*0360*/  ISETP.LT.U32.AND P2, PT, R9, R0, PT ;  /* 0x000000000900720c */ /* 0x000fe20003f41070 */
[----:B------:R-:W3:Y:S01]  /*0370*/  @P1 LDG.E R18, desc[UR4][R12.64] ;  /* 0x000000040c121981 */ /* 0x000ee2000c1e1900 */
[----:B------:R-:W-:Y:S01]  /*0380*/  ISETP.GE.U32.AND.EX P3, PT, R19, RZ, PT, P3 ;  /* 0x000000ff1300720c */ /* 0x000fe20003f66130 */
[----:B------:R-:W0:Y:S01]  /*0390*/  @P0 LDC R22, c[0x0][0xf3c] ;  /* 0x0003cf00ff160b82 */ /* 0x000e220000000800 */
[----:B------:R-:W-:-:S02]  /*03a0*/  LEA R6, P5, R7, R2, 0x2 ;  /* 0x0000000207067211 */ /* 0x000fc400078a10ff */
[----:B------:R-:W-:Y:S02]  /*03b0*/  ISETP.LT.AND.EX P2, PT, R19, R4, !P3, P2 ;  /* 0x000000041300720c */ /* 0x000fe40005f41320 */
[----:B------:R-:W-:Y:S02]  /*03c0*/  LEA R8, P3, R9, R2, 0x2 ;  /* 0x0000000209087211 */ /* 0x000fe400078610ff */
[-C--:B------:R-:W-:Y:S01]  /*03d0*/  LEA.HI.X R7, R7, R3.reuse, R21, 0x2, P5 ;  /* 0x0000000307077211 */ /* 0x080fe200028f1415 */
[----:B------:R-:W1:Y:S01]  /*03e0*/  @P4 LDC R23, c[0x0][0xf3c] ;  /* 0x0003cf00ff174b82 */ /* 0x000e620000000800 */
[----:B------:R-:W-:Y:S01]  /*03f0*/  LEA.HI.X R9, R9, R3, R19, 0x2, P3 ;  /* 0x0000000309097211 */ /* 0x000fe200018f1413 */
[----:B------:R-:W-:Y:S02]  /*0400*/  IMAD.MOV.U32 R19, RZ, RZ, RZ ;  /* 0x000000ffff137224 */ /* 0x000fe400078e00ff */
[----:B------:R-:W4:Y:S04]  /*0410*/  @P4 LDG.E R20, desc[UR4][R6.64] ;  /* 0x0000000406144981 */ /* 0x000f28000c1e1900 */
[----:B------:R-:W5:Y:S01]  /*0420*/  @P2 LDG.E R19, desc[UR4][R8.64] ;  /* 0x0000000408132981 */ /* 0x000f62000c1e1900 */
[----:B------:R-:W3:Y:S08]  /*0430*/  @P1 LDC R21, c[0x0][0xf3c] ;  /* 0x0003cf00ff151b82 */ /* 0x000ef00000000800 */
[----:B------:R-:W5:Y:S01]  /*0440*/  @P2 LDC R24, c[0x0][0xf3c] ;  /* 0x0003cf00ff182b82 */ /* 0x000f620000000800 */
[----:B------:R-:W-:Y:S01]  /*0450*/  IMAD.WIDE.U32 R16, R14, 0x4, R16 ;  /* 0x000000040e107825 */ /* 0x000fe200078e0010 */
[----:B--2---:R-:W-:-:S02]  /*0460*/  @P0 FSETP.GTU.FTZ.AND P5, PT, |R15|, +INF , PT ;  /* 0x7f8000000f00080b */ /* 0x004fc40003fbc200 */
[CC--:B0-----:R-:W-:Y:S02]  /*0470*/  @P0 FSETP.GT.FTZ.AND P3, PT, R15.reuse, R22.reuse, PT ;  /* 0x000000160f00020b */ /* 0x0c1fe40003f74000 */
[C---:B---3--:R-:W-:Y:S02]  /*0480*/  @P1 FSETP.GT.FTZ.AND P6, PT, R18.reuse, R21, PT ;  /* 0x000000151200120b */ /* 0x048fe40003fd4000 */
[----:B------:R-:W-:Y:S02]  /*0490*/  @P0 PLOP3.LUT P3, PT, P3, P5, PT, 0xa8, 0x0 ;  /* 0x000000000000081c */ /* 0x000fe40001f6b570 */
[----:B------:R-:W-:Y:S02]  /*04a0*/  @P1 FSETP.GTU.FTZ.AND P5, PT, |R18|, +INF , PT ;  /* 0x7f8000001200180b */ /* 0x000fe40003fbc200 */
[----:B------:R-:W-:Y:S02]  /*04b0*/  @P0 FSEL R15, R15, R22, P3 ;  /* 0x000000160f0f0208 */ /* 0x000fe40001800000 */
[----:B------:R-:W-:-:S02]  /*04c0*/  @P1 PLOP3.LUT P3, PT, P6, P5, PT, 0xa8, 0x0 ;  /* 0x000000000000181c */ /* 0x000fc4000376b570 */
[C---:B----4-:R-:W-:Y:S02]  /*04d0*/  @P4 FSETP.GTU.FTZ.AND P5, PT, |R20|.reuse, +INF , PT ;  /* 0x7f8000001400480b */ /* 0x050fe40003fbc200 */
[----:B-1----:R-:W-:Y:S02]  /*04e0*/  @P4 FSETP.GT.FTZ.AND P6, PT, R20, R23, PT ;  /* 0x000000171400420b */ /* 0x002fe40003fd4000 */
[----:B------:R-:W-:Y:S02]  /*04f0*/  @P1 FSEL R21, R18, R21, P3 ;  /* 0x0000001512151208 */ /* 0x000fe40001800000 */
[----:B------:R-:W-:Y:S02]  /*0500*/  @P4 PLOP3.LUT P5, PT, P6, P5, PT, 0xa8, 0x0 ;  /* 0x000000000000481c */ /* 0x000fe400037ab570 */
[C---:B-----5:R-:W-:Y:S02]  /*0510*/  @P2 FSETP.GTU.FTZ.AND P3, PT, |R19|.reuse, +INF , PT ;  /* 0x7f8000001300280b */ /* 0x060fe40003f7c200 */
[----:B------:R-:W-:-:S04]  /*0520*/  @P2 FSETP.GT.FTZ.AND P6, PT, R19, R24, PT ;  /* 0x000000181300220b */ /* 0x000fc80003fd4000 */
[----:B------:R-:W-:Y:S02]  /*0530*/  @P2 PLOP3.LUT P3, PT, P6, P3, PT, 0xa8, 0x0 ;  /* 0x000000000000281c */ /* 0x000fe40003767570 */
[----:B------:R-:W-:Y:S02]  /*0540*/  @P4 FSEL R23, R20, R23, P5 ;  /* 0x0000001714174208 */ /* 0x000fe40002800000 */
[----:B------:R-:W-:Y:S01]  /*0550*/  @P2 FSEL R19, R19, R24, P3 ;  /* 0x0000001813132208 */ /* 0x000fe20001800000 */
[----:B------:R2:W-:Y:S01]  /*0560*/  @P0 STG.E desc[UR4][R10.64], R15 ;  /* 0x0000000f0a000986 */ /* 0x0005e2000c101904 */
[----:B------:R-:W-:-:S03]  /*0570*/  ISETP.GE.U32.AND P0, PT, R16, 0x10000, PT ;  /* 0x000100001000780c */ /* 0x000fc60003f06070 */
[----:B------:R2:W-:Y:S01]  /*0580*/  @P1 STG.E desc[UR4][R12.64], R21 ;  /* 0x000000150c001986 */ /* 0x0005e2000c101904 */
[----:B------:R-:W-:-:S03]  /*0590*/  ISETP.LT.U32.AND P1, PT, R16, R0, PT ;  /* 0x000000001000720c */ /* 0x000fc60003f21070 */
[----:B------:R2:W-:Y:S04]  /*05a0*/  @P4 STG.E desc[UR4][R6.64], R23 ;  /* 0x0000001706004986 */ /* 0x0005e8000c101904 */
[----:B------:R2:W-:Y:S01]  /*05b0*/  @P2 STG.E desc[UR4][R8.64], R19 ;  /* 0x0000001308002986 */ /* 0x0005e2000c101904 */
[C---:B------:R-:W-:Y:S02]  /*05c0*/  ISETP.GE.U32.AND.EX P0, PT, R17.reuse, RZ, PT, P0 ;  /* 0x000000ff1100720c */ /* 0x040fe40003f06100 */
[----:B------:R-:W-:-:S13]  /*05d0*/  ISETP.LT.AND.EX P1, PT, R17, R4, PT, P1 ;  /* 0x000000041100720c */ /* 0x000fda0003f21310 */
[----:B--2---:R-:W-:Y:S05]  /*05e0*/  @!P0 BRA P1, `(.L_x_69) ;  /* 0xfffffff800e48947 */ /* 0x004fea000083ffff */
[----:B------:R-:W-:Y:S05]  /*05f0*/  EXIT ;  /* 0x000000000000794d */ /* 0x000fea0003800000 */
.L_x_68:
        /* <DEDUP_REMOVED lines=9> */
.L_x_70:
[----:B------:R-:W-:-:S04]  /*0690*/  LEA R6, P0, R13, R2, 0x4 ;  /* 0x000000020d067211 */ /* 0x000fc800078020ff */
[----:B------:R-:W-:-:S05]  /*06a0*/  LEA.HI.X R7, R13, R3, R12, 0x4, P0 ;  /* 0x000000030d077211 */ /* 0x000fca00000f240c */
[----:B------:R-:W2:Y:S02]  /*06b0*/  LDG.E.128 R8, desc[UR4][R6.64] ;  /* 0x0000000406087981 */ /* 0x000ea4000c1e1d00 */
[C---:B--2---:R-:W-:Y:S02]  /*06c0*/  FSETP.GTU.FTZ.AND P0, PT, |R8|.reuse, +INF , PT ;  /* 0x7f8000000800780b */ /* 0x044fe40003f1c200 */
[----:B------:R-:W-:Y:S02]  /*06d0*/  FSETP.GT.FTZ.AND P2, PT, R8, UR7, PT ;  /* 0x0000000708007c0b */ /* 0x000fe4000bf54000 */
[C---:B------:R-:W-:Y:S02]  /*06e0*/  FSETP.GTU.FTZ.AND P5, PT, |R9|.reuse, +INF , PT ;  /* 0x7f8000000900780b */ /* 0x040fe40003fbc200 */
[----:B------:R-:W-:Y:S02]  /*06f0*/  PLOP3.LUT P0, PT, P2, P0, PT, 0xa8, 0x0 ;  /* 0x000000000000781c */ /* 0x000fe40001701570 */
[----:B------:R-:W-:-:S02]  /*0700*/  FSETP.GT.FTZ.AND P6, PT, R9, UR7, PT ;  /* 0x0000000709007c0b */ /* 0x000fc4000bfd4000 */
        /* <DEDUP_REMOVED lines=9> */
[----:B------:R-:W-:Y:S01]  /*07a0*/  PLOP3.LUT P1, PT, P2, P1, PT, 0xa8, 0x0 ;  /* 0x000000000000781c */ /* 0x000fe20001723570 */
[----:B------:R-:W-:Y:S01]  /*07b0*/  IMAD.X R12, RZ, RZ, R12, P0 ;  /* 0x000000ffff0c7224 */ /* 0x000fe200000e060c */
[----:B------:R-:W-:Y:S02]  /*07c0*/  FSEL R9, R9, UR7, P5 ;  /* 0x0000000709097c08 */ /* 0x000fe4000a800000 */
[----:B------:R-:W-:Y:S02]  /*07d0*/  FSEL R10, R10, UR7, P3 ;  /* 0x000000070a0a7c08 */ /* 0x000fe40009800000 */
[----:B------:R-:W-:-:S02]  /*07e0*/  FSEL R11, R11, UR7, P1 ;  /* 0x000000070b0b7c08 */ /* 0x000fc40008800000 */
[----:B------:R-:W-:Y:S02]  /*07f0*/  ISETP.GE.U32.AND P0, PT, R5, R0, PT ;  /* 0x000000000500720c */ /* 0x000fe40003f06070 */
[C---:B------:R-:W-:Y:S01]  /*0800*/  ISETP.LT.U32.AND P1, PT, R13.reuse, 0x4000, PT ;  /* 0x000040000d00780c */ /* 0x040fe20003f21070 */
[----:B------:R0:W-:Y:S01]  /*0810*/  STG.E.128 desc[UR4][R6.64], R8 ;  /* 0x0000000806007986 */ /* 0x0001e2000c101d04 */
[----:B------:R-:W-:Y:S02]  /*0820*/  SHF.L.U64.HI R5, R13, 0x2, R12 ;  /* 0x000000020d057819 */ /* 0x000fe4000001020c */
[----:B------:R-:W-:Y:S02]  /*0830*/  ISETP.LT.U32.AND.EX P1, PT, R12, RZ, PT, P1 ;  /* 0x000000ff0c00720c */ /* 0x000fe40003f21110 */
[----:B------:R-:W-:-:S13]  /*0840*/  ISETP.GE.AND.EX P0, PT, R5, R4, PT, P0 ;  /* 0x000000040500720c */ /* 0x000fda0003f06300 */
[----:B0-----:R-:W-:Y:S05]  /*0850*/  @!P0 BRA P1, `(.L_x_70) ;  /* 0xfffffffc008c8947 */ /* 0x001fea000083ffff */
[----:B------:R-:W-:Y:S05]  /*0860*/  EXIT ;  /* 0x000000000000794d */ /* 0x000fea0003800000 */
.L_x_71:
        /* <DEDUP_REMOVED lines=9> */
.L_x_5310:


//--------------------- .text._ZN2at6native57_GLOBAL__N__f3eca4a2_24_ForeachBinaryOpScalar_cu_86b9896c25multi_tensor_apply_kernelINS1_18TensorListMetadataILi1EEENS1_21BinaryOpScalarFunctorIdLi1ELi1ELi0EEEJNS0_7maximumIdEEdEEEvT_T0_DpT1_ --------------------------
	.section	.text._ZN2at6native57_GLOBAL__N__f3eca4a2_24_ForeachBinaryOpScalar_cu_86b9896c25multi_tensor_apply_kernelINS1_18TensorListMetadataILi1EEENS1_21BinaryOpScalarFunctorIdLi1ELi1ELi0EEEJNS0_7maximumIdEEdEEEvT_T0_DpT1_,"ax",@progbits
	.align	128
.text._ZN2at6native57_GLOBAL__N__f3eca4a2_24_ForeachBinaryOpScalar_cu_86b9896c25multi_tensor_apply_kernelINS1_18TensorListMetadataILi1EEENS1_21BinaryOpScalarFunctorIdLi1ELi1ELi0EEEJNS0_7maximumIdEEdEEEvT_T0_DpT1_:
        .type           _ZN2at6native57_GLOBAL__N__f3eca4a2_24_ForeachBinaryOpScalar_cu_86b9896c25multi_tensor_apply_kernelINS1_18TensorListMetadataILi1EEENS1_21BinaryOpScalarFunctorIdLi1ELi1ELi0EEEJNS0_7maximumIdEEdEEEvT_T0_DpT1_,@function
        .size           _ZN2at6native57_GLOBAL__N__f3eca4a2_24_ForeachBinaryOpScalar_cu_86b9896c25multi_tensor_apply_kernelINS1_18TensorListMetadataILi1EEENS1_21BinaryOpScalarFunctorIdLi1ELi1ELi0EEEJNS0_7maximumIdEEdEEEvT_T0_DpT1_,(.L_x_5311 - _ZN2at6native57_GLOBAL__N__f3eca4a2_24_ForeachBinaryOpScalar_cu_86b9896c25multi_tensor_apply_kernelINS1_18TensorListMetadataILi1EEENS1_21BinaryOpScalarFunctorIdLi1ELi1ELi0EEEJNS0_7maximumIdEEdEEEvT_T0_DpT1_)
        .other          _ZN2at6native57_GLOBAL__N__f3eca4a2_24_ForeachBinaryOpScalar_cu_86b9896c25multi_tensor_apply_kernelINS1_18TensorListMetadataILi1EEENS1_21BinaryOpScalarFunctorIdLi1ELi1ELi0EEEJNS0_7maximumIdEEdEEEvT_T0_DpT1_,@"STO_CUDA_ENTRY STV_DEFAULT"
_ZN2at6native57_GLOBAL__N__f3eca4a2_24_ForeachBinaryOpScalar_cu_86b9896c25multi_tensor_apply_kernelINS1_18TensorListMetadataILi1EEENS1_21BinaryOpScalarFunctorIdLi1ELi1ELi0EEEJNS0_7maximumIdEEdEEEvT_T0_DpT1_:
        /* <DEDUP_REMOVED lines=25> */
.L_x_73:
[----:B0-----:R-:W-:Y:S02]  /*0190*/  IADD3 R15, P1, R3, R26, RZ ;  /* 0x0000001a030f7210 */ /* 0x001fe40007f3e0ff */
[----:B------:R-:W-:Y:S02]  /*01a0*/  CS2R R22, SRZ ;  /* 0x0000000000167805 */ /* 0x000fe4000001ff00 */
[C---:B------:R-:W-:Y:S01]  /*01b0*/  ISETP.GE.U32.AND P0, PT, R15.reuse, 0x10000, PT ;  /* 0x000100000f00780c */ /* 0x040fe20003f06070 */
[----:B------:R-:W-:Y:S01]  /*01c0*/  IMAD.X R19, RZ, RZ, R5, P1 ;  /* 0x000000ffff137224 */ /* 0x000fe200008e0605 */
[----:B------:R-:W-:-:S04]  /*01d0*/  ISETP.LT.U32.AND P1, PT, R15, R0, PT ;  /* 0x000000000f00720c */ /* 0x000fc80003f21070 */
[----:B------:R-:W-:-:S04]  /*01e0*/  ISETP.GE.U32.AND.EX P0, PT, R19, RZ, PT, P0 ;  /* 0x000000ff1300720c */ /* 0x000fc80003f06100 */
[----:B------:R-:W-:Y:S02]  /*01f0*/  ISETP.LT.AND.EX P0, PT, R19, R2, !P0, P1 ;  /* 0x000000021300720c */ /* 0x000fe40004701310 */
[----:B------:R-:W-:-:S04]  /*0200*/  LEA R24, P1, R15, R6, 0x3 ;  /* 0x000000060f187211 */ /* 0x000fc800078218ff */
[----:B------:R-:W-:-:S07]  /*0210*/  LEA.HI.X R25, R15, R7, R19, 0x3, P1 ;  /* 0x000000070f197211 */ /* 0x000fce00008f1c13 */
[----:B------:R-:W2:Y:S01]  /*0220*/  @P0 LDG.E.64 R22, desc[UR4][R24.64] ;  /* 0x0000000418160981 */ /* 0x000ea2000c1e1b00 */
[CC--:B-1----:R-:W-:Y:S01]  /*0230*/  IADD3 R9, P1, R4.reuse, R15.reuse, RZ ;  /* 0x0000000f04097210 */ /* 0x0c2fe20007f3e0ff */
[C---:B------:R-:W-:Y:S01]  /*0240*/  IMAD R8, R4.reuse, 0x3, RZ ;  /* 0x0000000304087824 */ /* 0x040fe200078e02ff */
[-C--:B------:R-:W-:Y:S01]  /*0250*/  LEA R13, P5, R4, R15.reuse, 0x1 ;  /* 0x0000000f040d7211 */ /* 0x080fe200078a08ff */
[----:B------:R-:W0:Y:S01]  /*0260*/  @P0 LDC.64 R20, c[0x0][0xf40] ;  /* 0x0003d000ff140b82 */ /* 0x000e220000000a00 */
[C---:B------:R-:W-:Y:S01]  /*0270*/  ISETP.GE.U32.AND P4, PT, R9.reuse, 0x10000, PT ;  /* 0x000100000900780c */ /* 0x040fe20003f86070 */
[--C-:B------:R-:W-:Y:S01]  /*0280*/  IMAD.X R11, RZ, RZ, R19.reuse, P1 ;  /* 0x000000ffff0b7224 */ /* 0x100fe200008e0613 */
[----:B------:R-:W-:Y:S01]  /*0290*/  IADD3 R15, P6, R8, R15, RZ ;  /* 0x0000000f080f7210 */ /* 0x000fe20007fde0ff */
[--C-:B------:R-:W-:Y:S01]  /*02a0*/  IMAD.X R17, RZ, RZ, R19.reuse, P5 ;  /* 0x000000ffff117224 */ /* 0x100fe200028e0613 */
[----:B------:R-:W-:Y:S02]  /*02b0*/  ISETP.LT.U32.AND P1, PT, R9, R0, PT ;  /* 0x000000000900720c */ /* 0x000fe40003f21070 */
[----:B------:R-:W-:Y:S01]  /*02c0*/  ISETP.GE.U32.AND.EX P4, PT, R11, RZ, PT, P4 ;  /* 0x000000ff0b00720c */ /* 0x000fe20003f86140 */
[----:B------:R-:W-:Y:S01]  /*02d0*/  IMAD.X R19, RZ, RZ, R19, P6 ;  /* 0x000000ffff137224 */ /* 0x000fe200030e0613 */
[----:B------:R-:W-:-:S02]  /*02e0*/  ISETP.GE.U32.AND P5, PT, R15, 0x10000, PT ;  /* 0x000100000f00780c */ /* 0x000fc40003fa6070 */
[----:B------:R-:W-:Y:S02]  /*02f0*/  ISETP.GE.U32.AND P3, PT, R13, 0x10000, PT ;  /* 0x000100000d00780c */ /* 0x000fe40003f66070 */
[----:B------:R-:W-:Y:S02]  /*0300*/  ISETP.LT.AND.EX P1, PT, R11, R2, !P4, P1 ;  /* 0x000000020b00720c */ /* 0x000fe40006721310 */
[-C--:B------:R-:W-:Y:S02]  /*0310*/  ISETP.LT.U32.AND P4, PT, R15, R0.reuse, PT ;  /* 0x000000000f00720c */ /* 0x080fe40003f81070 */
[----:B------:R-:W-:Y:S02]  /*0320*/  ISETP.GE.U32.AND.EX P5, PT, R19, RZ, PT, P5 ;  /* 0x000000ff1300720c */ /* 0x000fe40003fa6150 */
[----:B------:R-:W-:Y:S02]  /*0330*/  ISETP.LT.U32.AND P2, PT, R13, R0, PT ;  /* 0x000000000d00720c */ /* 0x000fe40003f41070 */
[----:B------:R-:W-:-:S02]  /*0340*/  ISETP.GE.U32.AND.EX P3, PT, R17, RZ, PT, P3 ;  /* 0x000000ff1100720c */ /* 0x000fc40003f66130 */
[----:B------:R-:W-:Y:S02]  /*0350*/  ISETP.LT.AND.EX P4, PT, R19, R2, !P5, P4 ;  /* 0x000000021300720c */ /* 0x000fe40006f81340 */
[----:B------:R-:W-:Y:S02]  /*0360*/  LEA R8, P6, R9, R6, 0x3 ;  /* 0x0000000609087211 */ /* 0x000fe400078c18ff */
[----:B------:R-:W-:Y:S02]  /*0370*/  ISETP.LT.AND.EX P2, PT, R17, R2, !P3, P2 ;  /* 0x000000021100720c */ /* 0x000fe40005f41320 */
[-C--:B------:R-:W-:Y:S02]  /*0380*/  LEA R14, P5, R15, R6.reuse, 0x3 ;  /* 0x000000060f0e7211 */ /* 0x080fe400078a18ff */
[----:B------:R-:W-:Y:S02]  /*0390*/  LEA R12, P3, R13, R6, 0x3 ;  /* 0x000000060d0c7211 */ /* 0x000fe400078618ff */
[----:B------:R-:W-:-:S02]  /*03a0*/  LEA.HI.X R9, R9, R7, R11, 0x3, P6 ;  /* 0x0000000709097211 */ /* 0x000fc400030f1c0b */
[----:B------:R-:W-:Y:S02]  /*03b0*/  CS2R R10, SRZ ;  /* 0x00000000000a7805 */ /* 0x000fe4000001ff00 */
[-C--:B------:R-:W-:Y:S02]  /*03c0*/  LEA.HI.X R15, R15, R7.reuse, R19, 0x3, P5 ;  /* 0x000000070f0f7211 */ /* 0x080fe400028f1c13 */
[----:B------:R-:W-:Y:S02]  /*03d0*/  CS2R R18, SRZ ;  /* 0x0000000000127805 */ /* 0x000fe4000001ff00 */
[----:B------:R-:W-:Y:S02]  /*03e0*/  LEA.HI.X R13, R13, R7, R17, 0x3, P3 ;  /* 0x000000070d0d7211 */ /* 0x000fe400018f1c11 */
[----:B------:R-:W-:Y:S01]  /*03f0*/  CS2R R16, SRZ ;  /* 0x0000000000107805 */ /* 0x000fe2000001ff00 */
[----:B------:R-:W3:Y:S04]  /*0400*/  @P1 LDG.E.64 R10, desc[UR4][R8.64] ;  /* 0x00000004080a1981 */ /* 0x000ee8000c1e1b00 */
[----:B------:R-:W4:Y:S04]  /*0410*/  @P4 LDG.E.64 R18, desc[UR4][R14.64] ;  /* 0x000000040e124981 */ /* 0x000f28000c1e1b00 */
[----:B------:R-:W5:Y:S01]  /*0420*/  @P2 LDG.E.64 R16, desc[UR4][R12.64] ;  /* 0x000000040c102981 */ /* 0x000f62000c1e1b00 */
[----:B------:R-:W-:-:S02]  /*0430*/  IMAD.MOV.U32 R27, RZ, RZ, R5 ;  /* 0x000000ffff1b7224 */ /* 0x000fc400078e0005 */
[----:B------:R-:W-:-:S04]  /*0440*/  IMAD.WIDE.U32 R26, R4, 0x4, R26 ;  /* 0x00000004041a7825 */ /* 0x000fc800078e001a */
[----:B------:R-:W-:Y:S01]  /*0450*/  IMAD.MOV.U32 R5, RZ, RZ, R27 ;  /* 0x000000ffff057224 */ /* 0x000fe200078e001b */
[----:B--2---:R-:W-:-:S06]  /*0460*/  @P0 DSETP.GTU.AND P3, PT, |R22|, +INF , PT ;  /* 0x7ff000001600042a */ /* 0x004fcc0003f6c200 */
[----:B0-----:R-:W-:Y:S01]  /*0470*/  @P0 DSETP.GT.OR P3, PT, R22, R20, P3 ;  /* 0x000000141600022a */ /* 0x001fe20001f64400 */
[----:B------:R-:W0:Y:S05]  /*0480*/  @P0 LDC.64 R20, c[0x0][0xf40] ;  /* 0x0003d000ff140b82 */ /* 0x000e2a0000000a00 */
[----:B0-----:R-:W-:Y:S02]  /*0490*/  @P0 FSEL R28, R22, R20, P3 ;  /* 0x00000014161c0208 */ /* 0x001fe40001800000 */
[----:B------:R-:W-:Y:S02]  /*04a0*/  @P0 FSEL R29, R23, R21, P3 ;  /* 0x00000015171d0208 */ /* 0x000fe40001800000 */
[----:B------:R-:W0:Y:S03]  /*04b0*/  @P1 LDC.64 R20, c[0x0][0xf40] ;  /* 0x0003d000ff141b82 */ /* 0x000e260000000a00 */
[----:B------:R1:W-:Y:S05]  /*04c0*/  @P0 STG.E.64 desc[UR4][R24.64], R28 ;  /* 0x0000001c18000986 */ /* 0x0003ea000c101b04 */
[----:B------:R-:W2:Y:S08]  /*04d0*/  @P4 LDC.64 R22, c[0x0][0xf40] ;  /* 0x0003d000ff164b82 */ /* 0x000eb00000000a00 */
[----:B-1----:R-:W1:Y:S01]  /*04e0*/  @P2 LDC.64 R24, c[0x0][0xf40] ;  /* 0x0003d000ff182b82 */ /* 0x002e620000000a00 */
[----:B---3--:R-:W-:-:S02]  /*04f0*/  @P1 DSETP.GTU.AND P0, PT, |R10|, +INF , PT ;  /* 0x7ff000000a00142a */ /* 0x008fc40003f0c200 */
[----:B----4-:R-:W-:Y:S02]  /*0500*/  @P4 DSETP.GTU.AND P5, PT, |R18|, +INF , PT ;  /* 0x7ff000001200442a */ /* 0x010fe40003fac200 */
[----:B-----5:R-:W-:Y:S02]  /*0510*/  @P2 DSETP.GTU.AND P3, PT, |R16|, +INF , PT ;  /* 0x7ff000001000242a */ /* 0x020fe40003f6c200 */
[----:B0-----:R-:W-:Y:S01]  /*0520*/  @P1 DSETP.GT.OR P0, PT, R10, R20, P0 ;  /* 0x000000140a00122a */ /* 0x001fe20000704400 */
[----:B------:R-:W0:Y:S01]  /*0530*/  @P1 LDC.64 R20, c[0x0][0xf40] ;  /* 0x0003d000ff141b82 */ /* 0x000e220000000a00 */
[----:B--2---:R-:W-:-:S07]  /*0540*/  @P4 DSETP.GT.OR P5, PT, R18, R22, P5 ;  /* 0x000000161200422a */ /* 0x004fce0002fa4400 */
[----:B------:R-:W2:Y:S01]  /*0550*/  @P2 LDC.64 R22, c[0x0][0xf40] ;  /* 0x0003d000ff162b82 */ /* 0x000ea20000000a00 */
[----:B-1----:R-:W-:-:S07]  /*0560*/  @P2 DSETP.GT.OR P3, PT, R16, R24, P3 ;  /* 0x000000181000222a */ /* 0x002fce0001f64400 */
[----:B------:R-:W1:Y:S01]  /*0570*/  @P4 LDC.64 R24, c[0x0][0xf40] ;  /* 0x0003d000ff184b82 */ /* 0x000e620000000a00 */
[----:B0-----:R-:W-:Y:S02]  /*0580*/  @P1 FSEL R20, R10, R20, P0 ;  /* 0x000000140a141208 */ /* 0x001fe40000000000 */
[----:B------:R-:W-:Y:S02]  /*0590*/  @P1 FSEL R21, R11, R21, P0 ;  /* 0x000000150b151208 */ /* 0x000fe40000000000 */
[----:B--2---:R-:W-:Y:S02]  /*05a0*/  @P2 FSEL R22, R16, R22, P3 ;  /* 0x0000001610162208 */ /* 0x004fe40001800000 */
[----:B------:R-:W-:Y:S01]  /*05b0*/  @P2 FSEL R23, R17, R23, P3 ;  /* 0x0000001711172208 */ /* 0x000fe20001800000 */
[----:B------:R2:W-:Y:S01]  /*05c0*/  @P1 STG.E.64 desc[UR4][R8.64], R20 ;  /* 0x0000001408001986 */ /* 0x0005e2000c101b04 */
[----:B-1----:R-:W-:Y:S02]  /*05d0*/  @P4 FSEL R24, R18, R24, P5 ;  /* 0x0000001812184208 */ /* 0x002fe40002800000 */
[----:B------:R-:W-:Y:S01]  /*05e0*/  @P4 FSEL R25, R19, R25, P5 ;  /* 0x0000001913194208 */ /* 0x000fe20002800000 */
[----:B------:R2:W-:Y:S01]  /*05f0*/  @P2 STG.E.64 desc[UR4][R12.64], R22 ;  /* 0x000000160c002986 */ /* 0x0005e2000c101b04 */
[----:B------:R-:W-:-:S02]  /*0600*/  ISETP.GE.U32.AND P0, PT, R26, 0x10000, PT ;  /* 0x000100001a00780c */ /* 0x000fc40003f06070 */
[----:B------:R-:W-:Y:S01]  /*0610*/  ISETP.LT.U32.AND P1, PT, R26, R0, PT ;  /* 0x000000001a00720c */ /* 0x000fe20003f21070 */
[----:B------:R2:W-:Y:S01]  /*0620*/  @P4 STG.E.64 desc[UR4][R14.64], R24 ;  /* 0x000000180e004986 */ /* 0x0005e2000c101b04 */
[C---:B------:R-:W-:Y:S02]  /*0630*/  ISETP.GE.U32.AND.EX P0, PT, R27.reuse, RZ, PT, P0 ;  /* 0x000000ff1b00720c */ /* 0x040fe40003f06100 */
[----:B------:R-:W-:-:S13]  /*0640*/  ISETP.LT.AND.EX P1, PT, R27, R2, PT, P1 ;  /* 0x000000021b00720c */ /* 0x000fda0003f21310 */
[----:B--2---:R-:W-:Y:S05]  /*0650*/  @!P0 BRA P1, `(.L_x_73) ;  /* 0xfffffff800cc8947 */ /* 0x004fea000083ffff */
[----:B------:R-:W-:Y:S05]  /*0660*/  EXIT ;  /* 0x000000000000794d */ /* 0x000fea0003800000 */
.L_x_72:
        /* <DEDUP_REMOVED lines=8> */
[----:B------:R-:W-:Y:S01]  /*06f0*/  ULDC.64 UR8, c[0x0][0xf40] ;  /* 0x0003d00000087ab9 */ /* 0x000fe20000000a00 */
[----:B------:R-:W-:-:S05]  /*0700*/  ULDC.64 UR10, c[0x0][0xf40] ;  /* 0x0003d000000a7ab9 */ /* 0x000fca0000000a00 */
.L_x_74:
[----:B------:R-:W-:-:S04]  /*0710*/  LEA R4, P0, R3, R6, 0x5 ;  /* 0x0000000603047211 */ /* 0x000fc800078028ff */
[----:B------:R-:W-:-:S05]  /*0720*/  LEA.HI.X R5, R3, R7, R16, 0x5, P0 ;  /* 0x0000000703057211 */ /* 0x000fca00000f2c10 */
        /* <DEDUP_REMOVED lines=14> */
[----:B------:R-:W-:Y:S02]  /*0810*/  FSEL R13, R13, UR11, P2 ;  /* 0x0000000b0d0d7c08 */ /* 0x000fe40009000000 */
[----:B------:R-:W-:Y:S01]  /*0820*/  FSEL R12, R12, UR10, P2 ;  /* 0x0000000a0c0c7c08 */ /* 0x000fe20009000000 */
[----:B------:R0:W-:Y:S01]  /*0830*/  STG.E.128 desc[UR4][R4.64], R8 ;  /* 0x0000000804007986 */ /* 0x0001e2000c101d04 */
[----:B------:R-:W-:Y:S02]  /*0840*/  FSEL R14, R14, UR10, P3 ;  /* 0x0000000a0e0e7c08 */ /* 0x000fe40009800000 */
[----:B------:R-:W-:Y:S02]  /*0850*/  FSEL R15, R15, UR11, P3 ;  /* 0x0000000b0f0f7c08 */ /* 0x000fe40009800000 */
[----:B------:R-:W-:-:S04]  /*0860*/  IADD3 R3, P0, R3, UR6, RZ ;  /* 0x0000000603037c10 */ /* 0x000fc8000ff1e0ff */
        /* <DEDUP_REMOVED lines=9> */
[----:B------:R-:W-:Y:S02]  /*0900*/  ISETP.GE.U32.AND P0, PT, R13, R0, PT ;  /* 0x000000000d00720c */ /* 0x000fe40003f06070 */
[----:B------:R-:W-:-:S04]  /*0910*/  SHF.L.U64.HI R13, R3, 0x2, R16 ;  /* 0x00000002030d7819 */ /* 0x000fc80000010210 */
[----:B------:R-:W-:-:S13]  /*0920*/  ISETP.GE.AND.EX P0, PT, R13, R2, PT, P0 ;  /* 0x000000020d00720c */ /* 0x000fda0003f06300 */
[----:B0-----:R-:W-:Y:S05]  /*0930*/  @!P0 BRA P1, `(.L_x_74) ;  /* 0xfffffffc00748947 */ /* 0x001fea000083ffff */
[----:B------:R-:W-:Y:S05]  /*0940*/  EXIT ;  /* 0x000000000000794d */ /* 0x000fea0003800000 */
.L_x_75:
        /* <DEDUP_REMOVED lines=11> */
.L_x_5311:


//--------------------- .text._ZN2at6native57_GLOBAL__N__f3eca4a2_24_ForeachBinaryOpScalar_cu_86b9896c25multi_tensor_apply_kernelINS1_18TensorListMetadataILi1EEENS1_21BinaryOpScalarFunctorIsLi1ELi1ELi0EEEJNS0_7maximumIsEEsEEEvT_T0_DpT1_ --------------------------
	.section	.text._ZN2at6native57_GLOBAL__N__f3eca4a2_24_ForeachBinaryOpScalar_cu_86b9896c25multi_tensor_apply_kernelINS1_18TensorListMetadataILi1EEENS1_21BinaryOpScalarFunctorIsLi1ELi1ELi0EEEJNS0_7maximumIsEEsEEEvT_T0_DpT1_,"ax",@progbits
	.align	128
.text._ZN2at6native57_GLOBAL__N__f3eca4a2_24_ForeachBinaryOpScalar_cu_86b9896c25multi_tensor_apply_kernelINS1_18TensorListMetadataILi1EEENS1_21BinaryOpScalarFunctorIsLi1ELi1ELi0EEEJNS0_7maximumIsEEsEEEvT_T0_DpT1_:
        .type           _ZN2at6native57_GLOBAL__N__f3eca4a2_24_ForeachBinaryOpScalar_cu_86b9896c25multi_tensor_apply_kernelINS1_18TensorListMetadataILi1EEENS1_21BinaryOpScalarFunctorIsLi1ELi1ELi0EEEJNS0_7maximumIsEEsEEEvT_T0_DpT1_,@function
        .size           _ZN2at6native57_GLOBAL__N__f3eca4a2_24_ForeachBinaryOpScalar_cu_86b9896c25multi_tensor_apply_kernelINS1_18TensorListMetadataILi1EEENS1_21BinaryOpScalarFunctorIsLi1ELi1ELi0EEEJNS0_7maximumIsEEsEEEvT_T0_DpT1_,(.L_x_5312 - _ZN2at6native57_GLOBAL__N__f3eca4a2_24_ForeachBinaryOpScalar_cu_86b9896c25multi_tensor_apply_kernelINS1_18TensorListMetadataILi1EEENS1_21BinaryOpScalarFunctorIsLi1ELi1ELi0EEEJNS0_7maximumIsEEsEEEvT_T0_DpT1_)
        .other          _ZN2at6native57_GLOBAL__N__f3eca4a2_24_ForeachBinaryOpScalar_cu_86b9896c25multi_tensor_apply_kernelINS1_18TensorListMetadataILi1EEENS1_21BinaryOpScalarFunctorIsLi1ELi1ELi0EEEJNS0_7maximumIsEEsEEEvT_T0_DpT1_,@"STO_CUDA_ENTRY STV_DEFAULT"
_ZN2at6native57_GLOBAL__N__f3eca4a2_24_ForeachBinaryOpScalar_cu_86b9896c25multi_tensor_apply_kernelINS1_18TensorListMetadataILi1EEENS1_21BinaryOpScalarFunctorIsLi1ELi1ELi0EEEJNS0_7maximumIsEEsEEEvT_T0_DpT1_:
        /* <DEDUP_REMOVED lines=11> */
[----:B0-----:R-:W-:-:S05]  /*00b0*/  IADD3 R3, P1, -R4, R6, RZ ;  /* 0x0000000604037210 */ /* 0x001fca0007f3e1ff */
[----:B------:R-:W-:Y:S02]  /*00c0*/  IMAD.X R5, R7, 0x1, ~R5, P1 ;  /* 0x0000000107057824 */ /* 0x000fe400008e0e05 */
[----:B-1----:R-:W-:Y:S01]  /*00d0*/  IMAD.WIDE R16, R9, 0x20000, R16 ;  /* 0x0002000009107825 */ /* 0x002fe200078e0210 */
[----:B------:R-:W-:-:S04]  /*00e0*/  LOP3.LUT R9, R3, 0x3, RZ, 0xc0, !PT ;  /* 0x0000000303097812 */ /* 0x000fc800078ec0ff */
        /* <DEDUP_REMOVED lines=9> */
.L_x_77:
[----:B0-----:R-:W-:Y:S02]  /*0180*/  IADD3 R2, P0, R7, R26, RZ ;  /* 0x0000001a07027210 */ /* 0x001fe40007f1e0ff */
[----:B------:R-:W-:Y:S02]  /*0190*/  PRMT R4, RZ, 0x7610, R4 ;  /* 0x00007610ff047816 */ /* 0x000fe40000000004 */
[CC--:B-1----:R-:W-:Y:S01]  /*01a0*/  IADD3 R11, P1, R9.reuse, R2.reuse, RZ ;  /* 0x00000002090b7210 */ /* 0x0c2fe20007f3e0ff */
[----:B------:R-:W-:Y:S01]  /*01b0*/  IMAD.X R15, RZ, RZ, R27, P0 ;  /* 0x000000ffff0f7224 */ /* 0x000fe200000e061b */
[----:B------:R-:W-:Y:S02]  /*01c0*/  LEA R13, P4, R9, R2, 0x1 ;  /* 0x00000002090d7211 */ /* 0x000fe400078808ff */
[C---:B------:R-:W-:Y:S01]  /*01d0*/  ISETP.GE.U32.AND P0, PT, R11.reuse, 0x10000, PT ;  /* 0x000100000b00780c */ /* 0x040fe20003f06070 */
[----:B------:R-:W-:Y:S01]  /*01e0*/  IMAD.X R0, RZ, RZ, R15, P1 ;  /* 0x000000ffff007224 */ /* 0x000fe200008e060f */
[----:B------:R-:W-:-:S02]  /*01f0*/  ISETP.LT.U32.AND P2, PT, R11, R3, PT ;  /* 0x000000030b00720c */ /* 0x000fc40003f41070 */
[C---:B------:R-:W-:Y:S02]  /*0200*/  LEA R18, P3, R11.reuse, R16, 0x1 ;  /* 0x000000100b127211 */ /* 0x040fe400078608ff */
[C---:B------:R-:W-:Y:S02]  /*0210*/  ISETP.GE.U32.AND.EX P0, PT, R0.reuse, RZ, PT, P0 ;  /* 0x000000ff0000720c */ /* 0x040fe40003f06100 */
[----:B------:R-:W-:Y:S01]  /*0220*/  LEA.HI.X R19, R11, R17, R0, 0x1, P3 ;  /* 0x000000110b137211 */ /* 0x000fe200018f0c00 */
[----:B------:R-:W-:Y:S01]  /*0230*/  IMAD R11, R9, 0x3, RZ ;  /* 0x00000003090b7824 */ /* 0x000fe200078e02ff */
[----:B------:R-:W-:Y:S01]  /*0240*/  ISETP.LT.AND.EX P0, PT, R0, R5, !P0, P2 ;  /* 0x000000050000720c */ /* 0x000fe20004701320 */
[----:B------:R-:W-:Y:S01]  /*0250*/  IMAD.X R0, RZ, RZ, R15, P4 ;  /* 0x000000ffff007224 */ /* 0x000fe200020e060f */
[C---:B------:R-:W-:Y:S02]  /*0260*/  ISETP.GE.U32.AND P1, PT, R13.reuse, 0x10000, PT ;  /* 0x000100000d00780c */ /* 0x040fe40003f26070 */
[----:B------:R-:W-:-:S02]  /*0270*/  ISETP.LT.U32.AND P3, PT, R13, R3, PT ;  /* 0x000000030d00720c */ /* 0x000fc40003f61070 */
[----:B------:R-:W-:Y:S02]  /*0280*/  LEA R20, P4, R13, R16, 0x1 ;  /* 0x000000100d147211 */ /* 0x000fe400078808ff */
[----:B------:R-:W-:Y:S02]  /*0290*/  ISETP.GE.U32.AND.EX P1, PT, R0, RZ, PT, P1 ;  /* 0x000000ff0000720c */ /* 0x000fe40003f26110 */
[----:B------:R-:W-:Y:S02]  /*02a0*/  IADD3 R11, P5, R11, R2, RZ ;  /* 0x000000020b0b7210 */ /* 0x000fe40007fbe0ff */
[----:B------:R-:W-:Y:S01]  /*02b0*/  ISETP.GE.U32.AND P2, PT, R2, 0x10000, PT ;  /* 0x000100000200780c */ /* 0x000fe20003f46070 */
[----:B------:R-:W0:Y:S01]  /*02c0*/  @P0 LDC.U16 R10, c[0x0][0xf3a] ;  /* 0x0003ce80ff0a0b82 */ /* 0x000e220000000400 */
[----:B------:R-:W-:Y:S02]  /*02d0*/  LEA.HI.X R21, R13, R17, R0, 0x1, P4 ;  /* 0x000000110d157211 */ /* 0x000fe400020f0c00 */
[----:B------:R-:W-:Y:S01]  /*02e0*/  ISETP.LT.AND.EX P1, PT, R0, R5, !P1, P3 ;  /* 0x000000050000720c */ /* 0x000fe20004f21330 */
[----:B------:R-:W-:Y:S01]  /*02f0*/  IMAD.X R0, RZ, RZ, R15, P5 ;  /* 0x000000ffff007224 */ /* 0x000fe200028e060f */
[----:B------:R-:W-:-:S02]  /*0300*/  ISETP.LT.U32.AND P3, PT, R2, R3, PT ;  /* 0x000000030200720c */ /* 0x000fc40003f61070 */
[----:B------:R-:W-:Y:S02]  /*0310*/  ISETP.GE.U32.AND.EX P4, PT, R15, RZ, PT, P2 ;  /* 0x000000ff0f00720c */ /* 0x000fe40003f86120 */
[----:B------:R-:W-:Y:S02]  /*0320*/  ISETP.GE.U32.AND P2, PT, R11, 0x10000, PT ;  /* 0x000100000b00780c */ /* 0x000fe40003f46070 */
[----:B------:R-:W-:Y:S02]  /*0330*/  ISETP.LT.AND.EX P3, PT, R15, R5, !P4, P3 ;  /* 0x000000050f00720c */ /* 0x000fe40006761330 */
[C---:B------:R-:W-:Y:S02]  /*0340*/  ISETP.LT.U32.AND P4, PT, R11.reuse, R3, PT ;  /* 0x000000030b00720c */ /* 0x040fe40003f81070 */
[----:B------:R-:W-:Y:S01]  /*0350*/  ISETP.GE.U32.AND.EX P2, PT, R0, RZ, PT, P2 ;  /* 0x000000ff0000720c */ /* 0x000fe20003f46120 */
[----:B------:R-:W2:Y:S01]  /*0360*/  @P1 LDG.E.U16 R4, desc[UR4][R20.64] ;  /* 0x0000000414041981 */ /* 0x000ea2000c1e1500 */
[-C--:B------:R-:W-:Y:S01]  /*0370*/  LEA R24, P6, R11, R16.reuse, 0x1 ;  /* 0x000000100b187211 */ /* 0x080fe200078c08ff */
[----:B------:R-:W2:Y:S01]  /*0380*/  @P1 LDC.U16 R12, c[0x0][0xf3a] ;  /* 0x0003ce80ff0c1b82 */ /* 0x000ea20000000400 */
[----:B------:R-:W-:-:S02]  /*0390*/  LEA R22, P5, R2, R16, 0x1 ;  /* 0x0000001002167211 */ /* 0x000fc400078a08ff */
[----:B------:R-:W-:Y:S02]  /*03a0*/  ISETP.LT.AND.EX P2, PT, R0, R5, !P2, P4 ;  /* 0x000000050000720c */ /* 0x000fe40005741340 */
[-CC-:B------:R-:W-:Y:S02]  /*03b0*/  LEA.HI.X R25, R11, R17.reuse, R0.reuse, 0x1, P6 ;  /* 0x000000110b197211 */ /* 0x180fe400030f0c00 */
[----:B------:R-:W-:Y:S01]  /*03c0*/  LEA.HI.X R23, R2, R17, R15, 0x1, P5 ;  /* 0x0000001102177211 */ /* 0x000fe200028f0c0f */
[----:B------:R-:W1:Y:S01]  /*03d0*/  @P3 LDC.U16 R8, c[0x0][0xf3a] ;  /* 0x0003ce80ff083b82 */ /* 0x000e620000000400 */
[----:B------:R-:W-:Y:S02]  /*03e0*/  PRMT R0, RZ, 0x7610, R0 ;  /* 0x00007610ff007816 */ /* 0x000fe40000000000 */
[----:B------:R-:W-:Y:S02]  /*03f0*/  PRMT R2, RZ, 0x7610, R2 ;  /* 0x00007610ff027816 */ /* 0x000fe40000000002 */
[----:B------:R-:W-:-:S02]  /*0400*/  PRMT R6, RZ, 0x7610, R6 ;  /* 0x00007610ff067816 */ /* 0x000fc40000000006 */
[----:B------:R-:W1:Y:S01]  /*0410*/  @P3 LDG.E.U16 R0, desc[UR4][R22.64] ;  /* 0x0000000416003981 */ /* 0x000e62000c1e1500 */
[----:B------:R-:W3:Y:S03]  /*0420*/  @P2 LDC.U16 R14, c[0x0][0xf3a] ;  /* 0x0003ce80ff0e2b82 */ /* 0x000ee60000000400 */
[----:B------:R-:W0:Y:S04]  /*0430*/  @P0 LDG.E.U16 R2, desc[UR4][R18.64] ;  /* 0x0000000412020981 */ /* 0x000e28000c1e1500 */
[----:B------:R-:W3:Y:S01]  /*0440*/  @P2 LDG.E.U16 R6, desc[UR4][R24.64] ;  /* 0x0000000418062981 */ /* 0x000ee2000c1e1500 */
[----:B------:R-:W-:Y:S01]  /*0450*/  IMAD.WIDE.U32 R26, R9, 0x4, R26 ;  /* 0x00000004091a7825 */ /* 0x000fe200078e001a */
[----:B--2---:R-:W-:-:S02]  /*0460*/  @P1 VIMNMX.S16x2 R4, R4, R12, !PT ;  /* 0x0000000c04041248 */ /* 0x004fc40007fe0300 */
[----:B-1----:R-:W-:Y:S02]  /*0470*/  @P3 VIMNMX.S16x2 R0, R0, R8, !PT ;  /* 0x0000000800003248 */ /* 0x002fe40007fe0300 */
[----:B0-----:R-:W-:-:S03]  /*0480*/  @P0 VIMNMX.S16x2 R2, R2, R10, !PT ;  /* 0x0000000a02020248 */ /* 0x001fc60007fe0300 */
[----:B------:R2:W-:Y:S01]  /*0490*/  @P3 STG.E.U16 desc[UR4][R22.64], R0 ;  /* 0x0000000016003986 */ /* 0x0005e2000c101504 */
[----:B---3--:R-:W-:-:S03]  /*04a0*/  @P2 VIMNMX.S16x2 R6, R6, R14, !PT ;  /* 0x0000000e06062248 */ /* 0x008fc60007fe0300 */
[----:B------:R2:W-:Y:S01]  /*04b0*/  @P0 STG.E.U16 desc[UR4][R18.64], R2 ;  /* 0x0000000212000986 */ /* 0x0005e2000c101504 */
[----:B------:R-:W-:-:S03]  /*04c0*/  ISETP.GE.U32.AND P0, PT, R26, 0x10000, PT ;  /* 0x000100001a00780c */ /* 0x000fc60003f06070 */
[----:B------:R2:W-:Y:S01]  /*04d0*/  @P1 STG.E.U16 desc[UR4][R20.64], R4 ;  /* 0x0000000414001986 */ /* 0x0005e2000c101504 */
[----:B------:R-:W-:-:S03]  /*04e0*/  ISETP.LT.U32.AND P1, PT, R26, R3, PT ;  /* 0x000000031a00720c */ /* 0x000fc60003f21070 */
[----:B------:R2:W-:Y:S01]  /*04f0*/  @P2 STG.E.U16 desc[UR4][R24.64], R6 ;  /* 0x0000000618002986 */ /* 0x0005e2000c101504 */
[C---:B------:R-:W-:Y:S02]  /*0500*/  ISETP.GE.U32.AND.EX P0, PT, R27.reuse, RZ, PT, P0 ;  /* 0x000000ff1b00720c */ /* 0x040fe40003f06100 */
[----:B------:R-:W-:-:S13]  /*0510*/  ISETP.LT.AND.EX P1, PT, R27, R5, PT, P1 ;  /* 0x000000051b00720c */ /* 0x000fda0003f21310 */
[----:B--2---:R-:W-:Y:S05]  /*0520*/  @!P0 BRA P1, `(.L_x_77) ;  /* 0xfffffffc00148947 */ /* 0x004fea000083ffff */
[----:B------:R-:W-:Y:S05]  /*0530*/  EXIT ;  /* 0x000000000000794d */ /* 0x000fea0003800000 */
.L_x_76:
        /* <DEDUP_REMOVED lines=9> */
.L_x_78:
[----:B------:R-:W-:-:S04]  /*05d0*/  LEA R6, P0, R11, R16, 0x3 ;  /* 0x000000100b067211 */ /* 0x000fc800078018ff */
[----:B------:R-:W-:-:S05]  /*05e0*/  LEA.HI.X R7, R11, R17, R10, 0x3, P0 ;  /* 0x000000110b077211 */ /* 0x000fca00000f1c0a */
[----:B------:R-:W2:Y:S01]  /*05f0*/  LDG.E.64 R8, desc[UR4][R6.64] ;  /* 0x0000000406087981 */ /* 0x000ea2000c1e1b00 */
[----:B------:R-:W-:-:S04]  /*0600*/  IADD3 R11, P0, R11, UR6, RZ ;  /* 0x000000060b0b7c10 */ /* 0x000fc8000ff1e0ff */
[----:B------:R-:W-:Y:S01]  /*0610*/  ISETP.LT.U32.AND P1, PT, R11, 0x4000, PT ;  /* 0x000040000b00780c */ /* 0x000fe20003f21070 */
[----:B------:R-:W-:-:S05]  /*0620*/  IMAD.X R10, RZ, RZ, R10, P0 ;  /* 0x000000ffff0a7224 */ /* 0x000fca00000e060a */
[----:B------:R-:W-:Y:S02]  /*0630*/  ISETP.LT.U32.AND.EX P1, PT, R10, RZ, PT, P1 ;  /* 0x000000ff0a00720c */ /* 0x000fe40003f21110 */
[C---:B--2---:R-:W-:Y:S02]  /*0640*/  PRMT R2, R9.reuse, 0x7632, R2 ;  /* 0x0000763209027816 */ /* 0x044fe40000000002 */
[----:B------:R-:W-:Y:S02]  /*0650*/  PRMT R0, R9, 0x7610, R0 ;  /* 0x0000761009007816 */ /* 0x000fe40000000000 */
[----:B------:R-:W-:Y:S02]  /*0660*/  PRMT R4, R8, 0x7632, R4 ;  /* 0x0000763208047816 */ /* 0x000fe40000000004 */
[----:B------:R-:W-:Y:S02]  /*0670*/  VIMNMX.S16x2 R2, R2, UR8, !PT ;  /* 0x0000000802027c48 */ /* 0x000fe4000ffe0300 */
[----:B------:R-:W-:-:S02]  /*0680*/  VIMNMX.S16x2 R0, R0, UR8, !PT ;  /* 0x0000000800007c48 */ /* 0x000fc4000ffe0300 */
[----:B------:R-:W-:Y:S02]  /*0690*/  VIMNMX.S16x2 R8, R8, UR8, !PT ;  /* 0x0000000808087c48 */ /* 0x000fe4000ffe0300 */
[----:B------:R-:W-:Y:S02]  /*06a0*/  VIMNMX.S16x2 R4, R4, UR8, !PT ;  /* 0x0000000804047c48 */ /* 0x000fe4000ffe0300 */
[----:B------:R-:W-:Y:S01]  /*06b0*/  PRMT R9, R0, 0x5410, R2 ;  /* 0x0000541000097816 */ /* 0x000fe20000000002 */
[----:B------:R-:W-:Y:S01]  /*06c0*/  IMAD.SHL.U32 R0, R11, 0x4, RZ ;  /* 0x000000040b007824 */ /* 0x000fe200078e00ff */
[----:B------:R-:W-:-:S04]  /*06d0*/  PRMT R8, R8, 0x5410, R4 ;  /* 0x0000541008087816 */ /* 0x000fc80000000004 */
[----:B------:R-:W-:Y:S01]  /*06e0*/  ISETP.GE.U32.AND P0, PT, R0, R3, PT ;  /* 0x000000030000720c */ /* 0x000fe20003f06070 */
[----:B------:R0:W-:Y:S01]  /*06f0*/  STG.E.64 desc[UR4][R6.64], R8 ;  /* 0x0000000806007986 */ /* 0x0001e2000c101b04 */
[----:B------:R-:W-:-:S04]  /*0700*/  SHF.L.U64.HI R0, R11, 0x2, R10 ;  /* 0x000000020b007819 */ /* 0x000fc8000001020a */
[----:B------:R-:W-:-:S13]  /*0710*/  ISETP.GE.AND.EX P0, PT, R0, R5, PT, P0 ;  /* 0x000000050000720c */ /* 0x000fda0003f06300 */
[----:B0-----:R-:W-:Y:S05]  /*0720*/  @!P0 BRA P1, `(.L_x_78) ;  /* 0xfffffffc00a88947 */ /* 0x001fea000083ffff */
[----:B------:R-:W-:Y:S05]  /*0730*/  EXIT ;  /* 0x000000000000794d */ /* 0x000fea0003800000 */
.L_x_79:
        /* <DEDUP_REMOVED lines=12> */
.L_x_5312:


//--------------------- .text._ZN2at6native57_GLOBAL__N__f3eca4a2_24_ForeachBinaryOpScalar_cu_86b9896c25multi_tensor_apply_kernelINS1_18TensorListMetadataILi1EEENS1_21BinaryOpScalarFunctorIlLi1ELi1ELi0EEEJNS0_7maximumIlEElEEEvT_T0_DpT1_ --------------------------
	.section	.text._ZN2at6native57_GLOBAL__N__f3eca4a2_24_ForeachBinaryOpScalar_cu_86b9896c25multi_tensor_apply_kernelINS1_18TensorListMetadataILi1EEENS1_21BinaryOpScalarFunctorIlLi1ELi1ELi0EEEJNS0_7maximumIlEElEEEvT_T0_DpT1_,"ax",@progbits
	.align	128
.text._ZN2at6native57_GLOBAL__N__f3eca4a2_24_ForeachBinaryOpScalar_cu_86b9896c25multi_tensor_apply_kernelINS1_18TensorListMetadataILi1EEENS1_21BinaryOpScalarFunctorIlLi1ELi1ELi0EEEJNS0_7maximumIlEElEEEvT_T0_DpT1_:
        .type           _ZN2at6native57_GLOBAL__N__f3eca4a2_24_ForeachBinaryOpScalar_cu_86b9896c25multi_tensor_apply_kernelINS1_18TensorListMetadataILi1EEENS1_21BinaryOpScalarFunctorIlLi1ELi1ELi0EEEJNS0_7maximumIlEElEEEvT_T0_DpT1_,@function
        .size           _ZN2at6native57_GLOBAL__N__f3eca4a2_24_ForeachBinaryOpScalar_cu_86b9896c25multi_tensor_apply_kernelINS1_18TensorListMetadataILi1EEENS1_21BinaryOpScalarFunctorIlLi1ELi1ELi0EEEJNS0_7maximumIlEElEEEvT_T0_DpT1_,(.L_x_5313 - _ZN2at6native57_GLOBAL__N__f3eca4a2_24_ForeachBinaryOpScalar_cu_86b9896c25multi_tensor_apply_kernelINS1_18TensorListMetadataILi1EEENS1_21BinaryOpScalarFunctorIlLi1ELi1ELi0EEEJNS0_7maximumIlEElEEEvT_T0_DpT1_)
        .other          _ZN2at6native57_GLOBAL__N__f3eca4a2_24_ForeachBinaryOpScalar_cu_86b9896c25multi_tensor_apply_kernelINS1_18TensorListMetadataILi1EEENS1_21BinaryOpScalarFunctorIlLi1ELi1ELi0EEEJNS0_7maximumIlEElEEEvT_T0_DpT1_,@"STO_CUDA_ENTRY STV_DEFAULT"
_ZN2at6native57_GLOBAL__N__f3eca4a2_24_ForeachBinaryOpScalar_cu_86b9896c25multi_tensor_apply_kernelINS1_18TensorListMetadataILi1EEENS1_21BinaryOpScalarFunctorIlLi1ELi1ELi0EEEJNS0_7maximumIlEElEEEvT_T0_DpT1_:
        /* <DEDUP_REMOVED lines=25> */
.L_x_81:
        /* <DEDUP_REMOVED lines=11> */
[----:B------:R-:W-:Y:S01]  /*0240*/  IMAD R10, R4, 0x3, RZ ;  /* 0x00000003040a7824 */ /* 0x000fe200078e02ff */
[----:B------:R-:W2:Y:S02]  /*0250*/  @P1 LDC.64 R20, c[0x0][0xf40] ;  /* 0x0003d000ff141b82 */ /* 0x000ea40000000a00 */
[C---:B------:R-:W-:Y:S01]  /*0260*/  ISETP.GE.U32.AND P0, PT, R9.reuse, 0x10000, PT ;  /* 0x000100000900780c */ /* 0x040fe20003f06070 */
[----:B------:R-:W-:Y:S01]  /*0270*/  IMAD.X R11, RZ, RZ, R19, P2 ;  /* 0x000000ffff0b7224 */ /* 0x000fe200010e0613 */
[-C--:B------:R-:W-:Y:S02]  /*0280*/  IADD3 R15, P3, R10, R13.reuse, RZ ;  /* 0x0000000d0a0f7210 */ /* 0x080fe40007f7e0ff */
[----:B------:R-:W-:Y:S02]  /*0290*/  LEA R13, P4, R4, R13, 0x1 ;  /* 0x0000000d040d7211 */ /* 0x000fe400078808ff */
[----:B------:R-:W-:-:S02]  /*02a0*/  ISETP.LT.U32.AND P2, PT, R9, R0, PT ;  /* 0x000000000900720c */ /* 0x000fc40003f41070 */
[----:B------:R-:W-:Y:S01]  /*02b0*/  LEA R8, P5, R9, R6, 0x3 ;  /* 0x0000000609087211 */ /* 0x000fe200078a18ff */
[--C-:B------:R-:W-:Y:S01]  /*02c0*/  IMAD.X R17, RZ, RZ, R19.reuse, P4 ;  /* 0x000000ffff117224 */ /* 0x100fe200020e0613 */
[----:B------:R-:W-:Y:S01]  /*02d0*/  ISETP.GE.U32.AND.EX P0, PT, R11, RZ, PT, P0 ;  /* 0x000000ff0b00720c */ /* 0x000fe20003f06100 */
[----:B------:R-:W-:Y:S01]  /*02e0*/  IMAD.X R19, RZ, RZ, R19, P3 ;  /* 0x000000ffff137224 */ /* 0x000fe200018e0613 */
[----:B------:R-:W-:Y:S02]  /*02f0*/  LEA.HI.X R9, R9, R7, R11, 0x3, P5 ;  /* 0x0000000709097211 */ /* 0x000fe400028f1c0b */
[----:B------:R-:W-:Y:S02]  /*0300*/  ISETP.LT.AND.EX P0, PT, R11, R2, !P0, P2 ;  /* 0x000000020b00720c */ /* 0x000fe40004701320 */
[----:B------:R-:W-:Y:S02]  /*0310*/  CS2R R10, SRZ ;  /* 0x00000000000a7805 */ /* 0x000fe4000001ff00 */
[----:B------:R-:W-:-:S02]  /*0320*/  ISETP.GE.U32.AND P5, PT, R13, 0x10000, PT ;  /* 0x000100000d00780c */ /* 0x000fc40003fa6070 */
[----:B------:R-:W-:Y:S02]  /*0330*/  ISETP.GE.U32.AND P2, PT, R15, 0x10000, PT ;  /* 0x000100000f00780c */ /* 0x000fe40003f46070 */
[-C--:B------:R-:W-:Y:S02]  /*0340*/  ISETP.LT.U32.AND P4, PT, R13, R0.reuse, PT ;  /* 0x000000000d00720c */ /* 0x080fe40003f81070 */
[----:B------:R-:W-:Y:S02]  /*0350*/  ISETP.GE.U32.AND.EX P5, PT, R17, RZ, PT, P5 ;  /* 0x000000ff1100720c */ /* 0x000fe40003fa6150 */
[----:B------:R-:W-:Y:S02]  /*0360*/  ISETP.LT.U32.AND P3, PT, R15, R0, PT ;  /* 0x000000000f00720c */ /* 0x000fe40003f61070 */
[----:B------:R-:W-:Y:S01]  /*0370*/  ISETP.GE.U32.AND.EX P2, PT, R19, RZ, PT, P2 ;  /* 0x000000ff1300720c */ /* 0x000fe20003f46120 */
[----:B------:R-:W3:Y:S01]  /*0380*/  @P0 LDG.E.64 R10, desc[UR4][R8.64] ;  /* 0x00000004080a0981 */ /* 0x000ee2000c1e1b00 */
[----:B------:R-:W-:-:S02]  /*0390*/  ISETP.LT.AND.EX P4, PT, R17, R2, !P5, P4 ;  /* 0x000000021100720c */ /* 0x000fc40006f81340 */
[----:B------:R-:W-:Y:S02]  /*03a0*/  ISETP.LT.AND.EX P2, PT, R19, R2, !P2, P3 ;  /* 0x000000021300720c */ /* 0x000fe40005741330 */
[-C--:B------:R-:W-:Y:S02]  /*03b0*/  LEA R12, P6, R13, R6.reuse, 0x3 ;  /* 0x000000060d0c7211 */ /* 0x080fe400078c18ff */
[----:B------:R-:W-:Y:S02]  /*03c0*/  LEA R14, P3, R15, R6, 0x3 ;  /* 0x000000060f0e7211 */ /* 0x000fe400078618ff */
[-C--:B------:R-:W-:Y:S02]  /*03d0*/  LEA.HI.X R13, R13, R7.reuse, R17, 0x3, P6 ;  /* 0x000000070d0d7211 */ /* 0x080fe400030f1c11 */
[----:B------:R-:W-:Y:S02]  /*03e0*/  CS2R R16, SRZ ;  /* 0x0000000000107805 */ /* 0x000fe4000001ff00 */
[----:B------:R-:W-:-:S02]  /*03f0*/  LEA.HI.X R15, R15, R7, R19, 0x3, P3 ;  /* 0x000000070f0f7211 */ /* 0x000fc400018f1c13 */
[----:B------:R-:W-:Y:S02]  /*0400*/  CS2R R18, SRZ ;  /* 0x0000000000127805 */ /* 0x000fe4000001ff00 */
[----:B------:R-:W4:Y:S01]  /*0410*/  @P4 LDG.E.64 R16, desc[UR4][R12.64] ;  /* 0x000000040c104981 */ /* 0x000f22000c1e1b00 */
[----:B------:R-:W0:Y:S03]  /*0420*/  @P2 LDC.64 R24, c[0x0][0xf40] ;  /* 0x0003d000ff182b82 */ /* 0x000e260000000a00 */
[----:B------:R-:W0:Y:S01]  /*0430*/  @P2 LDG.E.64 R18, desc[UR4][R14.64] ;  /* 0x000000040e122981 */ /* 0x000e22000c1e1b00 */
[----:B------:R-:W-:Y:S02]  /*0440*/  IMAD.MOV.U32 R27, RZ, RZ, R5 ;  /* 0x000000ffff1b7224 */ /* 0x000fe400078e0005 */
[----:B------:R-:W-:-:S04]  /*0450*/  IMAD.WIDE.U32 R26, R4, 0x4, R26 ;  /* 0x00000004041a7825 */ /* 0x000fc800078e001a */
[----:B------:R-:W-:Y:S01]  /*0460*/  IMAD.MOV.U32 R5, RZ, RZ, R27 ;  /* 0x000000ffff057224 */ /* 0x000fe200078e001b */
[----:B--2---:R-:W-:-:S04]  /*0470*/  @P1 ISETP.GT.U32.AND P3, PT, R22, R20, PT ;  /* 0x000000141600120c */ /* 0x004fc80003f64070 */
[----:B------:R-:W-:-:S04]  /*0480*/  @P1 ISETP.GT.AND.EX P3, PT, R23, R21, PT, P3 ;  /* 0x000000151700120c */ /* 0x000fc80003f64330 */
[----:B------:R-:W-:Y:S02]  /*0490*/  @P1 SEL R22, R22, R20, P3 ;  /* 0x0000001416161207 */ /* 0x000fe40001800000 */
[----:B------:R-:W-:Y:S02]  /*04a0*/  @P1 SEL R23, R23, R21, P3 ;  /* 0x0000001517171207 */ /* 0x000fe40001800000 */
[----:B------:R-:W3:Y:S03]  /*04b0*/  @P0 LDC.64 R20, c[0x0][0xf40] ;  /* 0x0003d000ff140b82 */ /* 0x000ee60000000a00 */
[----:B------:R1:W-:Y:S05]  /*04c0*/  @P1 STG.E.64 desc[UR4][R28.64], R22 ;  /* 0x000000161c001986 */ /* 0x0003ea000c101b04 */
[----:B-1----:R-:W4:Y:S01]  /*04d0*/  @P4 LDC.64 R22, c[0x0][0xf40] ;  /* 0x0003d000ff164b82 */ /* 0x002f220000000a00 */
[----:B---3--:R-:W-:-:S04]  /*04e0*/  @P0 ISETP.GT.U32.AND P1, PT, R10, R20, PT ;  /* 0x000000140a00020c */ /* 0x008fc80003f24070 */
[----:B------:R-:W-:-:S04]  /*04f0*/  @P0 ISETP.GT.AND.EX P1, PT, R11, R21, PT, P1 ;  /* 0x000000150b00020c */ /* 0x000fc80003f24310 */
[----:B------:R-:W-:Y:S02]  /*0500*/  @P0 SEL R20, R10, R20, P1 ;  /* 0x000000140a140207 */ /* 0x000fe40000800000 */
[----:B------:R-:W-:Y:S02]  /*0510*/  @P0 SEL R21, R11, R21, P1 ;  /* 0x000000150b150207 */ /* 0x000fe40000800000 */
[----:B0-----:R-:W-:Y:S02]  /*0520*/  @P2 ISETP.GT.U32.AND P3, PT, R18, R24, PT ;  /* 0x000000181200220c */ /* 0x001fe40003f64070 */
[----:B----4-:R-:W-:Y:S02]  /*0530*/  @P4 ISETP.GT.U32.AND P1, PT, R16, R22, PT ;  /* 0x000000161000420c */ /* 0x010fe40003f24070 */
[----:B------:R-:W-:Y:S02]  /*0540*/  @P2 ISETP.GT.AND.EX P3, PT, R19, R25, PT, P3 ;  /* 0x000000191300220c */ /* 0x000fe40003f64330 */
[----:B------:R-:W-:-:S02]  /*0550*/  @P4 ISETP.GT.AND.EX P1, PT, R17, R23, PT, P1 ;  /* 0x000000171100420c */ /* 0x000fc40003f24310 */
[----:B------:R-:W-:Y:S02]  /*0560*/  @P2 SEL R24, R18, R24, P3 ;  /* 0x0000001812182207 */ /* 0x000fe40001800000 */
[----:B------:R-:W-:Y:S02]  /*0570*/  @P4 SEL R22, R16, R22, P1 ;  /* 0x0000001610164207 */ /* 0x000fe40000800000 */
[----:B------:R-:W-:Y:S02]  /*0580*/  @P4 SEL R23, R17, R23, P1 ;  /* 0x0000001711174207 */ /* 0x000fe40000800000 */
[----:B------:R-:W-:Y:S01]  /*0590*/  @P2 SEL R25, R19, R25, P3 ;  /* 0x0000001913192207 */ /* 0x000fe20001800000 */
[----:B------:R2:W-:Y:S01]  /*05a0*/  @P0 STG.E.64 desc[UR4][R8.64], R20 ;  /* 0x0000001408000986 */ /* 0x0005e2000c101b04 */
[----:B------:R-:W-:-:S03]  /*05b0*/  ISETP.GE.U32.AND P0, PT, R26, 0x10000, PT ;  /* 0x000100001a00780c */ /* 0x000fc60003f06070 */
[----:B------:R2:W-:Y:S01]  /*05c0*/  @P4 STG.E.64 desc[UR4][R12.64], R22 ;  /* 0x000000160c004986 */ /* 0x0005e2000c101b04 */
[----:B------:R-:W-:-:S03]  /*05d0*/  ISETP.LT.U32.AND P1, PT, R26, R0, PT ;  /* 0x000000001a00720c */ /* 0x000fc60003f21070 */
[----:B------:R2:W-:Y:S01]  /*05e0*/  @P2 STG.E.64 desc[UR4][R14.64], R24 ;  /* 0x000000180e002986 */ /* 0x0005e2000c101b04 */
[C---:B------:R-:W-:Y:S02]  /*05f0*/  ISETP.GE.U32.AND.EX P0, PT, R27.reuse, RZ, PT, P0 ;  /* 0x000000ff1b00720c */ /* 0x040fe40003f06100 */
[----:B------:R-:W-:-:S13]  /*0600*/  ISETP.LT.AND.EX P1, PT, R27, R2, PT, P1 ;  /* 0x000000021b00720c */ /* 0x000fda0003f21310 */
[----:B--2---:R-:W-:Y:S05]  /*0610*/  @!P0 BRA P1, `(.L_x_81) ;  /* 0xfffffff800dc8947 */ /* 0x004fea000083ffff */
[----:B------:R-:W-:Y:S05]  /*0620*/  EXIT ;  /* 0x000000000000794d */ /* 0x000fea0003800000 */
.L_x_80:
        /* <DEDUP_REMOVED lines=8> */
[----:B------:R-:W-:-:S05]  /*06b0*/  ULDC.64 UR8, c[0x0][0xf40] ;  /* 0x0003d00000087ab9 */ /* 0x000fca0000000a00 */
.L_x_82:
[----:B------:R-:W-:-:S04]  /*06c0*/  LEA R4, P0, R3, R6, 0x5 ;  /* 0x0000000603047211 */ /* 0x000fc800078028ff */
[----:B------:R-:W-:-:S05]  /*06d0*/  LEA.HI.X R5, R3, R7, R16, 0x5, P0 ;  /* 0x0000000703057211 */ /* 0x000fca00000f2c10 */
[----:B------:R-:W2:Y:S04]  /*06e0*/  LDG.E.128 R8, desc[UR4][R4.64] ;  /* 0x0000000404087981 */ /* 0x000ea8000c1e1d00 */
[----:B------:R-:W3:Y:S01]  /*06f0*/  LDG.E.128 R12, desc[UR4][R4.64+0x10] ;  /* 0x00001004040c7981 */ /* 0x000ee2000c1e1d00 */
[----:B--2---:R-:W-:Y:S02]  /*0700*/  ISETP.GT.U32.AND P0, PT, R10, UR8, PT ;  /* 0x000000080a007c0c */ /* 0x004fe4000bf04070 */
[----:B------:R-:W-:Y:S02]  /*0710*/  ISETP.GT.U32.AND P1, PT, R8, UR8, PT ;  /* 0x0000000808007c0c */ /* 0x000fe4000bf24070 */
[----:B------:R-:W-:Y:S02]  /*0720*/  ISETP.GT.AND.EX P0, PT, R11, UR9, PT, P0 ;  /* 0x000000090b007c0c */ /* 0x000fe4000bf04300 */
[----:B---3--:R-:W-:-:S02]  /*0730*/  ISETP.GT.U32.AND P2, PT, R14, UR8, PT ;  /* 0x000000080e007c0c */ /* 0x008fc4000bf44070 */
[----:B------:R-:W-:Y:S02]  /*0740*/  ISETP.GT.U32.AND P3, PT, R12, UR8, PT ;  /* 0x000000080c007c0c */ /* 0x000fe4000bf64070 */
[----:B------:R-:W-:Y:S02]  /*0750*/  SEL R10, R10, UR8, P0 ;  /* 0x000000080a0a7c07 */ /* 0x000fe40008000000 */
[----:B------:R-:W-:Y:S02]  /*0760*/  SEL R11, R11, UR9, P0 ;  /* 0x000000090b0b7c07 */ /* 0x000fe40008000000 */
[----:B------:R-:W-:Y:S02]  /*0770*/  ISETP.GT.AND.EX P1, PT, R9, UR9, PT, P1 ;  /* 0x0000000909007c0c */ /* 0x000fe4000bf24310 */
[----:B------:R-:W-:Y:S02]  /*0780*/  ISETP.GT.AND.EX P0, PT, R15, UR9, PT, P2 ;  /* 0x000000090f007c0c */ /* 0x000fe4000bf04320 */
[----:B------:R-:W-:-:S02]  /*0790*/  ISETP.GT.AND.EX P2, PT, R13, UR9, PT, P3 ;  /* 0x000000090d007c0c */ /* 0x000fc4000bf44330 */
[----:B------:R-:W-:Y:S02]  /*07a0*/  SEL R8, R8, UR8, P1 ;  /* 0x0000000808087c07 */ /* 0x000fe40008800000 */
[----:B------:R-:W-:Y:S02]  /*07b0*/  SEL R9, R9, UR9, P1 ;  /* 0x0000000909097c07 */ /* 0x000fe40008800000 */
[----:B------:R-:W-:Y:S02]  /*07c0*/  SEL R14, R14, UR8, P0 ;  /* 0x000000080e0e7c07 */ /* 0x000fe40008000000 */
[----:B------:R-:W-:Y:S01]  /*07d0*/  SEL R15, R15, UR9, P0 ;  /* 0x000000090f0f7c07 */ /* 0x000fe20008000000 */
[----:B------:R0:W-:Y:S01]  /*07e0*/  STG.E.128 desc[UR4][R4.64], R8 ;  /* 0x0000000804007986 */ /* 0x0001e2000c101d04 */
[----:B------:R-:W-:Y:S02]  /*07f0*/  SEL R13, R13, UR9, P2 ;  /* 0x000000090d0d7c07 */ /* 0x000fe40009000000 */
[----:B------:R-:W-:-:S02]  /*0800*/  SEL R12, R12, UR8, P2 ;  /* 0x000000080c0c7c07 */ /* 0x000fc40009000000 */
        /* <DEDUP_REMOVED lines=15> */
.L_x_83:
        /* <DEDUP_REMOVED lines=16> */
.L_x_5313:


//--------------------- .text._ZN2at6native57_GLOBAL__N__f3eca4a2_24_ForeachBinaryOpScalar_cu_86b9896c25multi_tensor_apply_kernelINS1_18TensorListMetadataILi1EEENS1_21BinaryOpScalarFunctorIiLi1ELi1ELi0EEEJNS0_7maximumIiEEiEEEvT_T0_DpT1_ --------------------------
	.section	.text._ZN2at6native57_GLOBAL__N__f3eca4a2_24_ForeachBinaryOpScalar_cu_86b9896c25multi_tensor_apply_kernelINS1_18TensorListMetadataILi1EEENS1_21BinaryOpScalarFunctorIiLi1ELi1ELi0EEEJNS0_7maximumIiEEiEEEvT_T0_DpT1_,"ax",@progbits
	.align	128
.text._ZN2at6native57_GLOBAL__N__f3eca4a2_24_ForeachBinaryOpScalar_cu_86b9896c25multi_tensor_apply_kernelINS1_18TensorListMetadataILi1EEENS1_21BinaryOpScalarFunctorIiLi1ELi1ELi0EEEJNS0_7maximumIiEEiEEEvT_T0_DpT1_:
        .type           _ZN2at6native57_GLOBAL__N__f3eca4a2_24_ForeachBinaryOpScalar_cu_86b9896c25multi_tensor_apply_kernelINS1_18TensorListMetadataILi1EEENS1_21BinaryOpScalarFunctorIiLi1ELi1ELi0EEEJNS0_7maximumIiEEiEEEvT_T0_DpT1_,@function
        .size           _ZN2at6native57_GLOBAL__N__f3eca4a2_24_ForeachBinaryOpScalar_cu_86b9896c25multi_tensor_apply_kernelINS1_18TensorListMetadataILi1EEENS1_21BinaryOpScalarFunctorIiLi1ELi1ELi0EEEJNS0_7maximumIiEEiEEEvT_T0_DpT1_,(.L_x_5314 - _ZN2at6native57_GLOBAL__N__f3eca4a2_24_ForeachBinaryOpScalar_cu_86b9896c25multi_tensor_apply_kernelINS1_18TensorListMetadataILi1EEENS1_21BinaryOpScalarFunctorIiLi1ELi1ELi0EEEJNS0_7maximumIiEEiEEEvT_T0_DpT1_)
        .other          _ZN2at6native57_GLOBAL__N__f3eca4a2_24_ForeachBinaryOpScalar_cu_86b9896c25multi_tensor_apply_kernelINS1_18TensorListMetadataILi1EEENS1_21BinaryOpScalarFunctorIiLi1ELi1ELi0EEEJNS0_7maximumIiEEiEEEvT_T0_DpT1_,@"STO_CUDA_ENTRY STV_DEFAULT"
_ZN2at6native57_GLOBAL__N__f3eca4a2_24_ForeachBinaryOpScalar_cu_86b9896c25multi_tensor_apply_kernelINS1_18TensorListMetadataILi1EEENS1_21BinaryOpScalarFunctorIiLi1ELi1ELi0EEEJNS0_7maximumIiEEiEEEvT_T0_DpT1_:
        /* <DEDUP_REMOVED lines=24> */
.L_x_85:
[----:B0-----:R-:W-:Y:S01]  /*0180*/  IADD3 R19, P0, R5, R16, RZ ;  /* 0x0000001005137210 */ /* 0x001fe20007f1e0ff */
[C---:B-1----:R-:W-:Y:S02]  /*0190*/  IMAD R8, R14.reuse, 0x3, RZ ;  /* 0x000000030e087824 */ /* 0x042fe400078e02ff */
[----:B------:R-:W-:Y:S01]  /*01a0*/  IMAD.MOV.U32 R20, RZ, RZ, RZ ;  /* 0x000000ffff147224 */ /* 0x000fe200078e00ff */
[CC--:B------:R-:W-:Y:S01]  /*01b0*/  IADD3 R9, P1, R14.reuse, R19.reuse, RZ ;  /* 0x000000130e097210 */ /* 0x0c0fe20007f3e0ff */
[----:B------:R-:W-:Y:S01]  /*01c0*/  IMAD.X R21, RZ, RZ, R17, P0 ;  /* 0x000000ffff157224 */ /* 0x000fe200000e0611 */
[----:B------:R-:W-:Y:S02]  /*01d0*/  LEA R7, P4, R14, R19, 0x1 ;  /* 0x000000130e077211 */ /* 0x000fe400078808ff */
[C---:B------:R-:W-:Y:S01]  /*01e0*/  ISETP.GE.U32.AND P0, PT, R9.reuse, 0x10000, PT ;  /* 0x000100000900780c */ /* 0x040fe20003f06070 */
[----:B------:R-:W-:Y:S01]  /*01f0*/  IMAD.X R11, RZ, RZ, R21, P1 ;  /* 0x000000ffff0b7224 */ /* 0x000fe200008e0615 */
[----:B------:R-:W-:-:S02]  /*0200*/  ISETP.LT.U32.AND P2, PT, R9, R0, PT ;  /* 0x000000000900720c */ /* 0x000fc40003f41070 */
[----:B------:R-:W-:Y:S02]  /*0210*/  LEA R12, P3, R9, R2, 0x2 ;  /* 0x00000002090c7211 */ /* 0x000fe400078610ff */
[----:B------:R-:W-:Y:S02]  /*0220*/  ISETP.GE.U32.AND.EX P0, PT, R11, RZ, PT, P0 ;  /* 0x000000ff0b00720c */ /* 0x000fe40003f06100 */
[----:B------:R-:W-:Y:S02]  /*0230*/  LEA.HI.X R13, R9, R3, R11, 0x2, P3 ;  /* 0x00000003090d7211 */ /* 0x000fe400018f140b */
        /* <DEDUP_REMOVED lines=8> */
[----:B------:R-:W0:Y:S01]  /*02c0*/  @P0 LDC R22, c[0x0][0xf3c] ;  /* 0x0003cf00ff160b82 */ /* 0x000e220000000800 */
[----:B------:R-:W-:Y:S01]  /*02d0*/  LEA.HI.X R7, R7, R3, R11, 0x2, P4 ;  /* 0x0000000307077211 */ /* 0x000fe200020f140b */
[----:B------:R-:W-:Y:S01]  /*02e0*/  IMAD.X R15, RZ, RZ, R21, P5 ;  /* 0x000000ffff0f7224 */ /* 0x000fe200028e0615 */
[----:B------:R-:W-:-:S02]  /*02f0*/  ISETP.LT.AND.EX P1, PT, R11, R4, !P1, P3 ;  /* 0x000000040b00720c */ /* 0x000fc40004f21330 */
[----:B------:R-:W-:Y:S02]  /*0300*/  ISETP.LT.U32.AND P3, PT, R19, R0, PT ;  /* 0x000000001300720c */ /* 0x000fe40003f61070 */
[----:B------:R-:W-:Y:S02]  /*0310*/  ISETP.GE.U32.AND.EX P4, PT, R21, RZ, PT, P2 ;  /* 0x000000ff1500720c */ /* 0x000fe40003f86120 */
[----:B------:R-:W-:Y:S02]  /*0320*/  ISETP.GE.U32.AND P2, PT, R9, 0x10000, PT ;  /* 0x000100000900780c */ /* 0x000fe40003f46070 */
[----:B------:R-:W-:Y:S02]  /*0330*/  ISETP.LT.AND.EX P3, PT, R21, R4, !P4, P3 ;  /* 0x000000041500720c */ /* 0x000fe40006761330 */
[----:B------:R-:W-:Y:S02]  /*0340*/  ISETP.LT.U32.AND P4, PT, R9, R0, PT ;  /* 0x000000000900720c */ /* 0x000fe40003f81070 */
[----:B------:R-:W-:Y:S01]  /*0350*/  ISETP.GE.U32.AND.EX P2, PT, R15, RZ, PT, P2 ;  /* 0x000000ff0f00720c */ /* 0x000fe20003f46120 */
[----:B------:R-:W2:Y:S01]  /*0360*/  @P1 LDG.E R20, desc[UR4][R6.64] ;  /* 0x0000000406141981 */ /* 0x000ea2000c1e1900 */
[-C--:B------:R-:W-:Y:S01]  /*0370*/  LEA R10, P5, R19, R2.reuse, 0x2 ;  /* 0x00000002130a7211 */ /* 0x080fe200078a10ff */
[----:B------:R-:W2:Y:S01]  /*0380*/  @P1 LDC R23, c[0x0][0xf3c] ;  /* 0x0003cf00ff171b82 */ /* 0x000ea20000000800 */
[----:B------:R-:W-:-:S02]  /*0390*/  LEA R8, P6, R9, R2, 0x2 ;  /* 0x0000000209087211 */ /* 0x000fc400078c10ff */
[----:B------:R-:W-:Y:S02]  /*03a0*/  ISETP.LT.AND.EX P2, PT, R15, R4, !P2, P4 ;  /* 0x000000040f00720c */ /* 0x000fe40005741340 */
[-C--:B------:R-:W-:Y:S02]  /*03b0*/  LEA.HI.X R11, R19, R3.reuse, R21, 0x2, P5 ;  /* 0x00000003130b7211 */ /* 0x080fe400028f1415 */
[----:B------:R-:W-:Y:S02]  /*03c0*/  CS2R R18, SRZ ;  /* 0x0000000000127805 */ /* 0x000fe4000001ff00 */
[----:B------:R-:W-:Y:S01]  /*03d0*/  LEA.HI.X R9, R9, R3, R15, 0x2, P6 ;  /* 0x0000000309097211 */ /* 0x000fe200030f140f */
[----:B------:R-:W-:Y:S01]  /*03e0*/  IMAD.MOV.U32 R15, RZ, RZ, RZ ;  /* 0x000000ffff0f7224 */ /* 0x000fe200078e00ff */
[----:B------:R-:W1:Y:S02]  /*03f0*/  @P3 LDC R21, c[0x0][0xf3c] ;  /* 0x0003cf00ff153b82 */ /* 0x000e640000000800 */
[----:B------:R-:W1:Y:S04]  /*0400*/  @P3 LDG.E R18, desc[UR4][R10.64] ;  /* 0x000000040a123981 */ /* 0x000e68000c1e1900 */
[----:B------:R-:W0:Y:S02]  /*0410*/  @P0 LDG.E R15, desc[UR4][R12.64] ;  /* 0x000000040c0f0981 */ /* 0x000e24000c1e1900 */
[----:B------:R-:W3:Y:S02]  /*0420*/  @P2 LDC R24, c[0x0][0xf3c] ;  /* 0x0003cf00ff182b82 */ /* 0x000ee40000000800 */
[----:B------:R-:W3:Y:S01]  /*0430*/  @P2 LDG.E R19, desc[UR4][R8.64] ;  /* 0x0000000408132981 */ /* 0x000ee2000c1e1900 */
[----:B------:R-:W-:Y:S01]  /*0440*/  IMAD.WIDE.U32 R16, R14, 0x4, R16 ;  /* 0x000000040e107825 */ /* 0x000fe200078e0010 */
[----:B--2---:R-:W-:-:S02]  /*0450*/  @P1 VIMNMX R23, R20, R23, !PT ;  /* 0x0000001714171248 */ /* 0x004fc40007fe0100 */
[----:B-1----:R-:W-:Y:S02]  /*0460*/  @P3 VIMNMX R21, R18, R21, !PT ;  /* 0x0000001512153248 */ /* 0x002fe40007fe0100 */
[----:B0-----:R-:W-:-:S03]  /*0470*/  @P0 VIMNMX R15, R15, R22, !PT ;  /* 0x000000160f0f0248 */ /* 0x001fc60007fe0100 */
[----:B------:R2:W-:Y:S01]  /*0480*/  @P3 STG.E desc[UR4][R10.64], R21 ;  /* 0x000000150a003986 */ /* 0x0005e2000c101904 */
[----:B---3--:R-:W-:-:S03]  /*0490*/  @P2 VIMNMX R19, R19, R24, !PT ;  /* 0x0000001813132248 */ /* 0x008fc60007fe0100 */
[----:B------:R2:W-:Y:S01]  /*04a0*/  @P0 STG.E desc[UR4][R12.64], R15 ;  /* 0x0000000f0c000986 */ /* 0x0005e2000c101904 */
[----:B------:R-:W-:-:S03]  /*04b0*/  ISETP.GE.U32.AND P0, PT, R16, 0x10000, PT ;  /* 0x000100001000780c */ /* 0x000fc60003f06070 */
[----:B------:R2:W-:Y:S01]  /*04c0*/  @P1 STG.E desc[UR4][R6.64], R23 ;  /* 0x0000001706001986 */ /* 0x0005e2000c101904 */
[----:B------:R-:W-:-:S03]  /*04d0*/  ISETP.LT.U32.AND P1, PT, R16, R0, PT ;  /* 0x000000001000720c */ /* 0x000fc60003f21070 */
[----:B------:R2:W-:Y:S01]  /*04e0*/  @P2 STG.E desc[UR4][R8.64], R19 ;  /* 0x0000001308002986 */ /* 0x0005e2000c101904 */
[C---:B------:R-:W-:Y:S02]  /*04f0*/  ISETP.GE.U32.AND.EX P0, PT, R17.reuse, RZ, PT, P0 ;  /* 0x000000ff1100720c */ /* 0x040fe40003f06100 */
[----:B------:R-:W-:-:S13]  /*0500*/  ISETP.LT.AND.EX P1, PT, R17, R4, PT, P1 ;  /* 0x000000041100720c */ /* 0x000fda0003f21310 */
[----:B--2---:R-:W-:Y:S05]  /*0510*/  @!P0 BRA P1, `(.L_x_85) ;  /* 0xfffffffc00188947 */ /* 0x004fea000083ffff */
[----:B------:R-:W-:Y:S05]  /*0520*/  EXIT ;  /* 0x000000000000794d */ /* 0x000fea0003800000 */
.L_x_84:
        /* <DEDUP_REMOVED lines=9> */
.L_x_86:
[----:B0-----:R-:W-:-:S04]  /*05c0*/  LEA R6, P0, R13, R2, 0x4 ;  /* 0x000000020d067211 */ /* 0x001fc800078020ff */
[----:B------:R-:W-:-:S05]  /*05d0*/  LEA.HI.X R7, R13, R3, R12, 0x4, P0 ;  /* 0x000000030d077211 */ /* 0x000fca00000f240c */
[----:B------:R-:W2:Y:S01]  /*05e0*/  LDG.E.128 R8, desc[UR4][R6.64] ;  /* 0x0000000406087981 */ /* 0x000ea2000c1e1d00 */
        /* <DEDUP_REMOVED lines=15> */
.L_x_87:
        /* <DEDUP_REMOVED lines=10> */
.L_x_5314:


//--------------------- .text._ZN2at6native57_GLOBAL__N__f3eca4a2_24_ForeachBinaryOpScalar_cu_86b9896c25multi_tensor_apply_kernelINS1_18TensorListMetadataILi1EEENS1_21BinaryOpScalarFunctorIaLi1ELi1ELi0EEEJNS0_7maximumIaEEaEEEvT_T0_DpT1_ --------------------------
	.section	.text._ZN2at6native57_GLOBAL__N__f3eca4a2_24_ForeachBinaryOpScalar_cu_86b9896c25multi_tensor_apply_kernelINS1_18TensorListMetadataILi1EEENS1_21BinaryOpScalarFunctorIaLi1ELi1ELi0EEEJNS0_7maximumIaEEaEEEvT_T0_DpT1_,"ax",@progbits
	.align	128
.text._ZN2at6native57_GLOBAL__N__f3eca4a2_24_ForeachBinaryOpScalar_cu_86b9896c25multi_tensor_apply_kernelINS1_18TensorListMetadataILi1EEENS1_21BinaryOpScalarFunctorIaLi1ELi1ELi0EEEJNS0_7maximumIaEEaEEEvT_T0_DpT1_:
        .type           _ZN2at6native57_GLOBAL__N__f3eca4a2_24_ForeachBinaryOpScalar_cu_86b9896c25multi_tensor_apply_kernelINS1_18TensorListMetadataILi1EEENS1_21BinaryOpScalarFunctorIaLi1ELi1ELi0EEEJNS0_7maximumIaEEaEEEvT_T0_DpT1_,@function
        .size           _ZN2at6native57_GLOBAL__N__f3eca4a2_24_ForeachBinaryOpScalar_cu_86b9896c25multi_tensor_apply_kernelINS1_18TensorListMetadataILi1EEENS1_21BinaryOpScalarFunctorIaLi1ELi1ELi0EEEJNS0_7maximumIaEEaEEEvT_T0_DpT1_,(.L_x_5315 - _ZN2at6native57_GLOBAL__N__f3eca4a2_24_ForeachBinaryOpScalar_cu_86b9896c25multi_tensor_apply_kernelINS1_18TensorListMetadataILi1EEENS1_21BinaryOpScalarFunctorIaLi1ELi1ELi0EEEJNS0_7maximumIaEEaEEEvT_T0_DpT1_)
        .other          _ZN2at6native57_GLOBAL__N__f3eca4a2_24_ForeachBinaryOpScalar_cu_86b9896c25multi_tensor_apply_kernelINS1_18TensorListMetadataILi1EEENS1_21BinaryOpScalarFunctorIaLi1ELi1ELi0EEEJNS0_7maximumIaEEaEEEvT_T0_DpT1_,@"STO_CUDA_ENTRY STV_DEFAULT"
_ZN2at6native57_GLOBAL__N__f3eca4a2_24_ForeachBinaryOpScalar_cu_86b9896c25multi_tensor_apply_kernelINS1_18TensorListMetadataILi1EEENS1_21BinaryOpScalarFunctorIaLi1ELi1ELi0EEEJNS0_7maximumIaEEaEEEvT_T0_DpT1_:
        /* <DEDUP_REMOVED lines=12> */
[----:B------:R-:W1:Y:S01]  /*00c0*/  LDC.64 R8, c[0x0][R0+0x580] ;  /* 0x0001600000087b82 */ /* 0x000e620000000a00 */
[----:B0-----:R-:W-:-:S05]  /*00d0*/  IADD3 R16, P1, R4, R6, RZ ;  /* 0x0000000604107210 */ /* 0x001fca0007f3e0ff */
[----:B------:R-:W-:Y:S01]  /*00e0*/  IMAD.X R5, R5, 0x1, R7, P1 ;  /* 0x0000000105057824 */ /* 0x000fe200008e0607 */
[----:B-1----:R-:W-:-:S04]  /*00f0*/  IADD3 R3, P2, -R6, R8, RZ ;  /* 0x0000000806037210 */ /* 0x002fc80007f5e1ff */
[----:B------:R-:W-:Y:S01]  /*0100*/  LOP3.LUT P0, RZ, R3, 0x3, R16, 0xc8, !PT ;  /* 0x0000000303ff7812 */ /* 0x000fe2000780c810 */
[----:B------:R-:W-:-:S12]  /*0110*/  IMAD.X R7, R9, 0x1, ~R7, P2 ;  /* 0x0000000109077824 */ /* 0x000fd800010e0e07 */
[----:B------:R-:W-:Y:S05]  /*0120*/  @!P0 BRA `(.L_x_88) ;  /* 0x0000000400188947 */ /* 0x000fea0003800000 */
[----:B------:R-:W-:-:S04]  /*0130*/  ISETP.GE.U32.AND P0, PT, R3, 0x1, PT ;  /* 0x000000010300780c */ /* 0x000fc80003f06070 */
[----:B------:R-:W-:-:S13]  /*0140*/  ISETP.GE.AND.EX P0, PT, R7, RZ, PT, P0 ;  /* 0x000000ff0700720c */ /* 0x000fda0003f06300 */
[----:B------:R-:W-:Y:S05]  /*0150*/  @!P0 EXIT ;  /* 0x000000000000894d */ /* 0x000fea0003800000 */
[----:B------:R-:W0:Y:S01]  /*0160*/  S2R R17, SR_TID.X ;  /* 0x0000000000117919 */ /* 0x000e220000002100 */
[----:B------:R-:W1:Y:S01]  /*0170*/  LDC R18, c[0x0][RZ] ;  /* 0x00000000ff127b82 */ /* 0x000e620000000800 */
[----:B------:R-:W-:-:S07]  /*0180*/  CS2R R20, SRZ ;  /* 0x0000000000147805 */ /* 0x000fce000001ff00 */
.L_x_89:
[----:B0-----:R-:W-:Y:S01]  /*0190*/  IADD3 R11, P0, R17, R20, RZ ;  /* 0x00000014110b7210 */ /* 0x001fe20007f1e0ff */
[C---:B-1----:R-:W-:Y:S01]  /*01a0*/  IMAD R14, R18.reuse, 0x3, RZ ;  /* 0x00000003120e7824 */ /* 0x042fe200078e02ff */
[----:B------:R-:W-:Y:S02]  /*01b0*/  PRMT R2, RZ, 0x7610, R2 ;  /* 0x00007610ff027816 */ /* 0x000fe40000000002 */
[CC--:B------:R-:W-:Y:S01]  /*01c0*/  IADD3 R8, P1, R18.reuse, R11.reuse, RZ ;  /* 0x0000000b12087210 */ /* 0x0c0fe20007f3e0ff */
[----:B------:R-:W-:Y:S01]  /*01d0*/  IMAD.X R6, RZ, RZ, R21, P0 ;  /* 0x000000ffff067224 */ /* 0x000fe200000e0615 */
[C---:B------:R-:W-:Y:S02]  /*01e0*/  ISETP.GE.U32.AND P4, PT, R11.reuse, 0x10000, PT ;  /* 0x000100000b00780c */ /* 0x040fe40003f86070 */
[----:B------:R-:W-:Y:S01]  /*01f0*/  LEA R12, P3, R18, R11, 0x1 ;  /* 0x0000000b120c7211 */ /* 0x000fe200078608ff */
[----:B------:R-:W-:Y:S01]  /*0200*/  IMAD.X R0, RZ, RZ, R6, P1 ;  /* 0x000000ffff007224 */ /* 0x000fe200008e0606 */
[----:B------:R-:W-:-:S02]  /*0210*/  ISETP.LT.U32.AND P0, PT, R11, R3, PT ;  /* 0x000000030b00720c */ /* 0x000fc40003f01070 */
[----:B------:R-:W-:Y:S01]  /*0220*/  IADD3 R14, P5, R14, R11, RZ ;  /* 0x0000000b0e0e7210 */ /* 0x000fe20007fbe0ff */
[--C-:B------:R-:W-:Y:S01]  /*0230*/  IMAD.X R22, RZ, RZ, R6.reuse, P3 ;  /* 0x000000ffff167224 */ /* 0x100fe200018e0606 */
[----:B------:R-:W-:Y:S02]  /*0240*/  ISETP.GE.U32.AND P2, PT, R8, 0x10000, PT ;  /* 0x000100000800780c */ /* 0x000fe40003f46070 */
[----:B------:R-:W-:Y:S01]  /*0250*/  ISETP.GE.U32.AND.EX P4, PT, R6, RZ, PT, P4 ;  /* 0x000000ff0600720c */ /* 0x000fe20003f86140 */
[----:B------:R-:W-:Y:S01]  /*0260*/  IMAD.X R4, RZ, RZ, R6, P5 ;  /* 0x000000ffff047224 */ /* 0x000fe200028e0606 */
[C---:B------:R-:W-:Y:S02]  /*0270*/  ISETP.LT.U32.AND P1, PT, R8.reuse, R3, PT ;  /* 0x000000030800720c */ /* 0x040fe40003f21070 */
[----:B------:R-:W-:Y:S02]  /*0280*/  IADD3 R8, P6, R8, R16, RZ ;  /* 0x0000001008087210 */ /* 0x000fe40007fde0ff */
[----:B------:R-:W-:-:S02]  /*0290*/  ISETP.GE.U32.AND.EX P2, PT, R0, RZ, PT, P2 ;  /* 0x000000ff0000720c */ /* 0x000fc40003f46120 */
[-C--:B------:R-:W-:Y:S01]  /*02a0*/  ISETP.LT.AND.EX P0, PT, R6, R7.reuse, !P4, P0 ;  /* 0x000000070600720c */ /* 0x080fe20006701300 */
[----:B------:R-:W-:Y:S01]  /*02b0*/  IMAD.X R9, R0, 0x1, R5, P6 ;  /* 0x0000000100097824 */ /* 0x000fe200030e0605 */
[----:B------:R-:W-:Y:S02]  /*02c0*/  ISETP.GE.U32.AND P4, PT, R12, 0x10000, PT ;  /* 0x000100000c00780c */ /* 0x000fe40003f86070 */
[----:B------:R-:W-:Y:S02]  /*02d0*/  ISETP.GE.U32.AND P3, PT, R14, 0x10000, PT ;  /* 0x000100000e00780c */ /* 0x000fe40003f66070 */
[----:B------:R-:W-:Y:S02]  /*02e0*/  ISETP.LT.AND.EX P1, PT, R0, R7, !P2, P1 ;  /* 0x000000070000720c */ /* 0x000fe40005721310 */
[----:B------:R-:W-:Y:S02]  /*02f0*/  ISETP.LT.U32.AND P2, PT, R12, R3, PT ;  /* 0x000000030c00720c */ /* 0x000fe40003f41070 */
[----:B------:R-:W-:-:S02]  /*0300*/  ISETP.GE.U32.AND.EX P5, PT, R22, RZ, PT, P4 ;  /* 0x000000ff1600720c */ /* 0x000fc40003fa6140 */
[-C--:B------:R-:W-:Y:S02]  /*0310*/  IADD3 R10, P6, R11, R16.reuse, RZ ;  /* 0x000000100b0a7210 */ /* 0x080fe40007fde0ff */
[----:B------:R-:W-:Y:S02]  /*0320*/  ISETP.LT.U32.AND P4, PT, R14, R3, PT ;  /* 0x000000030e00720c */ /* 0x000fe40003f81070 */
[----:B------:R-:W-:Y:S01]  /*0330*/  ISETP.GE.U32.AND.EX P3, PT, R4, RZ, PT, P3 ;  /* 0x000000ff0400720c */ /* 0x000fe20003f66130 */
[----:B------:R-:W-:Y:S01]  /*0340*/  IMAD.X R11, R6, 0x1, R5, P6 ;  /* 0x00000001060b7824 */ /* 0x000fe200030e0605 */
[-C--:B------:R-:W-:Y:S02]  /*0350*/  ISETP.LT.AND.EX P2, PT, R22, R7.reuse, !P5, P2 ;  /* 0x000000071600720c */ /* 0x080fe40006f41320 */
[----:B------:R-:W-:Y:S02]  /*0360*/  ISETP.LT.AND.EX P3, PT, R4, R7, !P3, P4 ;  /* 0x000000070400720c */ /* 0x000fe40005f61340 */
[-C--:B------:R-:W-:Y:S01]  /*0370*/  IADD3 R14, P6, R14, R16.reuse, RZ ;  /* 0x000000100e0e7210 */ /* 0x080fe20007fde0ff */
[----:B------:R-:W2:Y:S01]  /*0380*/  @P0 LDG.E.U8 R2, desc[UR6][R10.64] ;  /* 0x000000060a020981 */ /* 0x000ea2000c1e1100 */
[----:B------:R-:W-:-:S02]  /*0390*/  IADD3 R12, P5, R12, R16, RZ ;  /* 0x000000100c0c7210 */ /* 0x000fc40007fbe0ff */
[----:B------:R-:W-:Y:S01]  /*03a0*/  PRMT R0, RZ, 0x7610, R0 ;  /* 0x00007610ff007816 */ /* 0x000fe20000000000 */
[--C-:B------:R-:W-:Y:S01]  /*03b0*/  IMAD.X R15, R4, 0x1, R5.reuse, P6 ;  /* 0x00000001040f7824 */ /* 0x100fe200030e0605 */
[----:B------:R-:W-:Y:S01]  /*03c0*/  PRMT R6, RZ, 0x7610, R6 ;  /* 0x00007610ff067816 */ /* 0x000fe20000000006 */
[----:B------:R-:W-:Y:S01]  /*03d0*/  IMAD.X R13, R22, 0x1, R5, P5 ;  /* 0x00000001160d7824 */ /* 0x000fe200028e0605 */
[----:B------:R-:W-:Y:S02]  /*03e0*/  PRMT R4, RZ, 0x7610, R4 ;  /* 0x00007610ff047816 */ /* 0x000fe40000000004 */
[----:B------:R-:W3:Y:S04]  /*03f0*/  @P1 LDG.E.U8 R0, desc[UR6][R8.64] ;  /* 0x0000000608001981 */ /* 0x000ee8000c1e1100 */
[----:B------:R-:W4:Y:S04]  /*0400*/  @P2 LDG.E.U8 R6, desc[UR6][R12.64] ;  /* 0x000000060c062981 */ /* 0x000f28000c1e1100 */
[----:B------:R-:W5:Y:S01]  /*0410*/  @P3 LDG.E.U8 R4, desc[UR6][R14.64] ;  /* 0x000000060e043981 */ /* 0x000f62000c1e1100 */
[----:B------:R-:W-:Y:S01]  /*0420*/  IMAD.WIDE.U32 R20, R18, 0x4, R20 ;  /* 0x0000000412147825 */ /* 0x000fe200078e0014 */
[----:B--2---:R-:W-:-:S02]  /*0430*/  @P0 PRMT R2, R2, 0x8880, RZ ;  /* 0x0000888002020816 */ /* 0x004fc400000000ff */
[----:B---3--:R-:W-:Y:S02]  /*0440*/  @P1 PRMT R19, R0, 0x8880, RZ ;  /* 0x0000888000131816 */ /* 0x008fe400000000ff */
[----:B------:R-:W-:Y:S02]  /*0450*/  @P0 PRMT R0, R2, 0x7710, RZ ;  /* 0x0000771002000816 */ /* 0x000fe400000000ff */
[----:B----4-:R-:W-:Y:S02]  /*0460*/  @P2 PRMT R6, R6, 0x8880, RZ ;  /* 0x0000888006062816 */ /* 0x010fe400000000ff */
[----:B------:R-:W-:Y:S02]  /*0470*/  @P1 PRMT R2, R19, 0x7710, RZ ;  /* 0x0000771013021816 */ /* 0x000fe400000000ff */
[----:B-----5:R-:W-:Y:S02]  /*0480*/  @P3 PRMT R22, R4, 0x8880, RZ ;  /* 0x0000888004163816 */ /* 0x020fe400000000ff */
[----:B------:R-:W-:-:S02]  /*0490*/  @P2 PRMT R4, R6, 0x7710, RZ ;  /* 0x0000771006042816 */ /* 0x000fc400000000ff */
[----:B------:R-:W-:Y:S02]  /*04a0*/  @P3 PRMT R6, R22, 0x7710, RZ ;  /* 0x0000771016063816 */ /* 0x000fe400000000ff */
[----:B------:R-:W-:Y:S02]  /*04b0*/  @P0 VIMNMX.S16x2 R0, R0, UR4, !PT ;  /* 0x0000000400000c48 */ /* 0x000fe4000ffe0300 */
[----:B------:R-:W-:Y:S02]  /*04c0*/  @P1 VIMNMX.S16x2 R2, R2, UR4, !PT ;  /* 0x0000000402021c48 */ /* 0x000fe4000ffe0300 */
[----:B------:R-:W-:Y:S02]  /*04d0*/  @P2 VIMNMX.S16x2 R4, R4, UR4, !PT ;  /* 0x0000000404042c48 */ /* 0x000fe4000ffe0300 */
[----:B------:R-:W-:Y:S01]  /*04e0*/  @P3 VIMNMX.S16x2 R6, R6, UR4, !PT ;  /* 0x0000000406063c48 */ /* 0x000fe2000ffe0300 */
[----:B------:R2:W-:Y:S01]  /*04f0*/  @P0 STG.E.U8 desc[UR6][R10.64], R0 ;  /* 0x000000000a000986 */ /* 0x0005e2000c101106 */
[----:B------:R-:W-:-:S03]  /*0500*/  ISETP.GE.U32.AND P0, PT, R20, 0x10000, PT ;  /* 0x000100001400780c */ /* 0x000fc60003f06070 */
[----:B------:R2:W-:Y:S01]  /*0510*/  @P1 STG.E.U8 desc[UR6][R8.64], R2 ;  /* 0x0000000208001986 */ /* 0x0005e2000c101106 */
[----:B------:R-:W-:-:S03]  /*0520*/  ISETP.LT.U32.AND P1, PT, R20, R3, PT ;  /* 0x000000031400720c */ /* 0x000fc60003f21070 */
[----:B------:R2:W-:Y:S04]  /*0530*/  @P2 STG.E.U8 desc[UR6][R12.64], R4 ;  /* 0x000000040c002986 */ /* 0x0005e8000c101106 */
[----:B------:R2:W-:Y:S01]  /*0540*/  @P3 STG.E.U8 desc[UR6][R14.64], R6 ;  /* 0x000000060e003986 */ /* 0x0005e2000c101106 */
[C---:B------:R-:W-:Y:S02]  /*0550*/  ISETP.GE.U32.AND.EX P0, PT, R21.reuse, RZ, PT, P0 ;  /* 0x000000ff1500720c */ /* 0x040fe40003f06100 */
[----:B------:R-:W-:-:S13]  /*0560*/  ISETP.LT.AND.EX P1, PT, R21, R7, PT, P1 ;  /* 0x000000071500720c */ /* 0x000fda0003f21310 */
[----:B--2---:R-:W-:Y:S05]  /*0570*/  @!P0 BRA P1, `(.L_x_89) ;  /* 0xfffffffc00048947 */ /* 0x004fea000083ffff */
[----:B------:R-:W-:Y:S05]  /*0580*/  EXIT ;  /* 0x000000000000794d */ /* 0x000fea0003800000 */
.L_x_88:
        /* <DEDUP_REMOVED lines=8> */
.L_x_90:
[----:B------:R-:W-:-:S04]  /*0610*/  LEA R8, P0, R11, R16, 0x2 ;  /* 0x000000100b087211 */ /* 0x000fc800078010ff */
[----:B------:R-:W-:-:S05]  /*0620*/  LEA.HI.X R9, R11, R5, R4, 0x2, P0 ;  /* 0x000000050b097211 */ /* 0x000fca00000f1404 */
[----:B------:R-:W2:Y:S01]  /*0630*/  LDG.E R10, desc[UR6][R8.64] ;  /* 0x00000006080a7981 */ /* 0x000ea2000c1e1900 */
[----:B------:R-:W-:-:S04]  /*0640*/  IADD3 R11, P0, R11, UR5, RZ ;  /* 0x000000050b0b7c10 */ /* 0x000fc8000ff1e0ff */
[----:B------:R-:W-:Y:S01]  /*0650*/  ISETP.LT.U32.AND P1, PT, R11, 0x4000, PT ;  /* 0x000040000b00780c */ /* 0x000fe20003f21070 */
[----:B------:R-:W-:-:S05]  /*0660*/  IMAD.X R4, RZ, RZ, R4, P0 ;  /* 0x000000ffff047224 */ /* 0x000fca00000e0604 */
[----:B------:R-:W-:Y:S02]  /*0670*/  ISETP.LT.U32.AND.EX P1, PT, R4, RZ, PT, P1 ;  /* 0x000000ff0400720c */ /* 0x000fe40003f21110 */
[C---:B--2---:R-:W-:Y:S02]  /*0680*/  PRMT R0, R10.reuse, 0x9991, RZ ;  /* 0x000099910a007816 */ /* 0x044fe400000000ff */
[C---:B------:R-:W-:Y:S02]  /*0690*/  PRMT R2, R10.reuse, 0x8880, RZ ;  /* 0x000088800a027816 */ /* 0x040fe400000000ff */
[----:B------:R-:W-:Y:S02]  /*06a0*/  PRMT R6, R10, 0xaaa2, RZ ;  /* 0x0000aaa20a067816 */ /* 0x000fe400000000ff */
[----:B------:R-:W-:Y:S02]  /*06b0*/  PRMT R0, R0, 0x7710, RZ ;  /* 0x0000771000007816 */ /* 0x000fe400000000ff */
[----:B------:R-:W-:-:S02]  /*06c0*/  PRMT R2, R2, 0x7710, RZ ;  /* 0x0000771002027816 */ /* 0x000fc400000000ff */
[----:B------:R-:W-:Y:S02]  /*06d0*/  PRMT R6, R6, 0x7710, RZ ;  /* 0x0000771006067816 */ /* 0x000fe400000000ff */
[----:B------:R-:W-:Y:S02]  /*06e0*/  VIMNMX.S16x2 R12, R0, UR4, !PT ;  /* 0x00000004000c7c48 */ /* 0x000fe4000ffe0300 */
[----:B------:R-:W-:Y:S02]  /*06f0*/  VIMNMX.S16x2 R13, R2, UR4, !PT ;  /* 0x00000004020d7c48 */ /* 0x000fe4000ffe0300 */
[----:B------:R-:W-:Y:S02]  /*0700*/  VIMNMX.S16x2 R2, R6, UR4, !PT ;  /* 0x0000000406027c48 */ /* 0x000fe4000ffe0300 */
[----:B------:R-:W-:Y:S02]  /*0710*/  PRMT R10, R10, 0xbbb3, RZ ;  /* 0x0000bbb30a0a7816 */ /* 0x000fe400000000ff */
[----:B------:R-:W-:-:S02]  /*0720*/  PRMT R6, R12, 0x7610, R6 ;  /* 0x000076100c067816 */ /* 0x000fc40000000006 */
[----:B------:R-:W-:Y:S02]  /*0730*/  PRMT R0, R10, 0x7710, RZ ;  /* 0x000077100a007816 */ /* 0x000fe400000000ff */
[----:B------:R-:W-:Y:S02]  /*0740*/  PRMT R13, R6, 0x7604, R13 ;  /* 0x00007604060d7816 */ /* 0x000fe4000000000d */
[----:B------:R-:W-:Y:S02]  /*0750*/  VIMNMX.S16x2 R0, R0, UR4, !PT ;  /* 0x0000000400007c48 */ /* 0x000fe4000ffe0300 */
[----:B------:R-:W-:-:S04]  /*0760*/  PRMT R13, R2, 0x7054, R13 ;  /* 0x00007054020d7816 */ /* 0x000fc8000000000d */
[----:B------:R-:W-:Y:S01]  /*0770*/  PRMT R13, R0, 0x654, R13 ;  /* 0x00000654000d7816 */ /* 0x000fe2000000000d */
[----:B------:R-:W-:-:S04]  /*0780*/  IMAD.SHL.U32 R0, R11, 0x4, RZ ;  /* 0x000000040b007824 */ /* 0x000fc800078e00ff */
[----:B------:R0:W-:Y:S01]  /*0790*/  STG.E desc[UR6][R8.64], R13 ;  /* 0x0000000d08007986 */ /* 0x0001e2000c101906 */
[----:B------:R-:W-:Y:S02]  /*07a0*/  ISETP.GE.U32.AND P0, PT, R0, R3, PT ;  /* 0x000000030000720c */ /* 0x000fe40003f06070 */
[----:B------:R-:W-:-:S04]  /*07b0*/  SHF.L.U64.HI R0, R11, 0x2, R4 ;  /* 0x000000020b007819 */ /* 0x000fc80000010204 */
[----:B------:R-:W-:-:S13]  /*07c0*/  ISETP.GE.AND.EX P0, PT, R0, R7, PT, P0 ;  /* 0x000000070000720c */ /* 0x000fda0003f06300 */
[----:B0-----:R-:W-:Y:S05]  /*07d0*/  @!P0 BRA P1, `(.L_x_90) ;  /* 0xfffffffc008c8947 */ /* 0x001fea000083ffff */
[----:B------:R-:W-:Y:S05]  /*07e0*/  EXIT ;  /* 0x000000000000794d */ /* 0x000fea0003800000 */
.L_x_91:
        /* <DEDUP_REMOVED lines=9> */
.L_x_5315:


//--------------------- .text._ZN2at6native57_GLOBAL__N__f3eca4a2_24_ForeachBinaryOpScalar_cu_86b9896c25multi_tensor_apply_kernelINS1_18TensorListMetadataILi1EEENS1_21BinaryOpScalarFunctorIhLi1ELi1ELi0EEEJNS0_7maximumIhEEhEEEvT_T0_DpT1_ --------------------------
	.section	.text._ZN2at6native57_GLOBAL__N__f3eca4a2_24_ForeachBinaryOpScalar_cu_86b9896c25multi_tensor_apply_kernelINS1_18TensorListMetadataILi1EEENS1_21BinaryOpScalarFunctorIhLi1ELi1ELi0EEEJNS0_7maximumIhEEhEEEvT_T0_DpT1_,"ax",@progbits
	.align	128
.text._ZN2at6native57_GLOBAL__N__f3eca4a2_24_ForeachBinaryOpScalar_cu_86b9896c25multi_tensor_apply_kernelINS1_18TensorListMetadataILi1EEENS1_21BinaryOpScalarFunctorIhLi1ELi1ELi0EEEJNS0_7maximumIhEEhEEEvT_T0_DpT1_:
        .type           _ZN2at6native57_GLOBAL__N__f3eca4a2_24_ForeachBinaryOpScalar_cu_86b9896c25multi_tensor_apply_kernelINS1_18TensorListMetadataILi1EEENS1_21BinaryOpScalarFunctorIhLi1ELi1ELi0EEEJNS0_7maximumIhEEhEEEvT_T0_DpT1_,@function
        .size           _ZN2at6native57_GLOBAL__N__f3eca4a2_24_ForeachBinaryOpScalar_cu_86b9896c25multi_tensor_apply_kernelINS1_18TensorListMetadataILi1EEENS1_21BinaryOpScalarFunctorIhLi1ELi1ELi0EEEJNS0_7maximumIhEEhEEEvT_T0_DpT1_,(.L_x_5316 - _ZN2at6native57_GLOBAL__N__f3eca4a2_24_ForeachBinaryOpScalar_cu_86b9896c25multi_tensor_apply_kernelINS1_18TensorListMetadataILi1EEENS1_21BinaryOpScalarFunctorIhLi1ELi1ELi0EEEJNS0_7maximumIhEEhEEEvT_T0_DpT1_)
        .other          _ZN2at6native57_GLOBAL__N__f3eca4a2_24_ForeachBinaryOpScalar_cu_86b9896c25multi_tensor_apply_kernelINS1_18TensorListMetadataILi1EEENS1_21BinaryOpScalarFunctorIhLi1ELi1ELi0EEEJNS0_7maximumIhEEhEEEvT_T0_DpT1_,@"STO_CUDA_ENTRY STV_DEFAULT"
_ZN2at6native57_GLOBAL__N__f3eca4a2_24_ForeachBinaryOpScalar_cu_86b9896c25multi_tensor_apply_kernelINS1_18TensorListMetadataILi1EEENS1_21BinaryOpScalarFunctorIhLi1ELi1ELi0EEEJNS0_7maximumIhEEhEEEvT_T0_DpT1_:
        /* <DEDUP_REMOVED lines=24> */
.L_x_93:
        /* <DEDUP_REMOVED lines=24> */
[----:B------:R-:W-:Y:S02]  /*0300*/  IADD3 R10, P6, R11, R3, RZ ;  /* 0x000000030b0a7210 */ /* 0x000fe40007fde0ff */
        /* <DEDUP_REMOVED lines=17> */
[----:B--2---:R-:W-:-:S04]  /*0420*/  @P0 LOP3.LUT R0, R0, 0xff, RZ, 0xc0, !PT ;  /* 0x000000ff00000812 */ /* 0x004fc800078ec0ff */
[----:B------:R-:W-:Y:S02]  /*0430*/  @P0 VIMNMX.U16x2 R0, R0, UR8, !PT ;  /* 0x0000000800000c48 */ /* 0x000fe4000ffe0200 */
[----:B---3--:R-:W-:Y:S02]  /*0440*/  @P1 LOP3.LUT R2, R2, 0xff, RZ, 0xc0, !PT ;  /* 0x000000ff02021812 */ /* 0x008fe400078ec0ff */
[----:B----4-:R-:W-:Y:S02]  /*0450*/  @P2 LOP3.LUT R4, R4, 0xff, RZ, 0xc0, !PT ;  /* 0x000000ff04042812 */ /* 0x010fe400078ec0ff */
[----:B------:R-:W-:Y:S02]  /*0460*/  @P1 VIMNMX.U16x2 R2, R2, UR8, !PT ;  /* 0x0000000802021c48 */ /* 0x000fe4000ffe0200 */
[----:B-----5:R-:W-:Y:S02]  /*0470*/  @P3 LOP3.LUT R6, R6, 0xff, RZ, 0xc0, !PT ;  /* 0x000000ff06063812 */ /* 0x020fe400078ec0ff */
[----:B------:R-:W-:-:S02]  /*0480*/  @P2 VIMNMX.U16x2 R4, R4, UR8, !PT ;  /* 0x0000000804042c48 */ /* 0x000fc4000ffe0200 */
[----:B------:R-:W-:Y:S01]  /*0490*/  @P3 VIMNMX.U16x2 R6, R6, UR8, !PT ;  /* 0x0000000806063c48 */ /* 0x000fe2000ffe0200 */
        /* <DEDUP_REMOVED lines=10> */
.L_x_92:
        /* <DEDUP_REMOVED lines=8> */
.L_x_94:
[----:B------:R-:W-:-:S04]  /*05c0*/  LEA R8, P0, R10, R3, 0x2 ;  /* 0x000000030a087211 */ /* 0x000fc800078010ff */
[----:B------:R-:W-:-:S05]  /*05d0*/  LEA.HI.X R9, R10, R5, R15, 0x2, P0 ;  /* 0x000000050a097211 */ /* 0x000fca00000f140f */
[----:B------:R-:W2:Y:S01]  /*05e0*/  LDG.E R6, desc[UR4][R8.64] ;  /* 0x0000000408067981 */ /* 0x000ea2000c1e1900 */
[----:B------:R-:W-:-:S04]  /*05f0*/  IADD3 R10, P0, R10, UR6, RZ ;  /* 0x000000060a0a7c10 */ /* 0x000fc8000ff1e0ff */
[C---:B------:R-:W-:Y:S01]  /*0600*/  ISETP.LT.U32.AND P1, PT, R10.reuse, 0x4000, PT ;  /* 0x000040000a00780c */ /* 0x040fe20003f21070 */
[----:B------:R-:W-:Y:S02]  /*0610*/  IMAD.SHL.U32 R13, R10, 0x4, RZ ;  /* 0x000000040a0d7824 */ /* 0x000fe400078e00ff */
[----:B------:R-:W-:-:S03]  /*0620*/  IMAD.X R15, RZ, RZ, R15, P0 ;  /* 0x000000ffff0f7224 */ /* 0x000fc600000e060f */
[----:B------:R-:W-:Y:S02]  /*0630*/  ISETP.GE.U32.AND P0, PT, R13, R16, PT ;  /* 0x000000100d00720c */ /* 0x000fe40003f06070 */
[----:B------:R-:W-:Y:S02]  /*0640*/  ISETP.LT.U32.AND.EX P1, PT, R15, RZ, PT, P1 ;  /* 0x000000ff0f00720c */ /* 0x000fe40003f21110 */
[C---:B--2---:R-:W-:Y:S02]  /*0650*/  PRMT R2, R6.reuse, 0x7771, RZ ;  /* 0x0000777106027816 */ /* 0x044fe400000000ff */
[C---:B------:R-:W-:Y:S02]  /*0660*/  PRMT R4, R6.reuse, 0x7772, RZ ;  /* 0x0000777206047816 */ /* 0x040fe400000000ff */
[----:B------:R-:W-:Y:S02]  /*0670*/  PRMT R0, R6, 0x7770, RZ ;  /* 0x0000777006007816 */ /* 0x000fe400000000ff */
[----:B------:R-:W-:-:S02]  /*0680*/  VIMNMX.U16x2 R12, R2, UR8, !PT ;  /* 0x00000008020c7c48 */ /* 0x000fc4000ffe0200 */
[----:B------:R-:W-:Y:S02]  /*0690*/  VIMNMX.U16x2 R2, R4, UR8, !PT ;  /* 0x0000000804027c48 */ /* 0x000fe4000ffe0200 */
[----:B------:R-:W-:Y:S02]  /*06a0*/  VIMNMX.U16x2 R11, R0, UR8, !PT ;  /* 0x00000008000b7c48 */ /* 0x000fe4000ffe0200 */
[----:B------:R-:W-:Y:S02]  /*06b0*/  PRMT R4, R12, 0x7610, R4 ;  /* 0x000076100c047816 */ /* 0x000fe40000000004 */
[----:B------:R-:W-:Y:S02]  /*06c0*/  PRMT R0, R6, 0x7773, RZ ;  /* 0x0000777306007816 */ /* 0x000fe400000000ff */
[----:B------:R-:W-:Y:S02]  /*06d0*/  PRMT R11, R4, 0x7604, R11 ;  /* 0x00007604040b7816 */ /* 0x000fe4000000000b */
[----:B------:R-:W-:-:S02]  /*06e0*/  VIMNMX.U16x2 R0, R0, UR8, !PT ;  /* 0x0000000800007c48 */ /* 0x000fc4000ffe0200 */
[----:B------:R-:W-:-:S04]  /*06f0*/  PRMT R11, R2, 0x7054, R11 ;  /* 0x00007054020b7816 */ /* 0x000fc8000000000b */
[----:B------:R-:W-:Y:S02]  /*0700*/  PRMT R11, R0, 0x654, R11 ;  /* 0x00000654000b7816 */ /* 0x000fe4000000000b */
[----:B------:R-:W-:-:S03]  /*0710*/  SHF.L.U64.HI R0, R10, 0x2, R15 ;  /* 0x000000020a007819 */ /* 0x000fc6000001020f */
[----:B------:R0:W-:Y:S01]  /*0720*/  STG.E desc[UR4][R8.64], R11 ;  /* 0x0000000b08007986 */ /* 0x0001e2000c101904 */
[----:B------:R-:W-:-:S13]  /*0730*/  ISETP.GE.AND.EX P0, PT, R0, R7, PT, P0 ;  /* 0x000000070000720c */ /* 0x000fda0003f06300 */
[----:B0-----:R-:W-:Y:S05]  /*0740*/  @!P0 BRA P1, `(.L_x_94) ;  /* 0xfffffffc009c8947 */ /* 0x001fea000083ffff */
[----:B------:R-:W-:Y:S05]  /*0750*/  EXIT ;  /* 0x000000000000794d */ /* 0x000fea0003800000 */
.L_x_95:
        /* <DEDUP_REMOVED lines=10> */
.L_x_5316:


//--------------------- .text._ZN2at6native57_GLOBAL__N__f3eca4a2_24_ForeachBinaryOpScalar_cu_86b9896c25multi_tensor_apply_kernelINS1_18TensorListMetadataILi2EEENS1_21BinaryOpScalarFunctorIN3c108BFloat16ELi2ELi1ELi1EEEJNS0_7minimumIfEEfEEEvT_T0_DpT1_ --------------------------
	.section	.text._ZN2at6native57_GLOBAL__N__f3eca4a2_24_ForeachBinaryOpScalar_cu_86b9896c25multi_tensor_apply_kernelINS1_18TensorListMetadataILi2EEENS1_21BinaryOpScalarFunctorIN3c108BFloat16ELi2ELi1ELi1EEEJNS0_7minimumIfEEfEEEvT_T0_DpT1_,"ax",@progbits
	.align	128
.text._ZN2at6native57_GLOBAL__N__f3eca4a2_24_ForeachBinaryOpScalar_cu_86b9896c25multi_tensor_apply_kernelINS1_18TensorListMetadataILi2EEENS1_21BinaryOpScalarFunctorIN3c108BFloat16ELi2ELi1ELi1EEEJNS0_7minimumIfEEfEEEvT_T0_DpT1_:
        .type           _ZN2at6native57_GLOBAL__N__f3eca4a2_24_ForeachBinaryOpScalar_cu_86b9896c25multi_tensor_apply_kernelINS1_18TensorListMetadataILi2EEENS1_21BinaryOpScalarFunctorIN3c108BFloat16ELi2ELi1ELi1EEEJNS0_7minimumIfEEfEEEvT_T0_DpT1_,@function
        .size           _ZN2at6native57_GLOBAL__N__f3eca4a2_24_ForeachBinaryOpScalar_cu_86b9896c25multi_tensor_apply_kernelINS1_18TensorListMetadataILi2EEENS1_21BinaryOpScalarFunctorIN3c108BFloat16ELi2ELi1ELi1EEEJNS0_7minimumIfEEfEEEvT_T0_DpT1_,(.L_x_5317 - _ZN2at6native57_GLOBAL__N__f3eca4a2_24_ForeachBinaryOpScalar_cu_86b9896c25multi_tensor_apply_kernelINS1_18TensorListMetadataILi2EEENS1_21BinaryOpScalarFunctorIN3c108BFloat16ELi2ELi1ELi1EEEJNS0_7minimumIfEEfEEEvT_T0_DpT1_)
        .other          _ZN2at6native57_GLOBAL__N__f3eca4a2_24_ForeachBinaryOpScalar_cu_86b9896c25multi_tensor_apply_kernelINS1_18TensorListMetadataILi2EEENS1_21BinaryOpScalarFunctorIN3c108BFloat16ELi2ELi1ELi1EEEJNS0_7minimumIfEEfEEEvT_T0_DpT1_,@"STO_CUDA_ENTRY STV_DEFAULT"
_ZN2at6native57_GLOBAL__N__f3eca4a2_24_ForeachBinaryOpScalar_cu_86b9896c25multi_tensor_apply_kernelINS1_18TensorListMetadataILi2EEENS1_21BinaryOpScalarFunctorIN3c108BFloat16ELi2ELi1ELi1EEEJNS0_7minimumIfEEfEEEvT_T0_DpT1_:
        /* <DEDUP_REMOVED lines=28> */
.L_x_97:
        /* <DEDUP_REMOVED lines=45> */
[----:B------:R-:W-:-:S04]  /*0490*/  FSETP.GEU.FTZ.AND P6, PT, R24, UR6, PT ;  /* 0x0000000618007c0b */ /* 0x000fc8000bfde000 */
[----:B------:R-:W-:Y:S01]  /*04a0*/  PLOP3.LUT P5, PT, P6, P5, PT, 0x8a, 0x0 ;  /* 0x000000000000781c */ /* 0x000fe200037ab172 */
[----:B---3--:R-:W-:-:S05]  /*04b0*/  IMAD.U32 R18, R18, 0x10000, RZ ;  /* 0x0001000012127824 */ /* 0x008fca00078e00ff */
[C---:B------:R-:W-:Y:S02]  /*04c0*/  FSETP.GTU.FTZ.AND P4, PT, |R18|.reuse, +INF , PT ;  /* 0x7f8000001200780b */ /* 0x040fe40003f9c200 */
[----:B------:R-:W-:Y:S01]  /*04d0*/  FSETP.GEU.FTZ.AND P6, PT, R18, UR6, PT ;  /* 0x0000000612007c0b */ /* 0x000fe2000bfde000 */
[----:B----4-:R-:W-:-:S03]  /*04e0*/  IMAD.U32 R22, R22, 0x10000, RZ ;  /* 0x0001000016167824 */ /* 0x010fc600078e00ff */
[----:B------:R-:W-:Y:S02]  /*04f0*/  PLOP3.LUT P4, PT, P6, P4, PT, 0x8a, 0x0 ;  /* 0x000000000000781c */ /* 0x000fe40003789172 */
[C---:B0-----:R-:W-:Y:S02]  /*0500*/  @P2 LEA R8, P6, R21.reuse, R2, 0x1 ;  /* 0x0000000215082211 */ /* 0x041fe400078c08ff */
[----:B------:R-:W-:Y:S02]  /*0510*/  FSEL R24, R24, UR6, P5 ;  /* 0x0000000618187c08 */ /* 0x000fe4000a800000 */
[----:B------:R-:W-:Y:S02]  /*0520*/  @P2 LEA.HI.X R9, R21, R3, R15, 0x1, P6 ;  /* 0x0000000315092211 */ /* 0x000fe400030f0c0f */
[C---:B------:R-:W-:Y:S02]  /*0530*/  FSETP.GTU.FTZ.AND P5, PT, |R22|.reuse, +INF , PT ;  /* 0x7f8000001600780b */ /* 0x040fe40003fbc200 */
[----:B------:R-:W-:Y:S01]  /*0540*/  FSETP.GEU.FTZ.AND P6, PT, R22, UR6, PT ;  /* 0x0000000616007c0b */ /* 0x000fe2000bfde000 */
[----:B-----5:R-:W-:-:S03]  /*0550*/  IMAD.U32 R26, R26, 0x10000, RZ ;  /* 0x000100001a1a7824 */ /* 0x020fc600078e00ff */
[----:B------:R-:W-:Y:S02]  /*0560*/  PLOP3.LUT P5, PT, P6, P5, PT, 0x8a, 0x0 ;  /* 0x000000000000781c */ /* 0x000fe400037ab172 */
[----:B------:R-:W-:Y:S02]  /*0570*/  FSEL R18, R18, UR6, P4 ;  /* 0x0000000612127c08 */ /* 0x000fe4000a000000 */
[----:B------:R-:W-:Y:S02]  /*0580*/  FSEL R22, R22, UR6, P5 ;  /* 0x0000000616167c08 */ /* 0x000fe4000a800000 */
[C---:B------:R-:W-:Y:S02]  /*0590*/  FSETP.GTU.FTZ.AND P4, PT, |R26|.reuse, +INF , PT ;  /* 0x7f8000001a00780b */ /* 0x040fe40003f9c200 */
[----:B------:R-:W-:Y:S02]  /*05a0*/  FSETP.GEU.FTZ.AND P5, PT, R26, UR6, PT ;  /* 0x000000061a007c0b */ /* 0x000fe4000bfbe000 */
        /* <DEDUP_REMOVED lines=23> */
.L_x_96:
        /* <DEDUP_REMOVED lines=9> */
.L_x_98:
        /* <DEDUP_REMOVED lines=12> */
[----:B------:R-:W-:-:S02]  /*0870*/  FSETP.GEU.FTZ.AND P2, PT, R13, UR7, PT ;  /* 0x000000070d007c0b */ /* 0x000fc4000bf5e000 */
[C---:B------:R-:W-:Y:S02]  /*0880*/  FSETP.GTU.FTZ.AND P0, PT, |R14|.reuse, +INF , PT ;  /* 0x7f8000000e00780b */ /* 0x040fe40003f1c200 */
[----:B------:R-:W-:Y:S02]  /*0890*/  FSETP.GEU.FTZ.AND P4, PT, R14, UR7, PT ;  /* 0x000000070e007c0b */ /* 0x000fe4000bf9e000 */
[C---:B------:R-:W-:Y:S02]  /*08a0*/  FSETP.GTU.FTZ.AND P5, PT, |R10|.reuse, +INF , PT ;  /* 0x7f8000000a00780b */ /* 0x040fe40003fbc200 */
[----:B------:R-:W-:Y:S02]  /*08b0*/  FSETP.GEU.FTZ.AND P6, PT, R10, UR7, PT ;  /* 0x000000070a007c0b */ /* 0x000fe4000bfde000 */
[----:B------:R-:W-:Y:S02]  /*08c0*/  PLOP3.LUT P1, PT, P2, P1, PT, 0x8a, 0x0 ;  /* 0x000000000000781c */ /* 0x000fe40001723172 */
[----:B------:R-:W-:-:S02]  /*08d0*/  FSETP.GTU.FTZ.AND P2, PT, |R11|, +INF , PT ;  /* 0x7f8000000b00780b */ /* 0x000fc40003f5c200 */
[----:B------:R-:W-:Y:S02]  /*08e0*/  FSETP.GEU.FTZ.AND P3, PT, R11, UR7, PT ;  /* 0x000000070b007c0b */ /* 0x000fe4000bf7e000 */
        /* <DEDUP_REMOVED lines=22> */
.L_x_99:
        /* <DEDUP_REMOVED lines=11> */
.L_x_5317:


//--------------------- .text._ZN2at6native57_GLOBAL__N__f3eca4a2_24_ForeachBinaryOpScalar_cu_86b9896c25multi_tensor_apply_kernelINS1_18TensorListMetadataILi2EEENS1_21BinaryOpScalarFunctorIN3c104HalfELi2ELi1ELi1EEEJNS0_7minimumIfEEfEEEvT_T0_DpT1_ --------------------------
	.section	.text._ZN2at6native57_GLOBAL__N__f3eca4a2_24_ForeachBinaryOpScalar_cu_86b9896c25multi_tensor_apply_kernelINS1_18TensorListMetadataILi2EEENS1_21BinaryOpScalarFunctorIN3c104HalfELi2ELi1ELi1EEEJNS0_7minimumIfEEfEEEvT_T0_DpT1_,"ax",@progbits
	.align	128
.text._ZN2at6native57_GLOBAL__N__f3eca4a2_24_ForeachBinaryOpScalar_cu_86b9896c25multi_tensor_apply_kernelINS1_18TensorListMetadataILi2EEENS1_21BinaryOpScalarFunctorIN3c104HalfELi2ELi1ELi1EEEJNS0_7minimumIfEEfEEEvT_T0_DpT1_:
        .type           _ZN2at6native57_GLOBAL__N__f3eca4a2_24_ForeachBinaryOpScalar_cu_86b9896c25multi_tensor_apply_kernelINS1_18TensorListMetadataILi2EEENS1_21BinaryOpScalarFunctorIN3c104HalfELi2ELi1ELi1EEEJNS0_7minimumIfEEfEEEvT_T0_DpT1_,@function
        .size           _ZN2at6native57_GLOBAL__N__f3eca4a2_24_ForeachBinaryOpScalar_cu_86b9896c25multi_tensor_apply_kernelINS1_18TensorListMetadataILi2EEENS1_21BinaryOpScalarFunctorIN3c104HalfELi2ELi1ELi1EEEJNS0_7minimumIfEEfEEEvT_T0_DpT1_,(.L_x_5318 - _ZN2at6native57_GLOBAL__N__f3eca4a2_24_ForeachBinaryOpScalar_cu_86b9896c25multi_tensor_apply_kernelINS1_18TensorListMetadataILi2EEENS1_21BinaryOpScalarFunctorIN3c104HalfELi2ELi1ELi1EEEJNS0_7minimumIfEEfEEEvT_T0_DpT1_)
        .other          _ZN2at6native57_GLOBAL__N__f3eca4a2_24_ForeachBinaryOpScalar_cu_86b9896c25multi_tensor_apply_kernelINS1_18TensorListMetadataILi2EEENS1_21BinaryOpScalarFunctorIN3c104HalfELi2ELi1ELi1EEEJNS0_7minimumIfEEfEEEvT_T0_DpT1_,@"STO_CUDA_ENTRY STV_DEFAULT"
_ZN2at6native57_GLOBAL__N__f3eca4a2_24_ForeachBinaryOpScalar_cu_86b9896c25multi_tensor_apply_kernelINS1_18TensorListMetadataILi2EEENS1_21BinaryOpScalarFunctorIN3c104HalfELi2ELi1ELi1EEEJNS0_7minimumIfEEfEEEvT_T0_DpT1_:
        /* <DEDUP_REMOVED lines=27> */
.L_x_101:
        /* <DEDUP_REMOVED lines=46> */
[----:B------:R-:W-:-:S04]  /*0490*/  FSETP.GEU.FTZ.AND P6, PT, R24, UR6, PT ;  /* 0x0000000618007c0b */ /* 0x000fc8000bfde000 */
[----:B------:R-:W-:Y:S01]  /*04a0*/  PLOP3.LUT P5, PT, P6, P5, PT, 0x8a, 0x0 ;  /* 0x000000000000781c */ /* 0x000fe200037ab172 */
[----:B---3--:R-:W-:-:S05]  /*04b0*/  HADD2.F32 R18, -RZ, R18.H0_H0 ;  /* 0x20000012ff127230 */ /* 0x008fca0000004100 */
[C---:B------:R-:W-:Y:S02]  /*04c0*/  FSETP.GTU.FTZ.AND P4, PT, |R18|.reuse, +INF , PT ;  /* 0x7f8000001200780b */ /* 0x040fe40003f9c200 */
[----:B------:R-:W-:Y:S01]  /*04d0*/  FSETP.GEU.FTZ.AND P6, PT, R18, UR6, PT ;  /* 0x0000000612007c0b */ /* 0x000fe2000bfde000 */
[----:B----4-:R-:W-:-:S03]  /*04e0*/  HADD2.F32 R22, -RZ, R22.H0_H0 ;  /* 0x20000016ff167230 */ /* 0x010fc60000004100 */
[----:B------:R-:W-:Y:S02]  /*04f0*/  PLOP3.LUT P4, PT, P6, P4, PT, 0x8a, 0x0 ;  /* 0x000000000000781c */ /* 0x000fe40003789172 */
[C---:B0-----:R-:W-:Y:S02]  /*0500*/  @P2 LEA R8, P6, R15.reuse, R4, 0x1 ;  /* 0x000000040f082211 */ /* 0x041fe400078c08ff */
[----:B------:R-:W-:Y:S02]  /*0510*/  FSEL R24, R24, UR6, P5 ;  /* 0x0000000618187c08 */ /* 0x000fe4000a800000 */
[----:B------:R-:W-:Y:S02]  /*0520*/  @P2 LEA.HI.X R9, R15, R5, R19, 0x1, P6 ;  /* 0x000000050f092211 */ /* 0x000fe400030f0c13 */
[C---:B------:R-:W-:Y:S02]  /*0530*/  FSETP.GTU.FTZ.AND P5, PT, |R22|.reuse, +INF , PT ;  /* 0x7f8000001600780b */ /* 0x040fe40003fbc200 */
[----:B------:R-:W-:Y:S01]  /*0540*/  FSETP.GEU.FTZ.AND P6, PT, R22, UR6, PT ;  /* 0x0000000616007c0b */ /* 0x000fe2000bfde000 */
[----:B-----5:R-:W-:-:S03]  /*0550*/  HADD2.F32 R26, -RZ, R26.H0_H0 ;  /* 0x2000001aff1a7230 */ /* 0x020fc60000004100 */
[----:B------:R-:W-:Y:S02]  /*0560*/  PLOP3.LUT P5, PT, P6, P5, PT, 0x8a, 0x0 ;  /* 0x000000000000781c */ /* 0x000fe400037ab172 */
[----:B------:R-:W-:Y:S02]  /*0570*/  FSEL R15, R18, UR6, P4 ;  /* 0x00000006120f7c08 */ /* 0x000fe4000a000000 */
[----:B------:R-:W-:Y:S02]  /*0580*/  FSEL R22, R22, UR6, P5 ;  /* 0x0000000616167c08 */ /* 0x000fe4000a800000 */
[C---:B------:R-:W-:Y:S02]  /*0590*/  FSETP.GTU.FTZ.AND P4, PT, |R26|.reuse, +INF , PT ;  /* 0x7f8000001a00780b */ /* 0x040fe40003f9c200 */
[----:B------:R-:W-:Y:S02]  /*05a0*/  FSETP.GEU.FTZ.AND P5, PT, R26, UR6, PT ;  /* 0x000000061a007c0b */ /* 0x000fe4000bfbe000 */
        /* <DEDUP_REMOVED lines=20> */
.L_x_100:
        /* <DEDUP_REMOVED lines=9> */
.L_x_102:
        /* <DEDUP_REMOVED lines=10> */
[----:B------:R-:W-:Y:S02]  /*0820*/  FSETP.GEU.FTZ.AND P3, PT, R8, UR7, PT ;  /* 0x0000000708007c0b */ /* 0x000fe4000bf7e000 */
[----:B------:R-:W-:-:S02]  /*0830*/  FSETP.GTU.FTZ.AND P5, PT, |R9|, +INF , PT ;  /* 0x7f8000000900780b */ /* 0x000fc40003fbc200 */
[----:B------:R-:W-:Y:S02]  /*0840*/  FSETP.GEU.FTZ.AND P6, PT, R9, UR7, PT ;  /* 0x0000000709007c0b */ /* 0x000fe4000bfde000 */
[C---:B------:R-:W-:Y:S02]  /*0850*/  FSETP.GTU.FTZ.AND P0, PT, |R10|.reuse, +INF , PT ;  /* 0x7f8000000a00780b */ /* 0x040fe40003f1c200 */
[----:B------:R-:W-:Y:S02]  /*0860*/  FSETP.GEU.FTZ.AND P4, PT, R10, UR7, PT ;  /* 0x000000070a007c0b */ /* 0x000fe4000bf9e000 */
[----:B------:R-:W-:Y:S02]  /*0870*/  PLOP3.LUT P1, PT, P3, P1, PT, 0x8a, 0x0 ;  /* 0x000000000000781c */ /* 0x000fe40001f23172 */
[C---:B------:R-:W-:Y:S02]  /*0880*/  FSETP.GTU.FTZ.AND P2, PT, |R11|.reuse, +INF , PT ;  /* 0x7f8000000b00780b */ /* 0x040fe40003f5c200 */
[----:B------:R-:W-:-:S02]  /*0890*/  FSETP.GEU.FTZ.AND P3, PT, R11, UR7, PT ;  /* 0x000000070b007c0b */ /* 0x000fc4000bf7e000 */
        /* <DEDUP_REMOVED lines=22> */
.L_x_103:
        /* <DEDUP_REMOVED lines=16> */
.L_x_5318:


//--------------------- .text._ZN2at6native57_GLOBAL__N__f3eca4a2_24_ForeachBinaryOpScalar_cu_86b9896c25multi_tensor_apply_kernelINS1_18TensorListMetadataILi2EEENS1_21BinaryOpScalarFunctorIfLi2ELi1ELi1EEEJNS0_7minimumIfEEfEEEvT_T0_DpT1_ --------------------------
	.section	.text._ZN2at6native57_GLOBAL__N__f3eca4a2_24_ForeachBinaryOpScalar_cu_86b9896c25multi_tensor_apply_kernelINS1_18TensorListMetadataILi2EEENS1_21BinaryOpScalarFunctorIfLi2ELi1ELi1EEEJNS0_7minimumIfEEfEEEvT_T0_DpT1_,"ax",@progbits
	.align	128
.text._ZN2at6native57_GLOBAL__N__f3eca4a2_24_ForeachBinaryOpScalar_cu_86b9896c25multi_tensor_apply_kernelINS1_18TensorListMetadataILi2EEENS1_21BinaryOpScalarFunctorIfLi2ELi1ELi1EEEJNS0_7minimumIfEEfEEEvT_T0_DpT1_:
        .type           _ZN2at6native57_GLOBAL__N__f3eca4a2_24_ForeachBinaryOpScalar_cu_86b9896c25multi_tensor_apply_kernelINS1_18TensorListMetadataILi2EEENS1_21BinaryOpScalarFunctorIfLi2ELi1ELi1EEEJNS0_7minimumIfEEfEEEvT_T0_DpT1_,@function
        .size           _ZN2at6native57_GLOBAL__N__f3eca4a2_24_ForeachBinaryOpScalar_cu_86b9896c25multi_tensor_apply_kernelINS1_18TensorListMetadataILi2EEENS1_21BinaryOpScalarFunctorIfLi2ELi1ELi1EEEJNS0_7minimumIfEEfEEEvT_T0_DpT1_,(.L_x_5319 - _ZN2at6native57_GLOBAL__N__f3eca4a2_24_ForeachBinaryOpScalar_cu_86b9896c25multi_tensor_apply_kernelINS1_18TensorListMetadataILi2EEENS1_21BinaryOpScalarFunctorIfLi2ELi1ELi1EEEJNS0_7minimumIfEEfEEEvT_T0_DpT1_)
        .other          _ZN2at6native57_GLOBAL__N__f3eca4a2_24_ForeachBinaryOpScalar_cu_86b9896c25multi_tensor_apply_kernelINS1_18TensorListMetadataILi2EEENS1_21BinaryOpScalarFunctorIfLi2ELi1ELi1EEEJNS0_7minimumIfEEfEEEvT_T0_DpT1_,@"STO_CUDA_ENTRY STV_DEFAULT"
_ZN2at6native57_GLOBAL__N__f3eca4a2_24_ForeachBinaryOpScalar_cu_86b9896c25multi_tensor_apply_kernelINS1_18TensorListMetadataILi2EEENS1_21BinaryOpScalarFunctorIfLi2ELi1ELi1EEEJNS0_7minimumIfEEfEEEvT_T0_DpT1_:
        /* <DEDUP_REMOVED lines=27> */
.L_x_113:
        /* <DEDUP_REMOVED lines=43> */
[C---:B-----5:R-:W-:Y:S02]  /*0460*/  FSETP.GEU.FTZ.AND P4, PT, R26.reuse, UR6, PT ;  /* 0x000000061a007c0b */ /* 0x060fe4000bf9e000 */
[C---:B------:R-:W-:Y:S02]  /*0470*/  FSETP.GTU.FTZ.AND P0, PT, |R26|.reuse, +INF , PT ;  /* 0x7f8000001a00780b */ /* 0x040fe40003f1c200 */
[C---:B------:R-:W-:Y:S02]  /*0480*/  LEA R16, P5, R27.reuse, R14, 0x2 ;  /* 0x0000000e1b107211 */ /* 0x040fe400078a10ff */
[----:B------:R-:W-:Y:S02]  /*0490*/  PLOP3.LUT P0, PT, P4, P0, PT, 0x8a, 0x0 ;  /* 0x000000000000781c */ /* 0x000fe40002701172 */
[----:B------:R-:W-:Y:S02]  /*04a0*/  LEA.HI.X R17, R27, R15, R29, 0x2, P5 ;  /* 0x0000000f1b117211 */ /* 0x000fe400028f141d */
[----:B------:R-:W-:-:S05]  /*04b0*/  FSEL R19, R26, UR6, P0 ;  /* 0x000000061a137c08 */ /* 0x000fca0008000000 */
[----:B------:R1:W-:Y:S04]  /*04c0*/  STG.E desc[UR4][R16.64], R19 ;  /* 0x0000001310007986 */ /* 0x0003e8000c101904 */
.L_x_106:
[----:B------:R-:W-:Y:S05]  /*04d0*/  BSYNC B0 ;  /* 0x0000000000007941 */ /* 0x000fea0003800000 */
.L_x_105:
[----:B------:R-:W-:Y:S04]  /*04e0*/  BSSY B0, `(.L_x_107) ;  /* 0x0000009000007945 */ /* 0x000fe80003800000 */
[----:B------:R-:W-:Y:S05]  /*04f0*/  @!P1 BRA `(.L_x_108) ;  /* 0x00000000001c9947 */ /* 0x000fea0003800000 */
[C---:B-----5:R-:W-:Y:S02]  /*0500*/  FSETP.GTU.FTZ.AND P0, PT, |R24|.reuse, +INF , PT ;  /* 0x7f8000001800780b */ /* 0x060fe40003f1c200 */
[C---:B------:R-:W-:Y:S02]  /*0510*/  FSETP.GEU.FTZ.AND P1, PT, R24.reuse, UR6, PT ;  /* 0x0000000618007c0b */ /* 0x040fe4000bf3e000 */
[C---:B-1----:R-:W-:Y:S02]  /*0520*/  LEA R16, P4, R5.reuse, R14, 0x2 ;  /* 0x0000000e05107211 */ /* 0x042fe400078810ff */
[----:B------:R-:W-:Y:S02]  /*0530*/  PLOP3.LUT P0, PT, P1, P0, PT, 0x8a, 0x0 ;  /* 0x000000000000781c */ /* 0x000fe40000f01172 */
[----:B------:R-:W-:Y:S02]  /*0540*/  LEA.HI.X R17, R5, R15, R8, 0x2, P4 ;  /* 0x0000000f05117211 */ /* 0x000fe400020f1408 */
[----:B------:R-:W-:-:S05]  /*0550*/  FSEL R5, R24, UR6, P0 ;  /* 0x0000000618057c08 */ /* 0x000fca0008000000 */
[----:B------:R2:W-:Y:S04]  /*0560*/  STG.E desc[UR4][R16.64], R5 ;  /* 0x0000000510007986 */ /* 0x0005e8000c101904 */
.L_x_108:
[----:B------:R-:W-:Y:S05]  /*0570*/  BSYNC B0 ;  /* 0x0000000000007941 */ /* 0x000fea0003800000 */
.L_x_107:
[----:B------:R-:W-:Y:S04]  /*0580*/  BSSY B0, `(.L_x_109) ;  /* 0x0000009000007945 */ /* 0x000fe80003800000 */
[----:B------:R-:W-:Y:S05]  /*0590*/  @!P2 BRA `(.L_x_110) ;  /* 0x00000000001ca947 */ /* 0x000fea0003800000 */
[C---:B-----5:R-:W-:Y:S02]  /*05a0*/  FSETP.GEU.FTZ.AND P1, PT, R28.reuse, UR6, PT ;  /* 0x000000061c007c0b */ /* 0x060fe4000bf3e000 */
[C---:B------:R-:W-:Y:S02]  /*05b0*/  FSETP.GTU.FTZ.AND P0, PT, |R28|.reuse, +INF , PT ;  /* 0x7f8000001c00780b */ /* 0x040fe40003f1c200 */
[C---:B------:R-:W-:Y:S02]  /*05c0*/  LEA R8, P2, R9.reuse, R14, 0x2 ;  /* 0x0000000e09087211 */ /* 0x040fe400078410ff */
[----:B------:R-:W-:Y:S02]  /*05d0*/  PLOP3.LUT P0, PT, P1, P0, PT, 0x8a, 0x0 ;  /* 0x000000000000781c */ /* 0x000fe40000f01172 */
[----:B------:R-:W-:Y:S02]  /*05e0*/  LEA.HI.X R9, R9, R15, R10, 0x2, P2 ;  /* 0x0000000f09097211 */ /* 0x000fe400010f140a */
[----:B--2---:R-:W-:-:S05]  /*05f0*/  FSEL R5, R28, UR6, P0 ;  /* 0x000000061c057c08 */ /* 0x004fca0008000000 */
[----:B------:R3:W-:Y:S04]  /*0600*/  STG.E desc[UR4][R8.64], R5 ;  /* 0x0000000508007986 */ /* 0x0007e8000c101904 */
.L_x_110:
[----:B------:R-:W-:Y:S05]  /*0610*/  BSYNC B0 ;  /* 0x0000000000007941 */ /* 0x000fea0003800000 */
.L_x_109:
[----:B------:R-:W-:Y:S04]  /*0620*/  BSSY B0, `(.L_x_111) ;  /* 0x0000009000007945 */ /* 0x000fe80003800000 */
[----:B------:R-:W-:Y:S05]  /*0630*/  @!P3 BRA `(.L_x_112) ;  /* 0x00000000001cb947 */ /* 0x000fea0003800000 */
[C---:B-----5:R-:W-:Y:S02]  /*0640*/  FSETP.GTU.FTZ.AND P0, PT, |R18|.reuse, +INF , PT ;  /* 0x7f8000001200780b */ /* 0x060fe40003f1c200 */
[C---:B------:R-:W-:Y:S02]  /*0650*/  FSETP.GEU.FTZ.AND P1, PT, R18.reuse, UR6, PT ;  /* 0x0000000612007c0b */ /* 0x040fe4000bf3e000 */
[C---:B---3--:R-:W-:Y:S02]  /*0660*/  LEA R8, P2, R11.reuse, R14, 0x2 ;  /* 0x0000000e0b087211 */ /* 0x048fe400078410ff */
[----:B------:R-:W-:Y:S02]  /*0670*/  PLOP3.LUT P0, PT, P1, P0, PT, 0x8a, 0x0 ;  /* 0x000000000000781c */ /* 0x000fe40000f01172 */
[----:B------:R-:W-:Y:S02]  /*0680*/  LEA.HI.X R9, R11, R15, R25, 0x2, P2 ;  /* 0x0000000f0b097211 */ /* 0x000fe400010f1419 */
[----:B--2---:R-:W-:-:S05]  /*0690*/  FSEL R5, R18, UR6, P0 ;  /* 0x0000000612057c08 */ /* 0x004fca0008000000 */
[----:B------:R4:W-:Y:S04]  /*06a0*/  STG.E desc[UR4][R8.64], R5 ;  /* 0x0000000508007986 */ /* 0x0009e8000c101904 */
.L_x_112:
[----:B------:R-:W-:Y:S05]  /*06b0*/  BSYNC B0 ;  /* 0x0000000000007941 */ /* 0x000fea0003800000 */
.L_x_111:
[----:B------:R-:W-:-:S03]  /*06c0*/  IMAD.WIDE.U32 R6, R4, 0x4, R6 ;  /* 0x0000000404067825 */ /* 0x000fc600078e0006 */
[C---:B------:R-:W-:Y:S02]  /*06d0*/  ISETP.GE.U32.AND P0, PT, R6.reuse, 0x10000, PT ;  /* 0x000100000600780c */ /* 0x040fe40003f06070 */
[----:B------:R-:W-:Y:S02]  /*06e0*/  ISETP.LT.U32.AND P1, PT, R6, R0, PT ;  /* 0x000000000600720c */ /* 0x000fe40003f21070 */
[C---:B------:R-:W-:Y:S02]  /*06f0*/  ISETP.GE.U32.AND.EX P0, PT, R7.reuse, RZ, PT, P0 ;  /* 0x000000ff0700720c */ /* 0x040fe40003f06100 */
[----:B------:R-:W-:-:S13]  /*0700*/  ISETP.LT.AND.EX P1, PT, R7, R2, PT, P1 ;  /* 0x000000020700720c */ /* 0x000fda0003f21310 */
[----:B------:R-:W-:Y:S05]  /*0710*/  @!P0 BRA P1, `(.L_x_113) ;  /* 0xfffffff800a48947 */ /* 0x000fea000083ffff */
[----:B------:R-:W-:Y:S05]  /*0720*/  EXIT ;  /* 0x000000000000794d */ /* 0x000fea0003800000 */
.L_x_104:
        /* <DEDUP_REMOVED lines=9> */
.L_x_114:
        /* <DEDUP_REMOVED lines=8> */
[----:B------:R-:W-:Y:S02]  /*0840*/  FSETP.GEU.FTZ.AND P1, PT, R4, UR7, PT ;  /* 0x0000000704007c0b */ /* 0x000fe4000bf3e000 */
[C---:B------:R-:W-:Y:S02]  /*0850*/  FSETP.GTU.FTZ.AND P4, PT, |R5|.reuse, +INF , PT ;  /* 0x7f8000000500780b */ /* 0x040fe40003f9c200 */
[----:B------:R-:W-:Y:S02]  /*0860*/  FSETP.GEU.FTZ.AND P5, PT, R5, UR7, PT ;  /* 0x0000000705007c0b */ /* 0x000fe4000bfbe000 */
[----:B------:R-:W-:Y:S02]  /*0870*/  PLOP3.LUT P0, PT, P1, P0, PT, 0x8a, 0x0 ;  /* 0x000000000000781c */ /* 0x000fe40000f01172 */
[----:B------:R-:W-:-:S02]  /*0880*/  PLOP3.LUT P4, PT, P5, P4, PT, 0x8a, 0x0 ;  /* 0x000000000000781c */ /* 0x000fc40002f89172 */
[C---:B------:R-:W-:Y:S02]  /*0890*/  FSETP.GTU.FTZ.AND P3, PT, |R6|.reuse, +INF , PT ;  /* 0x7f8000000600780b */ /* 0x040fe40003f7c200 */
[----:B------:R-:W-:Y:S02]  /*08a0*/  FSETP.GEU.FTZ.AND P2, PT, R6, UR7, PT ;  /* 0x0000000706007c0b */ /* 0x000fe4000bf5e000 */
[C---:B------:R-:W-:Y:S02]  /*08b0*/  FSETP.GTU.FTZ.AND P1, PT, |R7|.reuse, +INF , PT ;  /* 0x7f8000000700780b */ /* 0x040fe40003f3c200 */
[----:B------:R-:W-:Y:S02]  /*08c0*/  FSETP.GEU.FTZ.AND P5, PT, R7, UR7, PT ;  /* 0x0000000707007c0b */ /* 0x000fe4000bfbe000 */
        /* <DEDUP_REMOVED lines=17> */
.L_x_115:
        /* <DEDUP_REMOVED lines=10> */
.L_x_5319:


//--------------------- .text._ZN2at6native57_GLOBAL__N__f3eca4a2_24_ForeachBinaryOpScalar_cu_86b9896c25multi_tensor_apply_kernelINS1_18TensorListMetadataILi2EEENS1_21BinaryOpScalarFunctorIdLi2ELi1ELi1EEEJNS0_7minimumIdEEdEEEvT_T0_DpT1_ --------------------------
	.section	.text._ZN2at6native57_GLOBAL__N__f3eca4a2_24_ForeachBinaryOpScalar_cu_86b9896c25multi_tensor_apply_kernelINS1_18TensorListMetadataILi2EEENS1_21BinaryOpScalarFunctorIdLi2ELi1ELi1EEEJNS0_7minimumIdEEdEEEvT_T0_DpT1_,"ax",@progbits
	.align	128
.text._ZN2at6native57_GLOBAL__N__f3eca4a2_24_ForeachBinaryOpScalar_cu_86b9896c25multi_tensor_apply_kernelINS1_18TensorListMetadataILi2EEENS1_21BinaryOpScalarFunctorIdLi2ELi1ELi1EEEJNS0_7minimumIdEEdEEEvT_T0_DpT1_:
        .type           _ZN2at6native57_GLOBAL__N__f3eca4a2_24_ForeachBinaryOpScalar_cu_86b9896c25multi_tensor_apply_kernelINS1_18TensorListMetadataILi2EEENS1_21BinaryOpScalarFunctorIdLi2ELi1ELi1EEEJNS0_7minimumIdEEdEEEvT_T0_DpT1_,@function
        .size           _ZN2at6native57_GLOBAL__N__f3eca4a2_24_ForeachBinaryOpScalar_cu_86b9896c25multi_tensor_apply_kernelINS1_18TensorListMetadataILi2EEENS1_21BinaryOpScalarFunctorIdLi2ELi1ELi1EEEJNS0_7minimumIdEEdEEEvT_T0_DpT1_,(.L_x_5320 - _ZN2at6native57_GLOBAL__N__f3eca4a2_24_ForeachBinaryOpScalar_cu_86b9896c25multi_tensor_apply_kernelINS1_18TensorListMetadataILi2EEENS1_21BinaryOpScalarFunctorIdLi2ELi1ELi1EEEJNS0_7minimumIdEEdEEEvT_T0_DpT1_)
        .other          _ZN2at6native57_GLOBAL__N__f3eca4a2_24_ForeachBinaryOpScalar_cu_86b9896c25multi_tensor_apply_kernelINS1_18TensorListMetadataILi2EEENS1_21BinaryOpScalarFunctorIdLi2ELi1ELi1EEEJNS0_7minimumIdEEdEEEvT_T0_DpT1_,@"STO_CUDA_ENTRY STV_DEFAULT"
_ZN2at6native57_GLOBAL__N__f3eca4a2_24_ForeachBinaryOpScalar_cu_86b9896c25multi_tensor_apply_kernelINS1_18TensorListMetadataILi2EEENS1_21BinaryOpScalarFunctorIdLi2ELi1ELi1EEEJNS0_7minimumIdEEdEEEvT_T0_DpT1_:
        /* <DEDUP_REMOVED lines=31> */
.L_x_125:
        /* <DEDUP_REMOVED lines=45> */
[----:B------:R-:W-:Y:S01]  /*04c0*/  DSETP.LT.OR P0, PT, R20, UR14, P0 ;  /* 0x0000000e14007e2a */ /* 0x000fe20008701400 */
[----:B------:R-:W-:-:S04]  /*04d0*/  LEA R8, P3, R9, UR8, 0x3 ;  /* 0x0000000809087c11 */ /* 0x000fc8000f8618ff */
[----:B------:R-:W-:Y:S02]  /*04e0*/  LEA.HI.X R9, R9, UR9, R24, 0x3, P3 ;  /* 0x0000000909097c11 */ /* 0x000fe400098f1c18 */
[----:B------:R-:W-:Y:S02]  /*04f0*/  FSEL R10, R20, UR16, P0 ;  /* 0x00000010140a7c08 */ /* 0x000fe40008000000 */
[----:B------:R-:W-:-:S05]  /*0500*/  FSEL R11, R21, UR17, P0 ;  /* 0x00000011150b7c08 */ /* 0x000fca0008000000 */
[----:B------:R1:W-:Y:S02]  /*0510*/  STG.E.64 desc[UR10][R8.64], R10 ;  /* 0x0000000a08007986 */ /* 0x0003e4000c101b0a */
.L_x_118:
[----:B------:R-:W-:Y:S05]  /*0520*/  BSYNC B0 ;  /* 0x0000000000007941 */ /* 0x000fea0003800000 */
.L_x_117:
[----:B------:R-:W-:Y:S04]  /*0530*/  BSSY B0, `(.L_x_119) ;  /* 0x0000009000007945 */ /* 0x000fe80003800000 */
[----:B------:R-:W-:Y:S05]  /*0540*/  @!P4 BRA `(.L_x_120) ;  /* 0x00000000001cc947 */ /* 0x000fea0003800000 */
[----:B-----5:R-:W-:Y:S01]  /*0550*/  DSETP.GTU.AND P0, PT, |R2|, +INF , PT ;  /* 0x7ff000000200742a */ /* 0x020fe20003f0c200 */
[----:B01----:R-:W-:-:S04]  /*0560*/  LEA R8, P3, R16, UR8, 0x3 ;  /* 0x0000000810087c11 */ /* 0x003fc8000f8618ff */
[----:B------:R-:W-:Y:S01]  /*0570*/  LEA.HI.X R9, R16, UR9, R23, 0x3, P3 ;  /* 0x0000000910097c11 */ /* 0x000fe200098f1c17 */
[----:B------:R-:W-:-:S06]  /*0580*/  DSETP.LT.OR P0, PT, R2, UR14, P0 ;  /* 0x0000000e02007e2a */ /* 0x000fcc0008701400 */
[----:B------:R-:W-:Y:S02]  /*0590*/  FSEL R2, R2, UR16, P0 ;  /* 0x0000001002027c08 */ /* 0x000fe40008000000 */
[----:B------:R-:W-:-:S05]  /*05a0*/  FSEL R3, R3, UR17, P0 ;  /* 0x0000001103037c08 */ /* 0x000fca0008000000 */
[----:B------:R2:W-:Y:S02]  /*05b0*/  STG.E.64 desc[UR10][R8.64], R2 ;  /* 0x0000000208007986 */ /* 0x0005e4000c101b0a */
.L_x_120:
[----:B------:R-:W-:Y:S05]  /*05c0*/  BSYNC B0 ;  /* 0x0000000000007941 */ /* 0x000fea0003800000 */
.L_x_119:
[----:B------:R-:W-:Y:S04]  /*05d0*/  BSSY B0, `(.L_x_121) ;  /* 0x0000009000007945 */ /* 0x000fe80003800000 */
[----:B------:R-:W-:Y:S05]  /*05e0*/  @!P2 BRA `(.L_x_122) ;  /* 0x00000000001ca947 */ /* 0x000fea0003800000 */
[----:B-----5:R-:W-:Y:S01]  /*05f0*/  DSETP.GTU.AND P0, PT, |R4|, +INF , PT ;  /* 0x7ff000000400742a */ /* 0x020fe20003f0c200 */
[----:B012---:R-:W-:-:S04]  /*0600*/  LEA R8, P2, R19, UR8, 0x3 ;  /* 0x0000000813087c11 */ /* 0x007fc8000f8418ff */
[----:B------:R-:W-:Y:S01]  /*0610*/  LEA.HI.X R9, R19, UR9, R22, 0x3, P2 ;  /* 0x0000000913097c11 */ /* 0x000fe200090f1c16 */
[----:B------:R-:W-:-:S06]  /*0620*/  DSETP.LT.OR P0, PT, R4, UR14, P0 ;  /* 0x0000000e04007e2a */ /* 0x000fcc0008701400 */
[----:B------:R-:W-:Y:S02]  /*0630*/  FSEL R2, R4, UR16, P0 ;  /* 0x0000001004027c08 */ /* 0x000fe40008000000 */
[----:B------:R-:W-:-:S05]  /*0640*/  FSEL R3, R5, UR17, P0 ;  /* 0x0000001105037c08 */ /* 0x000fca0008000000 */
[----:B------:R3:W-:Y:S02]  /*0650*/  STG.E.64 desc[UR10][R8.64], R2 ;  /* 0x0000000208007986 */ /* 0x0007e4000c101b0a */
.L_x_122:
[----:B------:R-:W-:Y:S05]  /*0660*/  BSYNC B0 ;  /* 0x0000000000007941 */ /* 0x000fea0003800000 */
.L_x_121:
[----:B------:R-:W-:Y:S04]  /*0670*/  BSSY B0, `(.L_x_123) ;  /* 0x0000009000007945 */ /* 0x000fe80003800000 */
[----:B------:R-:W-:Y:S05]  /*0680*/  @!P1 BRA `(.L_x_124) ;  /* 0x00000000001c9947 */ /* 0x000fea0003800000 */
[----:B-----5:R-:W-:Y:S01]  /*0690*/  DSETP.GTU.AND P0, PT, |R6|, +INF , PT ;  /* 0x7ff000000600742a */ /* 0x020fe20003f0c200 */
[----:B------:R-:W-:-:S04]  /*06a0*/  LEA R4, P1, R18, UR8, 0x3 ;  /* 0x0000000812047c11 */ /* 0x000fc8000f8218ff */
[----:B------:R-:W-:Y:S01]  /*06b0*/  LEA.HI.X R5, R18, UR9, R25, 0x3, P1 ;  /* 0x0000000912057c11 */ /* 0x000fe200088f1c19 */
[----:B------:R-:W-:-:S06]  /*06c0*/  DSETP.LT.OR P0, PT, R6, UR14, P0 ;  /* 0x0000000e06007e2a */ /* 0x000fcc0008701400 */
[----:B--23--:R-:W-:Y:S02]  /*06d0*/  FSEL R2, R6, UR16, P0 ;  /* 0x0000001006027c08 */ /* 0x00cfe40008000000 */
[----:B------:R-:W-:-:S05]  /*06e0*/  FSEL R3, R7, UR17, P0 ;  /* 0x0000001107037c08 */ /* 0x000fca0008000000 */
[----:B------:R4:W-:Y:S02]  /*06f0*/  STG.E.64 desc[UR10][R4.64], R2 ;  /* 0x0000000204007986 */ /* 0x0009e4000c101b0a */
.L_x_124:
[----:B------:R-:W-:Y:S05]  /*0700*/  BSYNC B0 ;  /* 0x0000000000007941 */ /* 0x000fea0003800000 */
.L_x_123:
        /* <DEDUP_REMOVED lines=9> */
.L_x_116:
        /* <DEDUP_REMOVED lines=10> */
.L_x_126:
        /* <DEDUP_REMOVED lines=10> */
[----:B------:R-:W-:Y:S02]  /*08e0*/  DSETP.LT.OR P0, PT, R8, UR14, P0 ;  /* 0x0000000e08007e2a */ /* 0x000fe40008701400 */
[----:B------:R-:W-:Y:S02]  /*08f0*/  DSETP.LT.OR P1, PT, R10, UR14, P1 ;  /* 0x0000000e0a007e2a */ /* 0x000fe40008f21400 */
[----:B------:R-:W-:Y:S02]  /*0900*/  DSETP.LT.OR P3, PT, R6, UR14, P3 ;  /* 0x0000000e06007e2a */ /* 0x000fe40009f61400 */
[----:B------:R-:W-:Y:S01]  /*0910*/  DSETP.LT.OR P2, PT, R4, UR14, P2 ;  /* 0x0000000e04007e2a */ /* 0x000fe20009741400 */
        /* <DEDUP_REMOVED lines=30> */
.L_x_127:
        /* <DEDUP_REMOVED lines=16> */
.L_x_5320:


//--------------------- .text._ZN2at6native57_GLOBAL__N__f3eca4a2_24_ForeachBinaryOpScalar_cu_86b9896c25multi_tensor_apply_kernelINS1_18TensorListMetadataILi2EEENS1_21BinaryOpScalarFunctorIsLi2ELi1ELi1EEEJNS0_7minimumIsEEsEEEvT_T0_DpT1_ --------------------------
	.section	.text._ZN2at6native57_GLOBAL__N__f3eca4a2_24_ForeachBinaryOpScalar_cu_86b9896c25multi_tensor_apply_kernelINS1_18TensorListMetadataILi2EEENS1_21BinaryOpScalarFunctorIsLi2ELi1ELi1EEEJNS0_7minimumIsEEsEEEvT_T0_DpT1_,"ax",@progbits
	.align	128
.text._ZN2at6native57_GLOBAL__N__f3eca4a2_24_ForeachBinaryOpScalar_cu_86b9896c25multi_tensor_apply_kernelINS1_18TensorListMetadataILi2EEENS1_21BinaryOpScalarFunctorIsLi2ELi1ELi1EEEJNS0_7minimumIsEEsEEEvT_T0_DpT1_:
        .type           _ZN2at6native57_GLOBAL__N__f3eca4a2_24_ForeachBinaryOpScalar_cu_86b9896c25multi_tensor_apply_kernelINS1_18TensorListMetadataILi2EEENS1_21BinaryOpScalarFunctorIsLi2ELi1ELi1EEEJNS0_7minimumIsEEsEEEvT_T0_DpT1_,@function
        .size           _ZN2at6native57_GLOBAL__N__f3eca4a2_24_ForeachBinaryOpScalar_cu_86b9896c25multi_tensor_apply_kernelINS1_18TensorListMetadataILi2EEENS1_21BinaryOpScalarFunctorIsLi2ELi1ELi1EEEJNS0_7minimumIsEEsEEEvT_T0_DpT1_,(.L_x_5321 - _ZN2at6native57_GLOBAL__N__f3eca4a2_24_ForeachBinaryOpScalar_cu_86b9896c25multi_tensor_apply_kernelINS1_18TensorListMetadataILi2EEENS1_21BinaryOpScalarFunctorIsLi2ELi1ELi1EEEJNS0_7minimumIsEEsEEEvT_T0_DpT1_)
        .other          _ZN2at6native57_GLOBAL__N__f3eca4a2_24_ForeachBinaryOpScalar_cu_86b9896c25multi_tensor_apply_kernelINS1_18TensorListMetadataILi2EEENS1_21BinaryOpScalarFunctorIsLi2ELi1ELi1EEEJNS0_7minimumIsEEsEEEvT_T0_DpT1_,@"STO_CUDA_ENTRY STV_DEFAULT"
_ZN2at6native57_GLOBAL__N__f3eca4a2_24_ForeachBinaryOpScalar_cu_86b9896c25multi_tensor_apply_kernelINS1_18TensorListMetadataILi2EEENS1_21BinaryOpScalarFunctorIsLi2ELi1ELi1EEEJNS0_7minimumIsEEsEEEvT_T0_DpT1_:
        /* <DEDUP_REMOVED lines=27> */
.L_x_129:
        /* <DEDUP_REMOVED lines=44> */
[----:B--2---:R-:W-:-:S02]  /*0470*/  @P0 VIMNMX.S16x2 R0, R0, R16, PT ;  /* 0x0000001000000248 */ /* 0x004fc40003fe0300 */
[----:B------:R-:W-:Y:S02]  /*0480*/  @P0 LEA R16, P2, R11, R14, 0x1 ;  /* 0x0000000e0b100211 */ /* 0x000fe400078408ff */
[----:B---3--:R-:W-:Y:S02]  /*0490*/  @P1 VIMNMX.S16x2 R2, R2, R18, PT ;  /* 0x0000001202021248 */ /* 0x008fe40003fe0300 */
        /* <DEDUP_REMOVED lines=13> */
[----:B0-----:R-:W-:Y:S02]  /*0570*/  @P3 VIMNMX.S16x2 R4, R4, R28, PT ;  /* 0x0000001c04043248 */ /* 0x001fe40003fe0300 */
[----:B------:R-:W-:Y:S02]  /*0580*/  ISETP.GE.U32.AND P0, PT, R8, 0x10000, PT ;  /* 0x000100000800780c */ /* 0x000fe40003f06070 */
[----:B----4-:R-:W-:-:S02]  /*0590*/  @P4 VIMNMX.S16x2 R26, R26, R24, PT ;  /* 0x000000181a1a4248 */ /* 0x010fc40003fe0300 */
        /* <DEDUP_REMOVED lines=9> */
.L_x_128:
        /* <DEDUP_REMOVED lines=9> */
.L_x_130:
        /* <DEDUP_REMOVED lines=14> */
[----:B------:R-:W-:Y:S02]  /*07a0*/  VIMNMX.S16x2 R9, R10, UR8, PT ;  /* 0x000000080a097c48 */ /* 0x000fe4000bfe0300 */
[----:B------:R-:W-:-:S02]  /*07b0*/  VIMNMX.S16x2 R4, R4, UR8, PT ;  /* 0x0000000804047c48 */ /* 0x000fc4000bfe0300 */
[----:B------:R-:W-:Y:S02]  /*07c0*/  VIMNMX.S16x2 R2, R2, UR8, PT ;  /* 0x0000000802027c48 */ /* 0x000fe4000bfe0300 */
[----:B------:R-:W-:Y:S02]  /*07d0*/  VIMNMX.S16x2 R0, R0, UR8, PT ;  /* 0x0000000800007c48 */ /* 0x000fe4000bfe0300 */
        /* <DEDUP_REMOVED lines=9> */
.L_x_131:
        /* <DEDUP_REMOVED lines=9> */
.L_x_5321:


//--------------------- .text._ZN2at6native57_GLOBAL__N__f3eca4a2_24_ForeachBinaryOpScalar_cu_86b9896c25multi_tensor_apply_kernelINS1_18TensorListMetadataILi2EEENS1_21BinaryOpScalarFunctorIlLi2ELi1ELi1EEEJNS0_7minimumIlEElEEEvT_T0_DpT1_ --------------------------
	.section	.text._ZN2at6native57_GLOBAL__N__f3eca4a2_24_ForeachBinaryOpScalar_cu_86b9896c25multi_tensor_apply_kernelINS1_18TensorListMetadataILi2EEENS1_21BinaryOpScalarFunctorIlLi2ELi1ELi1EEEJNS0_7minimumIlEElEEEvT_T0_DpT1_,"ax",@progbits
	.align	128
.text._ZN2at6native57_GLOBAL__N__f3eca4a2_24_ForeachBinaryOpScalar_cu_86b9896c25multi_tensor_apply_kernelINS1_18TensorListMetadataILi2EEENS1_21BinaryOpScalarFunctorIlLi2ELi1ELi1EEEJNS0_7minimumIlEElEEEvT_T0_DpT1_:
        .type           _ZN2at6native57_GLOBAL__N__f3eca4a2_24_ForeachBinaryOpScalar_cu_86b9896c25multi_tensor_apply_kernelINS1_18TensorListMetadataILi2EEENS1_21BinaryOpScalarFunctorIlLi2ELi1ELi1EEEJNS0_7minimumIlEElEEEvT_T0_DpT1_,@function
        .size           _ZN2at6native57_GLOBAL__N__f3eca4a2_24_ForeachBinaryOpScalar_cu_86b9896c25multi_tensor_apply_kernelINS1_18TensorListMetadataILi2EEENS1_21BinaryOpScalarFunctorIlLi2ELi1ELi1EEEJNS0_7minimumIlEElEEEvT_T0_DpT1_,(.L_x_5322 - _ZN2at6native57_GLOBAL__N__f3eca4a2_24_ForeachBinaryOpScalar_cu_86b9896c25multi_tensor_apply_kernelINS1_18TensorListMetadataILi2EEENS1_21BinaryOpScalarFunctorIlLi2ELi1ELi1EEEJNS0_7minimumIlEElEEEvT_T0_DpT1_)
        .other          _ZN2at6native57_GLOBAL__N__f3eca4a2_24_ForeachBinaryOpScalar_cu_86b9896c25multi_tensor_apply_kernelINS1_18TensorListMetadataILi2EEENS1_21BinaryOpScalarFunctorIlLi2ELi1ELi1EEEJNS0_7minimumIlEElEEEvT_T0_DpT1_,@"STO_CUDA_ENTRY STV_DEFAULT"
_ZN2at6native57_GLOBAL__N__f3eca4a2_24_ForeachBinaryOpScalar_cu_86b9896c25multi_tensor_apply_kernelINS1_18TensorListMetadataILi2EEENS1_21BinaryOpScalarFunctorIlLi2ELi1ELi1EEEJNS0_7minimumIlEElEEEvT_T0_DpT1_:
        /* <DEDUP_REMOVED lines=29> */
.L_x_141:
        /* <DEDUP_REMOVED lines=43> */
[C---:B-----5:R-:W-:Y:S02]  /*0480*/  ISETP.LT.U32.AND P1, PT, R10.reuse, UR14, PT ;  /* 0x0000000e0a007c0c */ /* 0x060fe4000bf21070 */
[----:B0-----:R-:W-:Y:S02]  /*0490*/  LEA R18, P2, R3, UR8, 0x3 ;  /* 0x0000000803127c11 */ /* 0x001fe4000f8418ff */
[----:B------:R-:W-:Y:S02]  /*04a0*/  ISETP.LT.AND.EX P1, PT, R11, UR15, PT, P1 ;  /* 0x0000000f0b007c0c */ /* 0x000fe4000bf21310 */
[----:B------:R-:W-:Y:S02]  /*04b0*/  LEA.HI.X R19, R3, UR9, R6, 0x3, P2 ;  /* 0x0000000903137c11 */ /* 0x000fe400090f1c06 */
[----:B------:R-:W-:Y:S02]  /*04c0*/  SEL R10, R10, UR14, P1 ;  /* 0x0000000e0a0a7c07 */ /* 0x000fe40008800000 */
[----:B------:R-:W-:-:S05]  /*04d0*/  SEL R11, R11, UR15, P1 ;  /* 0x0000000f0b0b7c07 */ /* 0x000fca0008800000 */
[----:B------:R1:W-:Y:S02]  /*04e0*/  STG.E.64 desc[UR10][R18.64], R10 ;  /* 0x0000000a12007986 */ /* 0x0003e4000c101b0a */
.L_x_134:
[----:B------:R-:W-:Y:S05]  /*04f0*/  BSYNC B0 ;  /* 0x0000000000007941 */ /* 0x000fea0003800000 */
.L_x_133:
[----:B------:R-:W-:Y:S04]  /*0500*/  BSSY B0, `(.L_x_135) ;  /* 0x0000009000007945 */ /* 0x000fe80003800000 */
[----:B------:R-:W-:Y:S05]  /*0510*/  @!P0 BRA `(.L_x_136) ;  /* 0x00000000001c8947 */ /* 0x000fea0003800000 */
[C---:B-----5:R-:W-:Y:S02]  /*0520*/  ISETP.LT.U32.AND P0, PT, R12.reuse, UR14, PT ;  /* 0x0000000e0c007c0c */ /* 0x060fe4000bf01070 */
[----:B------:R-:W-:Y:S02]  /*0530*/  LEA R6, P1, R7, UR8, 0x3 ;  /* 0x0000000807067c11 */ /* 0x000fe4000f8218ff */
[----:B------:R-:W-:Y:S02]  /*0540*/  ISETP.LT.AND.EX P0, PT, R13, UR15, PT, P0 ;  /* 0x0000000f0d007c0c */ /* 0x000fe4000bf01300 */
[----:B------:R-:W-:Y:S02]  /*0550*/  LEA.HI.X R7, R7, UR9, R24, 0x3, P1 ;  /* 0x0000000907077c11 */ /* 0x000fe400088f1c18 */
[----:B-1----:R-:W-:Y:S02]  /*0560*/  SEL R10, R12, UR14, P0 ;  /* 0x0000000e0c0a7c07 */ /* 0x002fe40008000000 */
[----:B------:R-:W-:-:S05]  /*0570*/  SEL R11, R13, UR15, P0 ;  /* 0x0000000f0d0b7c07 */ /* 0x000fca0008000000 */
[----:B------:R2:W-:Y:S02]  /*0580*/  STG.E.64 desc[UR10][R6.64], R10 ;  /* 0x0000000a06007986 */ /* 0x0005e4000c101b0a */
.L_x_136:
[----:B------:R-:W-:Y:S05]  /*0590*/  BSYNC B0 ;  /* 0x0000000000007941 */ /* 0x000fea0003800000 */
.L_x_135:
[----:B------:R-:W-:Y:S04]  /*05a0*/  BSSY B0, `(.L_x_137) ;  /* 0x0000009000007945 */ /* 0x000fe80003800000 */
[----:B------:R-:W-:Y:S05]  /*05b0*/  @!P3 BRA `(.L_x_138) ;  /* 0x00000000001cb947 */ /* 0x000fea0003800000 */
[C---:B-----5:R-:W-:Y:S02]  /*05c0*/  ISETP.LT.U32.AND P0, PT, R14.reuse, UR14, PT ;  /* 0x0000000e0e007c0c */ /* 0x060fe4000bf01070 */
[----:B-12---:R-:W-:Y:S02]  /*05d0*/  LEA R10, P1, R9, UR8, 0x3 ;  /* 0x00000008090a7c11 */ /* 0x006fe4000f8218ff */
[----:B------:R-:W-:Y:S02]  /*05e0*/  ISETP.LT.AND.EX P0, PT, R15, UR15, PT, P0 ;  /* 0x0000000f0f007c0c */ /* 0x000fe4000bf01300 */
[----:B------:R-:W-:Y:S02]  /*05f0*/  LEA.HI.X R11, R9, UR9, R26, 0x3, P1 ;  /* 0x00000009090b7c11 */ /* 0x000fe400088f1c1a */
[----:B------:R-:W-:Y:S02]  /*0600*/  SEL R6, R14, UR14, P0 ;  /* 0x0000000e0e067c07 */ /* 0x000fe40008000000 */
[----:B------:R-:W-:-:S05]  /*0610*/  SEL R7, R15, UR15, P0 ;  /* 0x0000000f0f077c07 */ /* 0x000fca0008000000 */
[----:B------:R3:W-:Y:S02]  /*0620*/  STG.E.64 desc[UR10][R10.64], R6 ;  /* 0x000000060a007986 */ /* 0x0007e4000c101b0a */
.L_x_138:
[----:B------:R-:W-:Y:S05]  /*0630*/  BSYNC B0 ;  /* 0x0000000000007941 */ /* 0x000fea0003800000 */
.L_x_137:
[----:B------:R-:W-:Y:S04]  /*0640*/  BSSY B0, `(.L_x_139) ;  /* 0x0000009000007945 */ /* 0x000fe80003800000 */
[----:B------:R-:W-:Y:S05]  /*0650*/  @!P4 BRA `(.L_x_140) ;  /* 0x00000000001cc947 */ /* 0x000fea0003800000 */
[----:B-----5:R-:W-:Y:S02]  /*0660*/  ISETP.LT.U32.AND P0, PT, R16, UR14, PT ;  /* 0x0000000e10007c0c */ /* 0x020fe4000bf01070 */
[C---:B-123--:R-:W-:Y:S02]  /*0670*/  LEA R10, P1, R8.reuse, UR8, 0x3 ;  /* 0x00000008080a7c11 */ /* 0x04efe4000f8218ff */
[C---:B------:R-:W-:Y:S02]  /*0680*/  ISETP.LT.AND.EX P0, PT, R17.reuse, UR15, PT, P0 ;  /* 0x0000000f11007c0c */ /* 0x040fe4000bf01300 */
[----:B------:R-:W-:Y:S02]  /*0690*/  LEA.HI.X R11, R8, UR9, R25, 0x3, P1 ;  /* 0x00000009080b7c11 */ /* 0x000fe400088f1c19 */
[----:B------:R-:W-:Y:S02]  /*06a0*/  SEL R6, R16, UR14, P0 ;  /* 0x0000000e10067c07 */ /* 0x000fe40008000000 */
[----:B------:R-:W-:-:S05]  /*06b0*/  SEL R7, R17, UR15, P0 ;  /* 0x0000000f11077c07 */ /* 0x000fca0008000000 */
[----:B------:R4:W-:Y:S02]  /*06c0*/  STG.E.64 desc[UR10][R10.64], R6 ;  /* 0x000000060a007986 */ /* 0x0009e4000c101b0a */
.L_x_140:
[----:B------:R-:W-:Y:S05]  /*06d0*/  BSYNC B0 ;  /* 0x0000000000007941 */ /* 0x000fea0003800000 */
.L_x_139:
[----:B------:R-:W-:-:S03]  /*06e0*/  IMAD.WIDE.U32 R4, R2, 0x4, R4 ;  /* 0x0000000402047825 */ /* 0x000fc600078e0004 */
[C---:B------:R-:W-:Y:S02]  /*06f0*/  ISETP.GE.U32.AND P0, PT, R4.reuse, 0x10000, PT ;  /* 0x000100000400780c */ /* 0x040fe40003f06070 */
[----:B------:R-:W-:Y:S02]  /*0700*/  ISETP.LT.U32.AND P1, PT, R4, UR12, PT ;  /* 0x0000000c04007c0c */ /* 0x000fe4000bf21070 */
[C---:B------:R-:W-:Y:S02]  /*0710*/  ISETP.GE.U32.AND.EX P0, PT, R5.reuse, RZ, PT, P0 ;  /* 0x000000ff0500720c */ /* 0x040fe40003f06100 */
[----:B------:R-:W-:-:S13]  /*0720*/  ISETP.LT.AND.EX P1, PT, R5, UR4, PT, P1 ;  /* 0x0000000405007c0c */ /* 0x000fda000bf21310 */
[----:B------:R-:W-:Y:S05]  /*0730*/  @!P0 BRA P1, `(.L_x_141) ;  /* 0xfffffff800a48947 */ /* 0x000fea000083ffff */
[----:B------:R-:W-:Y:S05]  /*0740*/  EXIT ;  /* 0x000000000000794d */ /* 0x000fea0003800000 */
.L_x_132:
        /* <DEDUP_REMOVED lines=9> */
.L_x_142:
        /* <DEDUP_REMOVED lines=8> */
[----:B--2---:R-:W-:Y:S02]  /*0860*/  ISETP.LT.U32.AND P0, PT, R10, UR14, PT ;  /* 0x0000000e0a007c0c */ /* 0x004fe4000bf01070 */
[----:B------:R-:W-:Y:S02]  /*0870*/  ISETP.LT.U32.AND P1, PT, R8, UR14, PT ;  /* 0x0000000e08007c0c */ /* 0x000fe4000bf21070 */
[----:B------:R-:W-:Y:S02]  /*0880*/  ISETP.LT.AND.EX P0, PT, R11, UR15, PT, P0 ;  /* 0x0000000f0b007c0c */ /* 0x000fe4000bf01300 */
[----:B---3--:R-:W-:Y:S02]  /*0890*/  ISETP.LT.U32.AND P2, PT, R6, UR14, PT ;  /* 0x0000000e06007c0c */ /* 0x008fe4000bf41070 */
[----:B------:R-:W-:-:S02]  /*08a0*/  SEL R16, R10, UR14, P0 ;  /* 0x0000000e0a107c07 */ /* 0x000fc40008000000 */
[----:B------:R-:W-:Y:S02]  /*08b0*/  SEL R17, R11, UR15, P0 ;  /* 0x0000000f0b117c07 */ /* 0x000fe40008000000 */
[C---:B------:R-:W-:Y:S02]  /*08c0*/  ISETP.LT.AND.EX P0, PT, R9.reuse, UR15, PT, P1 ;  /* 0x0000000f09007c0c */ /* 0x040fe4000bf01310 */
[----:B------:R-:W-:Y:S02]  /*08d0*/  ISETP.LT.U32.AND P3, PT, R4, UR14, PT ;  /* 0x0000000e04007c0c */ /* 0x000fe4000bf61070 */
[----:B------:R-:W-:Y:S02]  /*08e0*/  SEL R12, R8, UR14, P0 ;  /* 0x0000000e080c7c07 */ /* 0x000fe40008000000 */
[----:B------:R-:W-:Y:S02]  /*08f0*/  SEL R15, R9, UR15, P0 ;  /* 0x0000000f090f7c07 */ /* 0x000fe40008000000 */
[----:B------:R-:W-:-:S02]  /*0900*/  ISETP.LT.AND.EX P1, PT, R7, UR15, PT, P2 ;  /* 0x0000000f07007c0c */ /* 0x000fc4000bf21320 */
[----:B------:R-:W-:Y:S02]  /*0910*/  ISETP.LT.AND.EX P0, PT, R5, UR15, PT, P3 ;  /* 0x0000000f05007c0c */ /* 0x000fe4000bf01330 */
        /* <DEDUP_REMOVED lines=24> */
.L_x_143:
        /* <DEDUP_REMOVED lines=14> */
.L_x_5322:


//--------------------- .text._ZN2at6native57_GLOBAL__N__f3eca4a2_24_ForeachBinaryOpScalar_cu_86b9896c25multi_tensor_apply_kernelINS1_18TensorListMetadataILi2EEENS1_21BinaryOpScalarFunctorIiLi2ELi1ELi1EEEJNS0_7minimumIiEEiEEEvT_T0_DpT1_ --------------------------
	.section	.text._ZN2at6native57_GLOBAL__N__f3eca4a2_24_ForeachBinaryOpScalar_cu_86b9896c25multi_tensor_apply_kernelINS1_18TensorListMetadataILi2EEENS1_21BinaryOpScalarFunctorIiLi2ELi1ELi1EEEJNS0_7minimumIiEEiEEEvT_T0_DpT1_,"ax",@progbits
	.align	128
.text._ZN2at6native57_GLOBAL__N__f3eca4a2_24_ForeachBinaryOpScalar_cu_86b9896c25multi_tensor_apply_kernelINS1_18TensorListMetadataILi2EEENS1_21BinaryOpScalarFunctorIiLi2ELi1ELi1EEEJNS0_7minimumIiEEiEEEvT_T0_DpT1_:
        .type           _ZN2at6native57_GLOBAL__N__f3eca4a2_24_ForeachBinaryOpScalar_cu_86b9896c25multi_tensor_apply_kernelINS1_18TensorListMetadataILi2EEENS1_21BinaryOpScalarFunctorIiLi2ELi1ELi1EEEJNS0_7minimumIiEEiEEEvT_T0_DpT1_,@function
        .size           _ZN2at6native57_GLOBAL__N__f3eca4a2_24_ForeachBinaryOpScalar_cu_86b9896c25multi_tensor_apply_kernelINS1_18TensorListMetadataILi2EEENS1_21BinaryOpScalarFunctorIiLi2ELi1ELi1EEEJNS0_7minimumIiEEiEEEvT_T0_DpT1_,(.L_x_5323 - _ZN2at6native57_GLOBAL__N__f3eca4a2_24_ForeachBinaryOpScalar_cu_86b9896c25multi_tensor_apply_kernelINS1_18TensorListMetadataILi2EEENS1_21BinaryOpScalarFunctorIiLi2ELi1ELi1EEEJNS0_7minimumIiEEiEEEvT_T0_DpT1_)
        .other          _ZN2at6native57_GLOBAL__N__f3eca4a2_24_ForeachBinaryOpScalar_cu_86b9896c25multi_tensor_apply_kernelINS1_18TensorListMetadataILi2EEENS1_21BinaryOpScalarFunctorIiLi2ELi1ELi1EEEJNS0_7minimumIiEEiEEEvT_T0_DpT1_,@"STO_CUDA_ENTRY STV_DEFAULT"
_ZN2at6native57_GLOBAL__N__f3eca4a2_24_ForeachBinaryOpScalar_cu_86b9896c25multi_tensor_apply_kernelINS1_18TensorListMetadataILi2EEENS1_21BinaryOpScalarFunctorIiLi2ELi1ELi1EEEJNS0_7minimumIiEEiEEEvT_T0_DpT1_:
        /* <DEDUP_REMOVED lines=27> */
.L_x_145:
        /* <DEDUP_REMOVED lines=52> */
[----:B--2---:R-:W-:Y:S02]  /*04f0*/  @P3 VIMNMX R29, R20, R29, PT ;  /* 0x0000001d141d3248 */ /* 0x004fe40003fe0100 */
[----:B---3--:R-:W-:Y:S01]  /*0500*/  @P2 VIMNMX R21, R24, R7, PT ;  /* 0x0000000718152248 */ /* 0x008fe20003fe0100 */
[----:B------:R-:W-:Y:S02]  /*0510*/  IMAD.MOV.U32 R7, RZ, RZ, R5 ;  /* 0x000000ffff077224 */ /* 0x000fe400078e0005 */
[----:B------:R2:W-:Y:S01]  /*0520*/  @P3 STG.E desc[UR4][R14.64], R29 ;  /* 0x0000001d0e003986 */ /* 0x0005e2000c101904 */
[----:B------:R-:W-:-:S03]  /*0530*/  IMAD.WIDE.U32 R6, R4, 0x4, R6 ;  /* 0x0000000404067825 */ /* 0x000fc600078e0006 */
[----:B------:R2:W-:Y:S01]  /*0540*/  @P2 STG.E desc[UR4][R16.64], R21 ;  /* 0x0000001510002986 */ /* 0x0005e2000c101904 */
[----:B----4-:R-:W-:Y:S02]  /*0550*/  @P1 VIMNMX R23, R26, R23, PT ;  /* 0x000000171a171248 */ /* 0x010fe40003fe0100 */
[----:B-----5:R-:W-:-:S03]  /*0560*/  @P0 VIMNMX R27, R27, R28, PT ;  /* 0x0000001c1b1b0248 */ /* 0x020fc60003fe0100 */
        /* <DEDUP_REMOVED lines=9> */
.L_x_144:
        /* <DEDUP_REMOVED lines=9> */
.L_x_146:
        /* <DEDUP_REMOVED lines=15> */
[----:B--2---:R-:W-:Y:S02]  /*0780*/  VIMNMX R7, R7, UR7, PT ;  /* 0x0000000707077c48 */ /* 0x004fe4000bfe0100 */
[----:B------:R-:W-:-:S02]  /*0790*/  VIMNMX R6, R6, UR7, PT ;  /* 0x0000000706067c48 */ /* 0x000fc4000bfe0100 */
[----:B------:R-:W-:Y:S02]  /*07a0*/  VIMNMX R5, R5, UR7, PT ;  /* 0x0000000705057c48 */ /* 0x000fe4000bfe0100 */
[----:B------:R-:W-:-:S05]  /*07b0*/  VIMNMX R4, R4, UR7, PT ;  /* 0x0000000704047c48 */ /* 0x000fca000bfe0100 */
[----:B------:R0:W-:Y:S01]  /*07c0*/  STG.E.128 desc[UR4][R14.64], R4 ;  /* 0x000000040e007986 */ /* 0x0001e2000c101d04 */
[----:B------:R-:W-:Y:S05]  /*07d0*/  @!P0 BRA P1, `(.L_x_146) ;  /* 0xfffffffc00ac8947 */ /* 0x000fea000083ffff */
[----:B------:R-:W-:Y:S05]  /*07e0*/  EXIT ;  /* 0x000000000000794d */ /* 0x000fea0003800000 */
.L_x_147:
        /* <DEDUP_REMOVED lines=9> */
.L_x_5323:


//--------------------- .text._ZN2at6native57_GLOBAL__N__f3eca4a2_24_ForeachBinaryOpScalar_cu_86b9896c25multi_tensor_apply_kernelINS1_18TensorListMetadataILi2EEENS1_21BinaryOpScalarFunctorIaLi2ELi1ELi1EEEJNS0_7minimumIaEEaEEEvT_T0_DpT1_ --------------------------
	.section	.text._ZN2at6native57_GLOBAL__N__f3eca4a2_24_ForeachBinaryOpScalar_cu_86b9896c25multi_tensor_apply_kernelINS1_18TensorListMetadataILi2EEENS1_21BinaryOpScalarFunctorIaLi2ELi1ELi1EEEJNS0_7minimumIaEEaEEEvT_T0_DpT1_,"ax",@progbits
	.align	128
.text._ZN2at6native57_GLOBAL__N__f3eca4a2_24_ForeachBinaryOpScalar_cu_86b9896c25multi_tensor_apply_kernelINS1_18TensorListMetadataILi2EEENS1_21BinaryOpScalarFunctorIaLi2ELi1ELi1EEEJNS0_7minimumIaEEaEEEvT_T0_DpT1_:
        .type           _ZN2at6native57_GLOBAL__N__f3eca4a2_24_ForeachBinaryOpScalar_cu_86b9896c25multi_tensor_apply_kernelINS1_18TensorListMetadataILi2EEENS1_21BinaryOpScalarFunctorIaLi2ELi1ELi1EEEJNS0_7minimumIaEEaEEEvT_T0_DpT1_,@function
        .size           _ZN2at6native57_GLOBAL__N__f3eca4a2_24_ForeachBinaryOpScalar_cu_86b9896c25multi_tensor_apply_kernelINS1_18TensorListMetadataILi2EEENS1_21BinaryOpScalarFunctorIaLi2ELi1ELi1EEEJNS0_7minimumIaEEaEEEvT_T0_DpT1_,(.L_x_5324 - _ZN2at6native57_GLOBAL__N__f3eca4a2_24_ForeachBinaryOpScalar_cu_86b9896c25multi_tensor_apply_kernelINS1_18TensorListMetadataILi2EEENS1_21BinaryOpScalarFunctorIaLi2ELi1ELi1EEEJNS0_7minimumIaEEaEEEvT_T0_DpT1_)
        .other          _ZN2at6native57_GLOBAL__N__f3eca4a2_24_ForeachBinaryOpScalar_cu_86b9896c25multi_tensor_apply_kernelINS1_18TensorListMetadataILi2EEENS1_21BinaryOpScalarFunctorIaLi2ELi1ELi1EEEJNS0_7minimumIaEEaEEEvT_T0_DpT1_,@"STO_CUDA_ENTRY STV_DEFAULT"
_ZN2at6native57_GLOBAL__N__f3eca4a2_24_ForeachBinaryOpScalar_cu_86b9896c25multi_tensor_apply_kernelINS1_18TensorListMetadataILi2EEENS1_21BinaryOpScalarFunctorIaLi2ELi1ELi1EEEJNS0_7minimumIaEEaEEEvT_T0_DpT1_:
        /* <DEDUP_REMOVED lines=29> */
.L_x_149:
        /* <DEDUP_REMOVED lines=48> */
[----:B------:R-:W-:Y:S02]  /*04d0*/  @P2 VIMNMX.S16x2 R19, R16, UR4, PT ;  /* 0x0000000410132c48 */ /* 0x000fe4000bfe0300 */
[-C--:B------:R-:W-:Y:S02]  /*04e0*/  @P2 IADD3 R16, P5, R28, R3.reuse, RZ ;  /* 0x000000031c102210 */ /* 0x080fe40007fbe0ff */
[----:B-1----:R-:W-:Y:S02]  /*04f0*/  @P3 VIMNMX.S16x2 R21, R0, UR4, PT ;  /* 0x0000000400153c48 */ /* 0x002fe4000bfe0300 */
[----:B------:R-:W-:Y:S01]  /*0500*/  @P1 PRMT R0, R17, 0x7710, RZ ;  /* 0x0000771011001816 */ /* 0x000fe200000000ff */
[----:B------:R-:W-:Y:S01]  /*0510*/  @P2 IMAD.X R17, R22, 0x1, R6, P5 ;  /* 0x0000000116112824 */ /* 0x000fe200028e0606 */
[----:B------:R-:W-:Y:S02]  /*0520*/  PRMT R22, R19, 0x7610, R22 ;  /* 0x0000761013167816 */ /* 0x000fe40000000016 */
[----:B-----5:R-:W-:Y:S01]  /*0530*/  @P0 PRMT R29, R29, 0x8880, RZ ;  /* 0x000088801d1d0816 */ /* 0x020fe200000000ff */
[----:B------:R-:W-:Y:S01]  /*0540*/  @P3 IMAD.X R19, R12, 0x1, R6, P4 ;  /* 0x000000010c133824 */ /* 0x000fe200020e0606 */
[----:B------:R-:W-:Y:S01]  /*0550*/  @P1 IADD3 R20, P5, R11, R3, RZ ;  /* 0x000000030b141210 */ /* 0x000fe20007fbe0ff */
[----:B------:R2:W-:Y:S01]  /*0560*/  @P2 STG.E.U8 desc[UR6][R16.64], R22 ;  /* 0x0000001610002986 */ /* 0x0005e2000c101106 */
[----:B------:R-:W-:-:S02]  /*0570*/  @P1 VIMNMX.S16x2 R25, R0, UR4, PT ;  /* 0x0000000400191c48 */ /* 0x000fc4000bfe0300 */
[----:B------:R-:W-:Y:S02]  /*0580*/  @P0 IADD3 R12, P2, R13, R3, RZ ;  /* 0x000000030d0c0210 */ /* 0x000fe40007f5e0ff */
[----:B------:R-:W-:Y:S02]  /*0590*/  @P0 PRMT R0, R29, 0x7710, RZ ;  /* 0x000077101d000816 */ /* 0x000fe400000000ff */
[----:B------:R-:W-:Y:S01]  /*05a0*/  PRMT R11, R21, 0x7610, R11 ;  /* 0x00007610150b7816 */ /* 0x000fe2000000000b */
[--C-:B------:R-:W-:Y:S01]  /*05b0*/  @P1 IMAD.X R21, R10, 0x1, R6.reuse, P5 ;  /* 0x000000010a151824 */ /* 0x100fe200028e0606 */
[----:B------:R-:W-:Y:S01]  /*05c0*/  @P0 VIMNMX.S16x2 R0, R0, UR4, PT ;  /* 0x0000000400000c48 */ /* 0x000fe2000bfe0300 */
        /* <DEDUP_REMOVED lines=10> */
.L_x_148:
        /* <DEDUP_REMOVED lines=8> */
.L_x_150:
        /* <DEDUP_REMOVED lines=9> */
[----:B------:R-:W-:-:S02]  /*0780*/  VIMNMX.S16x2 R15, R0, UR4, PT ;  /* 0x00000004000f7c48 */ /* 0x000fc4000bfe0300 */
[----:B------:R-:W-:Y:S02]  /*0790*/  VIMNMX.S16x2 R17, R8, UR4, PT ;  /* 0x0000000408117c48 */ /* 0x000fe4000bfe0300 */
[----:B------:R-:W-:Y:S02]  /*07a0*/  PRMT R12, R14, 0xaaa2, RZ ;  /* 0x0000aaa20e0c7816 */ /* 0x000fe400000000ff */
[----:B------:R-:W-:Y:S02]  /*07b0*/  PRMT R8, R15, 0x7610, R8 ;  /* 0x000076100f087816 */ /* 0x000fe40000000008 */
[----:B------:R-:W-:Y:S02]  /*07c0*/  PRMT R15, R17, 0x7610, R15 ;  /* 0x00007610110f7816 */ /* 0x000fe4000000000f */
[----:B------:R-:W-:Y:S02]  /*07d0*/  PRMT R12, R12, 0x7710, RZ ;  /* 0x000077100c0c7816 */ /* 0x000fe400000000ff */
[----:B------:R-:W-:-:S02]  /*07e0*/  PRMT R16, R14, 0xbbb3, RZ ;  /* 0x0000bbb30e107816 */ /* 0x000fc400000000ff */
[----:B------:R-:W-:Y:S02]  /*07f0*/  PRMT R15, R8, 0x7604, R15 ;  /* 0x00007604080f7816 */ /* 0x000fe4000000000f */
[----:B------:R-:W-:Y:S02]  /*0800*/  IADD3 R8, P0, R13, R3, RZ ;  /* 0x000000030d087210 */ /* 0x000fe40007f1e0ff */
[----:B------:R-:W-:Y:S02]  /*0810*/  VIMNMX.S16x2 R12, R12, UR4, PT ;  /* 0x000000040c0c7c48 */ /* 0x000fe4000bfe0300 */
[----:B------:R-:W-:Y:S01]  /*0820*/  PRMT R0, R16, 0x7710, RZ ;  /* 0x0000771010007816 */ /* 0x000fe200000000ff */
[----:B------:R-:W-:Y:S01]  /*0830*/  IMAD.X R9, R9, 0x1, R6, P0 ;  /* 0x0000000109097824 */ /* 0x000fe200000e0606 */
[----:B------:R-:W-:Y:S02]  /*0840*/  PRMT R15, R12, 0x7054, R15 ;  /* 0x000070540c0f7816 */ /* 0x000fe4000000000f */
[----:B------:R-:W-:-:S02]  /*0850*/  VIMNMX.S16x2 R0, R0, UR4, PT ;  /* 0x0000000400007c48 */ /* 0x000fc4000bfe0300 */
        /* <DEDUP_REMOVED lines=12> */
.L_x_151:
        /* <DEDUP_REMOVED lines=14> */
.L_x_5324:


//--------------------- .text._ZN2at6native57_GLOBAL__N__f3eca4a2_24_ForeachBinaryOpScalar_cu_86b9896c25multi_tensor_apply_kernelINS1_18TensorListMetadataILi2EEENS1_21BinaryOpScalarFunctorIhLi2ELi1ELi1EEEJNS0_7minimumIhEEhEEEvT_T0_DpT1_ --------------------------
	.section	.text._ZN2at6native57_GLOBAL__N__f3eca4a2_24_ForeachBinaryOpScalar_cu_86b9896c25multi_tensor_apply_kernelINS1_18TensorListMetadataILi2EEENS1_21BinaryOpScalarFunctorIhLi2ELi1ELi1EEEJNS0_7minimumIhEEhEEEvT_T0_DpT1_,"ax",@progbits
	.align	128
.text._ZN2at6native57_GLOBAL__N__f3eca4a2_24_ForeachBinaryOpScalar_cu_86b9896c25multi_tensor_apply_kernelINS1_18TensorListMetadataILi2EEENS1_21BinaryOpScalarFunctorIhLi2ELi1ELi1EEEJNS0_7minimumIhEEhEEEvT_T0_DpT1_:
        .type           _ZN2at6native57_GLOBAL__N__f3eca4a2_24_ForeachBinaryOpScalar_cu_86b9896c25multi_tensor_apply_kernelINS1_18TensorListMetadataILi2EEENS1_21BinaryOpScalarFunctorIhLi2ELi1ELi1EEEJNS0_7minimumIhEEhEEEvT_T0_DpT1_,@function
        .size           _ZN2at6native57_GLOBAL__N__f3eca4a2_24_ForeachBinaryOpScalar_cu_86b9896c25multi_tensor_apply_kernelINS1_18TensorListMetadataILi2EEENS1_21BinaryOpScalarFunctorIhLi2ELi1ELi1EEEJNS0_7minimumIhEEhEEEvT_T0_DpT1_,(.L_x_5325 - _ZN2at6native57_GLOBAL__N__f3eca4a2_24_ForeachBinaryOpScalar_cu_86b9896c25multi_tensor_apply_kernelINS1_18TensorListMetadataILi2EEENS1_21BinaryOpScalarFunctorIhLi2ELi1ELi1EEEJNS0_7minimumIhEEhEEEvT_T0_DpT1_)
        .other          _ZN2at6native57_GLOBAL__N__f3eca4a2_24_ForeachBinaryOpScalar_cu_86b9896c25multi_tensor_apply_kernelINS1_18TensorListMetadataILi2EEENS1_21BinaryOpScalarFunctorIhLi2ELi1ELi1EEEJNS0_7minimumIhEEhEEEvT_T0_DpT1_,@"STO_CUDA_ENTRY STV_DEFAULT"
_ZN2at6native57_GLOBAL__N__f3eca4a2_24_ForeachBinaryOpScalar_cu_86b9896c25multi_tensor_apply_kernelINS1_18TensorListMetadataILi2EEENS1_21BinaryOpScalarFunctorIhLi2ELi1ELi1EEEJNS0_7minimumIhEEhEEEvT_T0_DpT1_:
        /* <DEDUP_REMOVED lines=28> */
.L_x_153:
        /* <DEDUP_REMOVED lines=45> */
[----:B------:R-:W-:Y:S02]  /*0490*/  @P3 VIMNMX.U16x2 R21, R16, UR8, PT ;  /* 0x0000000810153c48 */ /* 0x000fe4000bfe0200 */
[----:B------:R-:W-:-:S02]  /*04a0*/  @P2 IADD3 R16, P5, R25, R3, RZ ;  /* 0x0000000319102210 */ /* 0x000fc40007fbe0ff */
[----:B0-----:R-:W-:Y:S02]  /*04b0*/  @P1 VIMNMX.U16x2 R23, R0, UR8, PT ;  /* 0x0000000800171c48 */ /* 0x001fe4000bfe0200 */
[----:B------:R-:W-:Y:S02]  /*04c0*/  @P2 VIMNMX.U16x2 R27, R18, UR8, PT ;  /* 0x00000008121b2c48 */ /* 0x000fe4000bfe0200 */
        /* <DEDUP_REMOVED lines=9> */
[----:B------:R-:W-:Y:S01]  /*0560*/  @P0 VIMNMX.U16x2 R0, R0, UR8, PT ;  /* 0x0000000800000c48 */ /* 0x000fe2000bfe0200 */
        /* <DEDUP_REMOVED lines=10> */
.L_x_152:
        /* <DEDUP_REMOVED lines=8> */
.L_x_154:
        /* <DEDUP_REMOVED lines=8> */
[----:B------:R-:W-:Y:S02]  /*0710*/  VIMNMX.U16x2 R14, R14, UR8, PT ;  /* 0x000000080e0e7c48 */ /* 0x000fe4000bfe0200 */
[----:B------:R-:W-:-:S02]  /*0720*/  VIMNMX.U16x2 R9, R8, UR8, PT ;  /* 0x0000000808097c48 */ /* 0x000fc4000bfe0200 */
[----:B------:R-:W-:Y:S02]  /*0730*/  PRMT R8, R12, 0x7773, RZ ;  /* 0x000077730c087816 */ /* 0x000fe400000000ff */
[----:B------:R-:W-:Y:S02]  /*0740*/  VIMNMX.U16x2 R10, R10, UR8, PT ;  /* 0x000000080a0a7c48 */ /* 0x000fe4000bfe0200 */
[----:B------:R-:W-:Y:S02]  /*0750*/  PRMT R15, R14, 0x7610, R15 ;  /* 0x000076100e0f7816 */ /* 0x000fe4000000000f */
[----:B------:R-:W-:Y:S02]  /*0760*/  VIMNMX.U16x2 R8, R8, UR8, PT ;  /* 0x0000000808087c48 */ /* 0x000fe4000bfe0200 */
        /* <DEDUP_REMOVED lines=17> */
.L_x_155:
        /* <DEDUP_REMOVED lines=16> */
.L_x_5325:


//--------------------- .text._ZN2at6native57_GLOBAL__N__f3eca4a2_24_ForeachBinaryOpScalar_cu_86b9896c25multi_tensor_apply_kernelINS1_18TensorListMetadataILi1EEENS1_21BinaryOpScalarFunctorIN3c108BFloat16ELi1ELi1ELi0EEEJNS0_7minimumIfEEfEEEvT_T0_DpT1_ --------------------------
	.section	.text._ZN2at6native57_GLOBAL__N__f3eca4a2_24_ForeachBinaryOpScalar_cu_86b9896c25multi_tensor_apply_kernelINS1_18TensorListMetadataILi1EEENS1_21BinaryOpScalarFunctorIN3c108BFloat16ELi1ELi1ELi0EEEJNS0_7minimumIfEEfEEEvT_T0_DpT1_,"ax",@progbits
	.align	128
.text._ZN2at6native57_GLOBAL__N__f3eca4a2_24_ForeachBinaryOpScalar_cu_86b9896c25multi_tensor_apply_kernelINS1_18TensorListMetadataILi1EEENS1_21BinaryOpScalarFunctorIN3c108BFloat16ELi1ELi1ELi0EEEJNS0_7minimumIfEEfEEEvT_T0_DpT1_:
        .type           _ZN2at6native57_GLOBAL__N__f3eca4a2_24_ForeachBinaryOpScalar_cu_86b9896c25multi_tensor_apply_kernelINS1_18TensorListMetadataILi1EEENS1_21BinaryOpScalarFunctorIN3c108BFloat16ELi1ELi1ELi0EEEJNS0_7minimumIfEEfEEEvT_T0_DpT1_,@function
        .size           _ZN2at6native57_GLOBAL__N__f3eca4a2_24_ForeachBinaryOpScalar_cu_86b9896c25multi_tensor_apply_kernelINS1_18TensorListMetadataILi1EEENS1_21BinaryOpScalarFunctorIN3c108BFloat16ELi1ELi1ELi0EEEJNS0_7minimumIfEEfEEEvT_T0_DpT1_,(.L_x_5326 - _ZN2at6native57_GLOBAL__N__f3eca4a2_24_ForeachBinaryOpScalar_cu_86b9896c25multi_tensor_apply_kernelINS1_18TensorListMetadataILi1EEENS1_21BinaryOpScalarFunctorIN3c108BFloat16ELi1ELi1ELi0EEEJNS0_7minimumIfEEfEEEvT_T0_DpT1_)
        .other          _ZN2at6native57_GLOBAL__N__f3eca4a2_24_ForeachBinaryOpScalar_cu_86b9896c25multi_tensor_apply_kernelINS1_18TensorListMetadataILi1EEENS1_21BinaryOpScalarFunctorIN3c108BFloat16ELi1ELi1ELi0EEEJNS0_7minimumIfEEfEEEvT_T0_DpT1_,@"STO_CUDA_ENTRY STV_DEFAULT"
_ZN2at6native57_GLOBAL__N__f3eca4a2_24_ForeachBinaryOpScalar_cu_86b9896c25multi_tensor_apply_kernelINS1_18TensorListMetadataILi1EEENS1_21BinaryOpScalarFunctorIN3c108BFloat16ELi1ELi1ELi0EEEJNS0_7minimumIfEEfEEEvT_T0_DpT1_:
        /* <DEDUP_REMOVED lines=25> */
.L_x_157:
        /* <DEDUP_REMOVED lines=44> */
[----:B------:R-:W-:Y:S01]  /*0450*/  FSETP.GEU.FTZ.AND P5, PT, R15, UR6, PT ;  /* 0x000000060f007c0b */ /* 0x000fe2000bfbe000 */
[----:B---3--:R-:W-:-:S03]  /*0460*/  IMAD.U32 R18, R18, 0x10000, RZ ;  /* 0x0001000012127824 */ /* 0x008fc600078e00ff */
[----:B------:R-:W-:Y:S02]  /*0470*/  PLOP3.LUT P4, PT, P5, P4, PT, 0x8a, 0x0 ;  /* 0x000000000000781c */ /* 0x000fe40002f89172 */
[C---:B------:R-:W-:Y:S02]  /*0480*/  FSETP.GTU.FTZ.AND P5, PT, |R18|.reuse, +INF , PT ;  /* 0x7f8000001200780b */ /* 0x040fe40003fbc200 */
[----:B------:R-:W-:Y:S01]  /*0490*/  FSETP.GEU.FTZ.AND P6, PT, R18, UR6, PT ;  /* 0x0000000612007c0b */ /* 0x000fe2000bfde000 */
[----:B----4-:R-:W-:Y:S01]  /*04a0*/  IMAD.U32 R19, R19, 0x10000, RZ ;  /* 0x0001000013137824 */ /* 0x010fe200078e00ff */
[----:B------:R-:W-:Y:S02]  /*04b0*/  FSEL R15, R15, UR6, P4 ;  /* 0x000000060f0f7c08 */ /* 0x000fe4000a000000 */
[----:B------:R-:W-:Y:S01]  /*04c0*/  PLOP3.LUT P4, PT, P6, P5, PT, 0x8a, 0x0 ;  /* 0x000000000000781c */ /* 0x000fe2000378b172 */
[----:B-----5:R-:W-:Y:S01]  /*04d0*/  IMAD.U32 R20, R20, 0x10000, RZ ;  /* 0x0001000014147824 */ /* 0x020fe200078e00ff */
[----:B------:R-:W-:-:S02]  /*04e0*/  FSETP.GTU.FTZ.AND P5, PT, |R19|, +INF , PT ;  /* 0x7f8000001300780b */ /* 0x000fc40003fbc200 */
[----:B------:R-:W-:Y:S02]  /*04f0*/  FSETP.GEU.FTZ.AND P6, PT, R19, UR6, PT ;  /* 0x0000000613007c0b */ /* 0x000fe4000bfde000 */
[----:B------:R-:W-:Y:S02]  /*0500*/  FSEL R18, R18, UR6, P4 ;  /* 0x0000000612127c08 */ /* 0x000fe4000a000000 */
[----:B------:R-:W-:Y:S02]  /*0510*/  PLOP3.LUT P5, PT, P6, P5, PT, 0x8a, 0x0 ;  /* 0x000000000000781c */ /* 0x000fe400037ab172 */
[C---:B------:R-:W-:Y:S02]  /*0520*/  FSETP.GTU.FTZ.AND P4, PT, |R20|.reuse, +INF , PT ;  /* 0x7f8000001400780b */ /* 0x040fe40003f9c200 */
[----:B------:R-:W-:-:S04]  /*0530*/  FSETP.GEU.FTZ.AND P6, PT, R20, UR6, PT ;  /* 0x0000000614007c0b */ /* 0x000fc8000bfde000 */
        /* <DEDUP_REMOVED lines=17> */
.L_x_156:
        /* <DEDUP_REMOVED lines=9> */
.L_x_158:
        /* <DEDUP_REMOVED lines=10> */
[----:B------:R-:W-:-:S02]  /*0780*/  FSETP.GEU.FTZ.AND P1, PT, R8, UR7, PT ;  /* 0x0000000708007c0b */ /* 0x000fc4000bf3e000 */
[C---:B------:R-:W-:Y:S02]  /*0790*/  FSETP.GTU.FTZ.AND P4, PT, |R6|.reuse, +INF , PT ;  /* 0x7f8000000600780b */ /* 0x040fe40003f9c200 */
[----:B------:R-:W-:Y:S02]  /*07a0*/  PLOP3.LUT P0, PT, P1, P0, PT, 0x8a, 0x0 ;  /* 0x000000000000781c */ /* 0x000fe40000f01172 */
[----:B------:R-:W-:Y:S02]  /*07b0*/  FSETP.GEU.FTZ.AND P3, PT, R6, UR7, PT ;  /* 0x0000000706007c0b */ /* 0x000fe4000bf7e000 */
[C---:B------:R-:W-:Y:S02]  /*07c0*/  FSETP.GTU.FTZ.AND P5, PT, |R9|.reuse, +INF , PT ;  /* 0x7f8000000900780b */ /* 0x040fe40003fbc200 */
[----:B------:R-:W-:Y:S02]  /*07d0*/  FSETP.GEU.FTZ.AND P6, PT, R9, UR7, PT ;  /* 0x0000000709007c0b */ /* 0x000fe4000bfde000 */
[----:B------:R-:W-:-:S02]  /*07e0*/  FSETP.GTU.FTZ.AND P1, PT, |R10|, +INF , PT ;  /* 0x7f8000000a00780b */ /* 0x000fc40003f3c200 */
[----:B------:R-:W-:Y:S02]  /*07f0*/  FSETP.GEU.FTZ.AND P2, PT, R10, UR7, PT ;  /* 0x000000070a007c0b */ /* 0x000fe4000bf5e000 */
        /* <DEDUP_REMOVED lines=20> */
.L_x_159:
        /* <DEDUP_REMOVED lines=12> */
.L_x_5326:


//--------------------- .text._ZN2at6native57_GLOBAL__N__f3eca4a2_24_ForeachBinaryOpScalar_cu_86b9896c25multi_tensor_apply_kernelINS1_18TensorListMetadataILi1EEENS1_21BinaryOpScalarFunctorIN3c104HalfELi1ELi1ELi0EEEJNS0_7minimumIfEEfEEEvT_T0_DpT1_ --------------------------
	.section	.text._ZN2at6native57_GLOBAL__N__f3eca4a2_24_ForeachBinaryOpScalar_cu_86b9896c25multi_tensor_apply_kernelINS1_18TensorListMetadataILi1EEENS1_21BinaryOpScalarFunctorIN3c104HalfELi1ELi1ELi0EEEJNS0_7minimumIfEEfEEEvT_T0_DpT1_,"ax",@progbits
	.align	128
.text._ZN2at6native57_GLOBAL__N__f3eca4a2_24_ForeachBinaryOpScalar_cu_86b9896c25multi_tensor_apply_kernelINS1_18TensorListMetadataILi1EEENS1_21BinaryOpScalarFunctorIN3c104HalfELi1ELi1ELi0EEEJNS0_7minimumIfEEfEEEvT_T0_DpT1_:
        .type           _ZN2at6native57_GLOBAL__N__f3eca4a2_24_ForeachBinaryOpScalar_cu_86b9896c25multi_tensor_apply_kernelINS1_18TensorListMetadataILi1EEENS1_21BinaryOpScalarFunctorIN3c104HalfELi1ELi1ELi0EEEJNS0_7minimumIfEEfEEEvT_T0_DpT1_,@function
        .size           _ZN2at6native57_GLOBAL__N__f3eca4a2_24_ForeachBinaryOpScalar_cu_86b9896c25multi_tensor_apply_kernelINS1_18TensorListMetadataILi1EEENS1_21BinaryOpScalarFunctorIN3c104HalfELi1ELi1ELi0EEEJNS0_7minimumIfEEfEEEvT_T0_DpT1_,(.L_x_5327 - _ZN2at6native57_GLOBAL__N__f3eca4a2_24_ForeachBinaryOpScalar_cu_86b9896c25multi_tensor_apply_kernelINS1_18TensorListMetadataILi1EEENS1_21BinaryOpScalarFunctorIN3c104HalfELi1ELi1ELi0EEEJNS0_7minimumIfEEfEEEvT_T0_DpT1_)
        .other          _ZN2at6native57_GLOBAL__N__f3eca4a2_24_ForeachBinaryOpScalar_cu_86b9896c25multi_tensor_apply_kernelINS1_18TensorListMetadataILi1EEENS1_21BinaryOpScalarFunctorIN3c104HalfELi1ELi1ELi0EEEJNS0_7minimumIfEEfEEEvT_T0_DpT1_,@"STO_CUDA_ENTRY STV_DEFAULT"
_ZN2at6native57_GLOBAL__N__f3eca4a2_24_ForeachBinaryOpScalar_cu_86b9896c25multi_tensor_apply_kernelINS1_18TensorListMetadataILi1EEENS1_21BinaryOpScalarFunctorIN3c104HalfELi1ELi1ELi0EEEJNS0_7minimumIfEEfEEEvT_T0_DpT1_:
        /* <DEDUP_REMOVED lines=25> */
.L_x_161:
        /* <DEDUP_REMOVED lines=44> */
[----:B------:R-:W-:-:S04]  /*0450*/  FSETP.GEU.FTZ.AND P5, PT, R15, UR6, PT ;  /* 0x000000060f007c0b */ /* 0x000fc8000bfbe000 */
[----:B------:R-:W-:Y:S01]  /*0460*/  PLOP3.LUT P4, PT, P5, P4, PT, 0x8a, 0x0 ;  /* 0x000000000000781c */ /* 0x000fe20002f89172 */
[----:B---3--:R-:W-:-:S03]  /*0470*/  HADD2.F32 R18, -RZ, R18.H0_H0 ;  /* 0x20000012ff127230 */ /* 0x008fc60000004100 */
[----:B------:R-:W-:Y:S02]  /*0480*/  FSEL R15, R15, UR6, P4 ;  /* 0x000000060f0f7c08 */ /* 0x000fe4000a000000 */
[C---:B------:R-:W-:Y:S02]  /*0490*/  FSETP.GTU.FTZ.AND P5, PT, |R18|.reuse, +INF , PT ;  /* 0x7f8000001200780b */ /* 0x040fe40003fbc200 */
[----:B------:R-:W-:Y:S01]  /*04a0*/  FSETP.GEU.FTZ.AND P6, PT, R18, UR6, PT ;  /* 0x0000000612007c0b */ /* 0x000fe2000bfde000 */
[----:B----4-:R-:W-:-:S03]  /*04b0*/  HADD2.F32 R19, -RZ, R19.H0_H0 ;  /* 0x20000013ff137230 */ /* 0x010fc60000004100 */
[----:B------:R-:W-:Y:S01]  /*04c0*/  PLOP3.LUT P4, PT, P6, P5, PT, 0x8a, 0x0 ;  /* 0x000000000000781c */ /* 0x000fe2000378b172 */
[----:B-----5:R-:W-:Y:S01]  /*04d0*/  HADD2.F32 R20, -RZ, R20.H0_H0 ;  /* 0x20000014ff147230 */ /* 0x020fe20000004100 */
[C---:B------:R-:W-:Y:S02]  /*04e0*/  FSETP.GTU.FTZ.AND P5, PT, |R19|.reuse, +INF , PT ;  /* 0x7f8000001300780b */ /* 0x040fe40003fbc200 */
[----:B------:R-:W-:Y:S02]  /*04f0*/  FSETP.GEU.FTZ.AND P6, PT, R19, UR6, PT ;  /* 0x0000000613007c0b */ /* 0x000fe4000bfde000 */
[----:B------:R-:W-:Y:S02]  /*0500*/  FSEL R18, R18, UR6, P4 ;  /* 0x0000000612127c08 */ /* 0x000fe4000a000000 */
[----:B------:R-:W-:Y:S02]  /*0510*/  PLOP3.LUT P5, PT, P6, P5, PT, 0x8a, 0x0 ;  /* 0x000000000000781c */ /* 0x000fe400037ab172 */
[----:B------:R-:W-:-:S02]  /*0520*/  FSETP.GTU.FTZ.AND P4, PT, |R20|, +INF , PT ;  /* 0x7f8000001400780b */ /* 0x000fc40003f9c200 */
[----:B------:R-:W-:-:S04]  /*0530*/  FSETP.GEU.FTZ.AND P6, PT, R20, UR6, PT ;  /* 0x0000000614007c0b */ /* 0x000fc8000bfde000 */
        /* <DEDUP_REMOVED lines=17> */
.L_x_160:
        /* <DEDUP_REMOVED lines=9> */
.L_x_162:
        /* <DEDUP_REMOVED lines=11> */
[----:B------:R-:W-:Y:S02]  /*0790*/  PLOP3.LUT P0, PT, P2, P0, PT, 0x8a, 0x0 ;  /* 0x000000000000781c */ /* 0x000fe40001701172 */
[C---:B------:R-:W-:Y:S02]  /*07a0*/  FSETP.GTU.FTZ.AND P4, PT, |R8|.reuse, +INF , PT ;  /* 0x7f8000000800780b */ /* 0x040fe40003f9c200 */
[----:B------:R-:W-:Y:S02]  /*07b0*/  FSETP.GEU.FTZ.AND P3, PT, R8, UR7, PT ;  /* 0x0000000708007c0b */ /* 0x000fe4000bf7e000 */
        /* <DEDUP_REMOVED lines=22> */
.L_x_163:
        /* <DEDUP_REMOVED lines=14> */
.L_x_5327:


//--------------------- .text._ZN2at6native57_GLOBAL__N__f3eca4a2_24_ForeachBinaryOpScalar_cu_86b9896c25multi_tensor_apply_kernelINS1_18TensorListMetadataILi1EEENS1_21BinaryOpScalarFunctorIfLi1ELi1ELi0EEEJNS0_7minimumIfEEfEEEvT_T0_DpT1_ --------------------------
	.section	.text._ZN2at6native57_GLOBAL__N__f3eca4a2_24_ForeachBinaryOpScalar_cu_86b9896c25multi_tensor_apply_kernelINS1_18TensorListMetadataILi1EEENS1_21BinaryOpScalarFunctorIfLi1ELi1ELi0EEEJNS0_7minimumIfEEfEEEvT_T0_DpT1_,"ax",@progbits
	.align	128
.text._ZN2at6native57_GLOBAL__N__f3eca4a2_24_ForeachBinaryOpScalar_cu_86b9896c25multi_tensor_apply_kernelINS1_18TensorListMetadataILi1EEENS1_21BinaryOpScalarFunctorIfLi1ELi1ELi0EEEJNS0_7minimumIfEEfEEEvT_T0_DpT1_:
        .type           _ZN2at6native57_GLOBAL__N__f3eca4a2_24_ForeachBinaryOpScalar_cu_86b9896c25multi_tensor_apply_kernelINS1_18TensorListMetadataILi1EEENS1_21BinaryOpScalarFunctorIfLi1ELi1ELi0EEEJNS0_7minimumIfEEfEEEvT_T0_DpT1_,@function
        .size           _ZN2at6native57_GLOBAL__N__f3eca4a2_24_ForeachBinaryOpScalar_cu_86b9896c25multi_tensor_apply_kernelINS1_18TensorListMetadataILi1EEENS1_21BinaryOpScalarFunctorIfLi1ELi1ELi0EEEJNS0_7minimumIfEEfEEEvT_T0_DpT1_,(.L_x_5328 - _ZN2at6native57_GLOBAL__N__f3eca4a2_24_ForeachBinaryOpScalar_cu_86b9896c25multi_tensor_apply_kernelINS1_18TensorListMetadataILi1EEENS1_21BinaryOpScalarFunctorIfLi1ELi1ELi0EEEJNS0_7minimumIfEEfEEEvT_T0_DpT1_)
        .other          _ZN2at6native57_GLOBAL__N__f3eca4a2_24_ForeachBinaryOpScalar_cu_86b9896c25multi_tensor_apply_kernelINS1_18TensorListMetadataILi1EEENS1_21BinaryOpScalarFunctorIfLi1ELi1ELi0EEEJNS0_7minimumIfEEfEEEvT_T0_DpT1_,@"STO_CUDA_ENTRY STV_DEFAULT"
_ZN2at6native57_GLOBAL__N__f3eca4a2_24_ForeachBinaryOpScalar_cu_86b9896c25multi_tensor_apply_kernelINS1_18TensorListMetadataILi1EEENS1_21BinaryOpScalarFunctorIfLi1ELi1ELi0EEEJNS0_7minimumIfEEfEEEvT_T0_DpT1_:
        /* <DEDUP_REMOVED lines=24> */
.L_x_165:
        /* <DEDUP_REMOVED lines=47> */
[CC--:B0-----:R-:W-:Y:S02]  /*0470*/  @P0 FSETP.GEU.FTZ.AND P5, PT, R15.reuse, R22.reuse, PT ;  /* 0x000000160f00020b */ /* 0x0c1fe40003fbe000 */
[C---:B---3--:R-:W-:Y:S02]  /*0480*/  @P1 FSETP.GEU.FTZ.AND P6, PT, R18.reuse, R21, PT ;  /* 0x000000151200120b */ /* 0x048fe40003fde000 */
[----:B------:R-:W-:Y:S02]  /*0490*/  @P0 PLOP3.LUT P3, PT, P5, P3, PT, 0x8a, 0x0 ;  /* 0x000000000000081c */ /* 0x000fe40002f67172 */
[----:B------:R-:W-:Y:S02]  /*04a0*/  @P1 FSETP.GTU.FTZ.AND P5, PT, |R18|, +INF , PT ;  /* 0x7f8000001200180b */ /* 0x000fe40003fbc200 */
[----:B------:R-:W-:Y:S02]  /*04b0*/  @P0 FSEL R15, R15, R22, P3 ;  /* 0x000000160f0f0208 */ /* 0x000fe40001800000 */
[----:B------:R-:W-:-:S02]  /*04c0*/  @P1 PLOP3.LUT P3, PT, P6, P5, PT, 0x8a, 0x0 ;  /* 0x000000000000181c */ /* 0x000fc4000376b172 */
[C---:B----4-:R-:W-:Y:S02]  /*04d0*/  @P4 FSETP.GTU.FTZ.AND P5, PT, |R20|.reuse, +INF , PT ;  /* 0x7f8000001400480b */ /* 0x050fe40003fbc200 */
[----:B-1----:R-:W-:Y:S02]  /*04e0*/  @P4 FSETP.GEU.FTZ.AND P6, PT, R20, R23, PT ;  /* 0x000000171400420b */ /* 0x002fe40003fde000 */
[----:B------:R-:W-:Y:S02]  /*04f0*/  @P1 FSEL R21, R18, R21, P3 ;  /* 0x0000001512151208 */ /* 0x000fe40001800000 */
[----:B------:R-:W-:Y:S02]  /*0500*/  @P4 PLOP3.LUT P5, PT, P6, P5, PT, 0x8a, 0x0 ;  /* 0x000000000000481c */ /* 0x000fe400037ab172 */
[C---:B-----5:R-:W-:Y:S02]  /*0510*/  @P2 FSETP.GTU.FTZ.AND P3, PT, |R19|.reuse, +INF , PT ;  /* 0x7f8000001300280b */ /* 0x060fe40003f7c200 */
[----:B------:R-:W-:-:S04]  /*0520*/  @P2 FSETP.GEU.FTZ.AND P6, PT, R19, R24, PT ;  /* 0x000000181300220b */ /* 0x000fc80003fde000 */
        /* <DEDUP_REMOVED lines=13> */
.L_x_164:
        /* <DEDUP_REMOVED lines=9> */
.L_x_166:
[----:B------:R-:W-:-:S04]  /*0690*/  LEA R6, P0, R13, R2, 0x4 ;  /* 0x000000020d067211 */ /* 0x000fc800078020ff */
[----:B------:R-:W-:-:S05]  /*06a0*/  LEA.HI.X R7, R13, R3, R12, 0x4, P0 ;  /* 0x000000030d077211 */ /* 0x000fca00000f240c */
[----:B------:R-:W2:Y:S02]  /*06b0*/  LDG.E.128 R8, desc[UR4][R6.64] ;  /* 0x0000000406087981 */ /* 0x000ea4000c1e1d00 */
[C---:B--2---:R-:W-:Y:S02]  /*06c0*/  FSETP.GTU.FTZ.AND P0, PT, |R8|.reuse, +INF , PT ;  /* 0x7f8000000800780b */ /* 0x044fe40003f1c200 */
[----:B------:R-:W-:Y:S02]  /*06d0*/  FSETP.GEU.FTZ.AND P2, PT, R8, UR7, PT ;  /* 0x0000000708007c0b */ /* 0x000fe4000bf5e000 */
[C---:B------:R-:W-:Y:S02]  /*06e0*/  FSETP.GTU.FTZ.AND P5, PT, |R9|.reuse, +INF , PT ;  /* 0x7f8000000900780b */ /* 0x040fe40003fbc200 */
[----:B------:R-:W-:Y:S02]  /*06f0*/  PLOP3.LUT P0, PT, P2, P0, PT, 0x8a, 0x0 ;  /* 0x000000000000781c */ /* 0x000fe40001701172 */
[----:B------:R-:W-:-:S02]  /*0700*/  FSETP.GEU.FTZ.AND P6, PT, R9, UR7, PT ;  /* 0x0000000709007c0b */ /* 0x000fc4000bfde000 */
        /* <DEDUP_REMOVED lines=22> */
.L_x_167:
        /* <DEDUP_REMOVED lines=9> */
.L_x_5328:


//--------------------- .text._ZN2at6native57_GLOBAL__N__f3eca4a2_24_ForeachBinaryOpScalar_cu_86b9896c25multi_tensor_apply_kernelINS1_18TensorListMetadataILi1EEENS1_21BinaryOpScalarFunctorIdLi1ELi1ELi0EEEJNS0_7minimumIdEEdEEEvT_T0_DpT1_ --------------------------
	.section	.text._ZN2at6native57_GLOBAL__N__f3eca4a2_24_ForeachBinaryOpScalar_cu_86b9896c25multi_tensor_apply_kernelINS1_18TensorListMetadataILi1EEENS1_21BinaryOpScalarFunctorIdLi1ELi1ELi0EEEJNS0_7minimumIdEEdEEEvT_T0_DpT1_,"ax",@progbits
	.align	128
.text._ZN2at6native57_GLOBAL__N__f3eca4a2_24_ForeachBinaryOpScalar_cu_86b9896c25multi_tensor_apply_kernelINS1_18TensorListMetadataILi1EEENS1_21BinaryOpScalarFunctorIdLi1ELi1ELi0EEEJNS0_7minimumIdEEdEEEvT_T0_DpT1_:
        .type           _ZN2at6native57_GLOBAL__N__f3eca4a2_24_ForeachBinaryOpScalar_cu_86b9896c25multi_tensor_apply_kernelINS1_18TensorListMetadataILi1EEENS1_21BinaryOpScalarFunctorIdLi1ELi1ELi0EEEJNS0_7minimumIdEEdEEEvT_T0_DpT1_,@function
        .size           _ZN2at6native57_GLOBAL__N__f3eca4a2_24_ForeachBinaryOpScalar_cu_86b9896c25multi_tensor_apply_kernelINS1_18TensorListMetadataILi1EEENS1_21BinaryOpScalarFunctorIdLi1ELi1ELi0EEEJNS0_7minimumIdEEdEEEvT_T0_DpT1_,(.L_x_5329 - _ZN2at6native57_GLOBAL__N__f3eca4a2_24_ForeachBinaryOpScalar_cu_86b9896c25multi_tensor_apply_kernelINS1_18TensorListMetadataILi1EEENS1_21BinaryOpScalarFunctorIdLi1ELi1ELi0EEEJNS0_7minimumIdEEdEEEvT_T0_DpT1_)
        .other          _ZN2at6native57_GLOBAL__N__f3eca4a2_24_ForeachBinaryOpScalar_cu_86b9896c25multi_tensor_apply_kernelINS1_18TensorListMetadataILi1EEENS1_21BinaryOpScalarFunctorIdLi1ELi1ELi0EEEJNS0_7minimumIdEEdEEEvT_T0_DpT1_,@"STO_CUDA_ENTRY STV_DEFAULT"
_ZN2at6native57_GLOBAL__N__f3eca4a2_24_ForeachBinaryOpScalar_cu_86b9896c25multi_tensor_apply_kernelINS1_18TensorListMetadataILi1EEENS1_21BinaryOpScalarFunctorIdLi1ELi1ELi0EEEJNS0_7minimumIdEEdEEEvT_T0_DpT1_:
        /* <DEDUP_REMOVED lines=25> */
.L_x_169:
        /* <DEDUP_REMOVED lines=46> */
[----:B0-----:R-:W-:Y:S01]  /*0470*/  @P0 DSETP.LT.OR P3, PT, R22, R20, P3 ;  /* 0x000000141600022a */ /* 0x001fe20001f61400 */
        /* <DEDUP_REMOVED lines=10> */
[----:B0-----:R-:W-:Y:S01]  /*0520*/  @P1 DSETP.LT.OR P0, PT, R10, R20, P0 ;  /* 0x000000140a00122a */ /* 0x001fe20000701400 */
[----:B------:R-:W0:Y:S01]  /*0530*/  @P1 LDC.64 R20, c[0x0][0xf40] ;  /* 0x0003d000ff141b82 */ /* 0x000e220000000a00 */
[----:B--2---:R-:W-:-:S07]  /*0540*/  @P4 DSETP.LT.OR P5, PT, R18, R22, P5 ;  /* 0x000000161200422a */ /* 0x004fce0002fa1400 */
[----:B------:R-:W2:Y:S01]  /*0550*/  @P2 LDC.64 R22, c[0x0][0xf40] ;  /* 0x0003d000ff162b82 */ /* 0x000ea20000000a00 */
[----:B-1----:R-:W-:-:S07]  /*0560*/  @P2 DSETP.LT.OR P3, PT, R16, R24, P3 ;  /* 0x000000181000222a */ /* 0x002fce0001f61400 */
        /* <DEDUP_REMOVED lines=16> */
.L_x_168:
        /* <DEDUP_REMOVED lines=10> */
.L_x_170:
        /* <DEDUP_REMOVED lines=36> */
.L_x_171:
        /* <DEDUP_REMOVED lines=11> */
.L_x_5329:


//--------------------- .text._ZN2at6native57_GLOBAL__N__f3eca4a2_24_ForeachBinaryOpScalar_cu_86b9896c25multi_tensor_apply_kernelINS1_18TensorListMetadataILi1EEENS1_21BinaryOpScalarFunctorIsLi1ELi1ELi0EEEJNS0_7minimumIsEEsEEEvT_T0_DpT1_ --------------------------
	.section	.text._ZN2at6native57_GLOBAL__N__f3eca4a2_24_ForeachBinaryOpScalar_cu_86b9896c25multi_tensor_apply_kernelINS1_18TensorListMetadataILi1EEENS1_21BinaryOpScalarFunctorIsLi1ELi1ELi0EEEJNS0_7minimumIsEEsEEEvT_T0_DpT1_,"ax",@progbits
	.align	128
.text._ZN2at6native57_GLOBAL__N__f3eca4a2_24_ForeachBinaryOpScalar_cu_86b9896c25multi_tensor_apply_kernelINS1_18TensorListMetadataILi1EEENS1_21BinaryOpScalarFunctorIsLi1ELi1ELi0EEEJNS0_7minimumIsEEsEEEvT_T0_DpT1_:
        .type           _ZN2at6native57_GLOBAL__N__f3eca4a2_24_ForeachBinaryOpScalar_cu_86b9896c25multi_tensor_apply_kernelINS1_18TensorListMetadataILi1EEENS1_21BinaryOpScalarFunctorIsLi1ELi1ELi0EEEJNS0_7minimumIsEEsEEEvT_T0_DpT1_,@function
        .size           _ZN2at6native57_GLOBAL__N__f3eca4a2_24_ForeachBinaryOpScalar_cu_86b9896c25multi_tensor_apply_kernelINS1_18TensorListMetadataILi1EEENS1_21BinaryOpScalarFunctorIsLi1ELi1ELi0EEEJNS0_7minimumIsEEsEEEvT_T0_DpT1_,(.L_x_5330 - _ZN2at6native57_GLOBAL__N__f3eca4a2_24_ForeachBinaryOpScalar_cu_86b9896c25multi_tensor_apply_kernelINS1_18TensorListMetadataILi1EEENS1_21BinaryOpScalarFunctorIsLi1ELi1ELi0EEEJNS0_7minimumIsEEsEEEvT_T0_DpT1_)
        .other          _ZN2at6native57_GLOBAL__N__f3eca4a2_24_ForeachBinaryOpScalar_cu_86b9896c25multi_tensor_apply_kernelINS1_18TensorListMetadataILi1EEENS1_21BinaryOpScalarFunctorIsLi1ELi1ELi0EEEJNS0_7minimumIsEEsEEEvT_T0_DpT1_,@"STO_CUDA_ENTRY STV_DEFAULT"
_ZN2at6native57_GLOBAL__N__f3eca4a2_24_ForeachBinaryOpScalar_cu_86b9896c25multi_tensor_apply_kernelINS1_18TensorListMetadataILi1EEENS1_21BinaryOpScalarFunctorIsLi1ELi1ELi0EEEJNS0_7minimumIsEEsEEEvT_T0_DpT1_:
        /* <DEDUP_REMOVED lines=24> */
.L_x_173:
        /* <DEDUP_REMOVED lines=46> */
[----:B--2---:R-:W-:-:S02]  /*0460*/  @P1 VIMNMX.S16x2 R4, R4, R12, PT ;  /* 0x0000000c04041248 */ /* 0x004fc40003fe0300 */
[----:B-1----:R-:W-:Y:S02]  /*0470*/  @P3 VIMNMX.S16x2 R0, R0, R8, PT ;  /* 0x0000000800003248 */ /* 0x002fe40003fe0300 */
[----:B0-----:R-:W-:-:S03]  /*0480*/  @P0 VIMNMX.S16x2 R2, R2, R10, PT ;  /* 0x0000000a02020248 */ /* 0x001fc60003fe0300 */
[----:B------:R2:W-:Y:S01]  /*0490*/  @P3 STG.E.U16 desc[UR4][R22.64], R0 ;  /* 0x0000000016003986 */ /* 0x0005e2000c101504 */
[----:B---3--:R-:W-:-:S03]  /*04a0*/  @P2 VIMNMX.S16x2 R6, R6, R14, PT ;  /* 0x0000000e06062248 */ /* 0x008fc60003fe0300 */
        /* <DEDUP_REMOVED lines=9> */
.L_x_172:
        /* <DEDUP_REMOVED lines=9> */
.L_x_174:
        /* <DEDUP_REMOVED lines=10> */
[----:B------:R-:W-:Y:S02]  /*0670*/  VIMNMX.S16x2 R2, R2, UR8, PT ;  /* 0x0000000802027c48 */ /* 0x000fe4000bfe0300 */
[----:B------:R-:W-:-:S02]  /*0680*/  VIMNMX.S16x2 R0, R0, UR8, PT ;  /* 0x0000000800007c48 */ /* 0x000fc4000bfe0300 */
[----:B------:R-:W-:Y:S02]  /*0690*/  VIMNMX.S16x2 R8, R8, UR8, PT ;  /* 0x0000000808087c48 */ /* 0x000fe4000bfe0300 */
[----:B------:R-:W-:Y:S02]  /*06a0*/  VIMNMX.S16x2 R4, R4, UR8, PT ;  /* 0x0000000804047c48 */ /* 0x000fe4000bfe0300 */
        /* <DEDUP_REMOVED lines=9> */
.L_x_175:
        /* <DEDUP_REMOVED lines=12> */
.L_x_5330:


//--------------------- .text._ZN2at6native57_GLOBAL__N__f3eca4a2_24_ForeachBinaryOpScalar_cu_86b9896c25multi_tensor_apply_kernelINS1_18TensorListMetadataILi1EEENS1_21BinaryOpScalarFunctorIlLi1ELi1ELi0EEEJNS0_7minimumIlEElEEEvT_T0_DpT1_ --------------------------
	.section	.text._ZN2at6native57_GLOBAL__N__f3eca4a2_24_ForeachBinaryOpScalar_cu_86b9896c25multi_tensor_apply_kernelINS1_18TensorListMetadataILi1EEENS1_21BinaryOpScalarFunctorIlLi1ELi1ELi0EEEJNS0_7minimumIlEElEEEvT_T0_DpT1_,"ax",@progbits
	.align	128
.text._ZN2at6native57_GLOBAL__N__f3eca4a2_24_ForeachBinaryOpScalar_cu_86b9896c25multi_tensor_apply_kernelINS1_18TensorListMetadataILi1EEENS1_21BinaryOpScalarFunctorIlLi1ELi1ELi0EEEJNS0_7minimumIlEElEEEvT_T0_DpT1_:
        .type           _ZN2at6native57_GLOBAL__N__f3eca4a2_24_ForeachBinaryOpScalar_cu_86b9896c25multi_tensor_apply_kernelINS1_18TensorListMetadataILi1EEENS1_21BinaryOpScalarFunctorIlLi1ELi1ELi0EEEJNS0_7minimumIlEElEEEvT_T0_DpT1_,@function
        .size           _ZN2at6native57_GLOBAL__N__f3eca4a2_24_ForeachBinaryOpScalar_cu_86b9896c25multi_tensor_apply_kernelINS1_18TensorListMetadataILi1EEENS1_21BinaryOpScalarFunctorIlLi1ELi1ELi0EEEJNS0_7minimumIlEElEEEvT_T0_DpT1_,(.L_x_5331 - _ZN2at6native57_GLOBAL__N__f3eca4a2_24_ForeachBinaryOpScalar_cu_86b9896c25multi_tensor_apply_kernelINS1_18TensorListMetadataILi1EEENS1_21BinaryOpScalarFunctorIlLi1ELi1ELi0EEEJNS0_7minimumIlEElEEEvT_T0_DpT1_)
        .other          _ZN2at6native57_GLOBAL__N__f3eca4a2_24_ForeachBinaryOpScalar_cu_86b9896c25multi_tensor_apply_kernelINS1_18TensorListMetadataILi1EEENS1_21BinaryOpScalarFunctorIlLi1ELi1ELi0EEEJNS0_7minimumIlEElEEEvT_T0_DpT1_,@"STO_CUDA_ENTRY STV_DEFAULT"
_ZN2at6native57_GLOBAL__N__f3eca4a2_24_ForeachBinaryOpScalar_cu_86b9896c25multi_tensor_apply_kernelINS1_18TensorListMetadataILi1EEENS1_21BinaryOpScalarFunctorIlLi1ELi1ELi0EEEJNS0_7minimumIlEElEEEvT_T0_DpT1_:
        /* <DEDUP_REMOVED lines=25> */
.L_x_177:
        /* <DEDUP_REMOVED lines=46> */
[----:B--2---:R-:W-:-:S04]  /*0470*/  @P1 ISETP.LT.U32.AND P3, PT, R22, R20, PT ;  /* 0x000000141600120c */ /* 0x004fc80003f61070 */
[----:B------:R-:W-:-:S04]  /*0480*/  @P1 ISETP.LT.AND.EX P3, PT, R23, R21, PT, P3 ;  /* 0x000000151700120c */ /* 0x000fc80003f61330 */
[----:B------:R-:W-:Y:S02]  /*0490*/  @P1 SEL R22, R22, R20, P3 ;  /* 0x0000001416161207 */ /* 0x000fe40001800000 */
[----:B------:R-:W-:Y:S02]  /*04a0*/  @P1 SEL R23, R23, R21, P3 ;  /* 0x0000001517171207 */ /* 0x000fe40001800000 */
[----:B------:R-:W3:Y:S03]  /*04b0*/  @P0 LDC.64 R20, c[0x0][0xf40] ;  /* 0x0003d000ff140b82 */ /* 0x000ee60000000a00 */
[----:B------:R1:W-:Y:S05]  /*04c0*/  @P1 STG.E.64 desc[UR4][R28.64], R22 ;  /* 0x000000161c001986 */ /* 0x0003ea000c101b04 */
[----:B-1----:R-:W4:Y:S01]  /*04d0*/  @P4 LDC.64 R22, c[0x0][0xf40] ;  /* 0x0003d000ff164b82 */ /* 0x002f220000000a00 */
[----:B---3--:R-:W-:-:S04]  /*04e0*/  @P0 ISETP.LT.U32.AND P1, PT, R10, R20, PT ;  /* 0x000000140a00020c */ /* 0x008fc80003f21070 */
[----:B------:R-:W-:-:S04]  /*04f0*/  @P0 ISETP.LT.AND.EX P1, PT, R11, R21, PT, P1 ;  /* 0x000000150b00020c */ /* 0x000fc80003f21310 */
[----:B------:R-:W-:Y:S02]  /*0500*/  @P0 SEL R20, R10, R20, P1 ;  /* 0x000000140a140207 */ /* 0x000fe40000800000 */
[----:B------:R-:W-:Y:S02]  /*0510*/  @P0 SEL R21, R11, R21, P1 ;  /* 0x000000150b150207 */ /* 0x000fe40000800000 */
[----:B0-----:R-:W-:Y:S02]  /*0520*/  @P2 ISETP.LT.U32.AND P3, PT, R18, R24, PT ;  /* 0x000000181200220c */ /* 0x001fe40003f61070 */
[----:B----4-:R-:W-:Y:S02]  /*0530*/  @P4 ISETP.LT.U32.AND P1, PT, R16, R22, PT ;  /* 0x000000161000420c */ /* 0x010fe40003f21070 */
[----:B------:R-:W-:Y:S02]  /*0540*/  @P2 ISETP.LT.AND.EX P3, PT, R19, R25, PT, P3 ;  /* 0x000000191300220c */ /* 0x000fe40003f61330 */
[----:B------:R-:W-:-:S02]  /*0550*/  @P4 ISETP.LT.AND.EX P1, PT, R17, R23, PT, P1 ;  /* 0x000000171100420c */ /* 0x000fc40003f21310 */
        /* <DEDUP_REMOVED lines=13> */
.L_x_176:
        /* <DEDUP_REMOVED lines=9> */
.L_x_178:
[----:B------:R-:W-:-:S04]  /*06c0*/  LEA R4, P0, R3, R6, 0x5 ;  /* 0x0000000603047211 */ /* 0x000fc800078028ff */
[----:B------:R-:W-:-:S05]  /*06d0*/  LEA.HI.X R5, R3, R7, R16, 0x5, P0 ;  /* 0x0000000703057211 */ /* 0x000fca00000f2c10 */
[----:B------:R-:W2:Y:S04]  /*06e0*/  LDG.E.128 R8, desc[UR4][R4.64] ;  /* 0x0000000404087981 */ /* 0x000ea8000c1e1d00 */
[----:B------:R-:W3:Y:S01]  /*06f0*/  LDG.E.128 R12, desc[UR4][R4.64+0x10] ;  /* 0x00001004040c7981 */ /* 0x000ee2000c1e1d00 */
[----:B--2---:R-:W-:Y:S02]  /*0700*/  ISETP.LT.U32.AND P0, PT, R10, UR8, PT ;  /* 0x000000080a007c0c */ /* 0x004fe4000bf01070 */
[----:B------:R-:W-:Y:S02]  /*0710*/  ISETP.LT.U32.AND P1, PT, R8, UR8, PT ;  /* 0x0000000808007c0c */ /* 0x000fe4000bf21070 */
[----:B------:R-:W-:Y:S02]  /*0720*/  ISETP.LT.AND.EX P0, PT, R11, UR9, PT, P0 ;  /* 0x000000090b007c0c */ /* 0x000fe4000bf01300 */
[----:B---3--:R-:W-:-:S02]  /*0730*/  ISETP.LT.U32.AND P2, PT, R14, UR8, PT ;  /* 0x000000080e007c0c */ /* 0x008fc4000bf41070 */
[----:B------:R-:W-:Y:S02]  /*0740*/  ISETP.LT.U32.AND P3, PT, R12, UR8, PT ;  /* 0x000000080c007c0c */ /* 0x000fe4000bf61070 */
[----:B------:R-:W-:Y:S02]  /*0750*/  SEL R10, R10, UR8, P0 ;  /* 0x000000080a0a7c07 */ /* 0x000fe40008000000 */
[----:B------:R-:W-:Y:S02]  /*0760*/  SEL R11, R11, UR9, P0 ;  /* 0x000000090b0b7c07 */ /* 0x000fe40008000000 */
[----:B------:R-:W-:Y:S02]  /*0770*/  ISETP.LT.AND.EX P1, PT, R9, UR9, PT, P1 ;  /* 0x0000000909007c0c */ /* 0x000fe4000bf21310 */
[----:B------:R-:W-:Y:S02]  /*0780*/  ISETP.LT.AND.EX P0, PT, R15, UR9, PT, P2 ;  /* 0x000000090f007c0c */ /* 0x000fe4000bf01320 */
[----:B------:R-:W-:-:S02]  /*0790*/  ISETP.LT.AND.EX P2, PT, R13, UR9, PT, P3 ;  /* 0x000000090d007c0c */ /* 0x000fc4000bf41330 */
        /* <DEDUP_REMOVED lines=22> */
.L_x_179:
        /* <DEDUP_REMOVED lines=16> */
.L_x_5331:


//--------------------- .text._ZN2at6native57_GLOBAL__N__f3eca4a2_24_ForeachBinaryOpScalar_cu_86b9896c25multi_tensor_apply_kernelINS1_18TensorListMetadataILi1EEENS1_21BinaryOpScalarFunctorIiLi1ELi1ELi0EEEJNS0_7minimumIiEEiEEEvT_T0_DpT1_ --------------------------
	.section	.text._ZN2at6native57_GLOBAL__N__f3eca4a2_24_ForeachBinaryOpScalar_cu_86b9896c25multi_tensor_apply_kernelINS1_18TensorListMetadataILi1EEENS1_21BinaryOpScalarFunctorIiLi1ELi1ELi0EEEJNS0_7minimumIiEEiEEEvT_T0_DpT1_,"ax",@progbits
	.align	128
.text._ZN2at6native57_GLOBAL__N__f3eca4a2_24_ForeachBinaryOpScalar_cu_86b9896c25multi_tensor_apply_kernelINS1_18TensorListMetadataILi1EEENS1_21BinaryOpScalarFunctorIiLi1ELi1ELi0EEEJNS0_7minimumIiEEiEEEvT_T0_DpT1_:
        .type           _ZN2at6native57_GLOBAL__N__f3eca4a2_24_ForeachBinaryOpScalar_cu_86b9896c25multi_tensor_apply_kernelINS1_18TensorListMetadataILi1EEENS1_21BinaryOpScalarFunctorIiLi1ELi1ELi0EEEJNS0_7minimumIiEEiEEEvT_T0_DpT1_,@function
        .size           _ZN2at6native57_GLOBAL__N__f3eca4a2_24_ForeachBinaryOpScalar_cu_86b9896c25multi_tensor_apply_kernelINS1_18TensorListMetadataILi1EEENS1_21BinaryOpScalarFunctorIiLi1ELi1ELi0EEEJNS0_7minimumIiEEiEEEvT_T0_DpT1_,(.L_x_5332 - _ZN2at6native57_GLOBAL__N__f3eca4a2_24_ForeachBinaryOpScalar_cu_86b9896c25multi_tensor_apply_kernelINS1_18TensorListMetadataILi1EEENS1_21BinaryOpScalarFunctorIiLi1ELi1ELi0EEEJNS0_7minimumIiEEiEEEvT_T0_DpT1_)
        .other          _ZN2at6native57_GLOBAL__N__f3eca4a2_24_ForeachBinaryOpScalar_cu_86b9896c25multi_tensor_apply_kernelINS1_18TensorListMetadataILi1EEENS1_21BinaryOpScalarFunctorIiLi1ELi1ELi0EEEJNS0_7minimumIiEEiEEEvT_T0_DpT1_,@"STO_CUDA_ENTRY STV_DEFAULT"
_ZN2at6native57_GLOBAL__N__f3eca4a2_24_ForeachBinaryOpScalar_cu_86b9896c25multi_tensor_apply_kernelINS1_18TensorListMetadataILi1EEENS1_21BinaryOpScalarFunctorIiLi1ELi1ELi0EEEJNS0_7minimumIiEEiEEEvT_T0_DpT1_:
        /* <DEDUP_REMOVED lines=24> */
.L_x_181:
        /* <DEDUP_REMOVED lines=45> */
[----:B--2---:R-:W-:-:S02]  /*0450*/  @P1 VIMNMX R23, R20, R23, PT ;  /* 0x0000001714171248 */ /* 0x004fc40003fe0100 */
[----:B-1----:R-:W-:Y:S02]  /*0460*/  @P3 VIMNMX R21, R18, R21, PT ;  /* 0x0000001512153248 */ /* 0x002fe40003fe0100 */
[----:B0-----:R-:W-:-:S03]  /*0470*/  @P0 VIMNMX R15, R15, R22, PT ;  /* 0x000000160f0f0248 */ /* 0x001fc60003fe0100 */
[----:B------:R2:W-:Y:S01]  /*0480*/  @P3 STG.E desc[UR4][R10.64], R21 ;  /* 0x000000150a003986 */ /* 0x0005e2000c101904 */
[----:B---3--:R-:W-:-:S03]  /*0490*/  @P2 VIMNMX R19, R19, R24, PT ;  /* 0x0000001813132248 */ /* 0x008fc60003fe0100 */
        /* <DEDUP_REMOVED lines=9> */
.L_x_180:
        /* <DEDUP_REMOVED lines=9> */
.L_x_182:
        /* <DEDUP_REMOVED lines=18> */
.L_x_183:
        /* <DEDUP_REMOVED lines=10> */
.L_x_5332:


//--------------------- .text._ZN2at6native57_GLOBAL__N__f3eca4a2_24_ForeachBinaryOpScalar_cu_86b9896c25multi_tensor_apply_kernelINS1_18TensorListMetadataILi1EEENS1_21BinaryOpScalarFunctorIaLi1ELi1ELi0EEEJNS0_7minimumIaEEaEEEvT_T0_DpT1_ --------------------------
	.section	.text._ZN2at6native57_GLOBAL__N__f3eca4a2_24_ForeachBinaryOpScalar_cu_86b9896c25multi_tensor_apply_kernelINS1_18TensorListMetadataILi1EEENS1_21BinaryOpScalarFunctorIaLi1ELi1ELi0EEEJNS0_7minimumIaEEaEEEvT_T0_DpT1_,"ax",@progbits
	.align	128
.text._ZN2at6native57_GLOBAL__N__f3eca4a2_24_ForeachBinaryOpScalar_cu_86b9896c25multi_tensor_apply_kernelINS1_18TensorListMetadataILi1EEENS1_21BinaryOpScalarFunctorIaLi1ELi1ELi0EEEJNS0_7minimumIaEEaEEEvT_T0_DpT1_:
        .type           _ZN2at6native57_GLOBAL__N__f3eca4a2_24_ForeachBinaryOpScalar_cu_86b9896c25multi_tensor_apply_kernelINS1_18TensorListMetadataILi1EEENS1_21BinaryOpScalarFunctorIaLi1ELi1ELi0EEEJNS0_7minimumIaEEaEEEvT_T0_DpT1_,@function
        .size           _ZN2at6native57_GLOBAL__N__f3eca4a2_24_ForeachBinaryOpScalar_cu_86b9896c25multi_tensor_apply_kernelINS1_18TensorListMetadataILi1EEENS1_21BinaryOpScalarFunctorIaLi1ELi1ELi0EEEJNS0_7minimumIaEEaEEEvT_T0_DpT1_,(.L_x_5333 - _ZN2at6native57_GLOBAL__N__f3eca4a2_24_ForeachBinaryOpScalar_cu_86b9896c25multi_tensor_apply_kernelINS1_18TensorListMetadataILi1EEENS1_21BinaryOpScalarFunctorIaLi1ELi1ELi0EEEJNS0_7minimumIaEEaEEEvT_T0_DpT1_)
        .other          _ZN2at6native57_GLOBAL__N__f3eca4a2_24_ForeachBinaryOpScalar_cu_86b9896c25multi_tensor_apply_kernelINS1_18TensorListMetadataILi1EEENS1_21BinaryOpScalarFunctorIaLi1ELi1ELi0EEEJNS0_7minimumIaEEaEEEvT_T0_DpT1_,@"STO_CUDA_ENTRY STV_DEFAULT"
_ZN2at6native57_GLOBAL__N__f3eca4a2_24_ForeachBinaryOpScalar_cu_86b9896c25multi_tensor_apply_kernelINS1_18TensorListMetadataILi1EEENS1_21BinaryOpScalarFunctorIaLi1ELi1ELi0EEEJNS0_7minimumIaEEaEEEvT_T0_DpT1_:
        /* <DEDUP_REMOVED lines=25> */
.L_x_185:
        /* <DEDUP_REMOVED lines=50> */
[----:B------:R-:W-:Y:S02]  /*04b0*/  @P0 VIMNMX.S16x2 R0, R0, UR4, PT ;  /* 0x0000000400000c48 */ /* 0x000fe4000bfe0300 */
[----:B------:R-:W-:Y:S02]  /*04c0*/  @P1 VIMNMX.S16x2 R2, R2, UR4, PT ;  /* 0x0000000402021c48 */ /* 0x000fe4000bfe0300 */
[----:B------:R-:W-:Y:S02]  /*04d0*/  @P2 VIMNMX.S16x2 R4, R4, UR4, PT ;  /* 0x0000000404042c48 */ /* 0x000fe4000bfe0300 */
[----:B------:R-:W-:Y:S01]  /*04e0*/  @P3 VIMNMX.S16x2 R6, R6, UR4, PT ;  /* 0x0000000406063c48 */ /* 0x000fe2000bfe0300 */
        /* <DEDUP_REMOVED lines=10> */
.L_x_184:
        /* <DEDUP_REMOVED lines=8> */
.L_x_186:
        /* <DEDUP_REMOVED lines=13> */
[----:B------:R-:W-:Y:S02]  /*06e0*/  VIMNMX.S16x2 R12, R0, UR4, PT ;  /* 0x00000004000c7c48 */ /* 0x000fe4000bfe0300 */
[----:B------:R-:W-:Y:S02]  /*06f0*/  VIMNMX.S16x2 R13, R2, UR4, PT ;  /* 0x00000004020d7c48 */ /* 0x000fe4000bfe0300 */
[----:B------:R-:W-:Y:S02]  /*0700*/  VIMNMX.S16x2 R2, R6, UR4, PT ;  /* 0x0000000406027c48 */ /* 0x000fe4000bfe0300 */
[----:B------:R-:W-:Y:S02]  /*0710*/  PRMT R10, R10, 0xbbb3, RZ ;  /* 0x0000bbb30a0a7816 */ /* 0x000fe400000000ff */
[----:B------:R-:W-:-:S02]  /*0720*/  PRMT R6, R12, 0x7610, R6 ;  /* 0x000076100c067816 */ /* 0x000fc40000000006 */
[----:B------:R-:W-:Y:S02]  /*0730*/  PRMT R0, R10, 0x7710, RZ ;  /* 0x000077100a007816 */ /* 0x000fe400000000ff */
[----:B------:R-:W-:Y:S02]  /*0740*/  PRMT R13, R6, 0x7604, R13 ;  /* 0x00007604060d7816 */ /* 0x000fe4000000000d */
[----:B------:R-:W-:Y:S02]  /*0750*/  VIMNMX.S16x2 R0, R0, UR4, PT ;  /* 0x0000000400007c48 */ /* 0x000fe4000bfe0300 */
        /* <DEDUP_REMOVED lines=9> */
.L_x_187:
        /* <DEDUP_REMOVED lines=9> */
.L_x_5333:


//--------------------- .text._ZN2at6native57_GLOBAL__N__f3eca4a2_24_ForeachBinaryOpScalar_cu_86b9896c25multi_tensor_apply_kernelINS1_18TensorListMetadataILi1EEENS1_21BinaryOpScalarFunctorIhLi1ELi1ELi0EEEJNS0_7minimumIhEEhEEEvT_T0_DpT1_ --------------------------
	.section	.text._ZN2at6native57_GLOBAL__N__f3eca4a2_24_ForeachBinaryOpScalar_cu_86b9896c25multi_tensor_apply_kernelINS1_18TensorListMetadataILi1EEENS1_21BinaryOpScalarFunctorIhLi1ELi1ELi0EEEJNS0_7minimumIhEEhEEEvT_T0_DpT1_,"ax",@progbits
	.align	128
.text._ZN2at6native57_GLOBAL__N__f3eca4a2_24_ForeachBinaryOpScalar_cu_86b9896c25multi_tensor_apply_kernelINS1_18TensorListMetadataILi1EEENS1_21BinaryOpScalarFunctorIhLi1ELi1ELi0EEEJNS0_7minimumIhEEhEEEvT_T0_DpT1_:
        .type           _ZN2at6native57_GLOBAL__N__f3eca4a2_24_ForeachBinaryOpScalar_cu_86b9896c25multi_tensor_apply_kernelINS1_18TensorListMetadataILi1EEENS1_21BinaryOpScalarFunctorIhLi1ELi1ELi0EEEJNS0_7minimumIhEEhEEEvT_T0_DpT1_,@function
        .size           _ZN2at6native57_GLOBAL__N__f3eca4a2_24_ForeachBinaryOpScalar_cu_86b9896c25multi_tensor_apply_kernelINS1_18TensorListMetadataILi1EEENS1_21BinaryOpScalarFunctorIhLi1ELi1ELi0EEEJNS0_7minimumIhEEhEEEvT_T0_DpT1_,(.L_x_5334 - _ZN2at6native57_GLOBAL__N__f3eca4a2_24_ForeachBinaryOpScalar_cu_86b9896c25multi_tensor_apply_kernelINS1_18TensorListMetadataILi1EEENS1_21BinaryOpScalarFunctorIhLi1ELi1ELi0EEEJNS0_7minimumIhEEhEEEvT_T0_DpT1_)
        .other          _ZN2at6native57_GLOBAL__N__f3eca4a2_24_ForeachBinaryOpScalar_cu_86b9896c25multi_tensor_apply_kernelINS1_18TensorListMetadataILi1EEENS1_21BinaryOpScalarFunctorIhLi1ELi1ELi0EEEJNS0_7minimumIhEEhEEEvT_T0_DpT1_,@"STO_CUDA_ENTRY STV_DEFAULT"
_ZN2at6native57_GLOBAL__N__f3eca4a2_24_ForeachBinaryOpScalar_cu_86b9896c25multi_tensor_apply_kernelINS1_18TensorListMetadataILi1EEENS1_21BinaryOpScalarFunctorIhLi1ELi1ELi0EEEJNS0_7minimumIhEEhEEEvT_T0_DpT1_:
        /* <DEDUP_REMOVED lines=24> */
.L_x_189:
        /* <DEDUP_REMOVED lines=43> */
[----:B------:R-:W-:Y:S02]  /*0430*/  @P0 VIMNMX.U16x2 R0, R0, UR8, PT ;  /* 0x0000000800000c48 */ /* 0x000fe4000bfe0200 */
[----:B---3--:R-:W-:Y:S02]  /*0440*/  @P1 LOP3.LUT R2, R2, 0xff, RZ, 0xc0, !PT ;  /* 0x000000ff02021812 */ /* 0x008fe400078ec0ff */
[----:B----4-:R-:W-:Y:S02]  /*0450*/  @P2 LOP3.LUT R4, R4, 0xff, RZ, 0xc0, !PT ;  /* 0x000000ff04042812 */ /* 0x010fe400078ec0ff */
[----:B------:R-:W-:Y:S02]  /*0460*/  @P1 VIMNMX.U16x2 R2, R2, UR8, PT ;  /* 0x0000000802021c48 */ /* 0x000fe4000bfe0200 */
[----:B-----5:R-:W-:Y:S02]  /*0470*/  @P3 LOP3.LUT R6, R6, 0xff, RZ, 0xc0, !PT ;  /* 0x000000ff06063812 */ /* 0x020fe400078ec0ff */
[----:B------:R-:W-:-:S02]  /*0480*/  @P2 VIMNMX.U16x2 R4, R4, UR8, PT ;  /* 0x0000000804042c48 */ /* 0x000fc4000bfe0200 */
[----:B------:R-:W-:Y:S01]  /*0490*/  @P3 VIMNMX.U16x2 R6, R6, UR8, PT ;  /* 0x0000000806063c48 */ /* 0x000fe2000bfe0200 */
        /* <DEDUP_REMOVED lines=10> */
.L_x_188:
        /* <DEDUP_REMOVED lines=8> */
.L_x_190:
        /* <DEDUP_REMOVED lines=12> */
[----:B------:R-:W-:-:S02]  /*0680*/  VIMNMX.U16x2 R12, R2, UR8, PT ;  /* 0x00000008020c7c48 */ /* 0x000fc4000bfe0200 */
[----:B------:R-:W-:Y:S02]  /*0690*/  VIMNMX.U16x2 R2, R4, UR8, PT ;  /* 0x0000000804027c48 */ /* 0x000fe4000bfe0200 */
[----:B------:R-:W-:Y:S02]  /*06a0*/  VIMNMX.U16x2 R11, R0, UR8, PT ;  /* 0x00000008000b7c48 */ /* 0x000fe4000bfe0200 */
[----:B------:R-:W-:Y:S02]  /*06b0*/  PRMT R4, R12, 0x7610, R4 ;  /* 0x000076100c047816 */ /* 0x000fe40000000004 */
[----:B------:R-:W-:Y:S02]  /*06c0*/  PRMT R0, R6, 0x7773, RZ ;  /* 0x0000777306007816 */ /* 0x000fe400000000ff */
[----:B------:R-:W-:Y:S02]  /*06d0*/  PRMT R11, R4, 0x7604, R11 ;  /* 0x00007604040b7816 */ /* 0x000fe4000000000b */
[----:B------:R-:W-:-:S02]  /*06e0*/  VIMNMX.U16x2 R0, R0, UR8, PT ;  /* 0x0000000800007c48 */ /* 0x000fc4000bfe0200 */
[----:B------:R-:W-:-:S04]  /*06f0*/  PRMT R11, R2, 0x7054, R11 ;  /* 0x00007054020b7816 */ /* 0x000fc8000000000b */
[----:B------:R-:W-:Y:S02]  /*0700*/  PRMT R11, R0, 0x654, R11 ;  /* 0x00000654000b7816 */ /* 0x000fe4000000000b */
[----:B------:R-:W-:-:S03]  /*0710*/  SHF.L.U64.HI R0, R10, 0x2, R15 ;  /* 0x000000020a007819 */ /* 0x000fc6000001020f */
[----:B------:R0:W-:Y:S01]  /*0720*/  STG.E desc[UR4][R8.64], R11 ;  /* 0x0000000b08007986 */ /* 0x0001e2000c101904 */
[----:B------:R-:W-:-:S13]  /*0730*/  ISETP.GE.AND.EX P0, PT, R0, R7, PT, P0 ;  /* 0x000000070000720c */ /* 0x000fda0003f06300 */
[----:B0-----:R-:W-:Y:S05]  /*0740*/  @!P0 BRA P1, `(.L_x_190) ;  /* 0xfffffffc009c8947 */ /* 0x001fea000083ffff */
[----:B------:R-:W-:Y:S05]  /*0750*/  EXIT ;  /* 0x000000000000794d */ /* 0x000fea0003800000 */
.L_x_191:
        /* <DEDUP_REMOVED lines=10> */
.L_x_5334:


//--------------------- .text._ZN2at6native57_GLOBAL__N__f3eca4a2_24_ForeachBinaryOpScalar_cu_86b9896c25multi_tensor_apply_kernelINS1_18TensorListMetadataILi2EEENS1_21BinaryOpScalarFunctorIN3c108BFloat16ELi2ELi1ELi1EEEJSt5minusIfEfEEEvT_T0_DpT1_ --------------------------
	.section	.text._ZN2at6native57_GLOBAL__N__f3eca4a2_24_ForeachBinaryOpScalar_cu_86b9896c25multi_tensor_apply_kernelINS1_18TensorListMetadataILi2EEENS1_21BinaryOpScalarFunctorIN3c108BFloat16ELi2ELi1ELi1EEEJSt5minusIfEfEEEvT_T0_DpT1_,"ax",@progbits
	.align	128
.text._ZN2at6native57_GLOBAL__N__f3eca4a2_24_ForeachBinaryOpScalar_cu_86b9896c25multi_tensor_apply_kernelINS1_18TensorListMetadataILi2EEENS1_21BinaryOpScalarFunctorIN3c108BFloat16ELi2ELi1ELi1EEEJSt5minusIfEfEEEvT_T0_DpT1_:
        .type           _ZN2at6native57_GLOBAL__N__f3eca4a2_24_ForeachBinaryOpScalar_cu_86b9896c25multi_tensor_apply_kernelINS1_18TensorListMetadataILi2EEENS1_21BinaryOpScalarFunctorIN3c108BFloat16ELi2ELi1ELi1EEEJSt5minusIfEfEEEvT_T0_DpT1_,@function
        .size           _ZN2at6native57_GLOBAL__N__f3eca4a2_24_ForeachBinaryOpScalar_cu_86b9896c25multi_tensor_apply_kernelINS1_18TensorListMetadataILi2EEENS1_21BinaryOpScalarFunctorIN3c108BFloat16ELi2ELi1ELi1EEEJSt5minusIfEfEEEvT_T0_DpT1_,(.L_x_5335 - _ZN2at6native57_GLOBAL__N__f3eca4a2_24_ForeachBinaryOpScalar_cu_86b9896c25multi_tensor_apply_kernelINS1_18TensorListMetadataILi2EEENS1_21BinaryOpScalarFunctorIN3c108BFloat16ELi2ELi1ELi1EEEJSt5minusIfEfEEEvT_T0_DpT1_)
        .other          _ZN2at6native57_GLOBAL__N__f3eca4a2_24_ForeachBinaryOpScalar_cu_86b9896c25multi_tensor_apply_kernelINS1_18TensorListMetadataILi2EEENS1_21BinaryOpScalarFunctorIN3c108BFloat16ELi2ELi1ELi1EEEJSt5minusIfEfEEEvT_T0_DpT1_,@"STO_CUDA_ENTRY STV_DEFAULT"
_ZN2at6native57_GLOBAL__N__f3eca4a2_24_ForeachBinaryOpScalar_cu_86b9896c25multi_tensor_apply_kernelINS1_18TensorListMetadataILi2EEENS1_21BinaryOpScalarFunctorIN3c108BFloat16ELi2ELi1ELi1EEEJSt5minusIfEfEEEvT_T0_DpT1_:
        /* <DEDUP_REMOVED lines=28> */
.L_x_193:
        /* <DEDUP_REMOVED lines=16> */
[----:B------:R-:W-:Y:S02]  /*02c0*/  ISETP.GE.U32.AND P2, PT, R29, 0x10000, PT ;  /* 0x000100001d00780c */ /* 0x000fe40003f46070 */
        /* <DEDUP_REMOVED lines=10> */
[----:B------:R-:W-:Y:S02]  /*0370*/  PRMT R8, RZ, 0x7610, R8 ;  /* 0x00007610ff087816 */ /* 0x000fe40000000008 */
[----:B------:R-:W-:-:S02]  /*0380*/  @P0 LEA.HI.X R17, R11, R13, R5, 0x1, P5 ;  /* 0x0000000d0b110211 */ /* 0x000fc400028f0c05 */
[----:B------:R-:W-:-:S03]  /*0390*/  @P1 LEA R18, P4, R21, R12, 0x1 ;  /* 0x0000000c15121211 */ /* 0x000fc600078808ff */
[----:B------:R0:W2:Y:S01]  /*03a0*/  @P0 LDG.E.U16 R8, desc[UR4][R16.64] ;  /* 0x0000000410080981 */ /* 0x0000a2000c1e1500 */
[----:B------:R-:W-:Y:S02]  /*03b0*/  @P1 LEA.HI.X R19, R21, R13, R7, 0x1, P4 ;  /* 0x0000000d15131211 */ /* 0x000fe400020f0c07 */
[----:B------:R-:W-:-:S03]  /*03c0*/  PRMT R22, RZ, 0x7610, R22 ;  /* 0x00007610ff167816 */ /* 0x000fc60000000016 */
[----:B------:R1:W3:Y:S01]  /*03d0*/  @P1 LDG.E.U16 R24, desc[UR4][R18.64] ;  /* 0x0000000412181981 */ /* 0x0002e2000c1e1500 */
[----:B0-----:R-:W-:-:S04]  /*03e0*/  @P2 LEA R16, P4, R29, R12, 0x1 ;  /* 0x0000000c1d102211 */ /* 0x001fc800078808ff */
[-C--:B------:R-:W-:Y:S02]  /*03f0*/  @P2 LEA.HI.X R17, R29, R13.reuse, R27, 0x1, P4 ;  /* 0x0000000d1d112211 */ /* 0x080fe400020f0c1b */
[C---:B-1----:R-:W-:Y:S02]  /*0400*/  @P3 LEA R18, P4, R25.reuse, R12, 0x1 ;  /* 0x0000000c19123211 */ /* 0x042fe400078808ff */
[----:B------:R-:W-:Y:S01]  /*0410*/  PRMT R26, RZ, 0x7610, R26 ;  /* 0x00007610ff1a7816 */ /* 0x000fe2000000001a */
[----:B------:R0:W4:Y:S01]  /*0420*/  @P2 LDG.E.U16 R22, desc[UR4][R16.64] ;  /* 0x0000000410162981 */ /* 0x000122000c1e1500 */
[----:B------:R-:W-:-:S05]  /*0430*/  @P3 LEA.HI.X R19, R25, R13, R23, 0x1, P4 ;  /* 0x0000000d19133211 */ /* 0x000fca00020f0c17 */
[----:B------:R-:W5:Y:S01]  /*0440*/  @P3 LDG.E.U16 R26, desc[UR4][R18.64] ;  /* 0x00000004121a3981 */ /* 0x000f62000c1e1500 */
[-C--:B------:R-:W-:Y:S02]  /*0450*/  @P0 LEA R10, P4, R11, R14.reuse, 0x1 ;  /* 0x0000000e0b0a0211 */ /* 0x080fe400078808ff */
[-C--:B------:R-:W-:Y:S02]  /*0460*/  @P1 LEA R20, P5, R21, R14.reuse, 0x1 ;  /* 0x0000000e15141211 */ /* 0x080fe400078a08ff */
[-C--:B------:R-:W-:Y:S02]  /*0470*/  @P0 LEA.HI.X R11, R11, R15.reuse, R5, 0x1, P4 ;  /* 0x0000000f0b0b0211 */ /* 0x080fe400020f0c05 */
[-C--:B------:R-:W-:Y:S02]  /*0480*/  @P2 LEA R28, P4, R29, R14.reuse, 0x1 ;  /* 0x0000000e1d1c2211 */ /* 0x080fe400078808ff */
[-C--:B------:R-:W-:Y:S02]  /*0490*/  @P1 LEA.HI.X R21, R21, R15.reuse, R7, 0x1, P5 ;  /* 0x0000000f15151211 */ /* 0x080fe400028f0c07 */
[----:B------:R-:W-:Y:S01]  /*04a0*/  @P2 LEA.HI.X R29, R29, R15, R27, 0x1, P4 ;  /* 0x0000000f1d1d2211 */ /* 0x000fe200020f0c1b */
[----:B------:R-:W-:Y:S01]  /*04b0*/  IMAD.MOV.U32 R7, RZ, RZ, R9 ;  /* 0x000000ffff077224 */ /* 0x000fe200078e0009 */
[----:B0-----:R-:W-:Y:S01]  /*04c0*/  @P3 LEA R16, P4, R25, R14, 0x1 ;  /* 0x0000000e19103211 */ /* 0x001fe200078808ff */
[----:B------:R-:W-:-:S03]  /*04d0*/  IMAD.WIDE.U32 R6, R4, 0x4, R6 ;  /* 0x0000000404067825 */ /* 0x000fc600078e0006 */
[----:B------:R-:W-:Y:S01]  /*04e0*/  @P3 LEA.HI.X R17, R25, R15, R23, 0x1, P4 ;  /* 0x0000000f19113211 */ /* 0x000fe200020f0c17 */
[----:B------:R-:W-:Y:S02]  /*04f0*/  IMAD.MOV.U32 R9, RZ, RZ, R7 ;  /* 0x000000ffff097224 */ /* 0x000fe400078e0007 */
[----:B--2---:R-:W-:Y:S02]  /*0500*/  IMAD.U32 R8, R8, 0x10000, RZ ;  /* 0x0001000008087824 */ /* 0x004fe400078e00ff */
[----:B---3--:R-:W-:Y:S02]  /*0510*/  IMAD.U32 R24, R24, 0x10000, RZ ;  /* 0x0001000018187824 */ /* 0x008fe400078e00ff */
[----:B------:R-:W-:Y:S02]  /*0520*/  FADD.FTZ R8, R8, -UR6 ;  /* 0x8000000608087e21 */ /* 0x000fe40008010000 */
[----:B------:R-:W-:-:S03]  /*0530*/  FADD.FTZ R24, R24, -UR6 ;  /* 0x8000000618187e21 */ /* 0x000fc60008010000 */
[----:B------:R-:W-:Y:S01]  /*0540*/  F2FP.BF16.F32.PACK_AB R8, RZ, R8 ;  /* 0x00000008ff08723e */ /* 0x000fe200000010ff */
[----:B----4-:R-:W-:Y:S02]  /*0550*/  IMAD.U32 R22, R22, 0x10000, RZ ;  /* 0x0001000016167824 */ /* 0x010fe400078e00ff */
[----:B-----5:R-:W-:Y:S02]  /*0560*/  IMAD.U32 R26, R26, 0x10000, RZ ;  /* 0x000100001a1a7824 */ /* 0x020fe400078e00ff */
[----:B------:R-:W-:Y:S02]  /*0570*/  FADD.FTZ R22, R22, -UR6 ;  /* 0x8000000616167e21 */ /* 0x000fe40008010000 */
[----:B------:R-:W-:Y:S01]  /*0580*/  FADD.FTZ R26, R26, -UR6 ;  /* 0x800000061a1a7e21 */ /* 0x000fe20008010000 */
[----:B------:R-:W-:Y:S02]  /*0590*/  F2FP.BF16.F32.PACK_AB R24, RZ, R24 ;  /* 0x00000018ff18723e */ /* 0x000fe400000010ff */
[----:B------:R-:W-:-:S02]  /*05a0*/  F2FP.BF16.F32.PACK_AB R22, RZ, R22 ;  /* 0x00000016ff16723e */ /* 0x000fc400000010ff */
[----:B------:R-:W-:Y:S01]  /*05b0*/  F2FP.BF16.F32.PACK_AB R26, RZ, R26 ;  /* 0x0000001aff1a723e */ /* 0x000fe200000010ff */
[----:B------:R2:W-:Y:S01]  /*05c0*/  @P0 STG.E.U16 desc[UR4][R10.64], R8 ;  /* 0x000000080a000986 */ /* 0x0005e2000c101504 */
[----:B------:R-:W-:-:S03]  /*05d0*/  ISETP.GE.U32.AND P0, PT, R6, 0x10000, PT ;  /* 0x000100000600780c */ /* 0x000fc60003f06070 */
[----:B------:R2:W-:Y:S01]  /*05e0*/  @P1 STG.E.U16 desc[UR4][R20.64], R24 ;  /* 0x0000001814001986 */ /* 0x0005e2000c101504 */
[----:B------:R-:W-:-:S03]  /*05f0*/  ISETP.LT.U32.AND P1, PT, R6, R0, PT ;  /* 0x000000000600720c */ /* 0x000fc60003f21070 */
[----:B------:R2:W-:Y:S04]  /*0600*/  @P2 STG.E.U16 desc[UR4][R28.64], R22 ;  /* 0x000000161c002986 */ /* 0x0005e8000c101504 */
[----:B------:R2:W-:Y:S01]  /*0610*/  @P3 STG.E.U16 desc[UR4][R16.64], R26 ;  /* 0x0000001a10003986 */ /* 0x0005e2000c101504 */
[C---:B------:R-:W-:Y:S02]  /*0620*/  ISETP.GE.U32.AND.EX P0, PT, R7.reuse, RZ, PT, P0 ;  /* 0x000000ff0700720c */ /* 0x040fe40003f06100 */
[----:B------:R-:W-:-:S13]  /*0630*/  ISETP.LT.AND.EX P1, PT, R7, R2, PT, P1 ;  /* 0x000000020700720c */ /* 0x000fda0003f21310 */
[----:B--2---:R-:W-:Y:S05]  /*0640*/  @!P0 BRA P1, `(.L_x_193) ;  /* 0xfffffff800dc8947 */ /* 0x004fea000083ffff */
[----:B------:R-:W-:Y:S05]  /*0650*/  EXIT ;  /* 0x000000000000794d */ /* 0x000fea0003800000 */
.L_x_192:
        /* <DEDUP_REMOVED lines=9> */
.L_x_194:
        /* <DEDUP_REMOVED lines=10> */
[----:B------:R-:W-:Y:S01]  /*0790*/  IADD3 R4, P0, R14, R17, RZ ;  /* 0x000000110e047210 */ /* 0x000fe20007f1e0ff */
[----:B------:R-:W-:Y:S02]  /*07a0*/  IMAD.U32 R5, R5, 0x10000, RZ ;  /* 0x0001000005057824 */ /* 0x000fe400078e00ff */
[----:B------:R-:W-:Y:S01]  /*07b0*/  FADD.FTZ R7, R7, -UR7 ;  /* 0x8000000707077e21 */ /* 0x000fe20008010000 */
[----:B------:R-:W-:Y:S01]  /*07c0*/  FADD.FTZ R10, R10, -UR7 ;  /* 0x800000070a0a7e21 */ /* 0x000fe20008010000 */
[----:B------:R-:W-:Y:S01]  /*07d0*/  FADD.FTZ R11, R11, -UR7 ;  /* 0x800000070b0b7e21 */ /* 0x000fe20008010000 */
[----:B------:R-:W-:Y:S01]  /*07e0*/  FADD.FTZ R8, R5, -UR7 ;  /* 0x8000000705087e21 */ /* 0x000fe20008010000 */
[----:B------:R-:W-:Y:S01]  /*07f0*/  IMAD.X R5, R15, 0x1, R19, P0 ;  /* 0x000000010f057824 */ /* 0x000fe200000e0613 */
[----:B------:R-:W-:-:S02]  /*0800*/  IADD3 R6, P0, R6, UR6, RZ ;  /* 0x0000000606067c10 */ /* 0x000fc4000ff1e0ff */
[----:B------:R-:W-:Y:S02]  /*0810*/  F2FP.BF16.F32.PACK_AB R10, R10, R7 ;  /* 0x000000070a0a723e */ /* 0x000fe400000010ff */
[----:B------:R-:W-:Y:S01]  /*0820*/  F2FP.BF16.F32.PACK_AB R11, R8, R11 ;  /* 0x0000000b080b723e */ /* 0x000fe200000010ff */
[C---:B------:R-:W-:Y:S01]  /*0830*/  IMAD.SHL.U32 R7, R6.reuse, 0x4, RZ ;  /* 0x0000000406077824 */ /* 0x040fe200078e00ff */
[C---:B------:R-:W-:Y:S01]  /*0840*/  ISETP.LT.U32.AND P1, PT, R6.reuse, 0x4000, PT ;  /* 0x000040000600780c */ /* 0x040fe20003f21070 */
[----:B------:R-:W-:Y:S02]  /*0850*/  IMAD.X R3, RZ, RZ, R3, P0 ;  /* 0x000000ffff037224 */ /* 0x000fe400000e0603 */
[----:B------:R0:W-:Y:S01]  /*0860*/  STG.E.64 desc[UR4][R4.64], R10 ;  /* 0x0000000a04007986 */ /* 0x0001e2000c101b04 */
[----:B------:R-:W-:Y:S02]  /*0870*/  ISETP.GE.U32.AND P0, PT, R7, R0, PT ;  /* 0x000000000700720c */ /* 0x000fe40003f06070 */
[----:B------:R-:W-:-:S02]  /*0880*/  SHF.L.U64.HI R7, R6, 0x2, R3 ;  /* 0x0000000206077819 */ /* 0x000fc40000010203 */
[----:B------:R-:W-:Y:S02]  /*0890*/  ISETP.LT.U32.AND.EX P1, PT, R3, RZ, PT, P1 ;  /* 0x000000ff0300720c */ /* 0x000fe40003f21110 */
[----:B------:R-:W-:-:S13]  /*08a0*/  ISETP.GE.AND.EX P0, PT, R7, R2, PT, P0 ;  /* 0x000000020700720c */ /* 0x000fda0003f06300 */
[----:B0-----:R-:W-:Y:S05]  /*08b0*/  @!P0 BRA P1, `(.L_x_194) ;  /* 0xfffffffc008c8947 */ /* 0x001fea000083ffff */
[----:B------:R-:W-:Y:S05]  /*08c0*/  EXIT ;  /* 0x000000000000794d */ /* 0x000fea0003800000 */
.L_x_195:
        /* <DEDUP_REMOVED lines=11> */
.L_x_5335:


//--------------------- .text._ZN2at6native57_GLOBAL__N__f3eca4a2_24_ForeachBinaryOpScalar_cu_86b9896c25multi_tensor_apply_kernelINS1_18TensorListMetadataILi2EEENS1_21BinaryOpScalarFunctorIN3c104HalfELi2ELi1ELi1EEEJSt5minusIfEfEEEvT_T0_DpT1_ --------------------------
	.section	.text._ZN2at6native57_GLOBAL__N__f3eca4a2_24_ForeachBinaryOpScalar_cu_86b9896c25multi_tensor_apply_kernelINS1_18TensorListMetadataILi2EEENS1_21BinaryOpScalarFunctorIN3c104HalfELi2ELi1ELi1EEEJSt5minusIfEfEEEvT_T0_DpT1_,"ax",@progbits
	.align	128
.text._ZN2at6native57_GLOBAL__N__f3eca4a2_24_ForeachBinaryOpScalar_cu_86b9896c25multi_tensor_apply_kernelINS1_18TensorListMetadataILi2EEENS1_21BinaryOpScalarFunctorIN3c104HalfELi2ELi1ELi1EEEJSt5minusIfEfEEEvT_T0_DpT1_:
        .type           _ZN2at6native57_GLOBAL__N__f3eca4a2_24_ForeachBinaryOpScalar_cu_86b9896c25multi_tensor_apply_kernelINS1_18TensorListMetadataILi2EEENS1_21BinaryOpScalarFunctorIN3c104HalfELi2ELi1ELi1EEEJSt5minusIfEfEEEvT_T0_DpT1_,@function
        .size           _ZN2at6native57_GLOBAL__N__f3eca4a2_24_ForeachBinaryOpScalar_cu_86b9896c25multi_tensor_apply_kernelINS1_18TensorListMetadataILi2EEENS1_21BinaryOpScalarFunctorIN3c104HalfELi2ELi1ELi1EEEJSt5minusIfEfEEEvT_T0_DpT1_,(.L_x_5336 - _ZN2at6native57_GLOBAL__N__f3eca4a2_24_ForeachBinaryOpScalar_cu_86b9896c25multi_tensor_apply_kernelINS1_18TensorListMetadataILi2EEENS1_21BinaryOpScalarFunctorIN3c104HalfELi2ELi1ELi1EEEJSt5minusIfEfEEEvT_T0_DpT1_)
        .other          _ZN2at6native57_GLOBAL__N__f3eca4a2_24_ForeachBinaryOpScalar_cu_86b9896c25multi_tensor_apply_kernelINS1_18TensorListMetadataILi2EEENS1_21BinaryOpScalarFunctorIN3c104HalfELi2ELi1ELi1EEEJSt5minusIfEfEEEvT_T0_DpT1_,@"STO_CUDA_ENTRY STV_DEFAULT"
_ZN2at6native57_GLOBAL__N__f3eca4a2_24_ForeachBinaryOpScalar_cu_86b9896c25multi_tensor_apply_kernelINS1_18TensorListMetadataILi2EEENS1_21BinaryOpScalarFunctorIN3c104HalfELi2ELi1ELi1EEEJSt5minusIfEfEEEvT_T0_DpT1_:
        /* <DEDUP_REMOVED lines=28> */
.L_x_197:
        /* <DEDUP_REMOVED lines=52> */
[----:B--2---:R-:W-:Y:S02]  /*0500*/  HADD2.F32 R8, -RZ, R8.H0_H0 ;  /* 0x20000008ff087230 */ /* 0x004fe40000004100 */
[----:B---3--:R-:W-:-:S03]  /*0510*/  HADD2.F32 R24, -RZ, R24.H0_H0 ;  /* 0x20000018ff187230 */ /* 0x008fc60000004100 */
[----:B------:R-:W-:Y:S02]  /*0520*/  FADD.FTZ R8, R8, -UR6 ;  /* 0x8000000608087e21 */ /* 0x000fe40008010000 */
[----:B------:R-:W-:Y:S01]  /*0530*/  FADD.FTZ R24, R24, -UR6 ;  /* 0x8000000618187e21 */ /* 0x000fe20008010000 */
[----:B----4-:R-:W-:Y:S02]  /*0540*/  HADD2.F32 R22, -RZ, R22.H0_H0 ;  /* 0x20000016ff167230 */ /* 0x010fe40000004100 */
[----:B-----5:R-:W-:-:S03]  /*0550*/  HADD2.F32 R26, -RZ, R26.H0_H0 ;  /* 0x2000001aff1a7230 */ /* 0x020fc60000004100 */
[----:B------:R-:W-:Y:S01]  /*0560*/  FADD.FTZ R22, R22, -UR6 ;  /* 0x8000000616167e21 */ /* 0x000fe20008010000 */
[----:B------:R-:W-:Y:S01]  /*0570*/  F2FP.F16.F32.PACK_AB R8, RZ, R8 ;  /* 0x00000008ff08723e */ /* 0x000fe200000000ff */
[----:B------:R-:W-:Y:S01]  /*0580*/  FADD.FTZ R26, R26, -UR6 ;  /* 0x800000061a1a7e21 */ /* 0x000fe20008010000 */
[----:B------:R-:W-:Y:S02]  /*0590*/  F2FP.F16.F32.PACK_AB R24, RZ, R24 ;  /* 0x00000018ff18723e */ /* 0x000fe400000000ff */
[----:B------:R-:W-:Y:S02]  /*05a0*/  F2FP.F16.F32.PACK_AB R22, RZ, R22 ;  /* 0x00000016ff16723e */ /* 0x000fe400000000ff */
[----:B------:R-:W-:Y:S01]  /*05b0*/  F2FP.F16.F32.PACK_AB R26, RZ, R26 ;  /* 0x0000001aff1a723e */ /* 0x000fe200000000ff */
        /* <DEDUP_REMOVED lines=10> */
.L_x_196:
        /* <DEDUP_REMOVED lines=9> */
.L_x_198:
[C---:B------:R-:W-:Y:S01]  /*06f0*/  IMAD.SHL.U32 R11, R16.reuse, 0x8, RZ ;  /* 0x00000008100b7824 */ /* 0x040fe200078e00ff */
[----:B------:R-:W-:-:S04]  /*0700*/  SHF.L.U64.HI R17, R16, 0x3, R19 ;  /* 0x0000000310117819 */ /* 0x000fc80000010213 */
[----:B------:R-:W-:-:S05]  /*0710*/  IADD3 R6, P0, R12, R11, RZ ;  /* 0x0000000b0c067210 */ /* 0x000fca0007f1e0ff */
[----:B------:R-:W-:-:S06]  /*0720*/  IMAD.X R7, R13, 0x1, R17, P0 ;  /* 0x000000010d077824 */ /* 0x000fcc00000e0611 */
[----:B------:R-:W2:Y:S01]  /*0730*/  LDG.E.64 R6, desc[UR4][R6.64] ;  /* 0x0000000406067981 */ /* 0x000ea2000c1e1b00 */
[----:B------:R-:W-:Y:S01]  /*0740*/  IADD3 R4, P0, R14, R11, RZ ;  /* 0x0000000b0e047210 */ /* 0x000fe20007f1e0ff */
[--C-:B--2---:R-:W-:Y:S02]  /*0750*/  HADD2.F32 R5, -RZ, R6.reuse.H1_H1 ;  /* 0x30000006ff057230 */ /* 0x104fe40000004100 */
[----:B------:R-:W-:Y:S02]  /*0760*/  HADD2.F32 R3, -RZ, R6.H0_H0 ;  /* 0x20000006ff037230 */ /* 0x000fe40000004100 */
[--C-:B------:R-:W-:Y:S02]  /*0770*/  HADD2.F32 R9, -RZ, R7.reuse.H0_H0 ;  /* 0x20000007ff097230 */ /* 0x100fe40000004100 */
[----:B------:R-:W-:Y:S01]  /*0780*/  FADD.FTZ R8, R5, -UR7 ;  /* 0x8000000705087e21 */ /* 0x000fe20008010000 */
[----:B------:R-:W-:Y:S02]  /*0790*/  HADD2.F32 R10, -RZ, R7.H1_H1 ;  /* 0x30000007ff0a7230 */ /* 0x000fe40000004100 */
[----:B------:R-:W-:Y:S01]  /*07a0*/  FADD.FTZ R3, R3, -UR7 ;  /* 0x8000000703037e21 */ /* 0x000fe20008010000 */
[----:B------:R-:W-:-:S02]  /*07b0*/  IMAD.X R5, R15, 0x1, R17, P0 ;  /* 0x000000010f057824 */ /* 0x000fc400000e0611 */
[----:B------:R-:W-:Y:S01]  /*07c0*/  FADD.FTZ R9, R9, -UR7 ;  /* 0x8000000709097e21 */ /* 0x000fe20008010000 */
[----:B------:R-:W-:Y:S01]  /*07d0*/  IADD3 R16, P0, R16, UR6, RZ ;  /* 0x0000000610107c10 */ /* 0x000fe2000ff1e0ff */
[----:B------:R-:W-:Y:S01]  /*07e0*/  FADD.FTZ R10, R10, -UR7 ;  /* 0x800000070a0a7e21 */ /* 0x000fe20008010000 */
[----:B------:R-:W-:Y:S02]  /*07f0*/  F2FP.F16.F32.PACK_AB R8, R8, R3 ;  /* 0x000000030808723e */ /* 0x000fe400000000ff */
[C---:B------:R-:W-:Y:S01]  /*0800*/  ISETP.LT.U32.AND P1, PT, R16.reuse, 0x4000, PT ;  /* 0x000040001000780c */ /* 0x040fe20003f21070 */
[----:B------:R-:W-:Y:S01]  /*0810*/  IMAD.SHL.U32 R3, R16, 0x4, RZ ;  /* 0x0000000410037824 */ /* 0x000fe200078e00ff */
[----:B------:R-:W-:Y:S01]  /*0820*/  F2FP.F16.F32.PACK_AB R9, R10, R9 ;  /* 0x000000090a09723e */ /* 0x000fe200000000ff */
[----:B------:R-:W-:-:S03]  /*0830*/  IMAD.X R19, RZ, RZ, R19, P0 ;  /* 0x000000ffff137224 */ /* 0x000fc600000e0613 */
[----:B------:R-:W-:Y:S01]  /*0840*/  ISETP.GE.U32.AND P0, PT, R3, R0, PT ;  /* 0x000000000300720c */ /* 0x000fe20003f06070 */
[----:B------:R0:W-:Y:S01]  /*0850*/  STG.E.64 desc[UR4][R4.64], R8 ;  /* 0x0000000804007986 */ /* 0x0001e2000c101b04 */
[----:B------:R-:W-:Y:S02]  /*0860*/  SHF.L.U64.HI R3, R16, 0x2, R19 ;  /* 0x0000000210037819 */ /* 0x000fe40000010213 */
[----:B------:R-:W-:Y:S02]  /*0870*/  ISETP.LT.U32.AND.EX P1, PT, R19, RZ, PT, P1 ;  /* 0x000000ff1300720c */ /* 0x000fe40003f21110 */
[----:B------:R-:W-:-:S13]  /*0880*/  ISETP.GE.AND.EX P0, PT, R3, R2, PT, P0 ;  /* 0x000000020300720c */ /* 0x000fda0003f06300 */
[----:B0-----:R-:W-:Y:S05]  /*0890*/  @!P0 BRA P1, `(.L_x_198) ;  /* 0xfffffffc00948947 */ /* 0x001fea000083ffff */
[----:B------:R-:W-:Y:S05]  /*08a0*/  EXIT ;  /* 0x000000000000794d */ /* 0x000fea0003800000 */
.L_x_199:
        /* <DEDUP_REMOVED lines=13> */
.L_x_5336:


//--------------------- .text._ZN2at6native57_GLOBAL__N__f3eca4a2_24_ForeachBinaryOpScalar_cu_86b9896c25multi_tensor_apply_kernelINS1_18TensorListMetadataILi2EEENS1_21BinaryOpScalarFunctorIbLi2ELi1ELi1EEEJSt5minusIbEbEEEvT_T0_DpT1_ --------------------------
	.section	.text._ZN2at6native57_GLOBAL__N__f3eca4a2_24_ForeachBinaryOpScalar_cu_86b9896c25multi_tensor_apply_kernelINS1_18TensorListMetadataILi2EEENS1_21BinaryOpScalarFunctorIbLi2ELi1ELi1EEEJSt5minusIbEbEEEvT_T0_DpT1_,"ax",@progbits
	.align	128
.text._ZN2at6native57_GLOBAL__N__f3eca4a2_24_ForeachBinaryOpScalar_cu_86b9896c25multi_tensor_apply_kernelINS1_18TensorListMetadataILi2EEENS1_21BinaryOpScalarFunctorIbLi2ELi1ELi1EEEJSt5minusIbEbEEEvT_T0_DpT1_:
        .type           _ZN2at6native57_GLOBAL__N__f3eca4a2_24_ForeachBinaryOpScalar_cu_86b9896c25multi_tensor_apply_kernelINS1_18TensorListMetadataILi2EEENS1_21BinaryOpScalarFunctorIbLi2ELi1ELi1EEEJSt5minusIbEbEEEvT_T0_DpT1_,@function
        .size           _ZN2at6native57_GLOBAL__N__f3eca4a2_24_ForeachBinaryOpScalar_cu_86b9896c25multi_tensor_apply_kernelINS1_18TensorListMetadataILi2EEENS1_21BinaryOpScalarFunctorIbLi2ELi1ELi1EEEJSt5minusIbEbEEEvT_T0_DpT1_,(.L_x_5337 - _ZN2at6native57_GLOBAL__N__f3eca4a2_24_ForeachBinaryOpScalar_cu_86b9896c25multi_tensor_apply_kernelINS1_18TensorListMetadataILi2EEENS1_21BinaryOpScalarFunctorIbLi2ELi1ELi1EEEJSt5minusIbEbEEEvT_T0_DpT1_)
        .other          _ZN2at6native57_GLOBAL__N__f3eca4a2_24_ForeachBinaryOpScalar_cu_86b9896c25multi_tensor_apply_kernelINS1_18TensorListMetadataILi2EEENS1_21BinaryOpScalarFunctorIbLi2ELi1ELi1EEEJSt5minusIbEbEEEvT_T0_DpT1_,@"STO_CUDA_ENTRY STV_DEFAULT"
_ZN2at6native57_GLOBAL__N__f3eca4a2_24_ForeachBinaryOpScalar_cu_86b9896c25multi_tensor_apply_kernelINS1_18TensorListMetadataILi2EEENS1_21BinaryOpScalarFunctorIbLi2ELi1ELi1EEEJSt5minusIbEbEEEvT_T0_DpT1_:
        /* <DEDUP_REMOVED lines=14> */
[----:B-1----:R-:W-:-:S05]  /*00e0*/  IADD3 R11, P2, R14, R2, RZ ;  /* 0x000000020e0b7210 */ /* 0x002fca0007f5e0ff */
[----:B------:R-:W-:Y:S01]  /*00f0*/  IMAD.X R13, R15, 0x1, R3, P2 ;  /* 0x000000010f0d7824 */ /* 0x000fe200010e0603 */
[----:B--2---:R-:W-:-:S04]  /*0100*/  IADD3 R10, P3, -R14, R4, RZ ;  /* 0x000000040e0a7210 */ /* 0x004fc80007f7e1ff */
[----:B------:R-:W-:Y:S01]  /*0110*/  LOP3.LUT R2, R10, R11, R0, 0xfe, !PT ;  /* 0x0000000b0a027212 */ /* 0x000fe200078efe00 */
[----:B------:R-:W-:-:S03]  /*0120*/  IMAD.X R14, R5, 0x1, ~R15, P3 ;  /* 0x00000001050e7824 */ /* 0x000fc600018e0e0f */
[----:B------:R-:W-:-:S13]  /*0130*/  LOP3.LUT P0, RZ, R2, 0x3, RZ, 0xc0, !PT ;  /* 0x0000000302ff7812 */ /* 0x000fda000780c0ff */
[----:B------:R-:W-:Y:S05]  /*0140*/  @!P0 BRA `(.L_x_200) ;  /* 0x00000004003c8947 */ /* 0x000fea0003800000 */
[----:B------:R-:W-:-:S04]  /*0150*/  ISETP.GE.U32.AND P0, PT, R10, 0x1, PT ;  /* 0x000000010a00780c */ /* 0x000fc80003f06070 */
[----:B------:R-:W-:-:S13]  /*0160*/  ISETP.GE.AND.EX P0, PT, R14, RZ, PT, P0 ;  /* 0x000000ff0e00720c */ /* 0x000fda0003f06300 */
[----:B------:R-:W-:Y:S05]  /*0170*/  @!P0 EXIT ;  /* 0x000000000000894d */ /* 0x000fea0003800000 */
[----:B------:R-:W0:Y:S01]  /*0180*/  S2R R15, SR_TID.X ;  /* 0x00000000000f7919 */ /* 0x000e220000002100 */
[----:B------:R-:W1:Y:S01]  /*0190*/  LDC R16, c[0x0][RZ] ;  /* 0x00000000ff107b82 */ /* 0x000e620000000800 */
[----:B------:R-:W-:-:S07]  /*01a0*/  CS2R R18, SRZ ;  /* 0x0000000000127805 */ /* 0x000fce000001ff00 */
.L_x_201:
        /* <DEDUP_REMOVED lines=10> */
[C---:B------:R-:W-:Y:S02]  /*0250*/  ISETP.GE.U32.AND P1, PT, R20.reuse, 0x10000, PT ;  /* 0x000100001400780c */ /* 0x040fe40003f26070 */
[----:B------:R-:W-:Y:S01]  /*0260*/  ISETP.LT.AND.EX P2, PT, R29, R14, !P2, P0 ;  /* 0x0000000e1d00720c */ /* 0x000fe20005741300 */
[----:B------:R-:W-:Y:S01]  /*0270*/  IMAD.X R17, RZ, RZ, R29, P4 ;  /* 0x000000ffff117224 */ /* 0x000fe200020e061d */
[----:B------:R-:W-:Y:S02]  /*0280*/  ISETP.LT.U32.AND P3, PT, R20, R10, PT ;  /* 0x0000000a1400720c */ /* 0x000fe40003f61070 */
[----:B------:R-:W-:Y:S02]  /*0290*/  ISETP.GE.U32.AND.EX P1, PT, R27, RZ, PT, P1 ;  /* 0x000000ff1b00720c */ /* 0x000fe40003f26110 */
[----:B------:R-:W-:-:S02]  /*02a0*/  ISETP.GE.U32.AND P0, PT, R25, 0x10000, PT ;  /* 0x000100001900780c */ /* 0x000fc40003f06070 */
[----:B------:R-:W-:Y:S02]  /*02b0*/  IADD3 R23, P5, R23, R24, RZ ;  /* 0x0000001817177210 */ /* 0x000fe40007fbe0ff */
[----:B------:R-:W-:Y:S02]  /*02c0*/  ISETP.LT.AND.EX P3, PT, R27, R14, !P1, P3 ;  /* 0x0000000e1b00720c */ /* 0x000fe40004f61330 */
[----:B------:R-:W-:Y:S01]  /*02d0*/  ISETP.LT.U32.AND P4, PT, R25, R10, PT ;  /* 0x0000000a1900720c */ /* 0x000fe20003f81070 */
[----:B------:R-:W-:Y:S01]  /*02e0*/  IMAD.X R21, RZ, RZ, R29, P5 ;  /* 0x000000ffff157224 */ /* 0x000fe200028e061d */
[----:B------:R-:W-:Y:S02]  /*02f0*/  ISETP.GE.U32.AND.EX P1, PT, R17, RZ, PT, P0 ;  /* 0x000000ff1100720c */ /* 0x000fe40003f26100 */
[----:B------:R-:W-:Y:S02]  /*0300*/  ISETP.GE.U32.AND P0, PT, R23, 0x10000, PT ;  /* 0x000100001700780c */ /* 0x000fe40003f06070 */
[----:B------:R-:W-:-:S02]  /*0310*/  ISETP.LT.AND.EX P1, PT, R17, R14, !P1, P4 ;  /* 0x0000000e1100720c */ /* 0x000fc40004f21340 */
[----:B------:R-:W-:Y:S02]  /*0320*/  ISETP.LT.U32.AND P4, PT, R23, R10, PT ;  /* 0x0000000a1700720c */ /* 0x000fe40003f81070 */
[C---:B------:R-:W-:Y:S02]  /*0330*/  ISETP.GE.U32.AND.EX P0, PT, R21.reuse, RZ, PT, P0 ;  /* 0x000000ff1500720c */ /* 0x040fe40003f06100 */
[----:B------:R-:W-:Y:S02]  /*0340*/  @P2 IADD3 R6, P5, R24, R0, RZ ;  /* 0x0000000018062210 */ /* 0x000fe40007fbe0ff */
[----:B------:R-:W-:Y:S02]  /*0350*/  ISETP.LT.AND.EX P0, PT, R21, R14, !P0, P4 ;  /* 0x0000000e1500720c */ /* 0x000fe40004701340 */
[----:B------:R-:W-:Y:S01]  /*0360*/  PRMT R26, RZ, 0x7610, R26 ;  /* 0x00007610ff1a7816 */ /* 0x000fe2000000001a */
[----:B------:R-:W-:Y:S01]  /*0370*/  @P2 IMAD.X R7, R29, 0x1, R12, P5 ;  /* 0x000000011d072824 */ /* 0x000fe200028e060c */
[----:B------:R-:W-:-:S02]  /*0380*/  @P3 IADD3 R2, P5, R20, R0, RZ ;  /* 0x0000000014023210 */ /* 0x000fc40007fbe0ff */
[-C--:B------:R-:W-:Y:S02]  /*0390*/  @P1 IADD3 R4, P4, R25, R0.reuse, RZ ;  /* 0x0000000019041210 */ /* 0x080fe40007f9e0ff */
[----:B------:R-:W2:Y:S01]  /*03a0*/  @P2 LDG.E.U8 R28, desc[UR6][R6.64] ;  /* 0x00000006061c2981 */ /* 0x000ea2000c1e1100 */
[--C-:B------:R-:W-:Y:S02]  /*03b0*/  @P3 IMAD.X R3, R27, 0x1, R12.reuse, P5 ;  /* 0x000000011b033824 */ /* 0x100fe400028e060c */
[----:B------:R-:W-:Y:S02]  /*03c0*/  @P1 IMAD.X R5, R17, 0x1, R12, P4 ;  /* 0x0000000111051824 */ /* 0x000fe400020e060c */
[----:B------:R-:W-:Y:S01]  /*03d0*/  @P0 IADD3 R8, P4, R23, R0, RZ ;  /* 0x0000000017080210 */ /* 0x000fe20007f9e0ff */
[----:B------:R0:W3:Y:S01]  /*03e0*/  @P3 LDG.E.U8 R26, desc[UR6][R2.64] ;  /* 0x00000006021a3981 */ /* 0x0000e2000c1e1100 */
[----:B------:R-:W-:-:S03]  /*03f0*/  PRMT R22, RZ, 0x7610, R22 ;  /* 0x00007610ff167816 */ /* 0x000fc60000000016 */
[----:B------:R-:W-:-:S03]  /*0400*/  @P0 IMAD.X R9, R21, 0x1, R12, P4 ;  /* 0x0000000115090824 */ /* 0x000fc600020e060c */
[----:B------:R-:W4:Y:S01]  /*0410*/  @P1 LDG.E.U8 R22, desc[UR6][R4.64] ;  /* 0x0000000604161981 */ /* 0x000f22000c1e1100 */
[----:B0-----:R-:W-:-:S06]  /*0420*/  PRMT R3, RZ, 0x7610, R3 ;  /* 0x00007610ff037816 */ /* 0x001fcc0000000003 */
[----:B------:R0:W5:Y:S01]  /*0430*/  @P0 LDG.E.U8 R3, desc[UR6][R8.64] ;  /* 0x0000000608030981 */ /* 0x000162000c1e1100 */
[----:B------:R-:W-:Y:S01]  /*0440*/  ULDC.S8 UR4, c[0x0][0xe5a] ;  /* 0x0003968000047ab9 */ /* 0x000fe20000000200 */
[----:B------:R-:W-:-:S05]  /*0450*/  @P2 IADD3 R6, P6, R24, R11, RZ ;  /* 0x0000000b18062210 */ /* 0x000fca0007fde0ff */
[----:B------:R-:W-:Y:S02]  /*0460*/  @P2 IMAD.X R7, R29, 0x1, R13, P6 ;  /* 0x000000011d072824 */ /* 0x000fe400030e060d */
[----:B------:R-:W-:Y:S01]  /*0470*/  IMAD.WIDE.U32 R18, R16, 0x4, R18 ;  /* 0x0000000410127825 */ /* 0x000fe200078e0012 */
[----:B--2---:R-:W-:-:S04]  /*0480*/  LOP3.LUT P5, RZ, R28, 0xff, RZ, 0xc0, !PT ;  /* 0x000000ff1cff7812 */ /* 0x004fc800078ac0ff */
[----:B------:R-:W-:Y:S02]  /*0490*/  ISETP.NE.XOR P5, PT, RZ, UR4, P5 ;  /* 0x00000004ff007c0c */ /* 0x000fe4000afa5a70 */
[----:B---3--:R-:W-:Y:S02]  /*04a0*/  LOP3.LUT P4, RZ, R26, 0xff, RZ, 0xc0, !PT ;  /* 0x000000ff1aff7812 */ /* 0x008fe4000788c0ff */
[----:B------:R-:W-:Y:S02]  /*04b0*/  @P2 SEL R29, RZ, 0x1, !P5 ;  /* 0x00000001ff1d2807 */ /* 0x000fe40006800000 */
[----:B------:R-:W-:Y:S02]  /*04c0*/  ISETP.NE.XOR P4, PT, RZ, UR4, P4 ;  /* 0x00000004ff007c0c */ /* 0x000fe4000a785a70 */
[----:B------:R-:W-:Y:S02]  /*04d0*/  @P3 IADD3 R2, P5, R20, R11, RZ ;  /* 0x0000000b14023210 */ /* 0x000fe40007fbe0ff */
[----:B------:R-:W-:-:S02]  /*04e0*/  SEL R20, RZ, 0x1, !P4 ;  /* 0x00000001ff147807 */ /* 0x000fc40006000000 */
[----:B----4-:R-:W-:Y:S01]  /*04f0*/  LOP3.LUT P4, RZ, R22, 0xff, RZ, 0xc0, !PT ;  /* 0x000000ff16ff7812 */ /* 0x010fe2000788c0ff */
[----:B------:R2:W-:Y:S01]  /*0500*/  @P2 STG.E.U8 desc[UR6][R6.64], R29 ;  /* 0x0000001d06002986 */ /* 0x0005e2000c101106 */
[-C--:B0-----:R-:W-:Y:S02]  /*0510*/  @P0 IADD3 R8, P2, R23, R11.reuse, RZ ;  /* 0x0000000b17080210 */ /* 0x081fe40007f5e0ff */
[----:B-----5:R-:W-:Y:S01]  /*0520*/  LOP3.LUT P6, RZ, R3, 0xff, RZ, 0xc0, !PT ;  /* 0x000000ff03ff7812 */ /* 0x020fe200078cc0ff */
[--C-:B------:R-:W-:Y:S01]  /*0530*/  @P3 IMAD.X R3, R27, 0x1, R13.reuse, P5 ;  /* 0x000000011b033824 */ /* 0x100fe200028e060d */
[----:B------:R-:W-:Y:S02]  /*0540*/  @P1 IADD3 R4, P5, R25, R11, RZ ;  /* 0x0000000b19041210 */ /* 0x000fe40007fbe0ff */
[----:B------:R-:W-:Y:S02]  /*0550*/  ISETP.NE.XOR P4, PT, RZ, UR4, P4 ;  /* 0x00000004ff007c0c */ /* 0x000fe4000a785a70 */
[----:B------:R-:W-:Y:S01]  /*0560*/  ISETP.NE.XOR P6, PT, RZ, UR4, P6 ;  /* 0x00000004ff007c0c */ /* 0x000fe2000b7c5a70 */
[--C-:B------:R-:W-:Y:S01]  /*0570*/  @P1 IMAD.X R5, R17, 0x1, R13.reuse, P5 ;  /* 0x0000000111051824 */ /* 0x100fe200028e060d */
[----:B------:R-:W-:Y:S01]  /*0580*/  SEL R23, RZ, 0x1, !P4 ;  /* 0x00000001ff177807 */ /* 0x000fe20006000000 */
[----:B------:R-:W-:Y:S01]  /*0590*/  @P0 IMAD.X R9, R21, 0x1, R13, P2 ;  /* 0x0000000115090824 */ /* 0x000fe200010e060d */
[----:B------:R-:W-:Y:S01]  /*05a0*/  @P0 SEL R17, RZ, 0x1, !P6 ;  /* 0x00000001ff110807 */ /* 0x000fe20007000000 */
        /* <DEDUP_REMOVED lines=9> */
.L_x_200:
[----:B------:R-:W0:Y:S02]  /*0640*/  S2R R9, SR_TID.X ;  /* 0x0000000000097919 */ /* 0x000e240000002100 */
[----:B0-----:R-:W-:-:S03]  /*0650*/  IMAD.WIDE.U32 R2, R9, 0x4, RZ ;  /* 0x0000000409027825 */ /* 0x001fc600078e00ff */
[----:B------:R-:W-:-:S04]  /*0660*/  ISETP.GE.U32.AND P0, PT, R2, R10, PT ;  /* 0x0000000a0200720c */ /* 0x000fc80003f06070 */
[----:B------:R-:W-:-:S04]  /*0670*/  ISETP.GE.AND.EX P0, PT, R3, R14, PT, P0 ;  /* 0x0000000e0300720c */ /* 0x000fc80003f06300 */
[----:B------:R-:W-:-:S13]  /*0680*/  ISETP.GT.U32.OR P0, PT, R9, 0x3fff, P0 ;  /* 0x00003fff0900780c */ /* 0x000fda0000704470 */
[----:B------:R-:W-:Y:S05]  /*0690*/  @P0 EXIT ;  /* 0x000000000000094d */ /* 0x000fea0003800000 */
[----:B------:R-:W-:Y:S01]  /*06a0*/  ULDC.S8 UR4, c[0x0][0xe5a] ;  /* 0x0003968000047ab9 */ /* 0x000fe20000000200 */
[----:B------:R-:W-:Y:S01]  /*06b0*/  IMAD.MOV.U32 R16, RZ, RZ, RZ ;  /* 0x000000ffff107224 */ /* 0x000fe200078e00ff */
[----:B------:R-:W-:Y:S01]  /*06c0*/  ISETP.NE.AND P2, PT, RZ, UR4, PT ;  /* 0x00000004ff007c0c */ /* 0x000fe2000bf45270 */
[----:B------:R-:W-:-:S12]  /*06d0*/  ULDC UR4, c[0x0][0x0] ;  /* 0x0000000000047ab9 */ /* 0x000fd80000000800 */
.L_x_202:
        /* <DEDUP_REMOVED lines=8> */
[----:B------:R-:W-:Y:S02]  /*0760*/  ISETP.NE.XOR P0, PT, R4, RZ, P2 ;  /* 0x000000ff0400720c */ /* 0x000fe40001705a70 */
[----:B------:R-:W-:-:S02]  /*0770*/  ISETP.NE.XOR P1, PT, R5, RZ, P2 ;  /* 0x000000ff0500720c */ /* 0x000fc40001725a70 */
[----:B------:R-:W-:Y:S02]  /*0780*/  PRMT R4, R2, 0x7773, RZ ;  /* 0x0000777302047816 */ /* 0x000fe400000000ff */
[----:B------:R-:W-:Y:S02]  /*0790*/  ISETP.NE.XOR P3, PT, R6, RZ, P2 ;  /* 0x000000ff0600720c */ /* 0x000fe40001765a70 */
[----:B------:R-:W-:Y:S02]  /*07a0*/  SEL R5, RZ, 0x1, !P0 ;  /* 0x00000001ff057807 */ /* 0x000fe40004000000 */
[----:B------:R-:W-:Y:S02]  /*07b0*/  SEL R6, RZ, 0x1, !P1 ;  /* 0x00000001ff067807 */ /* 0x000fe40004800000 */
[----:B------:R-:W-:Y:S02]  /*07c0*/  ISETP.NE.XOR P0, PT, R4, RZ, P2 ;  /* 0x000000ff0400720c */ /* 0x000fe40001705a70 */
[----:B------:R-:W-:-:S02]  /*07d0*/  SEL R3, RZ, 0x1, !P3 ;  /* 0x00000001ff037807 */ /* 0x000fc40005800000 */
[----:B------:R-:W-:Y:S02]  /*07e0*/  PRMT R6, R6, 0x7604, R5 ;  /* 0x0000760406067816 */ /* 0x000fe40000000005 */
[----:B------:R-:W-:Y:S02]  /*07f0*/  SEL R4, RZ, 0x1, !P0 ;  /* 0x00000001ff047807 */ /* 0x000fe40004000000 */
[----:B------:R-:W-:Y:S02]  /*0800*/  IADD3 R2, P1, R7, R11, RZ ;  /* 0x0000000b07027210 */ /* 0x000fe40007f3e0ff */
[----:B------:R-:W-:Y:S02]  /*0810*/  IADD3 R9, P0, R9, UR4, RZ ;  /* 0x0000000409097c10 */ /* 0x000fe4000ff1e0ff */
[----:B------:R-:W-:Y:S01]  /*0820*/  PRMT R5, R3, 0x7054, R6 ;  /* 0x0000705403057816 */ /* 0x000fe20000000006 */
[----:B------:R-:W-:Y:S01]  /*0830*/  IMAD.X R3, R8, 0x1, R13, P1 ;  /* 0x0000000108037824 */ /* 0x000fe200008e060d */
[C---:B------:R-:W-:Y:S01]  /*0840*/  ISETP.LT.U32.AND P1, PT, R9.reuse, 0x4000, PT ;  /* 0x000040000900780c */ /* 0x040fe20003f21070 */
[----:B------:R-:W-:Y:S01]  /*0850*/  IMAD.SHL.U32 R7, R9, 0x4, RZ ;  /* 0x0000000409077824 */ /* 0x000fe200078e00ff */
[----:B------:R-:W-:Y:S01]  /*0860*/  PRMT R5, R4, 0x654, R5 ;  /* 0x0000065404057816 */ /* 0x000fe20000000005 */
[----:B------:R-:W-:-:S03]  /*0870*/  IMAD.X R16, RZ, RZ, R16, P0 ;  /* 0x000000ffff107224 */ /* 0x000fc600000e0610 */
[----:B------:R-:W-:Y:S01]  /*0880*/  ISETP.GE.U32.AND P0, PT, R7, R10, PT ;  /* 0x0000000a0700720c */ /* 0x000fe20003f06070 */
[----:B------:R0:W-:Y:S01]  /*0890*/  STG.E desc[UR6][R2.64], R5 ;  /* 0x0000000502007986 */ /* 0x0001e2000c101906 */
[----:B------:R-:W-:Y:S02]  /*08a0*/  SHF.L.U64.HI R7, R9, 0x2, R16 ;  /* 0x0000000209077819 */ /* 0x000fe40000010210 */
[----:B------:R-:W-:Y:S02]  /*08b0*/  ISETP.LT.U32.AND.EX P1, PT, R16, RZ, PT, P1 ;  /* 0x000000ff1000720c */ /* 0x000fe40003f21110 */
[----:B------:R-:W-:-:S13]  /*08c0*/  ISETP.GE.AND.EX P0, PT, R7, R14, PT, P0 ;  /* 0x0000000e0700720c */ /* 0x000fda0003f06300 */
[----:B0-----:R-:W-:Y:S05]  /*08d0*/  @!P0 BRA P1, `(.L_x_202) ;  /* 0xfffffffc00808947 */ /* 0x001fea000083ffff */
[----:B------:R-:W-:Y:S05]  /*08e0*/  EXIT ;  /* 0x000000000000794d */ /* 0x000fea0003800000 */
.L_x_203:
        /* <DEDUP_REMOVED lines=9> */
.L_x_5337:


//--------------------- .text._ZN2at6native57_GLOBAL__N__f3eca4a2_24_ForeachBinaryOpScalar_cu_86b9896c25multi_tensor_apply_kernelINS1_18TensorListMetadataILi2EEENS1_21BinaryOpScalarFunctorIN3c107complexIfEELi2ELi1ELi1EEEJSt5minusIS8_ES8_EEEvT_T0_DpT1_ --------------------------
	.section	.text._ZN2at6native57_GLOBAL__N__f3eca4a2_24_ForeachBinaryOpScalar_cu_86b9896c25multi_tensor_apply_kernelINS1_18TensorListMetadataILi2EEENS1_21BinaryOpScalarFunctorIN3c107complexIfEELi2ELi1ELi1EEEJSt5minusIS8_ES8_EEEvT_T0_DpT1_,"ax",@progbits
	.align	128
.text._ZN2at6native57_GLOBAL__N__f3eca4a2_24_ForeachBinaryOpScalar_cu_86b9896c25multi_tensor_apply_kernelINS1_18TensorListMetadataILi2EEENS1_21BinaryOpScalarFunctorIN3c107complexIfEELi2ELi1ELi1EEEJSt5minusIS8_ES8_EEEvT_T0_DpT1_:
        .type           _ZN2at6native57_GLOBAL__N__f3eca4a2_24_ForeachBinaryOpScalar_cu_86b9896c25multi_tensor_apply_kernelINS1_18TensorListMetadataILi2EEENS1_21BinaryOpScalarFunctorIN3c107complexIfEELi2ELi1ELi1EEEJSt5minusIS8_ES8_EEEvT_T0_DpT1_,@function
        .size           _ZN2at6native57_GLOBAL__N__f3eca4a2_24_ForeachBinaryOpScalar_cu_86b9896c25multi_tensor_apply_kernelINS1_18TensorListMetadataILi2EEENS1_21BinaryOpScalarFunctorIN3c107complexIfEELi2ELi1ELi1EEEJSt5minusIS8_ES8_EEEvT_T0_DpT1_,(.L_x_5338 - _ZN2at6native57_GLOBAL__N__f3eca4a2_24_ForeachBinaryOpScalar_cu_86b9896c25multi_tensor_apply_kernelINS1_18TensorListMetadataILi2EEENS1_21BinaryOpScalarFunctorIN3c107complexIfEELi2ELi1ELi1EEEJSt5minusIS8_ES8_EEEvT_T0_DpT1_)
        .other          _ZN2at6native57_GLOBAL__N__f3eca4a2_24_ForeachBinaryOpScalar_cu_86b9896c25multi_tensor_apply_kernelINS1_18TensorListMetadataILi2EEENS1_21BinaryOpScalarFunctorIN3c107complexIfEELi2ELi1ELi1EEEJSt5minusIS8_ES8_EEEvT_T0_DpT1_,@"STO_CUDA_ENTRY STV_DEFAULT"
_ZN2at6native57_GLOBAL__N__f3eca4a2_24_ForeachBinaryOpScalar_cu_86b9896c25multi_tensor_apply_kernelINS1_18TensorListMetadataILi2EEENS1_21BinaryOpScalarFunctorIN3c107complexIfEELi2ELi1ELi1EEEJSt5minusIS8_ES8_EEEvT_T0_DpT1_:
        /* <DEDUP_REMOVED lines=27> */
[----:B------:R-:W-:Y:S02]  /*01b0*/  IMAD.MOV.U32 R24, RZ, RZ, RZ ;  /* 0x000000ffff187224 */ /* 0x000fe400078e00ff */
[----:B------:R-:W-:-:S07]  /*01c0*/  IMAD.MOV.U32 R0, RZ, RZ, RZ ;  /* 0x000000ffff007224 */ /* 0x000fce00078e00ff */
.L_x_205:
[----:B0-----:R-:W-:Y:S01]  /*01d0*/  IADD3 R2, P1, R26, R24, RZ ;  /* 0x000000181a027210 */ /* 0x001fe20007f3e0ff */
[C---:B-1----:R-:W-:Y:S01]  /*01e0*/  IMAD R7, R25.reuse, 0x3, RZ ;  /* 0x0000000319077824 */ /* 0x042fe200078e02ff */
[----:B------:R-:W-:Y:S02]  /*01f0*/  CS2R R18, SRZ ;  /* 0x0000000000127805 */ /* 0x000fe4000001ff00 */
[C---:B------:R-:W-:Y:S01]  /*0200*/  ISETP.GE.U32.AND P0, PT, R2.reuse, 0x10000, PT ;  /* 0x000100000200780c */ /* 0x040fe20003f06070 */
[----:B------:R-:W-:Y:S01]  /*0210*/  IMAD.X R3, RZ, RZ, R0, P1 ;  /* 0x000000ffff037224 */ /* 0x000fe200008e0600 */
[----:B------:R-:W-:Y:S02]  /*0220*/  ISETP.LT.U32.AND P1, PT, R2, UR12, PT ;  /* 0x0000000c02007c0c */ /* 0x000fe4000bf21070 */
[----:B------:R-:W-:Y:S02]  /*0230*/  IADD3 R4, P2, R25, R2, RZ ;  /* 0x0000000219047210 */ /* 0x000fe40007f5e0ff */
[----:B------:R-:W-:-:S03]  /*0240*/  ISETP.GE.U32.AND.EX P0, PT, R3, RZ, PT, P0 ;  /* 0x000000ff0300720c */ /* 0x000fc60003f06100 */
[----:B------:R-:W-:Y:S01]  /*0250*/  IMAD.X R5, RZ, RZ, R3, P2 ;  /* 0x000000ffff057224 */ /* 0x000fe200010e0603 */
[----:B------:R-:W-:Y:S02]  /*0260*/  ISETP.LT.AND.EX P0, PT, R3, UR4, !P0, P1 ;  /* 0x0000000403007c0c */ /* 0x000fe4000c701310 */
[C---:B------:R-:W-:Y:S02]  /*0270*/  ISETP.GE.U32.AND P1, PT, R4.reuse, 0x10000, PT ;  /* 0x000100000400780c */ /* 0x040fe40003f26070 */
[----:B------:R-:W-:Y:S02]  /*0280*/  ISETP.LT.U32.AND P2, PT, R4, UR12, PT ;  /* 0x0000000c04007c0c */ /* 0x000fe4000bf41070 */
[----:B------:R-:W-:Y:S02]  /*0290*/  ISETP.GE.U32.AND.EX P1, PT, R5, RZ, PT, P1 ;  /* 0x000000ff0500720c */ /* 0x000fe40003f26110 */
[----:B------:R-:W-:Y:S02]  /*02a0*/  IADD3 R7, P4, R7, R2, RZ ;  /* 0x0000000207077210 */ /* 0x000fe40007f9e0ff */
[----:B------:R-:W-:-:S02]  /*02b0*/  ISETP.LT.AND.EX P1, PT, R5, UR4, !P1, P2 ;  /* 0x0000000405007c0c */ /* 0x000fc4000cf21320 */
[----:B------:R-:W-:Y:S02]  /*02c0*/  LEA R6, P2, R25, R2, 0x1 ;  /* 0x0000000219067211 */ /* 0x000fe400078408ff */
[C---:B------:R-:W-:Y:S01]  /*02d0*/  @P0 LEA R8, P3, R2.reuse, UR6, 0x3 ;  /* 0x0000000602080c11 */ /* 0x040fe2000f8618ff */
[--C-:B------:R-:W-:Y:S02]  /*02e0*/  IMAD.X R23, RZ, RZ, R3.reuse, P4 ;  /* 0x000000ffff177224 */ /* 0x100fe400020e0603 */
[--C-:B------:R-:W-:Y:S01]  /*02f0*/  IMAD.X R22, RZ, RZ, R3.reuse, P2 ;  /* 0x000000ffff167224 */ /* 0x100fe200010e0603 */
[----:B------:R-:W-:Y:S02]  /*0300*/  @P0 LEA.HI.X R9, R2, UR7, R3, 0x3, P3 ;  /* 0x0000000702090c11 */ /* 0x000fe400098f1c03 */
[C---:B------:R-:W-:Y:S02]  /*0310*/  ISETP.GE.U32.AND P3, PT, R6.reuse, 0x10000, PT ;  /* 0x000100000600780c */ /* 0x040fe40003f66070 */
[----:B------:R-:W-:Y:S01]  /*0320*/  ISETP.GE.U32.AND P5, PT, R7, 0x10000, PT ;  /* 0x000100000700780c */ /* 0x000fe20003fa6070 */
[----:B------:R0:W2:Y:S01]  /*0330*/  @P0 LDG.E.64 R18, desc[UR10][R8.64] ;  /* 0x0000000a08120981 */ /* 0x0000a2000c1e1b00 */
[----:B------:R-:W-:-:S02]  /*0340*/  ISETP.LT.U32.AND P2, PT, R6, UR12, PT ;  /* 0x0000000c06007c0c */ /* 0x000fc4000bf41070 */
[----:B------:R-:W-:Y:S02]  /*0350*/  CS2R R16, SRZ ;  /* 0x0000000000107805 */ /* 0x000fe4000001ff00 */
[----:B------:R-:W-:Y:S02]  /*0360*/  ISETP.GE.U32.AND.EX P3, PT, R22, RZ, PT, P3 ;  /* 0x000000ff1600720c */ /* 0x000fe40003f66130 */
[----:B------:R-:W-:Y:S02]  /*0370*/  ISETP.LT.U32.AND P4, PT, R7, UR12, PT ;  /* 0x0000000c07007c0c */ /* 0x000fe4000bf81070 */
[----:B------:R-:W-:Y:S02]  /*0380*/  ISETP.GE.U32.AND.EX P5, PT, R23, RZ, PT, P5 ;  /* 0x000000ff1700720c */ /* 0x000fe40003fa6150 */
[----:B------:R-:W-:Y:S02]  /*0390*/  @P1 LEA R20, P6, R4, UR6, 0x3 ;  /* 0x0000000604141c11 */ /* 0x000fe4000f8c18ff */
[----:B------:R-:W-:-:S02]  /*03a0*/  ISETP.LT.AND.EX P2, PT, R22, UR4, !P3, P2 ;  /* 0x0000000416007c0c */ /* 0x000fc4000df41320 */
[----:B------:R-:W-:Y:S02]  /*03b0*/  ISETP.LT.AND.EX P4, PT, R23, UR4, !P5, P4 ;  /* 0x0000000417007c0c */ /* 0x000fe4000ef81340 */
[----:B------:R-:W-:-:S05]  /*03c0*/  @P1 LEA.HI.X R21, R4, UR7, R5, 0x3, P6 ;  /* 0x0000000704151c11 */ /* 0x000fca000b0f1c05 */
[----:B------:R1:W3:Y:S01]  /*03d0*/  @P1 LDG.E.64 R16, desc[UR10][R20.64] ;  /* 0x0000000a14101981 */ /* 0x0002e2000c1e1b00 */
[----:B------:R-:W-:Y:S02]  /*03e0*/  CS2R R14, SRZ ;  /* 0x00000000000e7805 */ /* 0x000fe4000001ff00 */
[----:B------:R-:W-:Y:S02]  /*03f0*/  CS2R R10, SRZ ;  /* 0x00000000000a7805 */ /* 0x000fe4000001ff00 */
[C---:B------:R-:W-:Y:S02]  /*0400*/  @P2 LEA R12, P3, R6.reuse, UR6, 0x3 ;  /* 0x00000006060c2c11 */ /* 0x040fe4000f8618ff */
[C---:B0-----:R-:W-:Y:S02]  /*0410*/  @P4 LEA R8, P5, R7.reuse, UR6, 0x3 ;  /* 0x0000000607084c11 */ /* 0x041fe4000f8a18ff */
[----:B------:R-:W-:Y:S02]  /*0420*/  @P2 LEA.HI.X R13, R6, UR7, R22, 0x3, P3 ;  /* 0x00000007060d2c11 */ /* 0x000fe400098f1c16 */
[----:B------:R-:W-:Y:S01]  /*0430*/  @P4 LEA.HI.X R9, R7, UR7, R23, 0x3, P5 ;  /* 0x0000000707094c11 */ /* 0x000fe2000a8f1c17 */
[----:B-1----:R-:W2:Y:S02]  /*0440*/  @P0 LDC.64 R20, c[0x0][0xe60] ;  /* 0x00039800ff140b82 */ /* 0x002ea40000000a00 */
[----:B------:R0:W4:Y:S04]  /*0450*/  @P2 LDG.E.64 R14, desc[UR10][R12.64] ;  /* 0x0000000a0c0e2981 */ /* 0x000128000c1e1b00 */
[----:B------:R1:W5:Y:S01]  /*0460*/  @P4 LDG.E.64 R10, desc[UR10][R8.64] ;  /* 0x0000000a080a4981 */ /* 0x000362000c1e1b00 */
[----:B------:R-:W-:-:S04]  /*0470*/  @P0 LEA R28, P3, R2, UR8, 0x3 ;  /* 0x00000008021c0c11 */ /* 0x000fc8000f8618ff */
[----:B------:R-:W-:Y:S01]  /*0480*/  @P0 LEA.HI.X R29, R2, UR9, R3, 0x3, P3 ;  /* 0x00000009021d0c11 */ /* 0x000fe200098f1c03 */
[----:B0-----:R-:W3:Y:S08]  /*0490*/  @P1 LDC.64 R12, c[0x0][0xe60] ;  /* 0x00039800ff0c1b82 */ /* 0x001ef00000000a00 */
[----:B-1----:R-:W4:Y:S01]  /*04a0*/  @P2 LDC.64 R8, c[0x0][0xe60] ;  /* 0x00039800ff082b82 */ /* 0x002f220000000a00 */
[----:B--2---:R-:W-:Y:S01]  /*04b0*/  @P0 FADD.FTZ R19, R19, -R21 ;  /* 0x8000001513130221 */ /* 0x004fe20000010000 */
[----:B------:R-:W-:-:S06]  /*04c0*/  @P0 FADD.FTZ R18, R18, -R20 ;  /* 0x8000001412120221 */ /* 0x000fcc0000010000 */
[----:B------:R-:W5:Y:S01]  /*04d0*/  @P4 LDC.64 R20, c[0x0][0xe60] ;  /* 0x00039800ff144b82 */ /* 0x000f620000000a00 */
[----:B------:R2:W-:Y:S01]  /*04e0*/  @P0 STG.E.64 desc[UR10][R28.64], R18 ;  /* 0x000000121c000986 */ /* 0x0005e2000c101b0a */
[----:B---3--:R-:W-:Y:S01]  /*04f0*/  @P1 FADD.FTZ R12, R16, -R12 ;  /* 0x8000000c100c1221 */ /* 0x008fe20000010000 */
[----:B------:R-:W-:Y:S01]  /*0500*/  @P1 LEA R16, P5, R4, UR8, 0x3 ;  /* 0x0000000804101c11 */ /* 0x000fe2000f8a18ff */
[----:B------:R-:W-:-:S03]  /*0510*/  @P1 FADD.FTZ R13, R17, -R13 ;  /* 0x8000000d110d1221 */ /* 0x000fc60000010000 */
[----:B------:R-:W-:Y:S02]  /*0520*/  @P1 LEA.HI.X R17, R4, UR9, R5, 0x3, P5 ;  /* 0x0000000904111c11 */ /* 0x000fe4000a8f1c05 */
[C---:B------:R-:W-:Y:S02]  /*0530*/  @P2 LEA R4, P3, R6.reuse, UR8, 0x3 ;  /* 0x0000000806042c11 */ /* 0x040fe4000f8618ff */
[C---:B------:R-:W-:Y:S01]  /*0540*/  @P4 LEA R2, P5, R7.reuse, UR8, 0x3 ;  /* 0x0000000807024c11 */ /* 0x040fe2000f8a18ff */
[----:B------:R2:W-:Y:S01]  /*0550*/  @P1 STG.E.64 desc[UR10][R16.64], R12 ;  /* 0x0000000c10001986 */ /* 0x0005e2000c101b0a */
[----:B------:R-:W-:Y:S01]  /*0560*/  @P2 LEA.HI.X R5, R6, UR9, R22, 0x3, P3 ;  /* 0x0000000906052c11 */ /* 0x000fe200098f1c16 */
[----:B------:R-:W-:Y:S01]  /*0570*/  IMAD.MOV.U32 R6, RZ, RZ, R24 ;  /* 0x000000ffff067224 */ /* 0x000fe200078e0018 */
[----:B------:R-:W-:Y:S01]  /*0580*/  @P4 LEA.HI.X R3, R7, UR9, R23, 0x3, P5 ;  /* 0x0000000907034c11 */ /* 0x000fe2000a8f1c17 */
[----:B------:R-:W-:Y:S02]  /*0590*/  IMAD.MOV.U32 R7, RZ, RZ, R0 ;  /* 0x000000ffff077224 */ /* 0x000fe400078e0000 */
[----:B----4-:R-:W-:Y:S01]  /*05a0*/  @P2 FADD.FTZ R9, R15, -R9 ;  /* 0x800000090f092221 */ /* 0x010fe20000010000 */
[----:B------:R-:W-:Y:S01]  /*05b0*/  @P2 FADD.FTZ R8, R14, -R8 ;  /* 0x800000080e082221 */ /* 0x000fe20000010000 */
[----:B-----5:R-:W-:Y:S01]  /*05c0*/  @P4 FADD.FTZ R11, R11, -R21 ;  /* 0x800000150b0b4221 */ /* 0x020fe20000010000 */
[----:B------:R-:W-:Y:S01]  /*05d0*/  @P4 FADD.FTZ R10, R10, -R20 ;  /* 0x800000140a0a4221 */ /* 0x000fe20000010000 */
[----:B------:R-:W-:-:S02]  /*05e0*/  IMAD.WIDE.U32 R6, R25, 0x4, R6 ;  /* 0x0000000419067825 */ /* 0x000fc400078e0006 */
[----:B------:R2:W-:Y:S02]  /*05f0*/  @P2 STG.E.64 desc[UR10][R4.64], R8 ;  /* 0x0000000804002986 */ /* 0x0005e4000c101b0a */
[----:B------:R-:W-:Y:S01]  /*0600*/  IMAD.MOV.U32 R24, RZ, RZ, R6 ;  /* 0x000000ffff187224 */ /* 0x000fe200078e0006 */
[C---:B------:R-:W-:Y:S01]  /*0610*/  ISETP.GE.U32.AND P0, PT, R6.reuse, 0x10000, PT ;  /* 0x000100000600780c */ /* 0x040fe20003f06070 */
[----:B------:R2:W-:Y:S01]  /*0620*/  @P4 STG.E.64 desc[UR10][R2.64], R10 ;  /* 0x0000000a02004986 */ /* 0x0005e2000c101b0a */
[----:B------:R-:W-:Y:S01]  /*0630*/  ISETP.LT.U32.AND P1, PT, R6, UR12, PT ;  /* 0x0000000c06007c0c */ /* 0x000fe2000bf21070 */
[----:B------:R-:W-:Y:S01]  /*0640*/  IMAD.MOV.U32 R0, RZ, RZ, R7 ;  /* 0x000000ffff007224 */ /* 0x000fe200078e0007 */
[C---:B------:R-:W-:Y:S02]  /*0650*/  ISETP.GE.U32.AND.EX P0, PT, R7.reuse, RZ, PT, P0 ;  /* 0x000000ff0700720c */ /* 0x040fe40003f06100 */
[----:B------:R-:W-:-:S13]  /*0660*/  ISETP.LT.AND.EX P1, PT, R7, UR4, PT, P1 ;  /* 0x0000000407007c0c */ /* 0x000fda000bf21310 */
[----:B--2---:R-:W-:Y:S05]  /*0670*/  @!P0 BRA P1, `(.L_x_205) ;  /* 0xfffffff800d48947 */ /* 0x004fea000083ffff */
[----:B------:R-:W-:Y:S05]  /*0680*/  EXIT ;  /* 0x000000000000794d */ /* 0x000fea0003800000 */
.L_x_204:
        /* <DEDUP_REMOVED lines=9> */
.L_x_206:
[C---:B0-----:R-:W-:Y:S01]  /*0720*/  IMAD.SHL.U32 R12, R14.reuse, 0x20, RZ ;  /* 0x000000200e0c7824 */ /* 0x041fe200078e00ff */
[----:B------:R-:W-:-:S04]  /*0730*/  SHF.L.U64.HI R0, R14, 0x5, R15 ;  /* 0x000000050e007819 */ /* 0x000fc8000001020f */
[----:B------:R-:W-:-:S04]  /*0740*/  IADD3 R2, P0, R12, UR6, RZ ;  /* 0x000000060c027c10 */ /* 0x000fc8000ff1e0ff */
[----:B------:R-:W-:-:S05]  /*0750*/  IADD3.X R3, R0, UR7, RZ, P0, !PT ;  /* 0x0000000700037c10 */ /* 0x000fca00087fe4ff */
[----:B------:R-:W2:Y:S04]  /*0760*/  LDG.E.128 R4, desc[UR10][R2.64] ;  /* 0x0000000a02047981 */ /* 0x000ea8000c1e1d00 */
[----:B------:R-:W3:Y:S01]  /*0770*/  LDG.E.128 R8, desc[UR10][R2.64+0x10] ;  /* 0x0000100a02087981 */ /* 0x000ee2000c1e1d00 */
[----:B------:R-:W-:-:S04]  /*0780*/  IADD3 R12, P0, R12, UR8, RZ ;  /* 0x000000080c0c7c10 */ /* 0x000fc8000ff1e0ff */
[----:B------:R-:W-:Y:S02]  /*0790*/  IADD3.X R13, R0, UR9, RZ, P0, !PT ;  /* 0x00000009000d7c10 */ /* 0x000fe400087fe4ff */
[----:B------:R-:W-:-:S04]  /*07a0*/  IADD3 R14, P0, R14, UR5, RZ ;  /* 0x000000050e0e7c10 */ /* 0x000fc8000ff1e0ff */
[C---:B------:R-:W-:Y:S01]  /*07b0*/  ISETP.LT.U32.AND P1, PT, R14.reuse, 0x4000, PT ;  /* 0x000040000e00780c */ /* 0x040fe20003f21070 */
[----:B------:R-:W-:Y:S02]  /*07c0*/  IMAD.SHL.U32 R0, R14, 0x4, RZ ;  /* 0x000000040e007824 */ /* 0x000fe400078e00ff */
[----:B------:R-:W-:-:S03]  /*07d0*/  IMAD.X R15, RZ, RZ, R15, P0 ;  /* 0x000000ffff0f7224 */ /* 0x000fc600000e060f */
[----:B------:R-:W-:Y:S02]  /*07e0*/  ISETP.GE.U32.AND P0, PT, R0, UR12, PT ;  /* 0x0000000c00007c0c */ /* 0x000fe4000bf06070 */
[----:B------:R-:W-:Y:S02]  /*07f0*/  SHF.L.U64.HI R0, R14, 0x2, R15 ;  /* 0x000000020e007819 */ /* 0x000fe4000001020f */
[----:B------:R-:W-:Y:S02]  /*0800*/  ISETP.LT.U32.AND.EX P1, PT, R15, RZ, PT, P1 ;  /* 0x000000ff0f00720c */ /* 0x000fe40003f21110 */
[----:B------:R-:W-:Y:S01]  /*0810*/  ISETP.GE.AND.EX P0, PT, R0, UR4, PT, P0 ;  /* 0x0000000400007c0c */ /* 0x000fe2000bf06300 */
[----:B--2---:R-:W-:Y:S01]  /*0820*/  FADD.FTZ R7, R7, -UR15 ;  /* 0x8000000f07077e21 */ /* 0x004fe20008010000 */
[----:B------:R-:W-:Y:S01]  /*0830*/  FADD.FTZ R6, R6, -UR14 ;  /* 0x8000000e06067e21 */ /* 0x000fe20008010000 */
[----:B------:R-:W-:Y:S01]  /*0840*/  FADD.FTZ R5, R5, -UR15 ;  /* 0x8000000f05057e21 */ /* 0x000fe20008010000 */
[----:B------:R-:W-:Y:S01]  /*0850*/  FADD.FTZ R4, R4, -UR14 ;  /* 0x8000000e04047e21 */ /* 0x000fe20008010000 */
[----:B---3--:R-:W-:Y:S01]  /*0860*/  FADD.FTZ R11, R11, -UR15 ;  /* 0x8000000f0b0b7e21 */ /* 0x008fe20008010000 */
[----:B------:R-:W-:Y:S01]  /*0870*/  FADD.FTZ R10, R10, -UR14 ;  /* 0x8000000e0a0a7e21 */ /* 0x000fe20008010000 */
[----:B------:R-:W-:Y:S01]  /*0880*/  FADD.FTZ R9, R9, -UR15 ;  /* 0x8000000f09097e21 */ /* 0x000fe20008010000 */
[----:B------:R-:W-:Y:S01]  /*0890*/  FADD.FTZ R8, R8, -UR14 ;  /* 0x8000000e08087e21 */ /* 0x000fe20008010000 */
[----:B------:R0:W-:Y:S04]  /*08a0*/  STG.E.128 desc[UR10][R12.64], R4 ;  /* 0x000000040c007986 */ /* 0x0001e8000c101d0a */
[----:B------:R0:W-:Y:S01]  /*08b0*/  STG.E.128 desc[UR10][R12.64+0x10], R8 ;  /* 0x000010080c007986 */ /* 0x0001e2000c101d0a */
[----:B------:R-:W-:Y:S05]  /*08c0*/  @!P0 BRA P1, `(.L_x_206) ;  /* 0xfffffffc00948947 */ /* 0x000fea000083ffff */
[----:B------:R-:W-:Y:S05]  /*08d0*/  EXIT ;  /* 0x000000000000794d */ /* 0x000fea0003800000 */
.L_x_207:
        /* <DEDUP_REMOVED lines=10> */
.L_x_5338:


//--------------------- .text._ZN2at6native57_GLOBAL__N__f3eca4a2_24_ForeachBinaryOpScalar_cu_86b9896c25multi_tensor_apply_kernelINS1_18TensorListMetadataILi2EEENS1_21BinaryOpScalarFunctorIN3c107complexIdEELi2ELi1ELi1EEEJSt5minusIS8_ES8_EEEvT_T0_DpT1_ --------------------------
	.section	.text._ZN2at6native57_GLOBAL__N__f3eca4a2_24_ForeachBinaryOpScalar_cu_86b9896c25multi_tensor_apply_kernelINS1_18TensorListMetadataILi2EEENS1_21BinaryOpScalarFunctorIN3c107complexIdEELi2ELi1ELi1EEEJSt5minusIS8_ES8_EEEvT_T0_DpT1_,"ax",@progbits
	.align	128
.text._ZN2at6native57_GLOBAL__N__f3eca4a2_24_ForeachBinaryOpScalar_cu_86b9896c25multi_tensor_apply_kernelINS1_18TensorListMetadataILi2EEENS1_21BinaryOpScalarFunctorIN3c107complexIdEELi2ELi1ELi1EEEJSt5minusIS8_ES8_EEEvT_T0_DpT1_:
        .type           _ZN2at6native57_GLOBAL__N__f3eca4a2_24_ForeachBinaryOpScalar_cu_86b9896c25multi_tensor_apply_kernelINS1_18TensorListMetadataILi2EEENS1_21BinaryOpScalarFunctorIN3c107complexIdEELi2ELi1ELi1EEEJSt5minusIS8_ES8_EEEvT_T0_DpT1_,@function
        .size           _ZN2at6native57_GLOBAL__N__f3eca4a2_24_ForeachBinaryOpScalar_cu_86b9896c25multi_tensor_apply_kernelINS1_18TensorListMetadataILi2EEENS1_21BinaryOpScalarFunctorIN3c107complexIdEELi2ELi1ELi1EEEJSt5minusIS8_ES8_EEEvT_T0_DpT1_,(.L_x_5339 - _ZN2at6native57_GLOBAL__N__f3eca4a2_24_ForeachBinaryOpScalar_cu_86b9896c25multi_tensor_apply_kernelINS1_18TensorListMetadataILi2EEENS1_21BinaryOpScalarFunctorIN3c107complexIdEELi2ELi1ELi1EEEJSt5minusIS8_ES8_EEEvT_T0_DpT1_)
        .other          _ZN2at6native57_GLOBAL__N__f3eca4a2_24_ForeachBinaryOpScalar_cu_86b9896c25multi_tensor_apply_kernelINS1_18TensorListMetadataILi2EEENS1_21BinaryOpScalarFunctorIN3c107complexIdEELi2ELi1ELi1EEEJSt5minusIS8_ES8_EEEvT_T0_DpT1_,@"STO_CUDA_ENTRY STV_DEFAULT"
_ZN2at6native57_GLOBAL__N__f3eca4a2_24_ForeachBinaryOpScalar_cu_86b9896c25multi_tensor_apply_kernelINS1_18TensorListMetadataILi2EEENS1_21BinaryOpScalarFunctorIN3c107complexIdEELi2ELi1ELi1EEEJSt5minusIS8_ES8_EEEvT_T0_DpT1_:
[----:B------:R-:W-:Y:S08]  /*0000*/  LDC R1, c[0x0][0x28] ;  /* 0x00000a00ff017b82 */ /* 0x000ff00000000800 */
[----:B------:R-:W0:Y:S01]  /*0010*/  S2UR UR4, SR_CTAID.X ;  /* 0x00000000000479c3 */ /* 0x000e220000002500 */
[----:B------:R-:W-:Y:S01]  /*0020*/  UMOV UR5, 0x740 ;  /* 0x0000074000057882 */ /* 0x000fe20000000000 */
[----:B------:R-:W-:Y:S01]  /*0030*/  ULDC.64 UR12, c[0x0][0x208] ;  /* 0x00008200000c7ab9 */ /* 0x000fe20000000a00 */
        /* <DEDUP_REMOVED lines=11> */
[----:B------:R-:W-:Y:S02]  /*00f0*/  ULOP3.LUT UR4, UR8, 0x3f, UR6, 0xc8, !UPT ;  /* 0x0000003f08047892 */ /* 0x000fe4000f8ec806 */
[----:B------:R-:W-:Y:S02]  /*0100*/  UIADD3.X UR10, ~UR5, UR11, URZ, UP1, !UPT ;  /* 0x0000000b050a7290 */ /* 0x000fe40008ffe53f */
[----:B------:R-:W-:-:S04]  /*0110*/  ULOP3.LUT UP0, URZ, UR4, 0x3, UR14, 0xf8, !UPT ;  /* 0x00000003043f7892 */ /* 0x000fc8000f80f80e */
[----:B------:R-:W-:-:S06]  /*0120*/  ULOP3.LUT UP0, URZ, URZ, URZ, URZ, 0xfc, UP0 ;  /* 0x0000003f3f3f7292 */ /* 0x000fcc000800fc3f */
[----:B------:R-:W-:-:S13]  /*0130*/  PLOP3.LUT P0, PT, PT, PT, UP0, 0x80, 0x0 ;  /* 0x000000000000781c */ /* 0x000fda0003f0f008 */
[----:B------:R-:W-:Y:S05]  /*0140*/  @!P0 BRA `(.L_x_208) ;  /* 0x0000000400748947 */ /* 0x000fea0003800000 */
[----:B------:R-:W-:-:S04]  /*0150*/  UISETP.GE.U32.AND UP0, UPT, UR14, 0x1, UPT ;  /* 0x000000010e00788c */ /* 0x000fc8000bf06070 */
[----:B------:R-:W-:-:S06]  /*0160*/  UISETP.GE.AND.EX UP0, UPT, UR10, URZ, UPT, UP0 ;  /* 0x0000003f0a00728c */ /* 0x000fcc000bf06300 */
[----:B------:R-:W-:-:S13]  /*0170*/  PLOP3.LUT P0, PT, PT, PT, UP0, 0x80, 0x0 ;  /* 0x000000000000781c */ /* 0x000fda0003f0f008 */
[----:B------:R-:W-:Y:S05]  /*0180*/  @!P0 EXIT ;  /* 0x000000000000894d */ /* 0x000fea0003800000 */
[----:B------:R-:W0:Y:S01]  /*0190*/  S2R R22, SR_TID.X ;  /* 0x0000000000167919 */ /* 0x000e220000002100 */
[----:B------:R-:W-:Y:S01]  /*01a0*/  ULDC UR11, c[0x0][0x0] ;  /* 0x00000000000b7ab9 */ /* 0x000fe20000000800 */
[----:B------:R-:W-:Y:S01]  /*01b0*/  UMOV UR4, URZ ;  /* 0x0000003f00047c82 */ /* 0x000fe20008000000 */
[----:B------:R-:W-:-:S05]  /*01c0*/  UMOV UR5, URZ ;  /* 0x0000003f00057c82 */ /* 0x000fca0008000000 */
.L_x_209:
[----:B0---4-:R-:W-:Y:S02]  /*01d0*/  IADD3 R19, P1, R22, UR4, RZ ;  /* 0x0000000416137c10 */ /* 0x011fe4000ff3e0ff */
[----:B------:R-:W-:Y:S02]  /*01e0*/  CS2R R14, SRZ ;  /* 0x00000000000e7805 */ /* 0x000fe4000001ff00 */
[----:B------:R-:W-:Y:S02]  /*01f0*/  CS2R R12, SRZ ;  /* 0x00000000000c7805 */ /* 0x000fe4000001ff00 */
[C---:B------:R-:W-:Y:S01]  /*0200*/  ISETP.GE.U32.AND P0, PT, R19.reuse, 0x10000, PT ;  /* 0x000100001300780c */ /* 0x040fe20003f06070 */
[----:B------:R-:W-:Y:S01]  /*0210*/  IMAD.X R18, RZ, RZ, UR5, P1 ;  /* 0x00000005ff127e24 */ /* 0x000fe200088e06ff */
[----:B------:R-:W-:-:S04]  /*0220*/  ISETP.LT.U32.AND P1, PT, R19, UR14, PT ;  /* 0x0000000e13007c0c */ /* 0x000fc8000bf21070 */
[----:B------:R-:W-:-:S04]  /*0230*/  ISETP.GE.U32.AND.EX P0, PT, R18, RZ, PT, P0 ;  /* 0x000000ff1200720c */ /* 0x000fc80003f06100 */
[----:B------:R-:W-:-:S13]  /*0240*/  ISETP.LT.AND.EX P0, PT, R18, UR10, !P0, P1 ;  /* 0x0000000a12007c0c */ /* 0x000fda000c701310 */
[C---:B------:R-:W-:Y:S01]  /*0250*/  @P0 LEA R4, P1, R19.reuse, UR6, 0x4 ;  /* 0x0000000613040c11 */ /* 0x040fe2000f8220ff */
[----:B------:R-:W-:Y:S01]  /*0260*/  IMAD.U32 R0, RZ, RZ, UR11 ;  /* 0x0000000bff007e24 */ /* 0x000fe2000f8e00ff */
[C---:B------:R-:W-:Y:S02]  /*0270*/  IADD3 R23, P2, R19.reuse, UR11, RZ ;  /* 0x0000000b13177c10 */ /* 0x040fe4000ff5e0ff */
[----:B------:R-:W-:Y:S02]  /*0280*/  CS2R R6, SRZ ;  /* 0x0000000000067805 */ /* 0x000fe4000001ff00 */
[--C-:B------:R-:W-:Y:S02]  /*0290*/  @P0 LEA.HI.X R5, R19, UR7, R18.reuse, 0x4, P1 ;  /* 0x0000000713050c11 */ /* 0x100fe400088f2412 */
[----:B------:R-:W-:Y:S02]  /*02a0*/  CS2R R10, SRZ ;  /* 0x00000000000a7805 */ /* 0x000fe4000001ff00 */
[----:B------:R-:W-:Y:S01]  /*02b0*/  CS2R R8, SRZ ;  /* 0x0000000000087805 */ /* 0x000fe2000001ff00 */
[----:B------:R-:W0:Y:S01]  /*02c0*/  @P0 LDC.64 R24, c[0x0][0xe68] ;  /* 0x00039a00ff180b82 */ /* 0x000e220000000a00 */
[----:B------:R1:W2:Y:S01]  /*02d0*/  @P0 LDG.E.128 R12, desc[UR12][R4.64] ;  /* 0x0000000c040c0981 */ /* 0x0002a2000c1e1d00 */
[----:B------:R-:W-:Y:S01]  /*02e0*/  IMAD.X R20, RZ, RZ, R18, P2 ;  /* 0x000000ffff147224 */ /* 0x000fe200010e0612 */
[----:B------:R-:W-:-:S02]  /*02f0*/  LEA R21, P4, R0, R19, 0x1 ;  /* 0x0000001300157211 */ /* 0x000fc400078808ff */
[C---:B------:R-:W-:Y:S02]  /*0300*/  ISETP.GE.U32.AND P1, PT, R23.reuse, 0x10000, PT ;  /* 0x000100001700780c */ /* 0x040fe40003f26070 */
[----:B------:R-:W-:Y:S01]  /*0310*/  ISETP.LT.U32.AND P3, PT, R23, UR14, PT ;  /* 0x0000000e17007c0c */ /* 0x000fe2000bf61070 */
[----:B------:R-:W-:Y:S01]  /*0320*/  IMAD.X R2, RZ, RZ, R18, P4 ;  /* 0x000000ffff027224 */ /* 0x000fe200020e0612 */
[C---:B------:R-:W-:Y:S02]  /*0330*/  ISETP.GE.U32.AND.EX P1, PT, R20.reuse, RZ, PT, P1 ;  /* 0x000000ff1400720c */ /* 0x040fe40003f26110 */
[C---:B------:R-:W-:Y:S02]  /*0340*/  ISETP.GE.U32.AND P2, PT, R21.reuse, 0x10000, PT ;  /* 0x000100001500780c */ /* 0x040fe40003f46070 */
[----:B------:R-:W-:Y:S02]  /*0350*/  ISETP.LT.AND.EX P1, PT, R20, UR10, !P1, P3 ;  /* 0x0000000a14007c0c */ /* 0x000fe4000cf21330 */
[----:B------:R-:W-:-:S02]  /*0360*/  ISETP.LT.U32.AND P3, PT, R21, UR14, PT ;  /* 0x0000000e15007c0c */ /* 0x000fc4000bf61070 */
[----:B------:R-:W-:-:S04]  /*0370*/  ISETP.GE.U32.AND.EX P2, PT, R2, RZ, PT, P2 ;  /* 0x000000ff0200720c */ /* 0x000fc80003f46120 */
[----:B------:R-:W-:-:S05]  /*0380*/  ISETP.LT.AND.EX P2, PT, R2, UR10, !P2, P3 ;  /* 0x0000000a02007c0c */ /* 0x000fca000d741330 */
[----:B------:R-:W-:Y:S01]  /*0390*/  @P1 LEA R26, P3, R23, UR6, 0x4 ;  /* 0x00000006171a1c11 */ /* 0x000fe2000f8620ff */
[----:B------:R-:W-:-:S03]  /*03a0*/  IMAD R0, R0, 0x3, RZ ;  /* 0x0000000300007824 */ /* 0x000fc600078e02ff */
[----:B------:R-:W-:Y:S02]  /*03b0*/  @P1 LEA.HI.X R27, R23, UR7, R20, 0x4, P3 ;  /* 0x00000007171b1c11 */ /* 0x000fe400098f2414 */
[----:B-1----:R-:W-:Y:S02]  /*03c0*/  CS2R R4, SRZ ;  /* 0x0000000000047805 */ /* 0x002fe4000001ff00 */
[C---:B------:R-:W-:Y:S01]  /*03d0*/  @P2 LEA R16, P3, R21.reuse, UR6, 0x4 ;  /* 0x0000000615102c11 */ /* 0x040fe2000f8620ff */
[----:B------:R1:W3:Y:S01]  /*03e0*/  @P1 LDG.E.128 R8, desc[UR12][R26.64] ;  /* 0x0000000c1a081981 */ /* 0x0002e2000c1e1d00 */
[----:B------:R-:W-:Y:S02]  /*03f0*/  IADD3 R3, P4, R0, R19, RZ ;  /* 0x0000001300037210 */ /* 0x000fe40007f9e0ff */
[----:B------:R-:W-:Y:S02]  /*0400*/  @P2 LEA.HI.X R17, R21, UR7, R2, 0x4, P3 ;  /* 0x0000000715112c11 */ /* 0x000fe400098f2402 */
[----:B------:R-:W-:Y:S01]  /*0410*/  ISETP.GE.U32.AND P3, PT, R3, 0x10000, PT ;  /* 0x000100000300780c */ /* 0x000fe20003f66070 */
[----:B------:R-:W-:-:S02]  /*0420*/  IMAD.X R0, RZ, RZ, R18, P4 ;  /* 0x000000ffff007224 */ /* 0x000fc400020e0612 */
[----:B------:R4:W5:Y:S01]  /*0430*/  @P2 LDG.E.128 R4, desc[UR12][R16.64] ;  /* 0x0000000c10042981 */ /* 0x000962000c1e1d00 */
[----:B------:R-:W-:Y:S02]  /*0440*/  ISETP.LT.U32.AND P4, PT, R3, UR14, PT ;  /* 0x0000000e03007c0c */ /* 0x000fe4000bf81070 */
[C---:B------:R-:W-:Y:S02]  /*0450*/  ISETP.GE.U32.AND.EX P3, PT, R0.reuse, RZ, PT, P3 ;  /* 0x000000ff0000720c */ /* 0x040fe40003f66130 */
[C---:B-1----:R-:W-:Y:S02]  /*0460*/  @P0 LEA R26, P5, R19.reuse, UR8, 0x4 ;  /* 0x00000008131a0c11 */ /* 0x042fe4000f8a20ff */
[----:B------:R-:W-:Y:S02]  /*0470*/  ISETP.LT.AND.EX P3, PT, R0, UR10, !P3, P4 ;  /* 0x0000000a00007c0c */ /* 0x000fe4000df61340 */
[----:B------:R-:W-:Y:S01]  /*0480*/  @P0 LEA.HI.X R27, R19, UR9, R18, 0x4, P5 ;  /* 0x00000009131b0c11 */ /* 0x000fe2000a8f2412 */
[----:B----4-:R-:W2:Y:S01]  /*0490*/  @P0 LDC.64 R16, c[0x0][0xe60] ;  /* 0x00039800ff100b82 */ /* 0x010ea20000000a00 */
[----:B------:R-:W-:-:S09]  /*04a0*/  CS2R R18, SRZ ;  /* 0x0000000000127805 */ /* 0x000fd2000001ff00 */
[----:B------:R-:W-:-:S04]  /*04b0*/  @P3 LEA R28, P4, R3, UR6, 0x4 ;  /* 0x00000006031c3c11 */ /* 0x000fc8000f8820ff */
[----:B------:R-:W-:Y:S01]  /*04c0*/  @P3 LEA.HI.X R29, R3, UR7, R0, 0x4, P4 ;  /* 0x00000007031d3c11 */ /* 0x000fe2000a0f2400 */
[----:B--2---:R-:W-:Y:S01]  /*04d0*/  @P0 DADD R12, R12, -R16 ;  /* 0x000000000c0c0229 */ /* 0x004fe20000000810 */
[----:B------:R-:W-:Y:S01]  /*04e0*/  CS2R R16, SRZ ;  /* 0x0000000000107805 */ /* 0x000fe2000001ff00 */
[----:B0-----:R-:W-:Y:S01]  /*04f0*/  @P0 DADD R14, R14, -R24 ;  /* 0x000000000e0e0229 */ /* 0x001fe20000000818 */
[----:B------:R-:W5:Y:S04]  /*0500*/  @P2 LDC.64 R24, c[0x0][0xe68] ;  /* 0x00039a00ff182b82 */ /* 0x000f680000000a00 */
[----:B------:R0:W2:Y:S01]  /*0510*/  @P3 LDG.E.128 R16, desc[UR12][R28.64] ;  /* 0x0000000c1c103981 */ /* 0x0000a2000c1e1d00 */
[----:B------:R-:W-:-:S03]  /*0520*/  UIMAD.WIDE.U32 UR4, UR11, 0x4, UR4 ;  /* 0x000000040b0478a5 */ /* 0x000fc6000f8e0004 */
[----:B------:R1:W-:Y:S01]  /*0530*/  @P0 STG.E.128 desc[UR12][R26.64], R12 ;  /* 0x0000000c1a000986 */ /* 0x0003e2000c101d0c */
[----:B------:R-:W-:Y:S02]  /*0540*/  UISETP.LT.U32.AND UP1, UPT, UR4, UR14, UPT ;  /* 0x0000000e0400728c */ /* 0x000fe4000bf21070 */
[----:B------:R-:W-:Y:S01]  /*0550*/  UISETP.GE.U32.AND UP0, UPT, UR4, 0x10000, UPT ;  /* 0x000100000400788c */ /* 0x000fe2000bf06070 */
[----:B0-----:R-:W3:Y:S03]  /*0560*/  @P1 LDC.64 R28, c[0x0][0xe68] ;  /* 0x00039a00ff1c1b82 */ /* 0x001ee60000000a00 */
[----:B------:R-:W-:-:S05]  /*0570*/  UISETP.GE.U32.AND.EX UP0, UPT, UR5, URZ, UPT, UP0 ;  /* 0x0000003f0500728c */ /* 0x000fca000bf06100 */
[----:B-1----:R-:W0:Y:S01]  /*0580*/  @P1 LDC.64 R12, c[0x0][0xe60] ;  /* 0x00039800ff0c1b82 */ /* 0x002e220000000a00 */
[----:B------:R-:W-:-:S04]  /*0590*/  @P1 LEA R14, P0, R23, UR8, 0x4 ;  /* 0x00000008170e1c11 */ /* 0x000fc8000f8020ff */
[----:B------:R-:W-:Y:S02]  /*05a0*/  @P1 LEA.HI.X R15, R23, UR9, R20, 0x4, P0 ;  /* 0x00000009170f1c11 */ /* 0x000fe400080f2414 */
[----:B------:R-:W-:Y:S01]  /*05b0*/  @P3 LEA R20, P0, R3, UR8, 0x4 ;  /* 0x0000000803143c11 */ /* 0x000fe2000f8020ff */
[----:B------:R-:W2:Y:S01]  /*05c0*/  @P3 LDC.64 R26, c[0x0][0xe68] ;  /* 0x00039a00ff1a3b82 */ /* 0x000ea20000000a00 */
[----:B---3--:R-:W-:Y:S02]  /*05d0*/  @P1 DADD R10, R10, -R28 ;  /* 0x000000000a0a1229 */ /* 0x008fe4000000081c */
[----:B-----5:R-:W-:-:S05]  /*05e0*/  @P2 DADD R6, R6, -R24 ;  /* 0x0000000006062229 */ /* 0x020fca0000000818 */
[----:B------:R-:W1:Y:S08]  /*05f0*/  @P2 LDC.64 R28, c[0x0][0xe60] ;  /* 0x00039800ff1c2b82 */ /* 0x000e700000000a00 */
[----:B------:R-:W3:Y:S01]  /*0600*/  @P3 LDC.64 R24, c[0x0][0xe60] ;  /* 0x00039800ff183b82 */ /* 0x000ee20000000a00 */
[----:B0-----:R-:W-:Y:S01]  /*0610*/  @P1 DADD R8, R8, -R12 ;  /* 0x0000000008081229 */ /* 0x001fe2000000080c */
[----:B------:R-:W-:-:S04]  /*0620*/  @P2 LEA R12, P4, R21, UR8, 0x4 ;  /* 0x00000008150c2c11 */ /* 0x000fc8000f8820ff */
[----:B------:R-:W-:Y:S02]  /*0630*/  @P2 LEA.HI.X R13, R21, UR9, R2, 0x4, P4 ;  /* 0x00000009150d2c11 */ /* 0x000fe4000a0f2402 */
[----:B------:R4:W-:Y:S01]  /*0640*/  @P1 STG.E.128 desc[UR12][R14.64], R8 ;  /* 0x000000080e001986 */ /* 0x0009e2000c101d0c */
[----:B------:R-:W-:Y:S01]  /*0650*/  @P3 LEA.HI.X R21, R3, UR9, R0, 0x4, P0 ;  /* 0x0000000903153c11 */ /* 0x000fe200080f2400 */
[----:B------:R-:W-:Y:S01]  /*0660*/  IMAD.U32 R3, RZ, RZ, UR5 ;  /* 0x00000005ff037e24 */ /* 0x000fe2000f8e00ff */
[----:B------:R-:W-:Y:S01]  /*0670*/  PLOP3.LUT P0, PT, PT, PT, UP1, 0x80, 0x0 ;  /* 0x000000000000781c */ /* 0x000fe20003f0f018 */
[----:B------:R-:W-:Y:S01]  /*0680*/  IMAD.U32 R2, RZ, RZ, UR4 ;  /* 0x00000004ff027e24 */ /* 0x000fe2000f8e00ff */
[----:B------:R-:W-:Y:S02]  /*0690*/  PLOP3.LUT P1, PT, PT, PT, UP0, 0x80, 0x0 ;  /* 0x000000000000781c */ /* 0x000fe40003f2f008 */
[----:B------:R-:W-:Y:S01]  /*06a0*/  ISETP.LT.AND.EX P0, PT, R3, UR10, PT, P0 ;  /* 0x0000000a03007c0c */ /* 0x000fe2000bf01300 */
[----:B-1----:R-:W-:-:S07]  /*06b0*/  @P2 DADD R4, R4, -R28 ;  /* 0x0000000004042229 */ /* 0x002fce000000081c */
[----:B------:R4:W-:Y:S01]  /*06c0*/  @P2 STG.E.128 desc[UR12][R12.64], R4 ;  /* 0x000000040c002986 */ /* 0x0009e2000c101d0c */
[----:B--2---:R-:W-:Y:S02]  /*06d0*/  @P3 DADD R18, R18, -R26 ;  /* 0x0000000012123229 */ /* 0x004fe4000000081a */
[----:B---3--:R-:W-:-:S07]  /*06e0*/  @P3 DADD R16, R16, -R24 ;  /* 0x0000000010103229 */ /* 0x008fce0000000818 */
[----:B------:R4:W-:Y:S01]  /*06f0*/  @P3 STG.E.128 desc[UR12][R20.64], R16 ;  /* 0x0000001014003986 */ /* 0x0009e2000c101d0c */
[----:B------:R-:W-:Y:S05]  /*0700*/  @!P1 BRA P0, `(.L_x_209) ;  /* 0xfffffff800b09947 */ /* 0x000fea000003ffff */
[----:B------:R-:W-:Y:S05]  /*0710*/  EXIT ;  /* 0x000000000000794d */ /* 0x000fea0003800000 */
.L_x_208:
        /* <DEDUP_REMOVED lines=10> */
.L_x_210:
[C---:B0-----:R-:W-:Y:S01]  /*07c0*/  IMAD.SHL.U32 R20, R0.reuse, 0x40, RZ ;  /* 0x0000004000147824 */ /* 0x041fe200078e00ff */
[----:B------:R-:W-:-:S04]  /*07d0*/  SHF.L.U64.HI R2, R0, 0x6, R3 ;  /* 0x0000000600027819 */ /* 0x000fc80000010203 */
[----:B------:R-:W-:-:S04]  /*07e0*/  IADD3 R22, P0, R20, UR6, RZ ;  /* 0x0000000614167c10 */ /* 0x000fc8000ff1e0ff */
[----:B------:R-:W-:-:S05]  /*07f0*/  IADD3.X R23, R2, UR7, RZ, P0, !PT ;  /* 0x0000000702177c10 */ /* 0x000fca00087fe4ff */
[----:B------:R-:W2:Y:S04]  /*0800*/  LDG.E.128 R8, desc[UR12][R22.64] ;  /* 0x0000000c16087981 */ /* 0x000ea8000c1e1d00 */
[----:B------:R-:W3:Y:S04]  /*0810*/  LDG.E.128 R16, desc[UR12][R22.64+0x10] ;  /* 0x0000100c16107981 */ /* 0x000ee8000c1e1d00 */
[----:B------:R-:W4:Y:S04]  /*0820*/  LDG.E.128 R12, desc[UR12][R22.64+0x20] ;  /* 0x0000200c160c7981 */ /* 0x000f28000c1e1d00 */
[----:B------:R-:W5:Y:S01]  /*0830*/  LDG.E.128 R4, desc[UR12][R22.64+0x30] ;  /* 0x0000300c16047981 */ /* 0x000f62000c1e1d00 */
        /* <DEDUP_REMOVED lines=10> */
[----:B--2---:R-:W-:Y:S02]  /*08e0*/  DADD R10, R10, -UR16 ;  /* 0x800000100a0a7e29 */ /* 0x004fe40008000000 */
[----:B------:R-:W-:Y:S02]  /*08f0*/  DADD R8, R8, -UR18 ;  /* 0x8000001208087e29 */ /* 0x000fe40008000000 */
[----:B---3--:R-:W-:-:S02]  /*0900*/  DADD R18, R18, -UR16 ;  /* 0x8000001012127e29 */ /* 0x008fc40008000000 */
[----:B------:R-:W-:Y:S02]  /*0910*/  DADD R16, R16, -UR18 ;  /* 0x8000001210107e29 */ /* 0x000fe40008000000 */
[----:B----4-:R-:W-:Y:S01]  /*0920*/  DADD R14, R14, -UR16 ;  /* 0x800000100e0e7e29 */ /* 0x010fe20008000000 */
[----:B------:R0:W-:Y:S01]  /*0930*/  STG.E.128 desc[UR12][R20.64], R8 ;  /* 0x0000000814007986 */ /* 0x0001e2000c101d0c */
[----:B------:R-:W-:Y:S02]  /*0940*/  DADD R12, R12, -UR18 ;  /* 0x800000120c0c7e29 */ /* 0x000fe40008000000 */
[----:B-----5:R-:W-:Y:S01]  /*0950*/  DADD R6, R6, -UR16 ;  /* 0x8000001006067e29 */ /* 0x020fe20008000000 */
[----:B------:R0:W-:Y:S01]  /*0960*/  STG.E.128 desc[UR12][R20.64+0x10], R16 ;  /* 0x0000101014007986 */ /* 0x0001e2000c101d0c */
[----:B------:R-:W-:-:S03]  /*0970*/  DADD R4, R4, -UR18 ;  /* 0x8000001204047e29 */ /* 0x000fc60008000000 */
[----:B------:R0:W-:Y:S04]  /*0980*/  STG.E.128 desc[UR12][R20.64+0x20], R12 ;  /* 0x0000200c14007986 */ /* 0x0001e8000c101d0c */
[----:B------:R0:W-:Y:S01]  /*0990*/  STG.E.128 desc[UR12][R20.64+0x30], R4 ;  /* 0x0000300414007986 */ /* 0x0001e2000c101d0c */
[----:B------:R-:W-:Y:S05]  /*09a0*/  @!P0 BRA P1, `(.L_x_210) ;  /* 0xfffffffc00848947 */ /* 0x000fea000083ffff */
[----:B------:R-:W-:Y:S05]  /*09b0*/  EXIT ;  /* 0x000000000000794d */ /* 0x000fea0003800000 */
.L_x_211:
        /* <DEDUP_REMOVED lines=12> */
.L_x_5339:


//--------------------- .text._ZN2at6native57_GLOBAL__N__f3eca4a2_24_ForeachBinaryOpScalar_cu_86b9896c25multi_tensor_apply_kernelINS1_18TensorListMetadataILi2EEENS1_21BinaryOpScalarFunctorIfLi2ELi1ELi1EEEJSt5minusIfEfEEEvT_T0_DpT1_ --------------------------
	.section	.text._ZN2at6native57_GLOBAL__N__f3eca4a2_24_ForeachBinaryOpScalar_cu_86b9896c25multi_tensor_apply_kernelINS1_18TensorListMetadataILi2EEENS1_21BinaryOpScalarFunctorIfLi2ELi1ELi1EEEJSt5minusIfEfEEEvT_T0_DpT1_,"ax",@progbits
	.align	128
.text._ZN2at6native57_GLOBAL__N__f3eca4a2_24_ForeachBinaryOpScalar_cu_86b9896c25multi_tensor_apply_kernelINS1_18TensorListMetadataILi2EEENS1_21BinaryOpScalarFunctorIfLi2ELi1ELi1EEEJSt5minusIfEfEEEvT_T0_DpT1_:
        .type           _ZN2at6native57_GLOBAL__N__f3eca4a2_24_ForeachBinaryOpScalar_cu_86b9896c25multi_tensor_apply_kernelINS1_18TensorListMetadataILi2EEENS1_21BinaryOpScalarFunctorIfLi2ELi1ELi1EEEJSt5minusIfEfEEEvT_T0_DpT1_,@function
        .size           _ZN2at6native57_GLOBAL__N__f3eca4a2_24_ForeachBinaryOpScalar_cu_86b9896c25multi_tensor_apply_kernelINS1_18TensorListMetadataILi2EEENS1_21BinaryOpScalarFunctorIfLi2ELi1ELi1EEEJSt5minusIfEfEEEvT_T0_DpT1_,(.L_x_5340 - _ZN2at6native57_GLOBAL__N__f3eca4a2_24_ForeachBinaryOpScalar_cu_86b9896c25multi_tensor_apply_kernelINS1_18TensorListMetadataILi2EEENS1_21BinaryOpScalarFunctorIfLi2ELi1ELi1EEEJSt5minusIfEfEEEvT_T0_DpT1_)
        .other          _ZN2at6native57_GLOBAL__N__f3eca4a2_24_ForeachBinaryOpScalar_cu_86b9896c25multi_tensor_apply_kernelINS1_18TensorListMetadataILi2EEENS1_21BinaryOpScalarFunctorIfLi2ELi1ELi1EEEJSt5minusIfEfEEEvT_T0_DpT1_,@"STO_CUDA_ENTRY STV_DEFAULT"
_ZN2at6native57_GLOBAL__N__f3eca4a2_24_ForeachBinaryOpScalar_cu_86b9896c25multi_tensor_apply_kernelINS1_18TensorListMetadataILi2EEENS1_21BinaryOpScalarFunctorIfLi2ELi1ELi1EEEJSt5minusIfEfEEEvT_T0_DpT1_:
        /* <DEDUP_REMOVED lines=27> */
.L_x_213:
        /* <DEDUP_REMOVED lines=51> */
[----:B------:R-:W-:Y:S01]  /*04e0*/  @P0 LEA.HI.X R9, R21, R13, R25, 0x2, P4 ;  /* 0x0000000d15090211 */ /* 0x000fe200020f1419 */
[----:B--2---:R-:W-:Y:S01]  /*04f0*/  @P3 FADD.FTZ R29, R20, -R29 ;  /* 0x8000001d141d3221 */ /* 0x004fe20000010000 */
[----:B---3--:R-:W-:Y:S01]  /*0500*/  @P2 FADD.FTZ R21, R24, -R7 ;  /* 0x8000000718152221 */ /* 0x008fe20000010000 */
[----:B------:R-:W-:-:S03]  /*0510*/  IMAD.MOV.U32 R7, RZ, RZ, R5 ;  /* 0x000000ffff077224 */ /* 0x000fc600078e0005 */
[----:B------:R2:W-:Y:S01]  /*0520*/  @P3 STG.E desc[UR4][R14.64], R29 ;  /* 0x0000001d0e003986 */ /* 0x0005e2000c101904 */
[----:B------:R-:W-:-:S03]  /*0530*/  IMAD.WIDE.U32 R6, R4, 0x4, R6 ;  /* 0x0000000404067825 */ /* 0x000fc600078e0006 */
[----:B------:R2:W-:Y:S01]  /*0540*/  @P2 STG.E desc[UR4][R16.64], R21 ;  /* 0x0000001510002986 */ /* 0x0005e2000c101904 */
[----:B----4-:R-:W-:Y:S01]  /*0550*/  @P1 FADD.FTZ R23, R26, -R23 ;  /* 0x800000171a171221 */ /* 0x010fe20000010000 */
[----:B-----5:R-:W-:-:S04]  /*0560*/  @P0 FADD.FTZ R27, R27, -R28 ;  /* 0x8000001c1b1b0221 */ /* 0x020fc80000010000 */
        /* <DEDUP_REMOVED lines=9> */
.L_x_212:
        /* <DEDUP_REMOVED lines=9> */
.L_x_214:
        /* <DEDUP_REMOVED lines=14> */
[----:B------:R-:W-:Y:S01]  /*0770*/  ISETP.GE.AND.EX P0, PT, R3, R2, PT, P0 ;  /* 0x000000020300720c */ /* 0x000fe20003f06300 */
[----:B--2---:R-:W-:Y:S01]  /*0780*/  FADD.FTZ R7, R7, -UR7 ;  /* 0x8000000707077e21 */ /* 0x004fe20008010000 */
[----:B------:R-:W-:Y:S01]  /*0790*/  FADD.FTZ R6, R6, -UR7 ;  /* 0x8000000706067e21 */ /* 0x000fe20008010000 */
[----:B------:R-:W-:Y:S01]  /*07a0*/  FADD.FTZ R5, R5, -UR7 ;  /* 0x8000000705057e21 */ /* 0x000fe20008010000 */
[----:B------:R-:W-:-:S05]  /*07b0*/  FADD.FTZ R4, R4, -UR7 ;  /* 0x8000000704047e21 */ /* 0x000fca0008010000 */
[----:B------:R0:W-:Y:S04]  /*07c0*/  STG.E.128 desc[UR4][R14.64], R4 ;  /* 0x000000040e007986 */ /* 0x0001e8000c101d04 */
[----:B------:R-:W-:Y:S05]  /*07d0*/  @!P0 BRA P1, `(.L_x_214) ;  /* 0xfffffffc00ac8947 */ /* 0x000fea000083ffff */
[----:B------:R-:W-:Y:S05]  /*07e0*/  EXIT ;  /* 0x000000000000794d */ /* 0x000fea0003800000 */
.L_x_215:
        /* <DEDUP_REMOVED lines=9> */
.L_x_5340:


//--------------------- .text._ZN2at6native57_GLOBAL__N__f3eca4a2_24_ForeachBinaryOpScalar_cu_86b9896c25multi_tensor_apply_kernelINS1_18TensorListMetadataILi2EEENS1_21BinaryOpScalarFunctorIdLi2ELi1ELi1EEEJSt5minusIdEdEEEvT_T0_DpT1_ --------------------------
	.section	.text._ZN2at6native57_GLOBAL__N__f3eca4a2_24_ForeachBinaryOpScalar_cu_86b9896c25multi_tensor_apply_kernelINS1_18TensorListMetadataILi2EEENS1_21BinaryOpScalarFunctorIdLi2ELi1ELi1EEEJSt5minusIdEdEEEvT_T0_DpT1_,"ax",@progbits
	.align	128
.text._ZN2at6native57_GLOBAL__N__f3eca4a2_24_ForeachBinaryOpScalar_cu_86b9896c25multi_tensor_apply_kernelINS1_18TensorListMetadataILi2EEENS1_21BinaryOpScalarFunctorIdLi2ELi1ELi1EEEJSt5minusIdEdEEEvT_T0_DpT1_:
        .type           _ZN2at6native57_GLOBAL__N__f3eca4a2_24_ForeachBinaryOpScalar_cu_86b9896c25multi_tensor_apply_kernelINS1_18TensorListMetadataILi2EEENS1_21BinaryOpScalarFunctorIdLi2ELi1ELi1EEEJSt5minusIdEdEEEvT_T0_DpT1_,@function
        .size           _ZN2at6native57_GLOBAL__N__f3eca4a2_24_ForeachBinaryOpScalar_cu_86b9896c25multi_tensor_apply_kernelINS1_18TensorListMetadataILi2EEENS1_21BinaryOpScalarFunctorIdLi2ELi1ELi1EEEJSt5minusIdEdEEEvT_T0_DpT1_,(.L_x_5341 - _ZN2at6native57_GLOBAL__N__f3eca4a2_24_ForeachBinaryOpScalar_cu_86b9896c25multi_tensor_apply_kernelINS1_18TensorListMetadataILi2EEENS1_21BinaryOpScalarFunctorIdLi2ELi1ELi1EEEJSt5minusIdEdEEEvT_T0_DpT1_)
        .other          _ZN2at6native57_GLOBAL__N__f3eca4a2_24_ForeachBinaryOpScalar_cu_86b9896c25multi_tensor_apply_kernelINS1_18TensorListMetadataILi2EEENS1_21BinaryOpScalarFunctorIdLi2ELi1ELi1EEEJSt5minusIdEdEEEvT_T0_DpT1_,@"STO_CUDA_ENTRY STV_DEFAULT"
_ZN2at6native57_GLOBAL__N__f3eca4a2_24_ForeachBinaryOpScalar_cu_86b9896c25multi_tensor_apply_kernelINS1_18TensorListMetadataILi2EEENS1_21BinaryOpScalarFunctorIdLi2ELi1ELi1EEEJSt5minusIdEdEEEvT_T0_DpT1_:
        /* <DEDUP_REMOVED lines=27> */
[----:B------:R-:W-:-:S07]  /*01b0*/  CS2R R6, SRZ ;  /* 0x0000000000067805 */ /* 0x000fce000001ff00 */
.L_x_217:
[----:B0-----:R-:W-:Y:S01]  /*01c0*/  IADD3 R5, P0, R0, R6, RZ ;  /* 0x0000000600057210 */ /* 0x001fe20007f1e0ff */
[C---:B-1----:R-:W-:Y:S01]  /*01d0*/  IMAD R8, R2.reuse, 0x3, RZ ;  /* 0x0000000302087824 */ /* 0x042fe200078e02ff */
[----:B------:R-:W-:Y:S02]  /*01e0*/  CS2R R14, SRZ ;  /* 0x00000000000e7805 */ /* 0x000fe4000001ff00 */
[C---:B------:R-:W-:Y:S01]  /*01f0*/  ISETP.GE.U32.AND P2, PT, R5.reuse, 0x10000, PT ;  /* 0x000100000500780c */ /* 0x040fe20003f46070 */
[----:B------:R-:W-:Y:S01]  /*0200*/  IMAD.X R4, RZ, RZ, R7, P0 ;  /* 0x000000ffff047224 */ /* 0x000fe200000e0607 */
[----:B------:R-:W-:Y:S02]  /*0210*/  ISETP.LT.U32.AND P0, PT, R5, UR12, PT ;  /* 0x0000000c05007c0c */ /* 0x000fe4000bf01070 */
[----:B------:R-:W-:Y:S02]  /*0220*/  LEA R24, P4, R2, R5, 0x1 ;  /* 0x0000000502187211 */ /* 0x000fe400078808ff */
[----:B------:R-:W-:-:S03]  /*0230*/  ISETP.GE.U32.AND.EX P2, PT, R4, RZ, PT, P2 ;  /* 0x000000ff0400720c */ /* 0x000fc60003f46120 */
[--C-:B------:R-:W-:Y:S01]  /*0240*/  IMAD.X R3, RZ, RZ, R4.reuse, P4 ;  /* 0x000000ffff037224 */ /* 0x100fe200020e0604 */
[----:B------:R-:W-:Y:S02]  /*0250*/  ISETP.LT.AND.EX P2, PT, R4, UR4, !P2, P0 ;  /* 0x0000000404007c0c */ /* 0x000fe4000d741300 */
[-C--:B------:R-:W-:Y:S02]  /*0260*/  IADD3 R26, P0, R2, R5.reuse, RZ ;  /* 0x00000005021a7210 */ /* 0x080fe40007f1e0ff */
[----:B------:R-:W-:Y:S02]  /*0270*/  ISETP.LT.U32.AND P4, PT, R24, UR12, PT ;  /* 0x0000000c18007c0c */ /* 0x000fe4000bf81070 */
[C---:B------:R-:W-:Y:S01]  /*0280*/  ISETP.GE.U32.AND P3, PT, R26.reuse, 0x10000, PT ;  /* 0x000100001a00780c */ /* 0x040fe20003f66070 */
[----:B------:R-:W-:Y:S01]  /*0290*/  IMAD.X R23, RZ, RZ, R4, P0 ;  /* 0x000000ffff177224 */ /* 0x000fe200000e0604 */
[----:B------:R-:W-:Y:S02]  /*02a0*/  ISETP.LT.U32.AND P1, PT, R26, UR12, PT ;  /* 0x0000000c1a007c0c */ /* 0x000fe4000bf21070 */
[----:B------:R-:W-:-:S02]  /*02b0*/  IADD3 R25, P0, R8, R5, RZ ;  /* 0x0000000508197210 */ /* 0x000fc40007f1e0ff */
[----:B------:R-:W-:Y:S02]  /*02c0*/  ISETP.GE.U32.AND.EX P3, PT, R23, RZ, PT, P3 ;  /* 0x000000ff1700720c */ /* 0x000fe40003f66130 */
[----:B------:R-:W-:Y:S01]  /*02d0*/  @P2 LEA R8, P5, R5, UR6, 0x3 ;  /* 0x0000000605082c11 */ /* 0x000fe2000f8a18ff */
[--C-:B------:R-:W-:Y:S01]  /*02e0*/  IMAD.X R28, RZ, RZ, R4.reuse, P0 ;  /* 0x000000ffff1c7224 */ /* 0x100fe200000e0604 */
[----:B------:R-:W-:Y:S02]  /*02f0*/  ISETP.LT.AND.EX P1, PT, R23, UR4, !P3, P1 ;  /* 0x0000000417007c0c */ /* 0x000fe4000df21310 */
[----:B------:R-:W-:Y:S02]  /*0300*/  ISETP.GE.U32.AND P3, PT, R24, 0x10000, PT ;  /* 0x000100001800780c */ /* 0x000fe40003f66070 */
[----:B------:R-:W-:Y:S02]  /*0310*/  @P2 LEA.HI.X R9, R5, UR7, R4, 0x3, P5 ;  /* 0x0000000705092c11 */ /* 0x000fe4000a8f1c04 */
[----:B------:R-:W-:-:S02]  /*0320*/  ISETP.GE.U32.AND P5, PT, R25, 0x10000, PT ;  /* 0x000100001900780c */ /* 0x000fc40003fa6070 */
[----:B------:R-:W-:Y:S01]  /*0330*/  ISETP.GE.U32.AND.EX P3, PT, R3, RZ, PT, P3 ;  /* 0x000000ff0300720c */ /* 0x000fe20003f66130 */
[----:B------:R0:W2:Y:S01]  /*0340*/  @P2 LDG.E.64 R14, desc[UR10][R8.64] ;  /* 0x0000000a080e2981 */ /* 0x0000a2000c1e1b00 */
[----:B------:R-:W-:Y:S02]  /*0350*/  ISETP.LT.U32.AND P0, PT, R25, UR12, PT ;  /* 0x0000000c19007c0c */ /* 0x000fe4000bf01070 */
[----:B------:R-:W-:Y:S02]  /*0360*/  CS2R R20, SRZ ;  /* 0x0000000000147805 */ /* 0x000fe4000001ff00 */
[C---:B------:R-:W-:Y:S02]  /*0370*/  ISETP.GE.U32.AND.EX P5, PT, R28.reuse, RZ, PT, P5 ;  /* 0x000000ff1c00720c */ /* 0x040fe40003fa6150 */
[----:B------:R-:W-:Y:S02]  /*0380*/  ISETP.LT.AND.EX P3, PT, R3, UR4, !P3, P4 ;  /* 0x0000000403007c0c */ /* 0x000fe4000df61340 */
[----:B------:R-:W-:-:S02]  /*0390*/  ISETP.LT.AND.EX P0, PT, R28, UR4, !P5, P0 ;  /* 0x000000041c007c0c */ /* 0x000fc4000ef01300 */
[----:B------:R-:W-:-:S04]  /*03a0*/  @P1 LEA R18, P4, R26, UR6, 0x3 ;  /* 0x000000061a121c11 */ /* 0x000fc8000f8818ff */
[----:B------:R-:W-:Y:S02]  /*03b0*/  @P1 LEA.HI.X R19, R26, UR7, R23, 0x3, P4 ;  /* 0x000000071a131c11 */ /* 0x000fe4000a0f1c17 */
[----:B0-----:R-:W-:-:S03]  /*03c0*/  CS2R R8, SRZ ;  /* 0x0000000000087805 */ /* 0x001fc6000001ff00 */
[C---:B------:R-:W-:Y:S01]  /*03d0*/  @P3 LEA R12, P4, R24.reuse, UR6, 0x3 ;  /* 0x00000006180c3c11 */ /* 0x040fe2000f8818ff */
[----:B------:R0:W3:Y:S01]  /*03e0*/  @P1 LDG.E.64 R20, desc[UR10][R18.64] ;  /* 0x0000000a12141981 */ /* 0x0000e2000c1e1b00 */
[C---:B------:R-:W-:Y:S02]  /*03f0*/  @P0 LEA R16, P5, R25.reuse, UR6, 0x3 ;  /* 0x0000000619100c11 */ /* 0x040fe4000f8a18ff */
[----:B------:R-:W-:Y:S02]  /*0400*/  CS2R R10, SRZ ;  /* 0x00000000000a7805 */ /* 0x000fe4000001ff00 */
[----:B------:R-:W-:Y:S02]  /*0410*/  @P3 LEA.HI.X R13, R24, UR7, R3, 0x3, P4 ;  /* 0x00000007180d3c11 */ /* 0x000fe4000a0f1c03 */
[----:B------:R-:W-:-:S03]  /*0420*/  @P0 LEA.HI.X R17, R25, UR7, R28, 0x3, P5 ;  /* 0x0000000719110c11 */ /* 0x000fc6000a8f1c1c */
[----:B------:R1:W4:Y:S01]  /*0430*/  @P3 LDG.E.64 R8, desc[UR10][R12.64] ;  /* 0x0000000a0c083981 */ /* 0x000322000c1e1b00 */
[----:B0-----:R-:W3:Y:S03]  /*0440*/  @P1 LDC.64 R18, c[0x0][0xe60] ;  /* 0x00039800ff121b82 */ /* 0x001ee60000000a00 */
[----:B------:R0:W5:Y:S01]  /*0450*/  @P0 LDG.E.64 R10, desc[UR10][R16.64] ;  /* 0x0000000a100a0981 */ /* 0x000162000c1e1b00 */
[----:B------:R-:W-:Y:S01]  /*0460*/  @P1 LEA R22, P5, R26, UR8, 0x3 ;  /* 0x000000081a161c11 */ /* 0x000fe2000f8a18ff */
[----:B------:R-:W-:-:S03]  /*0470*/  IMAD.WIDE.U32 R6, R2, 0x4, R6 ;  /* 0x0000000402067825 */ /* 0x000fc600078e0006 */
[----:B------:R-:W-:Y:S01]  /*0480*/  @P1 LEA.HI.X R23, R26, UR9, R23, 0x3, P5 ;  /* 0x000000091a171c11 */ /* 0x000fe2000a8f1c17 */
[----:B-1----:R-:W2:Y:S08]  /*0490*/  @P2 LDC.64 R12, c[0x0][0xe60] ;  /* 0x00039800ff0c2b82 */ /* 0x002eb00000000a00 */
[----:B0-----:R-:W5:Y:S01]  /*04a0*/  @P0 LDC.64 R16, c[0x0][0xe60] ;  /* 0x00039800ff100b82 */ /* 0x001f620000000a00 */
[----:B--2---:R-:W-:-:S07]  /*04b0*/  @P2 DADD R12, R14, -R12 ;  /* 0x000000000e0c2229 */ /* 0x004fce000000080c */
[----:B------:R-:W4:Y:S01]  /*04c0*/  @P3 LDC.64 R14, c[0x0][0xe60] ;  /* 0x00039800ff0e3b82 */ /* 0x000f220000000a00 */
[----:B---3--:R-:W-:Y:S01]  /*04d0*/  @P1 DADD R18, R20, -R18 ;  /* 0x0000000014121229 */ /* 0x008fe20000000812 */
[----:B------:R-:W-:-:S04]  /*04e0*/  @P2 LEA R20, P4, R5, UR8, 0x3 ;  /* 0x0000000805142c11 */ /* 0x000fc8000f8818ff */
[----:B------:R-:W-:Y:S02]  /*04f0*/  @P2 LEA.HI.X R21, R5, UR9, R4, 0x3, P4 ;  /* 0x0000000905152c11 */ /* 0x000fe4000a0f1c04 */
[C---:B------:R-:W-:Y:S01]  /*0500*/  @P3 LEA R26, P4, R24.reuse, UR8, 0x3 ;  /* 0x00000008181a3c11 */ /* 0x040fe2000f8818ff */
[----:B----4-:R-:W-:Y:S01]  /*0510*/  @P3 DADD R8, R8, -R14 ;  /* 0x0000000008083229 */ /* 0x010fe2000000080e */
[C---:B------:R-:W-:Y:S01]  /*0520*/  @P0 LEA R4, P5, R25.reuse, UR8, 0x3 ;  /* 0x0000000819040c11 */ /* 0x040fe2000f8a18ff */
[----:B------:R2:W-:Y:S01]  /*0530*/  @P2 STG.E.64 desc[UR10][R20.64], R12 ;  /* 0x0000000c14002986 */ /* 0x0005e2000c101b0a */
[----:B-----5:R-:W-:Y:S01]  /*0540*/  @P0 DADD R10, R10, -R16 ;  /* 0x000000000a0a0229 */ /* 0x020fe20000000810 */
[----:B------:R-:W-:Y:S02]  /*0550*/  @P3 LEA.HI.X R27, R24, UR9, R3, 0x3, P4 ;  /* 0x00000009181b3c11 */ /* 0x000fe4000a0f1c03 */
[----:B------:R-:W-:Y:S01]  /*0560*/  @P0 LEA.HI.X R5, R25, UR9, R28, 0x3, P5 ;  /* 0x0000000919050c11 */ /* 0x000fe2000a8f1c1c */
[----:B------:R2:W-:Y:S01]  /*0570*/  @P1 STG.E.64 desc[UR10][R22.64], R18 ;  /* 0x0000001216001986 */ /* 0x0005e2000c101b0a */
[----:B------:R-:W-:-:S03]  /*0580*/  ISETP.LT.U32.AND P1, PT, R6, UR12, PT ;  /* 0x0000000c06007c0c */ /* 0x000fc6000bf21070 */
[----:B------:R2:W-:Y:S01]  /*0590*/  @P3 STG.E.64 desc[UR10][R26.64], R8 ;  /* 0x000000081a003986 */ /* 0x0005e2000c101b0a */
[----:B------:R-:W-:-:S03]  /*05a0*/  ISETP.LT.AND.EX P1, PT, R7, UR4, PT, P1 ;  /* 0x0000000407007c0c */ /* 0x000fc6000bf21310 */
[----:B------:R2:W-:Y:S01]  /*05b0*/  @P0 STG.E.64 desc[UR10][R4.64], R10 ;  /* 0x0000000a04000986 */ /* 0x0005e2000c101b0a */
[----:B------:R-:W-:-:S04]  /*05c0*/  ISETP.GE.U32.AND P0, PT, R6, 0x10000, PT ;  /* 0x000100000600780c */ /* 0x000fc80003f06070 */
[----:B------:R-:W-:-:S13]  /*05d0*/  ISETP.GE.U32.AND.EX P0, PT, R7, RZ, PT, P0 ;  /* 0x000000ff0700720c */ /* 0x000fda0003f06100 */
[----:B--2---:R-:W-:Y:S05]  /*05e0*/  @!P0 BRA P1, `(.L_x_217) ;  /* 0xfffffff800f48947 */ /* 0x004fea000083ffff */
[----:B------:R-:W-:Y:S05]  /*05f0*/  EXIT ;  /* 0x000000000000794d */ /* 0x000fea0003800000 */
.L_x_216:
        /* <DEDUP_REMOVED lines=9> */
.L_x_218:
        /* <DEDUP_REMOVED lines=19> */
[----:B------:R-:W-:-:S03]  /*07c0*/  DADD R8, R8, -UR14 ;  /* 0x8000000e08087e29 */ /* 0x000fc60008000000 */
[----:B------:R0:W-:Y:S04]  /*07d0*/  STG.E.128 desc[UR10][R12.64], R4 ;  /* 0x000000040c007986 */ /* 0x0001e8000c101d0a */
[----:B------:R0:W-:Y:S01]  /*07e0*/  STG.E.128 desc[UR10][R12.64+0x10], R8 ;  /* 0x000010080c007986 */ /* 0x0001e2000c101d0a */
[----:B------:R-:W-:Y:S05]  /*07f0*/  @!P0 BRA P1, `(.L_x_218) ;  /* 0xfffffffc00a48947 */ /* 0x000fea000083ffff */
[----:B------:R-:W-:Y:S05]  /*0800*/  EXIT ;  /* 0x000000000000794d */ /* 0x000fea0003800000 */
.L_x_219:
        /* <DEDUP_REMOVED lines=15> */
.L_x_5341:


//--------------------- .text._ZN2at6native57_GLOBAL__N__f3eca4a2_24_ForeachBinaryOpScalar_cu_86b9896c25multi_tensor_apply_kernelINS1_18TensorListMetadataILi2EEENS1_21BinaryOpScalarFunctorIsLi2ELi1ELi1EEEJSt5minusIsEsEEEvT_T0_DpT1_ --------------------------
	.section	.text._ZN2at6native57_GLOBAL__N__f3eca4a2_24_ForeachBinaryOpScalar_cu_86b9896c25multi_tensor_apply_kernelINS1_18TensorListMetadataILi2EEENS1_21BinaryOpScalarFunctorIsLi2ELi1ELi1EEEJSt5minusIsEsEEEvT_T0_DpT1_,"ax",@progbits
	.align	128
.text._ZN2at6native57_GLOBAL__N__f3eca4a2_24_ForeachBinaryOpScalar_cu_86b9896c25multi_tensor_apply_kernelINS1_18TensorListMetadataILi2EEENS1_21BinaryOpScalarFunctorIsLi2ELi1ELi1EEEJSt5minusIsEsEEEvT_T0_DpT1_:
        .type           _ZN2at6native57_GLOBAL__N__f3eca4a2_24_ForeachBinaryOpScalar_cu_86b9896c25multi_tensor_apply_kernelINS1_18TensorListMetadataILi2EEENS1_21BinaryOpScalarFunctorIsLi2ELi1ELi1EEEJSt5minusIsEsEEEvT_T0_DpT1_,@function
        .size           _ZN2at6native57_GLOBAL__N__f3eca4a2_24_ForeachBinaryOpScalar_cu_86b9896c25multi_tensor_apply_kernelINS1_18TensorListMetadataILi2EEENS1_21BinaryOpScalarFunctorIsLi2ELi1ELi1EEEJSt5minusIsEsEEEvT_T0_DpT1_,(.L_x_5342 - _ZN2at6native57_GLOBAL__N__f3eca4a2_24_ForeachBinaryOpScalar_cu_86b9896c25multi_tensor_apply_kernelINS1_18TensorListMetadataILi2EEENS1_21BinaryOpScalarFunctorIsLi2ELi1ELi1EEEJSt5minusIsEsEEEvT_T0_DpT1_)
        .other          _ZN2at6native57_GLOBAL__N__f3eca4a2_24_ForeachBinaryOpScalar_cu_86b9896c25multi_tensor_apply_kernelINS1_18TensorListMetadataILi2EEENS1_21BinaryOpScalarFunctorIsLi2ELi1ELi1EEEJSt5minusIsEsEEEvT_T0_DpT1_,@"STO_CUDA_ENTRY STV_DEFAULT"
_ZN2at6native57_GLOBAL__N__f3eca4a2_24_ForeachBinaryOpScalar_cu_86b9896c25multi_tensor_apply_kernelINS1_18TensorListMetadataILi2EEENS1_21BinaryOpScalarFunctorIsLi2ELi1ELi1EEEJSt5minusIsEsEEEvT_T0_DpT1_:
        /* <DEDUP_REMOVED lines=26> */
.L_x_221:
        /* <DEDUP_REMOVED lines=11> */
[----:B------:R-:W-:Y:S02]  /*0250*/  ISETP.GE.U32.AND.EX P1, PT, R17, RZ, PT, P2 ;  /* 0x000000ff1100720c */ /* 0x000fe40003f26120 */
[----:B------:R-:W-:Y:S02]  /*0260*/  LEA R20, P2, R4, R16, 0x1 ;  /* 0x0000001004147211 */ /* 0x000fe400078408ff */
[----:B------:R-:W-:Y:S02]  /*0270*/  ISETP.LT.U32.AND P3, PT, R29, R0, PT ;  /* 0x000000001d00720c */ /* 0x000fe40003f61070 */
[----:B------:R-:W-:Y:S01]  /*0280*/  IADD3 R5, P6, R5, R16, RZ ;  /* 0x0000001005057210 */ /* 0x000fe20007fde0ff */
[----:B------:R-:W-:Y:S01]  /*0290*/  IMAD.X R19, RZ, RZ, R18, P2 ;  /* 0x000000ffff137224 */ /* 0x000fe200010e0612 */
[----:B------:R-:W-:-:S02]  /*02a0*/  ISETP.LT.AND.EX P1, PT, R17, R2, !P1, P3 ;  /* 0x000000021100720c */ /* 0x000fc40004f21330 */
[----:B------:R-:W-:Y:S01]  /*02b0*/  ISETP.GE.U32.AND P4, PT, R20, 0x10000, PT ;  /* 0x000100001400780c */ /* 0x000fe20003f86070 */
[--C-:B------:R-:W-:Y:S01]  /*02c0*/  IMAD.X R8, RZ, RZ, R18.reuse, P6 ;  /* 0x000000ffff087224 */ /* 0x100fe200030e0612 */
[----:B------:R-:W-:Y:S02]  /*02d0*/  @P0 LEA R22, P2, R16, R10, 0x1 ;  /* 0x0000000a10160211 */ /* 0x000fe400078408ff */
[----:B------:R-:W-:Y:S02]  /*02e0*/  ISETP.LT.U32.AND P3, PT, R20, R0, PT ;  /* 0x000000001400720c */ /* 0x000fe40003f61070 */
[----:B------:R-:W-:Y:S02]  /*02f0*/  ISETP.GE.U32.AND.EX P4, PT, R19, RZ, PT, P4 ;  /* 0x000000ff1300720c */ /* 0x000fe40003f86140 */
[----:B------:R-:W-:Y:S02]  /*0300*/  @P0 LEA.HI.X R23, R16, R11, R18, 0x1, P2 ;  /* 0x0000000b10170211 */ /* 0x000fe400010f0c12 */
[----:B------:R-:W-:-:S02]  /*0310*/  ISETP.GE.U32.AND P2, PT, R5, 0x10000, PT ;  /* 0x000100000500780c */ /* 0x000fc40003f46070 */
[----:B------:R-:W-:Y:S02]  /*0320*/  ISETP.LT.AND.EX P3, PT, R19, R2, !P4, P3 ;  /* 0x000000021300720c */ /* 0x000fe40006761330 */
[----:B------:R-:W-:Y:S02]  /*0330*/  ISETP.LT.U32.AND P4, PT, R5, R0, PT ;  /* 0x000000000500720c */ /* 0x000fe40003f81070 */
[C---:B------:R-:W-:Y:S02]  /*0340*/  ISETP.GE.U32.AND.EX P2, PT, R8.reuse, RZ, PT, P2 ;  /* 0x000000ff0800720c */ /* 0x040fe40003f46120 */
[C---:B------:R-:W-:Y:S02]  /*0350*/  @P1 LEA R14, P5, R29.reuse, R10, 0x1 ;  /* 0x0000000a1d0e1211 */ /* 0x040fe400078a08ff */
[----:B------:R-:W-:Y:S02]  /*0360*/  ISETP.LT.AND.EX P2, PT, R8, R2, !P2, P4 ;  /* 0x000000020800720c */ /* 0x000fe40005741340 */
[----:B------:R-:W-:-:S02]  /*0370*/  @P1 LEA.HI.X R15, R29, R11, R17, 0x1, P5 ;  /* 0x0000000b1d0f1211 */ /* 0x000fc400028f0c11 */
[----:B------:R-:W-:Y:S02]  /*0380*/  PRMT R26, RZ, 0x7610, R26 ;  /* 0x00007610ff1a7816 */ /* 0x000fe4000000001a */
[CC--:B------:R-:W-:Y:S01]  /*0390*/  @P3 LEA R24, P4, R20.reuse, R10.reuse, 0x1 ;  /* 0x0000000a14183211 */ /* 0x0c0fe200078808ff */
[----:B------:R0:W2:Y:S03]  /*03a0*/  @P1 LDG.E.U16 R27, desc[UR6][R14.64] ;  /* 0x000000060e1b1981 */ /* 0x0000a6000c1e1500 */
[----:B------:R-:W-:Y:S01]  /*03b0*/  @P3 LEA.HI.X R25, R20, R11, R19, 0x1, P4 ;  /* 0x0000000b14193211 */ /* 0x000fe200020f0c13 */
[----:B------:R1:W3:Y:S01]  /*03c0*/  @P0 LDG.E.U16 R26, desc[UR6][R22.64] ;  /* 0x00000006161a0981 */ /* 0x0002e2000c1e1500 */
[----:B------:R-:W-:Y:S02]  /*03d0*/  PRMT R9, RZ, 0x7610, R9 ;  /* 0x00007610ff097816 */ /* 0x000fe40000000009 */
[----:B0-----:R-:W-:-:S04]  /*03e0*/  @P2 LEA R14, P4, R5, R10, 0x1 ;  /* 0x0000000a050e2211 */ /* 0x001fc800078808ff */
[----:B------:R-:W4:Y:S01]  /*03f0*/  @P3 LDG.E.U16 R9, desc[UR6][R24.64] ;  /* 0x0000000618093981 */ /* 0x000f22000c1e1500 */
[----:B-1----:R-:W-:Y:S02]  /*0400*/  PRMT R22, RZ, 0x7610, R22 ;  /* 0x00007610ff167816 */ /* 0x002fe40000000016 */
[----:B------:R-:W-:-:S05]  /*0410*/  @P2 LEA.HI.X R15, R5, R11, R8, 0x1, P4 ;  /* 0x0000000b050f2211 */ /* 0x000fca00020f0c08 */
[----:B------:R0:W5:Y:S01]  /*0420*/  @P2 LDG.E.U16 R22, desc[UR6][R14.64] ;  /* 0x000000060e162981 */ /* 0x000162000c1e1500 */
[----:B------:R-:W0:Y:S08]  /*0430*/  @P0 LDC.U16 R23, c[0x0][0xe5a] ;  /* 0x00039680ff170b82 */ /* 0x000e300000000400 */
[----:B------:R-:W1:Y:S08]  /*0440*/  @P1 LDC.U16 R28, c[0x0][0xe5a] ;  /* 0x00039680ff1c1b82 */ /* 0x000e700000000400 */
[----:B------:R-:W2:Y:S01]  /*0450*/  @P3 LDC.U16 R21, c[0x0][0xe5a] ;  /* 0x00039680ff153b82 */ /* 0x000ea20000000400 */
[----:B0-----:R-:W-:-:S07]  /*0460*/  @P0 IMAD.MOV R14, RZ, RZ, -R23 ;  /* 0x000000ffff0e0224 */ /* 0x001fce00078e0a17 */
[----:B------:R-:W0:Y:S01]  /*0470*/  @P2 LDC.U16 R23, c[0x0][0xe5a] ;  /* 0x00039680ff172b82 */ /* 0x000e220000000400 */
[----:B-1----:R-:W-:Y:S01]  /*0480*/  @P1 IMAD.MOV R24, RZ, RZ, -R28 ;  /* 0x000000ffff181224 */ /* 0x002fe200078e0a1c */
[----:B------:R-:W-:Y:S02]  /*0490*/  @P0 PRMT R28, R14, 0x7710, RZ ;  /* 0x000077100e1c0816 */ /* 0x000fe400000000ff */
[----:B------:R-:W-:-:S04]  /*04a0*/  @P0 LEA R14, P4, R16, R12, 0x1 ;  /* 0x0000000c100e0211 */ /* 0x000fc800078808ff */
[-C--:B------:R-:W-:Y:S02]  /*04b0*/  @P0 LEA.HI.X R15, R16, R13.reuse, R18, 0x1, P4 ;  /* 0x0000000d100f0211 */ /* 0x080fe400020f0c12 */
[CC--:B------:R-:W-:Y:S02]  /*04c0*/  @P1 LEA R16, P4, R29.reuse, R12.reuse, 0x1 ;  /* 0x0000000c1d101211 */ /* 0x0c0fe400078808ff */
[----:B------:R-:W-:Y:S02]  /*04d0*/  @P3 LEA R18, P5, R20, R12, 0x1 ;  /* 0x0000000c14123211 */ /* 0x000fe400078a08ff */
[----:B------:R-:W-:Y:S02]  /*04e0*/  @P1 PRMT R24, R24, 0x7710, RZ ;  /* 0x0000771018181816 */ /* 0x000fe400000000ff */
[-C--:B------:R-:W-:Y:S02]  /*04f0*/  @P1 LEA.HI.X R17, R29, R13.reuse, R17, 0x1, P4 ;  /* 0x0000000d1d111211 */ /* 0x080fe400020f0c11 */
[----:B------:R-:W-:-:S02]  /*0500*/  @P3 LEA.HI.X R19, R20, R13, R19, 0x1, P5 ;  /* 0x0000000d14133211 */ /* 0x000fc400028f0c13 */
[----:B------:R-:W-:Y:S01]  /*0510*/  @P2 LEA R20, P4, R5, R12, 0x1 ;  /* 0x0000000c05142211 */ /* 0x000fe200078808ff */
[----:B------:R-:W-:-:S04]  /*0520*/  IMAD.WIDE.U32 R6, R4, 0x4, R6 ;  /* 0x0000000404067825 */ /* 0x000fc800078e0006 */
[----:B--2---:R-:W-:Y:S02]  /*0530*/  @P1 IMAD.IADD R27, R24, 0x1, R27 ;  /* 0x00000001181b1824 */ /* 0x004fe400078e021b */
[----:B------:R-:W-:Y:S01]  /*0540*/  @P3 IMAD.MOV R24, RZ, RZ, -R21 ;  /* 0x000000ffff183224 */ /* 0x000fe200078e0a15 */
[----:B------:R-:W-:Y:S01]  /*0550*/  @P2 LEA.HI.X R21, R5, R13, R8, 0x1, P4 ;  /* 0x0000000d05152211 */ /* 0x000fe200020f0c08 */
[----:B0-----:R-:W-:-:S03]  /*0560*/  @P2 IMAD.MOV R5, RZ, RZ, -R23 ;  /* 0x000000ffff052224 */ /* 0x001fc600078e0a17 */
[----:B------:R-:W-:Y:S02]  /*0570*/  @P3 PRMT R8, R24, 0x7710, RZ ;  /* 0x0000771018083816 */ /* 0x000fe400000000ff */
[----:B------:R-:W-:Y:S01]  /*0580*/  @P2 PRMT R5, R5, 0x7710, RZ ;  /* 0x0000771005052816 */ /* 0x000fe200000000ff */
[----:B---3--:R-:W-:Y:S02]  /*0590*/  @P0 IMAD.IADD R25, R28, 0x1, R26 ;  /* 0x000000011c190824 */ /* 0x008fe400078e021a */
[----:B----4-:R-:W-:-:S03]  /*05a0*/  @P3 IMAD.IADD R9, R8, 0x1, R9 ;  /* 0x0000000108093824 */ /* 0x010fc600078e0209 */
[----:B------:R2:W-:Y:S01]  /*05b0*/  @P0 STG.E.U16 desc[UR6][R14.64], R25 ;  /* 0x000000190e000986 */ /* 0x0005e2000c101506 */
[----:B-----5:R-:W-:-:S03]  /*05c0*/  @P2 IMAD.IADD R5, R5, 0x1, R22 ;  /* 0x0000000105052824 */ /* 0x020fc600078e0216 */
        /* <DEDUP_REMOVED lines=9> */
.L_x_220:
[----:B------:R-:W0:Y:S02]  /*0660*/  S2R R16, SR_TID.X ;  /* 0x0000000000107919 */ /* 0x000e240000002100 */
[----:B0-----:R-:W-:-:S03]  /*0670*/  IMAD.WIDE.U32 R4, R16, 0x4, RZ ;  /* 0x0000000410047825 */ /* 0x001fc600078e00ff */
[----:B------:R-:W-:-:S04]  /*0680*/  ISETP.GE.U32.AND P0, PT, R4, R0, PT ;  /* 0x000000000400720c */ /* 0x000fc80003f06070 */
[----:B------:R-:W-:-:S04]  /*0690*/  ISETP.GE.AND.EX P0, PT, R5, R2, PT, P0 ;  /* 0x000000020500720c */ /* 0x000fc80003f06300 */
[----:B------:R-:W-:-:S13]  /*06a0*/  ISETP.GT.U32.OR P0, PT, R16, 0x3fff, P0 ;  /* 0x00003fff1000780c */ /* 0x000fda0000704470 */
[----:B------:R-:W-:Y:S05]  /*06b0*/  @P0 EXIT ;  /* 0x000000000000094d */ /* 0x000fea0003800000 */
[----:B------:R-:W-:Y:S01]  /*06c0*/  ULDC.U16 UR4, c[0x0][0xe5a] ;  /* 0x0003968000047ab9 */ /* 0x000fe20000000400 */
[----:B------:R-:W-:Y:S01]  /*06d0*/  IMAD.MOV.U32 R17, RZ, RZ, RZ ;  /* 0x000000ffff117224 */ /* 0x000fe200078e00ff */
[----:B------:R-:W-:Y:S01]  /*06e0*/  UIADD3 UR4, URZ, -UR4, URZ ;  /* 0x800000043f047290 */ /* 0x000fe2000fffe03f */
[----:B------:R-:W-:-:S03]  /*06f0*/  ULDC UR5, c[0x0][0x0] ;  /* 0x0000000000057ab9 */ /* 0x000fc60000000800 */
[----:B------:R-:W-:-:S12]  /*0700*/  UPRMT UR4, UR4, 0x7710, URZ ;  /* 0x0000771004047896 */ /* 0x000fd8000800003f */
.L_x_222:
[C---:B------:R-:W-:Y:S01]  /*0710*/  IMAD.SHL.U32 R3, R16.reuse, 0x8, RZ ;  /* 0x0000000810037824 */ /* 0x040fe200078e00ff */
[----:B------:R-:W-:-:S04]  /*0720*/  SHF.L.U64.HI R15, R16, 0x3, R17 ;  /* 0x00000003100f7819 */ /* 0x000fc80000010211 */
[----:B------:R-:W-:-:S05]  /*0730*/  IADD3 R6, P0, R10, R3, RZ ;  /* 0x000000030a067210 */ /* 0x000fca0007f1e0ff */
[----:B------:R-:W-:-:S06]  /*0740*/  IMAD.X R7, R11, 0x1, R15, P0 ;  /* 0x000000010b077824 */ /* 0x000fcc00000e060f */
[----:B------:R-:W2:Y:S01]  /*0750*/  LDG.E.64 R6, desc[UR6][R6.64] ;  /* 0x0000000606067981 */ /* 0x000ea2000c1e1b00 */
[----:B------:R-:W-:Y:S02]  /*0760*/  IADD3 R4, P0, R12, R3, RZ ;  /* 0x000000030c047210 */ /* 0x000fe40007f1e0ff */
[C---:B--2---:R-:W-:Y:S01]  /*0770*/  PRMT R5, R7.reuse, 0x7632, R5 ;  /* 0x0000763207057816 */ /* 0x044fe20000000005 */
[----:B------:R-:W-:Y:S01]  /*0780*/  VIADD R9, R7, UR4 ;  /* 0x0000000407097c36 */ /* 0x000fe20008000000 */
[C---:B------:R-:W-:Y:S01]  /*0790*/  PRMT R3, R6.reuse, 0x7632, R3 ;  /* 0x0000763206037816 */ /* 0x040fe20000000003 */
[----:B------:R-:W-:Y:S02]  /*07a0*/  VIADD R14, R6, UR4 ;  /* 0x00000004060e7c36 */ /* 0x000fe40008000000 */
[----:B------:R-:W-:Y:S02]  /*07b0*/  VIADD R8, R5, UR4 ;  /* 0x0000000405087c36 */ /* 0x000fe40008000000 */
[----:B------:R-:W-:-:S02]  /*07c0*/  VIADD R3, R3, UR4 ;  /* 0x0000000403037c36 */ /* 0x000fc40008000000 */
[----:B------:R-:W-:Y:S01]  /*07d0*/  IMAD.X R5, R13, 0x1, R15, P0 ;  /* 0x000000010d057824 */ /* 0x000fe200000e060f */
[----:B------:R-:W-:Y:S02]  /*07e0*/  IADD3 R16, P0, R16, UR5, RZ ;  /* 0x0000000510107c10 */ /* 0x000fe4000ff1e0ff */
[----:B------:R-:W-:Y:S02]  /*07f0*/  PRMT R9, R9, 0x5410, R8 ;  /* 0x0000541009097816 */ /* 0x000fe40000000008 */
[----:B------:R-:W-:Y:S01]  /*0800*/  PRMT R8, R14, 0x5410, R3 ;  /* 0x000054100e087816 */ /* 0x000fe20000000003 */
        /* <DEDUP_REMOVED lines=10> */
.L_x_223:
        /* <DEDUP_REMOVED lines=13> */
.L_x_5342:


//--------------------- .text._ZN2at6native57_GLOBAL__N__f3eca4a2_24_ForeachBinaryOpScalar_cu_86b9896c25multi_tensor_apply_kernelINS1_18TensorListMetadataILi2EEENS1_21BinaryOpScalarFunctorIlLi2ELi1ELi1EEEJSt5minusIlElEEEvT_T0_DpT1_ --------------------------
	.section	.text._ZN2at6native57_GLOBAL__N__f3eca4a2_24_ForeachBinaryOpScalar_cu_86b9896c25multi_tensor_apply_kernelINS1_18TensorListMetadataILi2EEENS1_21BinaryOpScalarFunctorIlLi2ELi1ELi1EEEJSt5minusIlElEEEvT_T0_DpT1_,"ax",@progbits
	.align	128
.text._ZN2at6native57_GLOBAL__N__f3eca4a2_24_ForeachBinaryOpScalar_cu_86b9896c25multi_tensor_apply_kernelINS1_18TensorListMetadataILi2EEENS1_21BinaryOpScalarFunctorIlLi2ELi1ELi1EEEJSt5minusIlElEEEvT_T0_DpT1_:
        .type           _ZN2at6native57_GLOBAL__N__f3eca4a2_24_ForeachBinaryOpScalar_cu_86b9896c25multi_tensor_apply_kernelINS1_18TensorListMetadataILi2EEENS1_21BinaryOpScalarFunctorIlLi2ELi1ELi1EEEJSt5minusIlElEEEvT_T0_DpT1_,@function
        .size           _ZN2at6native57_GLOBAL__N__f3eca4a2_24_ForeachBinaryOpScalar_cu_86b9896c25multi_tensor_apply_kernelINS1_18TensorListMetadataILi2EEENS1_21BinaryOpScalarFunctorIlLi2ELi1ELi1EEEJSt5minusIlElEEEvT_T0_DpT1_,(.L_x_5343 - _ZN2at6native57_GLOBAL__N__f3eca4a2_24_ForeachBinaryOpScalar_cu_86b9896c25multi_tensor_apply_kernelINS1_18TensorListMetadataILi2EEENS1_21BinaryOpScalarFunctorIlLi2ELi1ELi1EEEJSt5minusIlElEEEvT_T0_DpT1_)
        .other          _ZN2at6native57_GLOBAL__N__f3eca4a2_24_ForeachBinaryOpScalar_cu_86b9896c25multi_tensor_apply_kernelINS1_18TensorListMetadataILi2EEENS1_21BinaryOpScalarFunctorIlLi2ELi1ELi1EEEJSt5minusIlElEEEvT_T0_DpT1_,@"STO_CUDA_ENTRY STV_DEFAULT"
_ZN2at6native57_GLOBAL__N__f3eca4a2_24_ForeachBinaryOpScalar_cu_86b9896c25multi_tensor_apply_kernelINS1_18TensorListMetadataILi2EEENS1_21BinaryOpScalarFunctorIlLi2ELi1ELi1EEEJSt5minusIlElEEEvT_T0_DpT1_:
        /* <DEDUP_REMOVED lines=28> */
.L_x_225:
[----:B0-----:R-:W-:Y:S01]  /*01c0*/  IADD3 R23, P1, R0, R4, RZ ;  /* 0x0000000400177210 */ /* 0x001fe20007f3e0ff */
[C---:B-1----:R-:W-:Y:S01]  /*01d0*/  IMAD R10, R2.reuse, 0x3, RZ ;  /* 0x00000003020a7824 */ /* 0x042fe200078e02ff */
[----:B------:R-:W-:Y:S02]  /*01e0*/  CS2R R16, SRZ ;  /* 0x0000000000107805 */ /* 0x000fe4000001ff00 */
[C---:B------:R-:W-:Y:S01]  /*01f0*/  ISETP.GE.U32.AND P0, PT, R23.reuse, 0x10000, PT ;  /* 0x000100001700780c */ /* 0x040fe20003f06070 */
[----:B------:R-:W-:Y:S01]  /*0200*/  IMAD.X R24, RZ, RZ, R5, P1 ;  /* 0x000000ffff187224 */ /* 0x000fe200008e0605 */
[----:B------:R-:W-:Y:S02]  /*0210*/  IADD3 R21, P2, R2, R23, RZ ;  /* 0x0000001702157210 */ /* 0x000fe40007f5e0ff */
[----:B------:R-:W-:Y:S02]  /*0220*/  ISETP.LT.U32.AND P1, PT, R23, UR12, PT ;  /* 0x0000000c17007c0c */ /* 0x000fe4000bf21070 */
[----:B------:R-:W-:Y:S01]  /*0230*/  ISETP.GE.U32.AND.EX P0, PT, R24, RZ, PT, P0 ;  /* 0x000000ff1800720c */ /* 0x000fe20003f06100 */
[----:B------:R-:W-:Y:S01]  /*0240*/  IMAD.X R22, RZ, RZ, R24, P2 ;  /* 0x000000ffff167224 */ /* 0x000fe200010e0618 */
[----:B------:R-:W-:-:S02]  /*0250*/  ISETP.LT.U32.AND P2, PT, R21, UR12, PT ;  /* 0x0000000c15007c0c */ /* 0x000fc4000bf41070 */
[----:B------:R-:W-:Y:S02]  /*0260*/  ISETP.LT.AND.EX P0, PT, R24, UR4, !P0, P1 ;  /* 0x0000000418007c0c */ /* 0x000fe4000c701310 */
[----:B------:R-:W-:-:S04]  /*0270*/  ISETP.GE.U32.AND P1, PT, R21, 0x10000, PT ;  /* 0x000100001500780c */ /* 0x000fc80003f26070 */
[----:B------:R-:W-:-:S04]  /*0280*/  ISETP.GE.U32.AND.EX P1, PT, R22, RZ, PT, P1 ;  /* 0x000000ff1600720c */ /* 0x000fc80003f26110 */
[----:B------:R-:W-:Y:S02]  /*0290*/  ISETP.LT.AND.EX P1, PT, R22, UR4, !P1, P2 ;  /* 0x0000000416007c0c */ /* 0x000fe4000cf21320 */
[----:B------:R-:W-:Y:S02]  /*02a0*/  LEA R6, P2, R2, R23, 0x1 ;  /* 0x0000001702067211 */ /* 0x000fe400078408ff */
[----:B------:R-:W-:Y:S02]  /*02b0*/  CS2R R26, SRZ ;  /* 0x00000000001a7805 */ /* 0x000fe4000001ff00 */
[C---:B------:R-:W-:Y:S01]  /*02c0*/  @P0 LEA R8, P3, R23.reuse, UR6, 0x3 ;  /* 0x0000000617080c11 */ /* 0x040fe2000f8618ff */
[----:B------:R-:W0:Y:S01]  /*02d0*/  @P0 LDC.64 R14, c[0x0][0xe60] ;  /* 0x00039800ff0e0b82 */ /* 0x000e220000000a00 */
[----:B------:R-:W-:Y:S01]  /*02e0*/  ISETP.GE.U32.AND P4, PT, R6, 0x10000, PT ;  /* 0x000100000600780c */ /* 0x000fe20003f86070 */
[--C-:B------:R-:W-:Y:S01]  /*02f0*/  IMAD.X R3, RZ, RZ, R24.reuse, P2 ;  /* 0x000000ffff037224 */ /* 0x100fe200010e0618 */
[----:B------:R-:W-:-:S02]  /*0300*/  @P0 LEA.HI.X R9, R23, UR7, R24, 0x3, P3 ;  /* 0x0000000717090c11 */ /* 0x000fc400098f1c18 */
[----:B------:R-:W-:Y:S02]  /*0310*/  IADD3 R7, P5, R10, R23, RZ ;  /* 0x000000170a077210 */ /* 0x000fe40007fbe0ff */
[----:B------:R-:W-:Y:S01]  /*0320*/  ISETP.LT.U32.AND P3, PT, R6, UR12, PT ;  /* 0x0000000c06007c0c */ /* 0x000fe2000bf61070 */
[----:B------:R1:W0:Y:S01]  /*0330*/  @P0 LDG.E.64 R16, desc[UR10][R8.64] ;  /* 0x0000000a08100981 */ /* 0x000222000c1e1b00 */
[----:B------:R-:W-:Y:S01]  /*0340*/  ISETP.GE.U32.AND.EX P4, PT, R3, RZ, PT, P4 ;  /* 0x000000ff0300720c */ /* 0x000fe20003f86140 */
[----:B------:R-:W-:Y:S01]  /*0350*/  IMAD.X R20, RZ, RZ, R24, P5 ;  /* 0x000000ffff147224 */ /* 0x000fe200028e0618 */
[----:B------:R-:W-:Y:S02]  /*0360*/  ISETP.GE.U32.AND P2, PT, R7, 0x10000, PT ;  /* 0x000100000700780c */ /* 0x000fe40003f46070 */
[----:B------:R-:W-:Y:S02]  /*0370*/  ISETP.LT.AND.EX P3, PT, R3, UR4, !P4, P3 ;  /* 0x0000000403007c0c */ /* 0x000fe4000e761330 */
[----:B------:R-:W-:-:S02]  /*0380*/  @P1 LEA R12, P6, R21, UR6, 0x3 ;  /* 0x00000006150c1c11 */ /* 0x000fc4000f8c18ff */
[----:B------:R-:W-:Y:S02]  /*0390*/  ISETP.LT.U32.AND P4, PT, R7, UR12, PT ;  /* 0x0000000c07007c0c */ /* 0x000fe4000bf81070 */
[C---:B------:R-:W-:Y:S02]  /*03a0*/  ISETP.GE.U32.AND.EX P2, PT, R20.reuse, RZ, PT, P2 ;  /* 0x000000ff1400720c */ /* 0x040fe40003f46120 */
[----:B------:R-:W-:Y:S02]  /*03b0*/  @P1 LEA.HI.X R13, R21, UR7, R22, 0x3, P6 ;  /* 0x00000007150d1c11 */ /* 0x000fe4000b0f1c16 */
[----:B------:R-:W-:-:S03]  /*03c0*/  ISETP.LT.AND.EX P2, PT, R20, UR4, !P2, P4 ;  /* 0x0000000414007c0c */ /* 0x000fc6000d741340 */
[----:B------:R2:W3:Y:S01]  /*03d0*/  @P1 LDG.E.64 R26, desc[UR10][R12.64] ;  /* 0x0000000a0c1a1981 */ /* 0x0004e2000c1e1b00 */
[C---:B------:R-:W-:Y:S02]  /*03e0*/  @P3 LEA R10, P4, R6.reuse, UR6, 0x3 ;  /* 0x00000006060a3c11 */ /* 0x040fe4000f8818ff */
[----:B-1----:R-:W-:Y:S02]  /*03f0*/  CS2R R8, SRZ ;  /* 0x0000000000087805 */ /* 0x002fe4000001ff00 */
[----:B------:R-:W-:-:S05]  /*0400*/  @P3 LEA.HI.X R11, R6, UR7, R3, 0x3, P4 ;  /* 0x00000007060b3c11 */ /* 0x000fca000a0f1c03 */
[C---:B------:R-:W-:Y:S01]  /*0410*/  @P2 LEA R28, P4, R7.reuse, UR6, 0x3 ;  /* 0x00000006071c2c11 */ /* 0x040fe2000f8818ff */
[----:B------:R1:W4:Y:S01]  /*0420*/  @P3 LDG.E.64 R8, desc[UR10][R10.64] ;  /* 0x0000000a0a083981 */ /* 0x000322000c1e1b00 */
[----:B--2---:R-:W3:Y:S02]  /*0430*/  @P1 LDC.64 R12, c[0x0][0xe60] ;  /* 0x00039800ff0c1b82 */ /* 0x004ee40000000a00 */
[----:B------:R-:W-:-:S06]  /*0440*/  @P2 LEA.HI.X R29, R7, UR7, R20, 0x3, P4 ;  /* 0x00000007071d2c11 */ /* 0x000fcc000a0f1c14 */
[----:B------:R-:W2:Y:S01]  /*0450*/  @P2 LDC.64 R18, c[0x0][0xe60] ;  /* 0x00039800ff122b82 */ /* 0x000ea20000000a00 */
[----:B-1----:R-:W-:-:S06]  /*0460*/  CS2R R10, SRZ ;  /* 0x00000000000a7805 */ /* 0x002fcc000001ff00 */
[----:B------:R1:W2:Y:S01]  /*0470*/  @P2 LDG.E.64 R10, desc[UR10][R28.64] ;  /* 0x0000000a1c0a2981 */ /* 0x0002a2000c1e1b00 */
[----:B------:R-:W-:Y:S01]  /*0480*/  IMAD.WIDE.U32 R4, R2, 0x4, R4 ;  /* 0x0000000402047825 */ /* 0x000fe200078e0004 */
[----:B0-----:R-:W-:-:S05]  /*0490*/  @P0 IADD3 R14, P4, R16, -R14, RZ ;  /* 0x8000000e100e0210 */ /* 0x001fca0007f9e0ff */
[----:B------:R-:W-:Y:S02]  /*04a0*/  @P0 IMAD.X R15, R17, 0x1, ~R15, P4 ;  /* 0x00000001110f0824 */ /* 0x000fe400020e0e0f */
[----:B------:R-:W4:Y:S01]  /*04b0*/  @P3 LDC.64 R16, c[0x0][0xe60] ;  /* 0x00039800ff103b82 */ /* 0x000f220000000a00 */
[----:B---3--:R-:W-:Y:S02]  /*04c0*/  @P1 IADD3 R12, P4, R26, -R12, RZ ;  /* 0x8000000c1a0c1210 */ /* 0x008fe40007f9e0ff */
[----:B------:R-:W-:-:S03]  /*04d0*/  @P1 LEA R26, P5, R21, UR8, 0x3 ;  /* 0x00000008151a1c11 */ /* 0x000fc6000f8a18ff */
[----:B------:R-:W-:Y:S01]  /*04e0*/  @P1 IMAD.X R13, R27, 0x1, ~R13, P4 ;  /* 0x000000011b0d1824 */ /* 0x000fe200020e0e0d */
[----:B-1----:R-:W-:Y:S02]  /*04f0*/  @P0 LEA R28, P4, R23, UR8, 0x3 ;  /* 0x00000008171c0c11 */ /* 0x002fe4000f8818ff */
[----:B------:R-:W-:Y:S02]  /*0500*/  @P1 LEA.HI.X R27, R21, UR9, R22, 0x3, P5 ;  /* 0x00000009151b1c11 */ /* 0x000fe4000a8f1c16 */
[----:B------:R-:W-:Y:S02]  /*0510*/  @P0 LEA.HI.X R29, R23, UR9, R24, 0x3, P4 ;  /* 0x00000009171d0c11 */ /* 0x000fe4000a0f1c18 */
[C---:B------:R-:W-:Y:S02]  /*0520*/  @P3 LEA R24, P4, R6.reuse, UR8, 0x3 ;  /* 0x0000000806183c11 */ /* 0x040fe4000f8818ff */
[----:B------:R-:W-:Y:S01]  /*0530*/  @P2 LEA R22, P5, R7, UR8, 0x3 ;  /* 0x0000000807162c11 */ /* 0x000fe2000f8a18ff */
[----:B------:R3:W-:Y:S01]  /*0540*/  @P0 STG.E.64 desc[UR10][R28.64], R14 ;  /* 0x0000000e1c000986 */ /* 0x0007e2000c101b0a */
[----:B------:R-:W-:-:S02]  /*0550*/  @P3 LEA.HI.X R25, R6, UR9, R3, 0x3, P4 ;  /* 0x0000000906193c11 */ /* 0x000fc4000a0f1c03 */
[----:B----4-:R-:W-:Y:S01]  /*0560*/  @P3 IADD3 R16, P4, R8, -R16, RZ ;  /* 0x8000001008103210 */ /* 0x010fe20007f9e0ff */
[----:B------:R3:W-:Y:S01]  /*0570*/  @P1 STG.E.64 desc[UR10][R26.64], R12 ;  /* 0x0000000c1a001986 */ /* 0x0007e2000c101b0a */
[----:B------:R-:W-:Y:S02]  /*0580*/  @P2 LEA.HI.X R23, R7, UR9, R20, 0x3, P5 ;  /* 0x0000000907172c11 */ /* 0x000fe4000a8f1c14 */
[----:B------:R-:W-:Y:S01]  /*0590*/  ISETP.LT.U32.AND P1, PT, R4, UR12, PT ;  /* 0x0000000c04007c0c */ /* 0x000fe2000bf21070 */
[----:B------:R-:W-:-:S03]  /*05a0*/  @P3 IMAD.X R17, R9, 0x1, ~R17, P4 ;  /* 0x0000000109113824 */ /* 0x000fc600020e0e11 */
[----:B------:R-:W-:Y:S02]  /*05b0*/  ISETP.LT.AND.EX P1, PT, R5, UR4, PT, P1 ;  /* 0x0000000405007c0c */ /* 0x000fe4000bf21310 */
[----:B--2---:R-:W-:Y:S01]  /*05c0*/  @P2 IADD3 R18, P0, R10, -R18, RZ ;  /* 0x800000120a122210 */ /* 0x004fe20007f1e0ff */
[----:B------:R3:W-:Y:S04]  /*05d0*/  @P3 STG.E.64 desc[UR10][R24.64], R16 ;  /* 0x0000001018003986 */ /* 0x0007e8000c101b0a */
[----:B------:R-:W-:Y:S01]  /*05e0*/  @P2 IMAD.X R19, R11, 0x1, ~R19, P0 ;  /* 0x000000010b132824 */ /* 0x000fe200000e0e13 */
[----:B------:R-:W-:-:S04]  /*05f0*/  ISETP.GE.U32.AND P0, PT, R4, 0x10000, PT ;  /* 0x000100000400780c */ /* 0x000fc80003f06070 */
[----:B------:R3:W-:Y:S01]  /*0600*/  @P2 STG.E.64 desc[UR10][R22.64], R18 ;  /* 0x0000001216002986 */ /* 0x0007e2000c101b0a */
[----:B------:R-:W-:-:S13]  /*0610*/  ISETP.GE.U32.AND.EX P0, PT, R5, RZ, PT, P0 ;  /* 0x000000ff0500720c */ /* 0x000fda0003f06100 */
[----:B---3--:R-:W-:Y:S05]  /*0620*/  @!P0 BRA P1, `(.L_x_225) ;  /* 0xfffffff800e48947 */ /* 0x008fea000083ffff */
[----:B------:R-:W-:Y:S05]  /*0630*/  EXIT ;  /* 0x000000000000794d */ /* 0x000fea0003800000 */
.L_x_224:
        /* <DEDUP_REMOVED lines=9> */
.L_x_226:
        /* <DEDUP_REMOVED lines=8> */
[----:B--2---:R-:W-:Y:S02]  /*0750*/  IADD3 R6, P0, R6, -UR14, RZ ;  /* 0x8000000e06067c10 */ /* 0x004fe4000ff1e0ff */
[----:B------:R-:W-:Y:S02]  /*0760*/  IADD3 R4, P1, R4, -UR14, RZ ;  /* 0x8000000e04047c10 */ /* 0x000fe4000ff3e0ff */
[----:B---3--:R-:W-:Y:S02]  /*0770*/  IADD3 R10, P2, R10, -UR14, RZ ;  /* 0x8000000e0a0a7c10 */ /* 0x008fe4000ff5e0ff */
[----:B------:R-:W-:Y:S02]  /*0780*/  IADD3 R8, P3, R8, -UR14, RZ ;  /* 0x8000000e08087c10 */ /* 0x000fe4000ff7e0ff */
[----:B------:R-:W-:-:S02]  /*0790*/  IADD3.X R7, R7, ~UR15, RZ, P0, !PT ;  /* 0x8000000f07077c10 */ /* 0x000fc400087fe4ff */
[----:B------:R-:W-:Y:S02]  /*07a0*/  IADD3.X R5, R5, ~UR15, RZ, P1, !PT ;  /* 0x8000000f05057c10 */ /* 0x000fe40008ffe4ff */
[----:B------:R-:W-:Y:S02]  /*07b0*/  IADD3.X R11, R11, ~UR15, RZ, P2, !PT ;  /* 0x8000000f0b0b7c10 */ /* 0x000fe400097fe4ff */
[----:B------:R-:W-:Y:S01]  /*07c0*/  IADD3.X R9, R9, ~UR15, RZ, P3, !PT ;  /* 0x8000000f09097c10 */ /* 0x000fe20009ffe4ff */
[----:B------:R0:W-:Y:S01]  /*07d0*/  STG.E.128 desc[UR10][R2.64], R4 ;  /* 0x0000000402007986 */ /* 0x0001e2000c101d0a */
        /* <DEDUP_REMOVED lines=15> */
.L_x_227:
        /* <DEDUP_REMOVED lines=11> */
.L_x_5343:


//--------------------- .text._ZN2at6native57_GLOBAL__N__f3eca4a2_24_ForeachBinaryOpScalar_cu_86b9896c25multi_tensor_apply_kernelINS1_18TensorListMetadataILi2EEENS1_21BinaryOpScalarFunctorIiLi2ELi1ELi1EEEJSt5minusIiEiEEEvT_T0_DpT1_ --------------------------
	.section	.text._ZN2at6native57_GLOBAL__N__f3eca4a2_24_ForeachBinaryOpScalar_cu_86b9896c25multi_tensor_apply_kernelINS1_18TensorListMetadataILi2EEENS1_21BinaryOpScalarFunctorIiLi2ELi1ELi1EEEJSt5minusIiEiEEEvT_T0_DpT1_,"ax",@progbits
	.align	128
.text._ZN2at6native57_GLOBAL__N__f3eca4a2_24_ForeachBinaryOpScalar_cu_86b9896c25multi_tensor_apply_kernelINS1_18TensorListMetadataILi2EEENS1_21BinaryOpScalarFunctorIiLi2ELi1ELi1EEEJSt5minusIiEiEEEvT_T0_DpT1_:
        .type           _ZN2at6native57_GLOBAL__N__f3eca4a2_24_ForeachBinaryOpScalar_cu_86b9896c25multi_tensor_apply_kernelINS1_18TensorListMetadataILi2EEENS1_21BinaryOpScalarFunctorIiLi2ELi1ELi1EEEJSt5minusIiEiEEEvT_T0_DpT1_,@function
        .size           _ZN2at6native57_GLOBAL__N__f3eca4a2_24_ForeachBinaryOpScalar_cu_86b9896c25multi_tensor_apply_kernelINS1_18TensorListMetadataILi2EEENS1_21BinaryOpScalarFunctorIiLi2ELi1ELi1EEEJSt5minusIiEiEEEvT_T0_DpT1_,(.L_x_5344 - _ZN2at6native57_GLOBAL__N__f3eca4a2_24_ForeachBinaryOpScalar_cu_86b9896c25multi_tensor_apply_kernelINS1_18TensorListMetadataILi2EEENS1_21BinaryOpScalarFunctorIiLi2ELi1ELi1EEEJSt5minusIiEiEEEvT_T0_DpT1_)
        .other          _ZN2at6native57_GLOBAL__N__f3eca4a2_24_ForeachBinaryOpScalar_cu_86b9896c25multi_tensor_apply_kernelINS1_18TensorListMetadataILi2EEENS1_21BinaryOpScalarFunctorIiLi2ELi1ELi1EEEJSt5minusIiEiEEEvT_T0_DpT1_,@"STO_CUDA_ENTRY STV_DEFAULT"
_ZN2at6native57_GLOBAL__N__f3eca4a2_24_ForeachBinaryOpScalar_cu_86b9896c25multi_tensor_apply_kernelINS1_18TensorListMetadataILi2EEENS1_21BinaryOpScalarFunctorIiLi2ELi1ELi1EEEJSt5minusIiEiEEEvT_T0_DpT1_:
        /* <DEDUP_REMOVED lines=27> */
.L_x_229:
        /* <DEDUP_REMOVED lines=52> */
[----:B--2---:R-:W-:Y:S02]  /*04f0*/  @P3 IMAD.IADD R29, R20, 0x1, -R29 ;  /* 0x00000001141d3824 */ /* 0x004fe400078e0a1d */
[----:B---3--:R-:W-:Y:S02]  /*0500*/  @P2 IMAD.IADD R21, R24, 0x1, -R7 ;  /* 0x0000000118152824 */ /* 0x008fe400078e0a07 */
[----:B------:R-:W-:Y:S01]  /*0510*/  IMAD.MOV.U32 R7, RZ, RZ, R5 ;  /* 0x000000ffff077224 */ /* 0x000fe200078e0005 */
[----:B------:R2:W-:Y:S01]  /*0520*/  @P3 STG.E desc[UR4][R14.64], R29 ;  /* 0x0000001d0e003986 */ /* 0x0005e2000c101904 */
[----:B------:R-:W-:-:S03]  /*0530*/  IMAD.WIDE.U32 R6, R4, 0x4, R6 ;  /* 0x0000000404067825 */ /* 0x000fc600078e0006 */
[----:B------:R2:W-:Y:S01]  /*0540*/  @P2 STG.E desc[UR4][R16.64], R21 ;  /* 0x0000001510002986 */ /* 0x0005e2000c101904 */
[----:B----4-:R-:W-:Y:S02]  /*0550*/  @P1 IMAD.IADD R23, R26, 0x1, -R23 ;  /* 0x000000011a171824 */ /* 0x010fe400078e0a17 */
[----:B-----5:R-:W-:-:S03]  /*0560*/  @P0 IMAD.IADD R27, R27, 0x1, -R28 ;  /* 0x000000011b1b0824 */ /* 0x020fc600078e0a1c */
        /* <DEDUP_REMOVED lines=9> */
.L_x_228:
        /* <DEDUP_REMOVED lines=9> */
.L_x_230:
        /* <DEDUP_REMOVED lines=15> */
[----:B--2---:R-:W-:Y:S02]  /*0780*/  VIADD R7, R7, -UR7 ;  /* 0x8000000707077c36 */ /* 0x004fe40008000000 */
[----:B------:R-:W-:Y:S02]  /*0790*/  VIADD R6, R6, -UR7 ;  /* 0x8000000706067c36 */ /* 0x000fe40008000000 */
[----:B------:R-:W-:-:S02]  /*07a0*/  VIADD R5, R5, -UR7 ;  /* 0x8000000705057c36 */ /* 0x000fc40008000000 */
[----:B------:R-:W-:-:S05]  /*07b0*/  VIADD R4, R4, -UR7 ;  /* 0x8000000704047c36 */ /* 0x000fca0008000000 */
[----:B------:R0:W-:Y:S01]  /*07c0*/  STG.E.128 desc[UR4][R14.64], R4 ;  /* 0x000000040e007986 */ /* 0x0001e2000c101d04 */
[----:B------:R-:W-:Y:S05]  /*07d0*/  @!P0 BRA P1, `(.L_x_230) ;  /* 0xfffffffc00ac8947 */ /* 0x000fea000083ffff */
[----:B------:R-:W-:Y:S05]  /*07e0*/  EXIT ;  /* 0x000000000000794d */ /* 0x000fea0003800000 */
.L_x_231:
        /* <DEDUP_REMOVED lines=9> */
.L_x_5344:


//--------------------- .text._ZN2at6native57_GLOBAL__N__f3eca4a2_24_ForeachBinaryOpScalar_cu_86b9896c25multi_tensor_apply_kernelINS1_18TensorListMetadataILi2EEENS1_21BinaryOpScalarFunctorIaLi2ELi1ELi1EEEJSt5minusIaEaEEEvT_T0_DpT1_ --------------------------
	.section	.text._ZN2at6native57_GLOBAL__N__f3eca4a2_24_ForeachBinaryOpScalar_cu_86b9896c25multi_tensor_apply_kernelINS1_18TensorListMetadataILi2EEENS1_21BinaryOpScalarFunctorIaLi2ELi1ELi1EEEJSt5minusIaEaEEEvT_T0_DpT1_,"ax",@progbits
	.align	128
.text._ZN2at6native57_GLOBAL__N__f3eca4a2_24_ForeachBinaryOpScalar_cu_86b9896c25multi_tensor_apply_kernelINS1_18TensorListMetadataILi2EEENS1_21BinaryOpScalarFunctorIaLi2ELi1ELi1EEEJSt5minusIaEaEEEvT_T0_DpT1_:
        .type           _ZN2at6native57_GLOBAL__N__f3eca4a2_24_ForeachBinaryOpScalar_cu_86b9896c25multi_tensor_apply_kernelINS1_18TensorListMetadataILi2EEENS1_21BinaryOpScalarFunctorIaLi2ELi1ELi1EEEJSt5minusIaEaEEEvT_T0_DpT1_,@function
        .size           _ZN2at6native57_GLOBAL__N__f3eca4a2_24_ForeachBinaryOpScalar_cu_86b9896c25multi_tensor_apply_kernelINS1_18TensorListMetadataILi2EEENS1_21BinaryOpScalarFunctorIaLi2ELi1ELi1EEEJSt5minusIaEaEEEvT_T0_DpT1_,(.L_x_5345 - _ZN2at6native57_GLOBAL__N__f3eca4a2_24_ForeachBinaryOpScalar_cu_86b9896c25multi_tensor_apply_kernelINS1_18TensorListMetadataILi2EEENS1_21BinaryOpScalarFunctorIaLi2ELi1ELi1EEEJSt5minusIaEaEEEvT_T0_DpT1_)
        .other          _ZN2at6native57_GLOBAL__N__f3eca4a2_24_ForeachBinaryOpScalar_cu_86b9896c25multi_tensor_apply_kernelINS1_18TensorListMetadataILi2EEENS1_21BinaryOpScalarFunctorIaLi2ELi1ELi1EEEJSt5minusIaEaEEEvT_T0_DpT1_,@"STO_CUDA_ENTRY STV_DEFAULT"
_ZN2at6native57_GLOBAL__N__f3eca4a2_24_ForeachBinaryOpScalar_cu_86b9896c25multi_tensor_apply_kernelINS1_18TensorListMetadataILi2EEENS1_21BinaryOpScalarFunctorIaLi2ELi1ELi1EEEJSt5minusIaEaEEEvT_T0_DpT1_:
[----:B------:R-:W-:Y:S01]  /*0000*/  LDC R1, c[0x0][0x28] ;  /* 0x00000a00ff017b82 */ /* 0x000fe20000000800 */
[----:B------:R-:W0:Y:S01]  /*0010*/  S2R R2, SR_CTAID.X ;  /* 0x0000000000027919 */ /* 0x000e220000002500 */
[----:B------:R-:W-:-:S06]  /*0020*/  IMAD.MOV.U32 R13, RZ, RZ, 0x740 ;  /* 0x00000740ff0d7424 */ /* 0x000fcc00078e00ff */
[----:B------:R-:W1:Y:S01]  /*0030*/  LDC.S8 R14, c[0x0][0xe5a] ;  /* 0x00039680ff0e7b82 */ /* 0x000e620000000200 */
[----:B------:R-:W-:-:S07]  /*0040*/  ULDC.64 UR4, c[0x0][0x208] ;  /* 0x0000820000047ab9 */ /* 0x000fce0000000a00 */
[----:B0-----:R-:W0:Y:S01]  /*0050*/  LDC.U8 R0, c[0x0][R2+0x810] ;  /* 0x0002040002007b82 */ /* 0x001e220000000000 */
[----:B------:R-:W-:-:S07]  /*0060*/  IMAD R13, R2, 0x4, R13 ;  /* 0x00000004020d7824 */ /* 0x000fce00078e020d */
[----:B------:R-:W2:Y:S01]  /*0070*/  LDC R6, c[0x0][R13+0x210] ;  /* 0x000084000d067b82 */ /* 0x000ea20000000800 */
[----:B0-----:R-:W-:-:S07]  /*0080*/  IMAD.SHL.U32 R12, R0, 0x8, RZ ;  /* 0x00000008000c7824 */ /* 0x001fce00078e00ff */
[----:B------:R-:W0:Y:S01]  /*0090*/  LDC.64 R4, c[0x0][R12+0x210] ;  /* 0x000084000c047b82 */ /* 0x000e220000000a00 */
[----:B--2---:R-:W-:-:S07]  /*00a0*/  IMAD.WIDE R6, R6, 0x10000, RZ ;  /* 0x0001000006067825 */ /* 0x004fce00078e02ff */
[----:B------:R-:W2:Y:S08]  /*00b0*/  LDC.64 R8, c[0x0][R12+0x410] ;  /* 0x000104000c087b82 */ /* 0x000eb00000000a00 */
[----:B------:R-:W3:Y:S01]  /*00c0*/  LDC.64 R10, c[0x0][R12+0x610] ;  /* 0x000184000c0a7b82 */ /* 0x000ee20000000a00 */
[C---:B0-----:R-:W-:Y:S02]  /*00d0*/  IADD3 R0, P1, R6.reuse, R4, RZ ;  /* 0x0000000406007210 */ /* 0x041fe40007f3e0ff */
[----:B--2---:R-:W-:-:S02]  /*00e0*/  IADD3 R3, P2, R6, R8, RZ ;  /* 0x0000000806037210 */ /* 0x004fc40007f5e0ff */
[----:B---3--:R-:W-:-:S04]  /*00f0*/  IADD3 R2, P3, -R6, R10, RZ ;  /* 0x0000000a06027210 */ /* 0x008fc80007f7e1ff */
[----:B------:R-:W-:Y:S01]  /*0100*/  LOP3.LUT R4, R2, R3, R0, 0xfe, !PT ;  /* 0x0000000302047212 */ /* 0x000fe200078efe00 */
[----:B------:R-:W-:-:S03]  /*0110*/  IMAD.X R6, R11, 0x1, ~R7, P3 ;  /* 0x000000010b067824 */ /* 0x000fc600018e0e07 */
[----:B------:R-:W-:Y:S01]  /*0120*/  LOP3.LUT P0, RZ, R4, 0x3, RZ, 0xc0, !PT ;  /* 0x0000000304ff7812 */ /* 0x000fe2000780c0ff */
[C---:B------:R-:W-:Y:S02]  /*0130*/  IMAD.X R4, R7.reuse, 0x1, R5, P1 ;  /* 0x0000000107047824 */ /* 0x040fe400008e0605 */
[----:B------:R-:W-:Y:S01]  /*0140*/  IMAD.X R5, R7, 0x1, R9, P2 ;  /* 0x0000000107057824 */ /* 0x000fe200010e0609 */
[----:B-1----:R-:W-:-:S09]  /*0150*/  PRMT R7, R14, 0x7710, RZ ;  /* 0x000077100e077816 */ /* 0x002fd200000000ff */
[----:B------:R-:W-:Y:S05]  /*0160*/  @!P0 BRA `(.L_x_232) ;  /* 0x0000000400388947 */ /* 0x000fea0003800000 */
[----:B------:R-:W-:-:S04]  /*0170*/  ISETP.GE.U32.AND P0, PT, R2, 0x1, PT ;  /* 0x000000010200780c */ /* 0x000fc80003f06070 */
[----:B------:R-:W-:-:S13]  /*0180*/  ISETP.GE.AND.EX P0, PT, R6, RZ, PT, P0 ;  /* 0x000000ff0600720c */ /* 0x000fda0003f06300 */
[----:B------:R-:W-:Y:S05]  /*0190*/  @!P0 EXIT ;  /* 0x000000000000894d */ /* 0x000fea0003800000 */
[----:B------:R-:W0:Y:S01]  /*01a0*/  S2R R8, SR_TID.X ;  /* 0x0000000000087919 */ /* 0x000e220000002100 */
[----:B------:R-:W1:Y:S01]  /*01b0*/  LDC R9, c[0x0][RZ] ;  /* 0x00000000ff097b82 */ /* 0x000e620000000800 */
[----:B------:R-:W-:-:S07]  /*01c0*/  CS2R R18, SRZ ;  /* 0x0000000000127805 */ /* 0x000fce000001ff00 */
.L_x_233:
        /* <DEDUP_REMOVED lines=9> */
[----:B------:R-:W-:Y:S02]  /*0260*/  ISETP.GE.U32.AND P2, PT, R14, 0x10000, PT ;  /* 0x000100000e00780c */ /* 0x000fe40003f46070 */
[----:B------:R-:W-:Y:S02]  /*0270*/  LEA R25, P5, R9, R26, 0x1 ;  /* 0x0000001a09197211 */ /* 0x000fe400078a08ff */
[----:B------:R-:W-:Y:S02]  /*0280*/  ISETP.LT.AND.EX P0, PT, R10, R6, !P0, P1 ;  /* 0x000000060a00720c */ /* 0x000fe40004701310 */
[----:B------:R-:W-:Y:S01]  /*0290*/  ISETP.LT.U32.AND P4, PT, R14, R2, PT ;  /* 0x000000020e00720c */ /* 0x000fe20003f81070 */
[----:B------:R-:W-:Y:S01]  /*02a0*/  IMAD.X R21, RZ, RZ, R10, P5 ;  /* 0x000000ffff157224 */ /* 0x000fe200028e060a */
[----:B------:R-:W-:Y:S02]  /*02b0*/  ISETP.GE.U32.AND.EX P1, PT, R15, RZ, PT, P2 ;  /* 0x000000ff0f00720c */ /* 0x000fe40003f26120 */
[----:B------:R-:W-:-:S02]  /*02c0*/  ISETP.GE.U32.AND P3, PT, R25, 0x10000, PT ;  /* 0x000100001900780c */ /* 0x000fc40003f66070 */
[----:B------:R-:W-:Y:S02]  /*02d0*/  ISETP.LT.AND.EX P1, PT, R15, R6, !P1, P4 ;  /* 0x000000060f00720c */ /* 0x000fe40004f21340 */
[----:B------:R-:W-:Y:S02]  /*02e0*/  IADD3 R23, P4, R23, R26, RZ ;  /* 0x0000001a17177210 */ /* 0x000fe40007f9e0ff */
[----:B------:R-:W-:Y:S02]  /*02f0*/  ISETP.LT.U32.AND P2, PT, R25, R2, PT ;  /* 0x000000021900720c */ /* 0x000fe40003f41070 */
[----:B------:R-:W-:Y:S01]  /*0300*/  ISETP.GE.U32.AND.EX P6, PT, R21, RZ, PT, P3 ;  /* 0x000000ff1500720c */ /* 0x000fe20003fc6130 */
[----:B------:R-:W-:Y:S01]  /*0310*/  IMAD.X R11, RZ, RZ, R10, P4 ;  /* 0x000000ffff0b7224 */ /* 0x000fe200020e060a */
[----:B------:R-:W-:Y:S02]  /*0320*/  ISETP.GE.U32.AND P3, PT, R23, 0x10000, PT ;  /* 0x000100001700780c */ /* 0x000fe40003f66070 */
[----:B------:R-:W-:-:S02]  /*0330*/  ISETP.LT.AND.EX P2, PT, R21, R6, !P6, P2 ;  /* 0x000000061500720c */ /* 0x000fc40007741320 */
[----:B------:R-:W-:Y:S02]  /*0340*/  @P0 IADD3 R12, P5, R26, R0, RZ ;  /* 0x000000001a0c0210 */ /* 0x000fe40007fbe0ff */
[----:B------:R-:W-:Y:S02]  /*0350*/  ISETP.LT.U32.AND P4, PT, R23, R2, PT ;  /* 0x000000021700720c */ /* 0x000fe40003f81070 */
[C---:B------:R-:W-:Y:S01]  /*0360*/  ISETP.GE.U32.AND.EX P3, PT, R11.reuse, RZ, PT, P3 ;  /* 0x000000ff0b00720c */ /* 0x040fe20003f66130 */
[----:B------:R-:W-:Y:S01]  /*0370*/  @P0 IMAD.X R13, R10, 0x1, R4, P5 ;  /* 0x000000010a0d0824 */ /* 0x000fe200028e0604 */
[----:B------:R-:W-:Y:S02]  /*0380*/  @P1 IADD3 R28, P5, R14, R0, RZ ;  /* 0x000000000e1c1210 */ /* 0x000fe40007fbe0ff */
[----:B------:R-:W-:Y:S02]  /*0390*/  ISETP.LT.AND.EX P3, PT, R11, R6, !P3, P4 ;  /* 0x000000060b00720c */ /* 0x000fe40005f61340 */
[----:B------:R0:W2:Y:S01]  /*03a0*/  @P0 LDG.E.U8 R27, desc[UR4][R12.64] ;  /* 0x000000040c1b0981 */ /* 0x0000a2000c1e1100 */
[----:B------:R-:W-:Y:S01]  /*03b0*/  PRMT R22, RZ, 0x7610, R22 ;  /* 0x00007610ff167816 */ /* 0x000fe20000000016 */
[----:B------:R-:W-:Y:S01]  /*03c0*/  @P1 IMAD.X R29, R15, 0x1, R4, P5 ;  /* 0x000000010f1d1824 */ /* 0x000fe200028e0604 */
[----:B------:R-:W-:-:S04]  /*03d0*/  PRMT R24, RZ, 0x7610, R24 ;  /* 0x00007610ff187816 */ /* 0x000fc80000000018 */
[----:B------:R-:W3:Y:S01]  /*03e0*/  @P1 LDG.E.U8 R22, desc[UR4][R28.64] ;  /* 0x000000041c161981 */ /* 0x000ee2000c1e1100 */
[----:B0-----:R-:W-:-:S05]  /*03f0*/  @P2 IADD3 R12, P4, R25, R0, RZ ;  /* 0x00000000190c2210 */ /* 0x001fca0007f9e0ff */
[----:B------:R-:W-:Y:S01]  /*0400*/  @P2 IMAD.X R13, R21, 0x1, R4, P4 ;  /* 0x00000001150d2824 */ /* 0x000fe200020e0604 */
[----:B------:R-:W-:-:S04]  /*0410*/  @P3 IADD3 R16, P4, R23, R0, RZ ;  /* 0x0000000017103210 */ /* 0x000fc80007f9e0ff */
[----:B------:R0:W4:Y:S01]  /*0420*/  @P2 LDG.E.U8 R24, desc[UR4][R12.64] ;  /* 0x000000040c182981 */ /* 0x000122000c1e1100 */
[----:B------:R-:W-:Y:S01]  /*0430*/  PRMT R20, RZ, 0x7610, R20 ;  /* 0x00007610ff147816 */ /* 0x000fe20000000014 */
[----:B------:R-:W-:-:S05]  /*0440*/  @P3 IMAD.X R17, R11, 0x1, R4, P4 ;  /* 0x000000010b113824 */ /* 0x000fca00020e0604 */
[----:B------:R1:W5:Y:S01]  /*0450*/  @P3 LDG.E.U8 R20, desc[UR4][R16.64] ;  /* 0x0000000410143981 */ /* 0x000362000c1e1100 */
[--C-:B0-----:R-:W-:Y:S02]  /*0460*/  @P0 IMAD.MOV R12, RZ, RZ, -R7.reuse ;  /* 0x000000ffff0c0224 */ /* 0x101fe400078e0a07 */
[--C-:B------:R-:W-:Y:S02]  /*0470*/  @P1 IMAD.MOV R29, RZ, RZ, -R7.reuse ;  /* 0x000000ffff1d1224 */ /* 0x100fe400078e0a07 */
[--C-:B------:R-:W-:Y:S01]  /*0480*/  @P2 IMAD.MOV R28, RZ, RZ, -R7.reuse ;  /* 0x000000ffff1c2224 */ /* 0x100fe200078e0a07 */
[----:B------:R-:W-:Y:S02]  /*0490*/  @P0 PRMT R12, R12, 0x7710, RZ ;  /* 0x000077100c0c0816 */ /* 0x000fe400000000ff */
[----:B------:R-:W-:Y:S02]  /*04a0*/  @P1 PRMT R29, R29, 0x7710, RZ ;  /* 0x000077101d1d1816 */ /* 0x000fe400000000ff */
[----:B------:R-:W-:Y:S01]  /*04b0*/  @P2 PRMT R13, R28, 0x7710, RZ ;  /* 0x000077101c0d2816 */ /* 0x000fe200000000ff */
[----:B-1----:R-:W-:Y:S01]  /*04c0*/  @P3 IMAD.MOV R17, RZ, RZ, -R7 ;  /* 0x000000ffff113224 */ /* 0x002fe200078e0a07 */
[----:B------:R-:W-:Y:S01]  /*04d0*/  @P2 IADD3 R16, P5, R25, R3, RZ ;  /* 0x0000000319102210 */ /* 0x000fe20007fbe0ff */
[----:B------:R-:W-:-:S04]  /*04e0*/  IMAD.WIDE.U32 R18, R9, 0x4, R18 ;  /* 0x0000000409127825 */ /* 0x000fc800078e0012 */
[----:B--2---:R-:W-:Y:S01]  /*04f0*/  @P0 IMAD.IADD R27, R12, 0x1, R27 ;  /* 0x000000010c1b0824 */ /* 0x004fe200078e021b */
[-C--:B------:R-:W-:Y:S01]  /*0500*/  @P0 IADD3 R12, P4, R26, R3.reuse, RZ ;  /* 0x000000031a0c0210 */ /* 0x080fe20007f9e0ff */
[----:B---3--:R-:W-:Y:S02]  /*0510*/  @P1 IMAD.IADD R29, R29, 0x1, R22 ;  /* 0x000000011d1d1824 */ /* 0x008fe400078e0216 */
[----:B----4-:R-:W-:Y:S02]  /*0520*/  @P2 IMAD.IADD R22, R13, 0x1, R24 ;  /* 0x000000010d162824 */ /* 0x010fe400078e0218 */
[--C-:B------:R-:W-:Y:S01]  /*0530*/  @P0 IMAD.X R13, R10, 0x1, R5.reuse, P4 ;  /* 0x000000010a0d0824 */ /* 0x100fe200020e0605 */
[-C--:B------:R-:W-:Y:S02]  /*0540*/  @P1 IADD3 R14, P4, R14, R3.reuse, RZ ;  /* 0x000000030e0e1210 */ /* 0x080fe40007f9e0ff */
[----:B------:R-:W-:Y:S02]  /*0550*/  @P3 IADD3 R10, P6, R23, R3, RZ ;  /* 0x00000003170a3210 */ /* 0x000fe40007fde0ff */
[----:B------:R-:W-:Y:S01]  /*0560*/  @P3 PRMT R23, R17, 0x7710, RZ ;  /* 0x0000771011173816 */ /* 0x000fe200000000ff */
[----:B------:R-:W-:-:S02]  /*0570*/  @P1 IMAD.X R15, R15, 0x1, R5, P4 ;  /* 0x000000010f0f1824 */ /* 0x000fc400020e0605 */
[--C-:B------:R-:W-:Y:S02]  /*0580*/  @P2 IMAD.X R17, R21, 0x1, R5.reuse, P5 ;  /* 0x0000000115112824 */ /* 0x100fe400028e0605 */
[----:B-----5:R-:W-:Y:S02]  /*0590*/  @P3 IMAD.IADD R21, R23, 0x1, R20 ;  /* 0x0000000117153824 */ /* 0x020fe400078e0214 */
[----:B------:R-:W-:Y:S01]  /*05a0*/  @P3 IMAD.X R11, R11, 0x1, R5, P6 ;  /* 0x000000010b0b3824 */ /* 0x000fe200030e0605 */
        /* <DEDUP_REMOVED lines=10> */
.L_x_232:
[----:B------:R-:W0:Y:S02]  /*0650*/  S2R R10, SR_TID.X ;  /* 0x00000000000a7919 */ /* 0x000e240000002100 */
[----:B0-----:R-:W-:-:S03]  /*0660*/  IMAD.WIDE.U32 R8, R10, 0x4, RZ ;  /* 0x000000040a087825 */ /* 0x001fc600078e00ff */
[----:B------:R-:W-:-:S04]  /*0670*/  ISETP.GE.U32.AND P0, PT, R8, R2, PT ;  /* 0x000000020800720c */ /* 0x000fc80003f06070 */
[----:B------:R-:W-:-:S04]  /*0680*/  ISETP.GE.AND.EX P0, PT, R9, R6, PT, P0 ;  /* 0x000000060900720c */ /* 0x000fc80003f06300 */
[----:B------:R-:W-:-:S13]  /*0690*/  ISETP.GT.U32.OR P0, PT, R10, 0x3fff, P0 ;  /* 0x00003fff0a00780c */ /* 0x000fda0000704470 */
[----:B------:R-:W-:Y:S05]  /*06a0*/  @P0 EXIT ;  /* 0x000000000000094d */ /* 0x000fea0003800000 */
[----:B------:R-:W-:Y:S01]  /*06b0*/  IMAD.MOV R18, RZ, RZ, -R7 ;  /* 0x000000ffff127224 */ /* 0x000fe200078e0a07 */
[----:B------:R-:W-:Y:S01]  /*06c0*/  ULDC UR6, c[0x0][0x0] ;  /* 0x0000000000067ab9 */ /* 0x000fe20000000800 */
[----:B------:R-:W-:-:S03]  /*06d0*/  IMAD.MOV.U32 R7, RZ, RZ, RZ ;  /* 0x000000ffff077224 */ /* 0x000fc600078e00ff */
[----:B------:R-:W-:-:S07]  /*06e0*/  PRMT R18, R18, 0x7710, RZ ;  /* 0x0000771012127816 */ /* 0x000fce00000000ff */
.L_x_234:
[C---:B------:R-:W-:Y:S01]  /*06f0*/  IMAD.SHL.U32 R16, R10.reuse, 0x4, RZ ;  /* 0x000000040a107824 */ /* 0x040fe200078e00ff */
[----:B------:R-:W-:-:S04]  /*0700*/  SHF.L.U64.HI R17, R10, 0x2, R7 ;  /* 0x000000020a117819 */ /* 0x000fc80000010207 */
[----:B------:R-:W-:-:S05]  /*0710*/  IADD3 R12, P0, R16, R0, RZ ;  /* 0x00000000100c7210 */ /* 0x000fca0007f1e0ff */
[----:B------:R-:W-:-:S05]  /*0720*/  IMAD.X R13, R17, 0x1, R4, P0 ;  /* 0x00000001110d7824 */ /* 0x000fca00000e0604 */
[----:B------:R-:W2:Y:S02]  /*0730*/  LDG.E R12, desc[UR4][R12.64] ;  /* 0x000000040c0c7981 */ /* 0x000ea4000c1e1900 */
[C---:B--2---:R-:W-:Y:S02]  /*0740*/  PRMT R8, R12.reuse, 0x7770, RZ ;  /* 0x000077700c087816 */ /* 0x044fe400000000ff */
[C---:B------:R-:W-:Y:S02]  /*0750*/  PRMT R9, R12.reuse, 0x7771, RZ ;  /* 0x000077710c097816 */ /* 0x040fe400000000ff */
[----:B------:R-:W-:Y:S01]  /*0760*/  PRMT R11, R12, 0x7772, RZ ;  /* 0x000077720c0b7816 */ /* 0x000fe200000000ff */
[--C-:B------:R-:W-:Y:S02]  /*0770*/  IMAD.IADD R15, R8, 0x1, R18.reuse ;  /* 0x00000001080f7824 */ /* 0x100fe400078e0212 */
[--C-:B------:R-:W-:Y:S01]  /*0780*/  IMAD.IADD R8, R9, 0x1, R18.reuse ;  /* 0x0000000109087824 */ /* 0x100fe200078e0212 */
[----:B------:R-:W-:Y:S01]  /*0790*/  PRMT R9, R12, 0x7773, RZ ;  /* 0x000077730c097816 */ /* 0x000fe200000000ff */
[----:B------:R-:W-:-:S03]  /*07a0*/  IMAD.IADD R14, R11, 0x1, R18 ;  /* 0x000000010b0e7824 */ /* 0x000fc600078e0212 */
[----:B------:R-:W-:Y:S01]  /*07b0*/  PRMT R15, R8, 0x7604, R15 ;  /* 0x00007604080f7816 */ /* 0x000fe2000000000f */
[----:B------:R-:W-:Y:S01]  /*07c0*/  IMAD.IADD R11, R9, 0x1, R18 ;  /* 0x00000001090b7824 */ /* 0x000fe200078e0212 */
        /* <DEDUP_REMOVED lines=15> */
.L_x_235:
        /* <DEDUP_REMOVED lines=12> */
.L_x_5345:


//--------------------- .text._ZN2at6native57_GLOBAL__N__f3eca4a2_24_ForeachBinaryOpScalar_cu_86b9896c25multi_tensor_apply_kernelINS1_18TensorListMetadataILi2EEENS1_21BinaryOpScalarFunctorIhLi2ELi1ELi1EEEJSt5minusIhEhEEEvT_T0_DpT1_ --------------------------
	.section	.text._ZN2at6native57_GLOBAL__N__f3eca4a2_24_ForeachBinaryOpScalar_cu_86b9896c25multi_tensor_apply_kernelINS1_18TensorListMetadataILi2EEENS1_21BinaryOpScalarFunctorIhLi2ELi1ELi1EEEJSt5minusIhEhEEEvT_T0_DpT1_,"ax",@progbits
	.align	128
.text._ZN2at6native57_GLOBAL__N__f3eca4a2_24_ForeachBinaryOpScalar_cu_86b9896c25multi_tensor_apply_kernelINS1_18TensorListMetadataILi2EEENS1_21BinaryOpScalarFunctorIhLi2ELi1ELi1EEEJSt5minusIhEhEEEvT_T0_DpT1_:
        .type           _ZN2at6native57_GLOBAL__N__f3eca4a2_24_ForeachBinaryOpScalar_cu_86b9896c25multi_tensor_apply_kernelINS1_18TensorListMetadataILi2EEENS1_21BinaryOpScalarFunctorIhLi2ELi1ELi1EEEJSt5minusIhEhEEEvT_T0_DpT1_,@function
        .size           _ZN2at6native57_GLOBAL__N__f3eca4a2_24_ForeachBinaryOpScalar_cu_86b9896c25multi_tensor_apply_kernelINS1_18TensorListMetadataILi2EEENS1_21BinaryOpScalarFunctorIhLi2ELi1ELi1EEEJSt5minusIhEhEEEvT_T0_DpT1_,(.L_x_5346 - _ZN2at6native57_GLOBAL__N__f3eca4a2_24_ForeachBinaryOpScalar_cu_86b9896c25multi_tensor_apply_kernelINS1_18TensorListMetadataILi2EEENS1_21BinaryOpScalarFunctorIhLi2ELi1ELi1EEEJSt5minusIhEhEEEvT_T0_DpT1_)
        .other          _ZN2at6native57_GLOBAL__N__f3eca4a2_24_ForeachBinaryOpScalar_cu_86b9896c25multi_tensor_apply_kernelINS1_18TensorListMetadataILi2EEENS1_21BinaryOpScalarFunctorIhLi2ELi1ELi1EEEJSt5minusIhEhEEEvT_T0_DpT1_,@"STO_CUDA_ENTRY STV_DEFAULT"
_ZN2at6native57_GLOBAL__N__f3eca4a2_24_ForeachBinaryOpScalar_cu_86b9896c25multi_tensor_apply_kernelINS1_18TensorListMetadataILi2EEENS1_21BinaryOpScalarFunctorIhLi2ELi1ELi1EEEJSt5minusIhEhEEEvT_T0_DpT1_:
        /* <DEDUP_REMOVED lines=8> */
[----:B------:R-:W0:Y:S01]  /*0080*/  LDC.U8 R0, c[0x0][0xe5a] ;  /* 0x00039680ff007b82 */ /* 0x000e220000000000 */
[----:B-1----:R-:W-:-:S07]  /*0090*/  IMAD.WIDE R6, R6, 0x10000, RZ ;  /* 0x0001000006067825 */ /* 0x002fce00078e02ff */
[----:B------:R-:W1:Y:S08]  /*00a0*/  LDC.64 R4, c[0x0][R12+0x210] ;  /* 0x000084000c047b82 */ /* 0x000e700000000a00 */
[----:B------:R-:W2:Y:S08]  /*00b0*/  LDC.64 R8, c[0x0][R12+0x410] ;  /* 0x000104000c087b82 */ /* 0x000eb00000000a00 */
[----:B------:R-:W3:Y:S01]  /*00c0*/  LDC.64 R10, c[0x0][R12+0x610] ;  /* 0x000184000c0a7b82 */ /* 0x000ee20000000a00 */
[----:B-1----:R-:W-:-:S05]  /*00d0*/  IADD3 R2, P1, R6, R4, RZ ;  /* 0x0000000406027210 */ /* 0x002fca0007f3e0ff */
[----:B------:R-:W-:Y:S01]  /*00e0*/  IMAD.X R5, R7, 0x1, R5, P1 ;  /* 0x0000000107057824 */ /* 0x000fe200008e0605 */
[C---:B--2---:R-:W-:Y:S02]  /*00f0*/  IADD3 R3, P2, R6.reuse, R8, RZ ;  /* 0x0000000806037210 */ /* 0x044fe40007f5e0ff */
[----:B---3--:R-:W-:-:S04]  /*0100*/  IADD3 R4, P3, -R6, R10, RZ ;  /* 0x0000000a06047210 */ /* 0x008fc80007f7e1ff */
[----:B------:R-:W-:-:S04]  /*0110*/  LOP3.LUT R6, R4, R3, R2, 0xfe, !PT ;  /* 0x0000000304067212 */ /* 0x000fc800078efe02 */
[----:B------:R-:W-:Y:S01]  /*0120*/  LOP3.LUT P0, RZ, R6, 0x3, RZ, 0xc0, !PT ;  /* 0x0000000306ff7812 */ /* 0x000fe2000780c0ff */
[----:B------:R-:W-:Y:S02]  /*0130*/  IMAD.X R6, R7, 0x1, R9, P2 ;  /* 0x0000000107067824 */ /* 0x000fe400010e0609 */
[----:B------:R-:W-:-:S10]  /*0140*/  IMAD.X R7, R11, 0x1, ~R7, P3 ;  /* 0x000000010b077824 */ /* 0x000fd400018e0e07 */
[----:B0-----:R-:W-:Y:S05]  /*0150*/  @!P0 BRA `(.L_x_236) ;  /* 0x0000000400388947 */ /* 0x001fea0003800000 */
[----:B------:R-:W-:-:S04]  /*0160*/  ISETP.GE.U32.AND P0, PT, R4, 0x1, PT ;  /* 0x000000010400780c */ /* 0x000fc80003f06070 */
[----:B------:R-:W-:-:S13]  /*0170*/  ISETP.GE.AND.EX P0, PT, R7, RZ, PT, P0 ;  /* 0x000000ff0700720c */ /* 0x000fda0003f06300 */
[----:B------:R-:W-:Y:S05]  /*0180*/  @!P0 EXIT ;  /* 0x000000000000894d */ /* 0x000fea0003800000 */
[----:B------:R-:W0:Y:S01]  /*0190*/  S2R R8, SR_TID.X ;  /* 0x0000000000087919 */ /* 0x000e220000002100 */
[----:B------:R-:W1:Y:S01]  /*01a0*/  LDC R9, c[0x0][RZ] ;  /* 0x00000000ff097b82 */ /* 0x000e620000000800 */
[----:B------:R-:W-:-:S07]  /*01b0*/  CS2R R20, SRZ ;  /* 0x0000000000147805 */ /* 0x000fce000001ff00 */
.L_x_237:
        /* <DEDUP_REMOVED lines=10> */
[----:B------:R-:W-:Y:S02]  /*0260*/  ISETP.LT.AND.EX P0, PT, R16, R7, !P0, P1 ;  /* 0x000000071000720c */ /* 0x000fe40004701310 */
[----:B------:R-:W-:Y:S02]  /*0270*/  LEA R17, P5, R9, R28, 0x1 ;  /* 0x0000001c09117211 */ /* 0x000fe400078a08ff */
[----:B------:R-:W-:Y:S02]  /*0280*/  ISETP.LT.U32.AND P4, PT, R29, R4, PT ;  /* 0x000000041d00720c */ /* 0x000fe40003f81070 */
[----:B------:R-:W-:Y:S01]  /*0290*/  ISETP.GE.U32.AND.EX P1, PT, R22, RZ, PT, P2 ;  /* 0x000000ff1600720c */ /* 0x000fe20003f26120 */
[----:B------:R-:W-:Y:S01]  /*02a0*/  IMAD.X R24, RZ, RZ, R16, P5 ;  /* 0x000000ffff187224 */ /* 0x000fe200028e0610 */
[----:B------:R-:W-:-:S02]  /*02b0*/  ISETP.GE.U32.AND P3, PT, R17, 0x10000, PT ;  /* 0x000100001100780c */ /* 0x000fc40003f66070 */
[-C--:B------:R-:W-:Y:S02]  /*02c0*/  ISETP.LT.AND.EX P1, PT, R22, R7.reuse, !P1, P4 ;  /* 0x000000071600720c */ /* 0x080fe40004f21340 */
[----:B------:R-:W-:Y:S02]  /*02d0*/  IADD3 R19, P4, R19, R28, RZ ;  /* 0x0000001c13137210 */ /* 0x000fe40007f9e0ff */
[----:B------:R-:W-:Y:S02]  /*02e0*/  ISETP.LT.U32.AND P2, PT, R17, R4, PT ;  /* 0x000000041100720c */ /* 0x000fe40003f41070 */
[C---:B------:R-:W-:Y:S01]  /*02f0*/  ISETP.GE.U32.AND.EX P6, PT, R24.reuse, RZ, PT, P3 ;  /* 0x000000ff1800720c */ /* 0x040fe20003fc6130 */
[----:B------:R-:W-:Y:S01]  /*0300*/  IMAD.X R10, RZ, RZ, R16, P4 ;  /* 0x000000ffff0a7224 */ /* 0x000fe200020e0610 */
[----:B------:R-:W-:Y:S02]  /*0310*/  ISETP.GE.U32.AND P3, PT, R19, 0x10000, PT ;  /* 0x000100001300780c */ /* 0x000fe40003f66070 */
[----:B------:R-:W-:-:S02]  /*0320*/  ISETP.LT.AND.EX P2, PT, R24, R7, !P6, P2 ;  /* 0x000000071800720c */ /* 0x000fc40007741320 */
[----:B------:R-:W-:Y:S02]  /*0330*/  @P0 IADD3 R12, P5, R28, R2, RZ ;  /* 0x000000021c0c0210 */ /* 0x000fe40007fbe0ff */
[----:B------:R-:W-:Y:S02]  /*0340*/  ISETP.LT.U32.AND P4, PT, R19, R4, PT ;  /* 0x000000041300720c */ /* 0x000fe40003f81070 */
[----:B------:R-:W-:Y:S01]  /*0350*/  ISETP.GE.U32.AND.EX P3, PT, R10, RZ, PT, P3 ;  /* 0x000000ff0a00720c */ /* 0x000fe20003f66130 */
[----:B------:R-:W-:Y:S01]  /*0360*/  @P0 IMAD.X R13, R16, 0x1, R5, P5 ;  /* 0x00000001100d0824 */ /* 0x000fe200028e0605 */
[----:B------:R-:W-:Y:S02]  /*0370*/  @P1 IADD3 R26, P5, R29, R2, RZ ;  /* 0x000000021d1a1210 */ /* 0x000fe40007fbe0ff */
[----:B------:R-:W-:Y:S02]  /*0380*/  ISETP.LT.AND.EX P3, PT, R10, R7, !P3, P4 ;  /* 0x000000070a00720c */ /* 0x000fe40005f61340 */
[----:B------:R0:W2:Y:S01]  /*0390*/  @P0 LDG.E.U8 R23, desc[UR4][R12.64] ;  /* 0x000000040c170981 */ /* 0x0000a2000c1e1100 */
[----:B------:R-:W-:Y:S01]  /*03a0*/  PRMT R25, RZ, 0x7610, R25 ;  /* 0x00007610ff197816 */ /* 0x000fe20000000019 */
[----:B------:R-:W-:Y:S01]  /*03b0*/  @P1 IMAD.X R27, R22, 0x1, R5, P5 ;  /* 0x00000001161b1824 */ /* 0x000fe200028e0605 */
[----:B------:R-:W-:-:S04]  /*03c0*/  PRMT R18, RZ, 0x7610, R18 ;  /* 0x00007610ff127816 */ /* 0x000fc80000000012 */
[----:B------:R1:W3:Y:S01]  /*03d0*/  @P1 LDG.E.U8 R25, desc[UR4][R26.64] ;  /* 0x000000041a191981 */ /* 0x0002e2000c1e1100 */
[----:B0-----:R-:W-:-:S05]  /*03e0*/  @P2 IADD3 R12, P4, R17, R2, RZ ;  /* 0x00000002110c2210 */ /* 0x001fca0007f9e0ff */
[----:B------:R-:W-:Y:S01]  /*03f0*/  @P2 IMAD.X R13, R24, 0x1, R5, P4 ;  /* 0x00000001180d2824 */ /* 0x000fe200020e0605 */
[----:B------:R-:W-:Y:S02]  /*0400*/  @P3 IADD3 R14, P4, R19, R2, RZ ;  /* 0x00000002130e3210 */ /* 0x000fe40007f9e0ff */
[----:B------:R-:W-:Y:S02]  /*0410*/  PRMT R11, RZ, 0x7610, R11 ;  /* 0x00007610ff0b7816 */ /* 0x000fe4000000000b */
[----:B------:R0:W4:Y:S01]  /*0420*/  @P2 LDG.E.U8 R18, desc[UR4][R12.64] ;  /* 0x000000040c122981 */ /* 0x000122000c1e1100 */
[----:B------:R-:W-:-:S05]  /*0430*/  @P3 IMAD.X R15, R10, 0x1, R5, P4 ;  /* 0x000000010a0f3824 */ /* 0x000fca00020e0605 */
[----:B------:R5:W4:Y:S01]  /*0440*/  @P3 LDG.E.U8 R11, desc[UR4][R14.64] ;  /* 0x000000040e0b3981 */ /* 0x000b22000c1e1100 */
[--C-:B-1----:R-:W-:Y:S02]  /*0450*/  @P1 IMAD.MOV R26, RZ, RZ, -R0.reuse ;  /* 0x000000ffff1a1224 */ /* 0x102fe400078e0a00 */
[--C-:B0-----:R-:W-:Y:S02]  /*0460*/  @P0 IMAD.MOV R12, RZ, RZ, -R0.reuse ;  /* 0x000000ffff0c0224 */ /* 0x101fe400078e0a00 */
[----:B------:R-:W-:-:S03]  /*0470*/  @P2 IMAD.MOV R27, RZ, RZ, -R0 ;  /* 0x000000ffff1b2224 */ /* 0x000fc600078e0a00 */
[----:B------:R-:W-:Y:S02]  /*0480*/  @P0 PRMT R12, R12, 0x7710, RZ ;  /* 0x000077100c0c0816 */ /* 0x000fe400000000ff */
[----:B------:R-:W-:Y:S02]  /*0490*/  @P1 PRMT R26, R26, 0x7710, RZ ;  /* 0x000077101a1a1816 */ /* 0x000fe400000000ff */
[----:B------:R-:W-:Y:S01]  /*04a0*/  @P2 PRMT R27, R27, 0x7710, RZ ;  /* 0x000077101b1b2816 */ /* 0x000fe200000000ff */
[----:B------:R-:W-:-:S04]  /*04b0*/  IMAD.WIDE.U32 R20, R9, 0x4, R20 ;  /* 0x0000000409147825 */ /* 0x000fc800078e0014 */
[----:B--2---:R-:W-:Y:S01]  /*04c0*/  @P0 IMAD.IADD R23, R12, 0x1, R23 ;  /* 0x000000010c170824 */ /* 0x004fe200078e0217 */
[-C--:B------:R-:W-:Y:S01]  /*04d0*/  @P0 IADD3 R12, P4, R28, R3.reuse, RZ ;  /* 0x000000031c0c0210 */ /* 0x080fe20007f9e0ff */
[----:B---3--:R-:W-:Y:S02]  /*04e0*/  @P1 IMAD.IADD R25, R26, 0x1, R25 ;  /* 0x000000011a191824 */ /* 0x008fe400078e0219 */
[----:B------:R-:W-:Y:S02]  /*04f0*/  @P3 IMAD.MOV R26, RZ, RZ, -R0 ;  /* 0x000000ffff1a3224 */ /* 0x000fe400078e0a00 */
[----:B------:R-:W-:Y:S01]  /*0500*/  @P0 IMAD.X R13, R16, 0x1, R6, P4 ;  /* 0x00000001100d0824 */ /* 0x000fe200020e0606 */
[-C--:B-----5:R-:W-:Y:S02]  /*0510*/  @P1 IADD3 R14, P4, R29, R3.reuse, RZ ;  /* 0x000000031d0e1210 */ /* 0x0a0fe40007f9e0ff */
[-C--:B------:R-:W-:Y:S02]  /*0520*/  @P2 IADD3 R16, P5, R17, R3.reuse, RZ ;  /* 0x0000000311102210 */ /* 0x080fe40007fbe0ff */
[----:B------:R-:W-:Y:S01]  /*0530*/  @P3 PRMT R26, R26, 0x7710, RZ ;  /* 0x000077101a1a3816 */ /* 0x000fe200000000ff */
[----:B----4-:R-:W-:Y:S01]  /*0540*/  @P2 IMAD.IADD R27, R27, 0x1, R18 ;  /* 0x000000011b1b2824 */ /* 0x010fe200078e0212 */
[----:B------:R-:W-:Y:S01]  /*0550*/  @P3 IADD3 R18, P6, R19, R3, RZ ;  /* 0x0000000313123210 */ /* 0x000fe20007fde0ff */
[----:B------:R-:W-:-:S02]  /*0560*/  @P1 IMAD.X R15, R22, 0x1, R6, P4 ;  /* 0x00000001160f1824 */ /* 0x000fc400020e0606 */
[--C-:B------:R-:W-:Y:S02]  /*0570*/  @P2 IMAD.X R17, R24, 0x1, R6.reuse, P5 ;  /* 0x0000000118112824 */ /* 0x100fe400028e0606 */
[----:B------:R-:W-:Y:S02]  /*0580*/  @P3 IMAD.IADD R11, R26, 0x1, R11 ;  /* 0x000000011a0b3824 */ /* 0x000fe400078e020b */
        /* <DEDUP_REMOVED lines=11> */
.L_x_236:
        /* <DEDUP_REMOVED lines=10> */
.L_x_238:
        /* <DEDUP_REMOVED lines=29> */
.L_x_239:
        /* <DEDUP_REMOVED lines=13> */
.L_x_5346:


//--------------------- .text._ZN2at6native57_GLOBAL__N__f3eca4a2_24_ForeachBinaryOpScalar_cu_86b9896c25multi_tensor_apply_kernelINS1_18TensorListMetadataILi1EEENS1_21BinaryOpScalarFunctorIN3c108BFloat16ELi1ELi1ELi0EEEJSt5minusIfEfEEEvT_T0_DpT1_ --------------------------
	.section	.text._ZN2at6native57_GLOBAL__N__f3eca4a2_24_ForeachBinaryOpScalar_cu_86b9896c25multi_tensor_apply_kernelINS1_18TensorListMetadataILi1EEENS1_21BinaryOpScalarFunctorIN3c108BFloat16ELi1ELi1ELi0EEEJSt5minusIfEfEEEvT_T0_DpT1_,"ax",@progbits
	.align	128
.text._ZN2at6native57_GLOBAL__N__f3eca4a2_24_ForeachBinaryOpScalar_cu_86b9896c25multi_tensor_apply_kernelINS1_18TensorListMetadataILi1EEENS1_21BinaryOpScalarFunctorIN3c108BFloat16ELi1ELi1ELi0EEEJSt5minusIfEfEEEvT_T0_DpT1_:
        .type           _ZN2at6native57_GLOBAL__N__f3eca4a2_24_ForeachBinaryOpScalar_cu_86b9896c25multi_tensor_apply_kernelINS1_18TensorListMetadataILi1EEENS1_21BinaryOpScalarFunctorIN3c108BFloat16ELi1ELi1ELi0EEEJSt5minusIfEfEEEvT_T0_DpT1_,@function
        .size           _ZN2at6native57_GLOBAL__N__f3eca4a2_24_ForeachBinaryOpScalar_cu_86b9896c25multi_tensor_apply_kernelINS1_18TensorListMetadataILi1EEENS1_21BinaryOpScalarFunctorIN3c108BFloat16ELi1ELi1ELi0EEEJSt5minusIfEfEEEvT_T0_DpT1_,(.L_x_5347 - _ZN2at6native57_GLOBAL__N__f3eca4a2_24_ForeachBinaryOpScalar_cu_86b9896c25multi_tensor_apply_kernelINS1_18TensorListMetadataILi1EEENS1_21BinaryOpScalarFunctorIN3c108BFloat16ELi1ELi1ELi0EEEJSt5minusIfEfEEEvT_T0_DpT1_)
        .other          _ZN2at6native57_GLOBAL__N__f3eca4a2_24_ForeachBinaryOpScalar_cu_86b9896c25multi_tensor_apply_kernelINS1_18TensorListMetadataILi1EEENS1_21BinaryOpScalarFunctorIN3c108BFloat16ELi1ELi1ELi0EEEJSt5minusIfEfEEEvT_T0_DpT1_,@"STO_CUDA_ENTRY STV_DEFAULT"
_ZN2at6native57_GLOBAL__N__f3eca4a2_24_ForeachBinaryOpScalar_cu_86b9896c25multi_tensor_apply_kernelINS1_18TensorListMetadataILi1EEENS1_21BinaryOpScalarFunctorIN3c108BFloat16ELi1ELi1ELi0EEEJSt5minusIfEfEEEvT_T0_DpT1_:
        /* <DEDUP_REMOVED lines=25> */
.L_x_241:
[----:B0-----:R-:W-:Y:S01]  /*0190*/  IADD3 R19, P0, R13, R16, RZ ;  /* 0x000000100d137210 */ /* 0x001fe20007f1e0ff */
[C---:B-1----:R-:W-:Y:S01]  /*01a0*/  IMAD R6, R14.reuse, 0x3, RZ ;  /* 0x000000030e067824 */ /* 0x042fe200078e02ff */
[----:B------:R-:W-:Y:S02]  /*01b0*/  PRMT R18, RZ, 0x7610, R18 ;  /* 0x00007610ff127816 */ /* 0x000fe40000000012 */
        /* <DEDUP_REMOVED lines=17> */
[----:B------:R-:W2:Y:S01]  /*02d0*/  @P0 LDG.E.U16 R18, desc[UR4][R10.64] ;  /* 0x000000040a120981 */ /* 0x000ea2000c1e1500 */
        /* <DEDUP_REMOVED lines=8> */
[----:B------:R-:W-:-:S02]  /*0360*/  ISETP.GE.U32.AND.EX P2, PT, R15, RZ, PT, P2 ;  /* 0x000000ff0f00720c */ /* 0x000fc40003f46120 */
[----:B------:R-:W-:Y:S02]  /*0370*/  LEA R6, P6, R7, R2, 0x1 ;  /* 0x0000000207067211 */ /* 0x000fe400078c08ff */
[----:B------:R-:W-:Y:S02]  /*0380*/  ISETP.LT.AND.EX P2, PT, R15, R12, !P2, P4 ;  /* 0x0000000c0f00720c */ /* 0x000fe40005741340 */
[----:B------:R-:W-:Y:S02]  /*0390*/  LEA R8, P5, R19, R2, 0x1 ;  /* 0x0000000213087211 */ /* 0x000fe400078a08ff */
[-CC-:B------:R-:W-:Y:S02]  /*03a0*/  LEA.HI.X R7, R7, R3.reuse, R15.reuse, 0x1, P6 ;  /* 0x0000000307077211 */ /* 0x180fe400030f0c0f */
[----:B------:R-:W-:Y:S02]  /*03b0*/  PRMT R15, RZ, 0x7610, R15 ;  /* 0x00007610ff0f7816 */ /* 0x000fe4000000000f */
[----:B------:R-:W-:-:S02]  /*03c0*/  LEA.HI.X R9, R19, R3, R21, 0x1, P5 ;  /* 0x0000000313097211 */ /* 0x000fc400028f0c15 */
[----:B------:R-:W-:Y:S02]  /*03d0*/  PRMT R19, RZ, 0x7610, R19 ;  /* 0x00007610ff137816 */ /* 0x000fe40000000013 */
[----:B------:R-:W-:Y:S01]  /*03e0*/  PRMT R20, RZ, 0x7610, R20 ;  /* 0x00007610ff147816 */ /* 0x000fe20000000014 */
[----:B------:R-:W3:Y:S04]  /*03f0*/  @P3 LDG.E.U16 R15, desc[UR4][R8.64] ;  /* 0x00000004080f3981 */ /* 0x000ee8000c1e1500 */
[----:B------:R-:W4:Y:S04]  /*0400*/  @P1 LDG.E.U16 R19, desc[UR4][R4.64] ;  /* 0x0000000404131981 */ /* 0x000f28000c1e1500 */
[----:B------:R-:W5:Y:S01]  /*0410*/  @P2 LDG.E.U16 R20, desc[UR4][R6.64] ;  /* 0x0000000406142981 */ /* 0x000f62000c1e1500 */
[----:B------:R-:W-:-:S04]  /*0420*/  IMAD.WIDE.U32 R16, R14, 0x4, R16 ;  /* 0x000000040e107825 */ /* 0x000fc800078e0010 */
[----:B--2---:R-:W-:-:S04]  /*0430*/  IMAD.U32 R18, R18, 0x10000, RZ ;  /* 0x0001000012127824 */ /* 0x004fc800078e00ff */
[----:B------:R-:W-:-:S05]  /*0440*/  FADD.FTZ R18, R18, -UR6 ;  /* 0x8000000612127e21 */ /* 0x000fca0008010000 */
[----:B------:R-:W-:Y:S01]  /*0450*/  F2FP.BF16.F32.PACK_AB R18, RZ, R18 ;  /* 0x00000012ff12723e */ /* 0x000fe200000010ff */
[----:B---3--:R-:W-:Y:S02]  /*0460*/  IMAD.U32 R15, R15, 0x10000, RZ ;  /* 0x000100000f0f7824 */ /* 0x008fe400078e00ff */
[----:B----4-:R-:W-:Y:S02]  /*0470*/  IMAD.U32 R19, R19, 0x10000, RZ ;  /* 0x0001000013137824 */ /* 0x010fe400078e00ff */
[----:B------:R-:W-:Y:S01]  /*0480*/  FADD.FTZ R15, R15, -UR6 ;  /* 0x800000060f0f7e21 */ /* 0x000fe20008010000 */
[----:B-----5:R-:W-:Y:S02]  /*0490*/  IMAD.U32 R20, R20, 0x10000, RZ ;  /* 0x0001000014147824 */ /* 0x020fe400078e00ff */
[----:B------:R-:W-:Y:S02]  /*04a0*/  FADD.FTZ R19, R19, -UR6 ;  /* 0x8000000613137e21 */ /* 0x000fe40008010000 */
[----:B------:R-:W-:Y:S01]  /*04b0*/  F2FP.BF16.F32.PACK_AB R15, RZ, R15 ;  /* 0x0000000fff0f723e */ /* 0x000fe200000010ff */
[----:B------:R-:W-:-:S02]  /*04c0*/  FADD.FTZ R20, R20, -UR6 ;  /* 0x8000000614147e21 */ /* 0x000fc40008010000 */
[----:B------:R-:W-:Y:S02]  /*04d0*/  F2FP.BF16.F32.PACK_AB R19, RZ, R19 ;  /* 0x00000013ff13723e */ /* 0x000fe400000010ff */
[----:B------:R2:W-:Y:S01]  /*04e0*/  @P3 STG.E.U16 desc[UR4][R8.64], R15 ;  /* 0x0000000f08003986 */ /* 0x0005e2000c101504 */
[----:B------:R-:W-:-:S03]  /*04f0*/  F2FP.BF16.F32.PACK_AB R20, RZ, R20 ;  /* 0x00000014ff14723e */ /* 0x000fc600000010ff */
        /* <DEDUP_REMOVED lines=9> */
.L_x_240:
        /* <DEDUP_REMOVED lines=9> */
.L_x_242:
[----:B------:R-:W-:-:S04]  /*0620*/  LEA R4, P0, R11, R2, 0x3 ;  /* 0x000000020b047211 */ /* 0x000fc800078018ff */
[----:B------:R-:W-:-:S05]  /*0630*/  LEA.HI.X R5, R11, R3, R14, 0x3, P0 ;  /* 0x000000030b057211 */ /* 0x000fca00000f1c0e */
[----:B------:R-:W2:Y:S01]  /*0640*/  LDG.E.64 R8, desc[UR4][R4.64] ;  /* 0x0000000404087981 */ /* 0x000ea2000c1e1b00 */
[----:B------:R-:W-:-:S04]  /*0650*/  IADD3 R11, P0, R11, UR6, RZ ;  /* 0x000000060b0b7c10 */ /* 0x000fc8000ff1e0ff */
[----:B------:R-:W-:Y:S01]  /*0660*/  ISETP.LT.U32.AND P1, PT, R11, 0x4000, PT ;  /* 0x000040000b00780c */ /* 0x000fe20003f21070 */
[----:B------:R-:W-:-:S05]  /*0670*/  IMAD.X R14, RZ, RZ, R14, P0 ;  /* 0x000000ffff0e7224 */ /* 0x000fca00000e060e */
[----:B------:R-:W-:Y:S02]  /*0680*/  ISETP.LT.U32.AND.EX P1, PT, R14, RZ, PT, P1 ;  /* 0x000000ff0e00720c */ /* 0x000fe40003f21110 */
[C---:B--2---:R-:W-:Y:S01]  /*0690*/  PRMT R6, R8.reuse, 0x7632, R6 ;  /* 0x0000763208067816 */ /* 0x044fe20000000006 */
[----:B------:R-:W-:Y:S01]  /*06a0*/  IMAD.U32 R8, R8, 0x10000, RZ ;  /* 0x0001000008087824 */ /* 0x000fe200078e00ff */
[C---:B------:R-:W-:Y:S01]  /*06b0*/  PRMT R7, R9.reuse, 0x7632, R7 ;  /* 0x0000763209077816 */ /* 0x040fe20000000007 */
[----:B------:R-:W-:Y:S02]  /*06c0*/  IMAD.U32 R9, R9, 0x10000, RZ ;  /* 0x0001000009097824 */ /* 0x000fe400078e00ff */
[----:B------:R-:W-:Y:S02]  /*06d0*/  IMAD.U32 R6, R6, 0x10000, RZ ;  /* 0x0001000006067824 */ /* 0x000fe400078e00ff */
[----:B------:R-:W-:Y:S01]  /*06e0*/  FADD.FTZ R8, R8, -UR7 ;  /* 0x8000000708087e21 */ /* 0x000fe20008010000 */
[----:B------:R-:W-:-:S02]  /*06f0*/  IMAD.U32 R10, R7, 0x10000, RZ ;  /* 0x00010000070a7824 */ /* 0x000fc400078e00ff */
[----:B------:R-:W-:Y:S01]  /*0700*/  FADD.FTZ R9, R9, -UR7 ;  /* 0x8000000709097e21 */ /* 0x000fe20008010000 */
[----:B------:R-:W-:Y:S01]  /*0710*/  FADD.FTZ R7, R6, -UR7 ;  /* 0x8000000706077e21 */ /* 0x000fe20008010000 */
[----:B------:R-:W-:-:S04]  /*0720*/  FADD.FTZ R10, R10, -UR7 ;  /* 0x800000070a0a7e21 */ /* 0x000fc80008010000 */
[----:B------:R-:W-:Y:S01]  /*0730*/  F2FP.BF16.F32.PACK_AB R8, R7, R8 ;  /* 0x000000080708723e */ /* 0x000fe200000010ff */
[----:B------:R-:W-:Y:S01]  /*0740*/  IMAD.SHL.U32 R7, R11, 0x4, RZ ;  /* 0x000000040b077824 */ /* 0x000fe200078e00ff */
[----:B------:R-:W-:-:S04]  /*0750*/  F2FP.BF16.F32.PACK_AB R9, R10, R9 ;  /* 0x000000090a09723e */ /* 0x000fc800000010ff */
[----:B------:R-:W-:Y:S01]  /*0760*/  ISETP.GE.U32.AND P0, PT, R7, R0, PT ;  /* 0x000000000700720c */ /* 0x000fe20003f06070 */
[----:B------:R0:W-:Y:S01]  /*0770*/  STG.E.64 desc[UR4][R4.64], R8 ;  /* 0x0000000804007986 */ /* 0x0001e2000c101b04 */
[----:B------:R-:W-:-:S04]  /*0780*/  SHF.L.U64.HI R7, R11, 0x2, R14 ;  /* 0x000000020b077819 */ /* 0x000fc8000001020e */
[----:B------:R-:W-:-:S13]  /*0790*/  ISETP.GE.AND.EX P0, PT, R7, R12, PT, P0 ;  /* 0x0000000c0700720c */ /* 0x000fda0003f06300 */
[----:B0-----:R-:W-:Y:S05]  /*07a0*/  @!P0 BRA P1, `(.L_x_242) ;  /* 0xfffffffc009c8947 */ /* 0x001fea000083ffff */
[----:B------:R-:W-:Y:S05]  /*07b0*/  EXIT ;  /* 0x000000000000794d */ /* 0x000fea0003800000 */
.L_x_243:
        /* <DEDUP_REMOVED lines=12> */
.L_x_5347:


//--------------------- .text._ZN2at6native57_GLOBAL__N__f3eca4a2_24_ForeachBinaryOpScalar_cu_86b9896c25multi_tensor_apply_kernelINS1_18TensorListMetadataILi1EEENS1_21BinaryOpScalarFunctorIN3c104HalfELi1ELi1ELi0EEEJSt5minusIfEfEEEvT_T0_DpT1_ --------------------------
	.section	.text._ZN2at6native57_GLOBAL__N__f3eca4a2_24_ForeachBinaryOpScalar_cu_86b9896c25multi_tensor_apply_kernelINS1_18TensorListMetadataILi1EEENS1_21BinaryOpScalarFunctorIN3c104HalfELi1ELi1ELi0EEEJSt5minusIfEfEEEvT_T0_DpT1_,"ax",@progbits
	.align	128
.text._ZN2at6native57_GLOBAL__N__f3eca4a2_24_ForeachBinaryOpScalar_cu_86b9896c25multi_tensor_apply_kernelINS1_18TensorListMetadataILi1EEENS1_21BinaryOpScalarFunctorIN3c104HalfELi1ELi1ELi0EEEJSt5minusIfEfEEEvT_T0_DpT1_:
        .type           _ZN2at6native57_GLOBAL__N__f3eca4a2_24_ForeachBinaryOpScalar_cu_86b9896c25multi_tensor_apply_kernelINS1_18TensorListMetadataILi1EEENS1_21BinaryOpScalarFunctorIN3c104HalfELi1ELi1ELi0EEEJSt5minusIfEfEEEvT_T0_DpT1_,@function
        .size           _ZN2at6native57_GLOBAL__N__f3eca4a2_24_ForeachBinaryOpScalar_cu_86b9896c25multi_tensor_apply_kernelINS1_18TensorListMetadataILi1EEENS1_21BinaryOpScalarFunctorIN3c104HalfELi1ELi1ELi0EEEJSt5minusIfEfEEEvT_T0_DpT1_,(.L_x_5348 - _ZN2at6native57_GLOBAL__N__f3eca4a2_24_ForeachBinaryOpScalar_cu_86b9896c25multi_tensor_apply_kernelINS1_18TensorListMetadataILi1EEENS1_21BinaryOpScalarFunctorIN3c104HalfELi1ELi1ELi0EEEJSt5minusIfEfEEEvT_T0_DpT1_)
        .other          _ZN2at6native57_GLOBAL__N__f3eca4a2_24_ForeachBinaryOpScalar_cu_86b9896c25multi_tensor_apply_kernelINS1_18TensorListMetadataILi1EEENS1_21BinaryOpScalarFunctorIN3c104HalfELi1ELi1ELi0EEEJSt5minusIfEfEEEvT_T0_DpT1_,@"STO_CUDA_ENTRY STV_DEFAULT"
_ZN2at6native57_GLOBAL__N__f3eca4a2_24_ForeachBinaryOpScalar_cu_86b9896c25multi_tensor_apply_kernelINS1_18TensorListMetadataILi1EEENS1_21BinaryOpScalarFunctorIN3c104HalfELi1ELi1ELi0EEEJSt5minusIfEfEEEvT_T0_DpT1_:
        /* <DEDUP_REMOVED lines=25> */
.L_x_245:
        /* <DEDUP_REMOVED lines=42> */
[----:B--2---:R-:W-:-:S05]  /*0430*/  HADD2.F32 R18, -RZ, R18.H0_H0 ;  /* 0x20000012ff127230 */ /* 0x004fca0000004100 */
[----:B------:R-:W-:-:S05]  /*0440*/  FADD.FTZ R18, R18, -UR6 ;  /* 0x8000000612127e21 */ /* 0x000fca0008010000 */
[----:B------:R-:W-:Y:S01]  /*0450*/  F2FP.F16.F32.PACK_AB R18, RZ, R18 ;  /* 0x00000012ff12723e */ /* 0x000fe200000000ff */
[----:B---3--:R-:W-:Y:S02]  /*0460*/  HADD2.F32 R15, -RZ, R15.H0_H0 ;  /* 0x2000000fff0f7230 */ /* 0x008fe40000004100 */
[----:B----4-:R-:W-:-:S03]  /*0470*/  HADD2.F32 R19, -RZ, R19.H0_H0 ;  /* 0x20000013ff137230 */ /* 0x010fc60000004100 */
[----:B------:R-:W-:Y:S01]  /*0480*/  FADD.FTZ R15, R15, -UR6 ;  /* 0x800000060f0f7e21 */ /* 0x000fe20008010000 */
[----:B-----5:R-:W-:Y:S02]  /*0490*/  HADD2.F32 R20, -RZ, R20.H0_H0 ;  /* 0x20000014ff147230 */ /* 0x020fe40000004100 */
[----:B------:R-:W-:Y:S02]  /*04a0*/  FADD.FTZ R19, R19, -UR6 ;  /* 0x8000000613137e21 */ /* 0x000fe40008010000 */
[----:B------:R-:W-:Y:S01]  /*04b0*/  F2FP.F16.F32.PACK_AB R15, RZ, R15 ;  /* 0x0000000fff0f723e */ /* 0x000fe200000000ff */
[----:B------:R-:W-:Y:S02]  /*04c0*/  FADD.FTZ R20, R20, -UR6 ;  /* 0x8000000614147e21 */ /* 0x000fe40008010000 */
[----:B------:R-:W-:Y:S02]  /*04d0*/  F2FP.F16.F32.PACK_AB R19, RZ, R19 ;  /* 0x00000013ff13723e */ /* 0x000fe400000000ff */
[----:B------:R2:W-:Y:S01]  /*04e0*/  @P3 STG.E.U16 desc[UR4][R8.64], R15 ;  /* 0x0000000f08003986 */ /* 0x0005e2000c101504 */
[----:B------:R-:W-:-:S03]  /*04f0*/  F2FP.F16.F32.PACK_AB R20, RZ, R20 ;  /* 0x00000014ff14723e */ /* 0x000fc600000000ff */
        /* <DEDUP_REMOVED lines=9> */
.L_x_244:
        /* <DEDUP_REMOVED lines=9> */
.L_x_246:
[----:B------:R-:W-:-:S04]  /*0620*/  LEA R4, P0, R11, R2, 0x3 ;  /* 0x000000020b047211 */ /* 0x000fc800078018ff */
[----:B------:R-:W-:-:S05]  /*0630*/  LEA.HI.X R5, R11, R3, R10, 0x3, P0 ;  /* 0x000000030b057211 */ /* 0x000fca00000f1c0a */
[----:B------:R-:W2:Y:S01]  /*0640*/  LDG.E.64 R8, desc[UR4][R4.64] ;  /* 0x0000000404087981 */ /* 0x000ea2000c1e1b00 */
[----:B------:R-:W-:-:S04]  /*0650*/  IADD3 R11, P0, R11, UR6, RZ ;  /* 0x000000060b0b7c10 */ /* 0x000fc8000ff1e0ff */
[----:B------:R-:W-:Y:S01]  /*0660*/  ISETP.LT.U32.AND P1, PT, R11, 0x4000, PT ;  /* 0x000040000b00780c */ /* 0x000fe20003f21070 */
[----:B------:R-:W-:-:S05]  /*0670*/  IMAD.X R10, RZ, RZ, R10, P0 ;  /* 0x000000ffff0a7224 */ /* 0x000fca00000e060a */
[----:B------:R-:W-:Y:S01]  /*0680*/  ISETP.LT.U32.AND.EX P1, PT, R10, RZ, PT, P1 ;  /* 0x000000ff0a00720c */ /* 0x000fe20003f21110 */
[--C-:B--2---:R-:W-:Y:S02]  /*0690*/  HADD2.F32 R6, -RZ, R8.reuse.H0_H0 ;  /* 0x20000008ff067230 */ /* 0x104fe40000004100 */
[----:B------:R-:W-:Y:S02]  /*06a0*/  HADD2.F32 R7, -RZ, R8.H1_H1 ;  /* 0x30000008ff077230 */ /* 0x000fe40000004100 */
[--C-:B------:R-:W-:Y:S02]  /*06b0*/  HADD2.F32 R8, -RZ, R9.reuse.H0_H0 ;  /* 0x20000009ff087230 */ /* 0x100fe40000004100 */
[----:B------:R-:W-:Y:S01]  /*06c0*/  FADD.FTZ R6, R6, -UR7 ;  /* 0x8000000706067e21 */ /* 0x000fe20008010000 */
[----:B------:R-:W-:Y:S02]  /*06d0*/  HADD2.F32 R9, -RZ, R9.H1_H1 ;  /* 0x30000009ff097230 */ /* 0x000fe40000004100 */
[----:B------:R-:W-:Y:S01]  /*06e0*/  FADD.FTZ R7, R7, -UR7 ;  /* 0x8000000707077e21 */ /* 0x000fe20008010000 */
[----:B------:R-:W-:-:S02]  /*06f0*/  FADD.FTZ R8, R8, -UR7 ;  /* 0x8000000708087e21 */ /* 0x000fc40008010000 */
[----:B------:R-:W-:Y:S02]  /*0700*/  FADD.FTZ R9, R9, -UR7 ;  /* 0x8000000709097e21 */ /* 0x000fe40008010000 */
[----:B------:R-:W-:-:S03]  /*0710*/  F2FP.F16.F32.PACK_AB R6, R7, R6 ;  /* 0x000000060706723e */ /* 0x000fc600000000ff */
[----:B------:R-:W-:Y:S01]  /*0720*/  F2FP.F16.F32.PACK_AB R7, R9, R8 ;  /* 0x000000080907723e */ /* 0x000fe200000000ff */
[----:B------:R-:W-:-:S04]  /*0730*/  IMAD.SHL.U32 R9, R11, 0x4, RZ ;  /* 0x000000040b097824 */ /* 0x000fc800078e00ff */
[----:B------:R0:W-:Y:S01]  /*0740*/  STG.E.64 desc[UR4][R4.64], R6 ;  /* 0x0000000604007986 */ /* 0x0001e2000c101b04 */
[----:B------:R-:W-:Y:S02]  /*0750*/  ISETP.GE.U32.AND P0, PT, R9, R0, PT ;  /* 0x000000000900720c */ /* 0x000fe40003f06070 */
[----:B------:R-:W-:-:S04]  /*0760*/  SHF.L.U64.HI R9, R11, 0x2, R10 ;  /* 0x000000020b097819 */ /* 0x000fc8000001020a */
[----:B------:R-:W-:-:S13]  /*0770*/  ISETP.GE.AND.EX P0, PT, R9, R12, PT, P0 ;  /* 0x0000000c0900720c */ /* 0x000fda0003f06300 */
[----:B0-----:R-:W-:Y:S05]  /*0780*/  @!P0 BRA P1, `(.L_x_246) ;  /* 0xfffffffc00a48947 */ /* 0x001fea000083ffff */
[----:B------:R-:W-:Y:S05]  /*0790*/  EXIT ;  /* 0x000000000000794d */ /* 0x000fea0003800000 */
.L_x_247:
        /* <DEDUP_REMOVED lines=14> */
.L_x_5348:


//--------------------- .text._ZN2at6native57_GLOBAL__N__f3eca4a2_24_ForeachBinaryOpScalar_cu_86b9896c25multi_tensor_apply_kernelINS1_18TensorListMetadataILi1EEENS1_21BinaryOpScalarFunctorIbLi1ELi1ELi0EEEJSt5minusIbEbEEEvT_T0_DpT1_ --------------------------
	.section	.text._ZN2at6native57_GLOBAL__N__f3eca4a2_24_ForeachBinaryOpScalar_cu_86b9896c25multi_tensor_apply_kernelINS1_18TensorListMetadataILi1EEENS1_21BinaryOpScalarFunctorIbLi1ELi1ELi0EEEJSt5minusIbEbEEEvT_T0_DpT1_,"ax",@progbits
	.align	128
.text._ZN2at6native57_GLOBAL__N__f3eca4a2_24_ForeachBinaryOpScalar_cu_86b9896c25multi_tensor_apply_kernelINS1_18TensorListMetadataILi1EEENS1_21BinaryOpScalarFunctorIbLi1ELi1ELi0EEEJSt5minusIbEbEEEvT_T0_DpT1_:
        .type           _ZN2at6native57_GLOBAL__N__f3eca4a2_24_ForeachBinaryOpScalar_cu_86b9896c25multi_tensor_apply_kernelINS1_18TensorListMetadataILi1EEENS1_21BinaryOpScalarFunctorIbLi1ELi1ELi0EEEJSt5minusIbEbEEEvT_T0_DpT1_,@function
        .size           _ZN2at6native57_GLOBAL__N__f3eca4a2_24_ForeachBinaryOpScalar_cu_86b9896c25multi_tensor_apply_kernelINS1_18TensorListMetadataILi1EEENS1_21BinaryOpScalarFunctorIbLi1ELi1ELi0EEEJSt5minusIbEbEEEvT_T0_DpT1_,(.L_x_5349 - _ZN2at6native57_GLOBAL__N__f3eca4a2_24_ForeachBinaryOpScalar_cu_86b9896c25multi_tensor_apply_kernelINS1_18TensorListMetadataILi1EEENS1_21BinaryOpScalarFunctorIbLi1ELi1ELi0EEEJSt5minusIbEbEEEvT_T0_DpT1_)
        .other          _ZN2at6native57_GLOBAL__N__f3eca4a2_24_ForeachBinaryOpScalar_cu_86b9896c25multi_tensor_apply_kernelINS1_18TensorListMetadataILi1EEENS1_21BinaryOpScalarFunctorIbLi1ELi1ELi0EEEJSt5minusIbEbEEEvT_T0_DpT1_,@"STO_CUDA_ENTRY STV_DEFAULT"
_ZN2at6native57_GLOBAL__N__f3eca4a2_24_ForeachBinaryOpScalar_cu_86b9896c25multi_tensor_apply_kernelINS1_18TensorListMetadataILi1EEENS1_21BinaryOpScalarFunctorIbLi1ELi1ELi0EEEJSt5minusIbEbEEEvT_T0_DpT1_:
        /* <DEDUP_REMOVED lines=23> */
.L_x_249:
[----:B0-----:R-:W-:Y:S01]  /*0170*/  IADD3 R5, P0, R13, R16, RZ ;  /* 0x000000100d057210 */ /* 0x001fe20007f1e0ff */
[C---:B-1----:R-:W-:Y:S01]  /*0180*/  IMAD R6, R14.reuse, 0x3, RZ ;  /* 0x000000030e067824 */ /* 0x042fe200078e02ff */
[----:B------:R-:W-:Y:S02]  /*0190*/  PRMT R20, RZ, 0x7610, R20 ;  /* 0x00007610ff147816 */ /* 0x000fe40000000014 */
[----:B------:R-:W-:Y:S01]  /*01a0*/  IADD3 R10, P1, R14, R5, RZ ;  /* 0x000000050e0a7210 */ /* 0x000fe20007f3e0ff */
[----:B------:R-:W-:Y:S01]  /*01b0*/  IMAD.X R19, RZ, RZ, R17, P0 ;  /* 0x000000ffff137224 */ /* 0x000fe200000e0611 */
[C---:B------:R-:W-:Y:S02]  /*01c0*/  ISETP.GE.U32.AND P4, PT, R5.reuse, 0x10000, PT ;  /* 0x000100000500780c */ /* 0x040fe40003f86070 */
[----:B------:R-:W-:Y:S01]  /*01d0*/  ISETP.GE.U32.AND P3, PT, R10, 0x10000, PT ;  /* 0x000100000a00780c */ /* 0x000fe20003f66070 */
[----:B------:R-:W-:Y:S01]  /*01e0*/  IMAD.X R9, RZ, RZ, R19, P1 ;  /* 0x000000ffff097224 */ /* 0x000fe200008e0613 */
[----:B------:R-:W-:-:S02]  /*01f0*/  ISETP.LT.U32.AND P2, PT, R5, R3, PT ;  /* 0x000000030500720c */ /* 0x000fc40003f41070 */
[----:B------:R-:W-:Y:S02]  /*0200*/  ISETP.GE.U32.AND.EX P4, PT, R19, RZ, PT, P4 ;  /* 0x000000ff1300720c */ /* 0x000fe40003f86140 */
[-C--:B------:R-:W-:Y:S02]  /*0210*/  LEA R4, P5, R14, R5.reuse, 0x1 ;  /* 0x000000050e047211 */ /* 0x080fe400078a08ff */
[----:B------:R-:W-:Y:S02]  /*0220*/  IADD3 R6, P0, R6, R5, RZ ;  /* 0x0000000506067210 */ /* 0x000fe40007f1e0ff */
[----:B------:R-:W-:Y:S02]  /*0230*/  ISETP.LT.U32.AND P1, PT, R10, R3, PT ;  /* 0x000000030a00720c */ /* 0x000fe40003f21070 */
[----:B------:R-:W-:Y:S01]  /*0240*/  ISETP.GE.U32.AND.EX P3, PT, R9, RZ, PT, P3 ;  /* 0x000000ff0900720c */ /* 0x000fe20003f66130 */
[----:B------:R-:W-:Y:S01]  /*0250*/  IMAD.X R7, RZ, RZ, R19, P0 ;  /* 0x000000ffff077224 */ /* 0x000fe200000e0613 */
[----:B------:R-:W-:-:S02]  /*0260*/  ISETP.LT.AND.EX P2, PT, R19, R12, !P4, P2 ;  /* 0x0000000c1300720c */ /* 0x000fc40006741320 */
[-C--:B------:R-:W-:Y:S01]  /*0270*/  IADD3 R8, P6, R5, R0.reuse, RZ ;  /* 0x0000000005087210 */ /* 0x080fe20007fde0ff */
[----:B------:R-:W-:Y:S01]  /*0280*/  IMAD.X R5, RZ, RZ, R19, P5 ;  /* 0x000000ffff057224 */ /* 0x000fe200028e0613 */
[----:B------:R-:W-:Y:S02]  /*0290*/  IADD3 R10, P4, R10, R0, RZ ;  /* 0x000000000a0a7210 */ /* 0x000fe40007f9e0ff */
[C---:B------:R-:W-:Y:S02]  /*02a0*/  ISETP.LT.AND.EX P1, PT, R9.reuse, R12, !P3, P1 ;  /* 0x0000000c0900720c */ /* 0x040fe40005f21310 */
[----:B------:R-:W-:Y:S01]  /*02b0*/  ISETP.GE.U32.AND P3, PT, R4, 0x10000, PT ;  /* 0x000100000400780c */ /* 0x000fe20003f66070 */
[--C-:B------:R-:W-:Y:S01]  /*02c0*/  IMAD.X R11, R9, 0x1, R2.reuse, P4 ;  /* 0x00000001090b7824 */ /* 0x100fe200020e0602 */
[----:B------:R-:W-:Y:S01]  /*02d0*/  ISETP.GE.U32.AND P5, PT, R6, 0x10000, PT ;  /* 0x000100000600780c */ /* 0x000fe20003fa6070 */
[----:B------:R-:W-:Y:S01]  /*02e0*/  IMAD.X R9, R19, 0x1, R2, P6 ;  /* 0x0000000113097824 */ /* 0x000fe200030e0602 */
[----:B------:R-:W-:-:S02]  /*02f0*/  ISETP.LT.U32.AND P4, PT, R4, R3, PT ;  /* 0x000000030400720c */ /* 0x000fc40003f81070 */
[----:B------:R-:W-:Y:S02]  /*0300*/  ISETP.GE.U32.AND.EX P3, PT, R5, RZ, PT, P3 ;  /* 0x000000ff0500720c */ /* 0x000fe40003f66130 */
[----:B------:R-:W-:Y:S01]  /*0310*/  ISETP.LT.U32.AND P0, PT, R6, R3, PT ;  /* 0x000000030600720c */ /* 0x000fe20003f01070 */
[----:B------:R-:W2:Y:S01]  /*0320*/  @P2 LDG.E.U8 R20, desc[UR6][R8.64] ;  /* 0x0000000608142981 */ /* 0x000ea2000c1e1100 */
[----:B------:R-:W-:Y:S02]  /*0330*/  ISETP.GE.U32.AND.EX P5, PT, R7, RZ, PT, P5 ;  /* 0x000000ff0700720c */ /* 0x000fe40003fa6150 */
[-C--:B------:R-:W-:Y:S02]  /*0340*/  ISETP.LT.AND.EX P3, PT, R5, R12.reuse, !P3, P4 ;  /* 0x0000000c0500720c */ /* 0x080fe40005f61340 */
[----:B------:R-:W-:Y:S02]  /*0350*/  ISETP.LT.AND.EX P0, PT, R7, R12, !P5, P0 ;  /* 0x0000000c0700720c */ /* 0x000fe40006f01300 */
[----:B------:R-:W-:-:S02]  /*0360*/  IADD3 R4, P4, R4, R0, RZ ;  /* 0x0000000004047210 */ /* 0x000fc40007f9e0ff */
[----:B------:R-:W-:Y:S02]  /*0370*/  IADD3 R6, P5, R6, R0, RZ ;  /* 0x0000000006067210 */ /* 0x000fe40007fbe0ff */
        /* <DEDUP_REMOVED lines=8> */
[----:B------:R-:W-:Y:S01]  /*0400*/  ULDC.S8 UR4, c[0x0][0xf3a] ;  /* 0x0003ce8000047ab9 */ /* 0x000fe20000000200 */
[----:B------:R-:W-:Y:S01]  /*0410*/  IMAD.WIDE.U32 R16, R14, 0x4, R16 ;  /* 0x000000040e107825 */ /* 0x000fe200078e0010 */
[----:B--2---:R-:W-:-:S04]  /*0420*/  LOP3.LUT P4, RZ, R20, 0xff, RZ, 0xc0, !PT ;  /* 0x000000ff14ff7812 */ /* 0x004fc8000788c0ff */
[----:B------:R-:W-:Y:S02]  /*0430*/  ISETP.NE.XOR P5, PT, RZ, UR4, P4 ;  /* 0x00000004ff007c0c */ /* 0x000fe4000a7a5a70 */
[----:B---3--:R-:W-:Y:S02]  /*0440*/  LOP3.LUT P6, RZ, R15, 0xff, RZ, 0xc0, !PT ;  /* 0x000000ff0fff7812 */ /* 0x008fe400078cc0ff */
[----:B------:R-:W-:Y:S02]  /*0450*/  @P2 SEL R15, RZ, 0x1, !P5 ;  /* 0x00000001ff0f2807 */ /* 0x000fe40006800000 */
[----:B----4-:R-:W-:Y:S02]  /*0460*/  LOP3.LUT P4, RZ, R19, 0xff, RZ, 0xc0, !PT ;  /* 0x000000ff13ff7812 */ /* 0x010fe4000788c0ff */
[----:B------:R-:W-:Y:S02]  /*0470*/  ISETP.NE.XOR P6, PT, RZ, UR4, P6 ;  /* 0x00000004ff007c0c */ /* 0x000fe4000b7c5a70 */
[----:B-----5:R-:W-:-:S02]  /*0480*/  LOP3.LUT P5, RZ, R18, 0xff, RZ, 0xc0, !PT ;  /* 0x000000ff12ff7812 */ /* 0x020fc400078ac0ff */
[----:B------:R-:W-:Y:S02]  /*0490*/  ISETP.NE.XOR P4, PT, RZ, UR4, P4 ;  /* 0x00000004ff007c0c */ /* 0x000fe4000a785a70 */
[----:B------:R-:W-:Y:S02]  /*04a0*/  ISETP.NE.XOR P5, PT, RZ, UR4, P5 ;  /* 0x00000004ff007c0c */ /* 0x000fe4000afa5a70 */
[----:B------:R-:W-:Y:S02]  /*04b0*/  SEL R21, RZ, 0x1, !P6 ;  /* 0x00000001ff157807 */ /* 0x000fe40007000000 */
[----:B------:R-:W-:Y:S02]  /*04c0*/  SEL R23, RZ, 0x1, !P4 ;  /* 0x00000001ff177807 */ /* 0x000fe40006000000 */
[----:B------:R-:W-:Y:S01]  /*04d0*/  @P0 SEL R19, RZ, 0x1, !P5 ;  /* 0x00000001ff130807 */ /* 0x000fe20006800000 */
[----:B------:R2:W-:Y:S04]  /*04e0*/  @P2 STG.E.U8 desc[UR6][R8.64], R15 ;  /* 0x0000000f08002986 */ /* 0x0005e8000c101106 */
[----:B------:R2:W-:Y:S01]  /*04f0*/  @P1 STG.E.U8 desc[UR6][R10.64], R21 ;  /* 0x000000150a001986 */ /* 0x0005e2000c101106 */
[----:B------:R-:W-:-:S03]  /*0500*/  ISETP.LT.U32.AND P1, PT, R16, R3, PT ;  /* 0x000000031000720c */ /* 0x000fc60003f21070 */
[----:B------:R2:W-:Y:S04]  /*0510*/  @P3 STG.E.U8 desc[UR6][R4.64], R23 ;  /* 0x0000001704003986 */ /* 0x0005e8000c101106 */
[----:B------:R2:W-:Y:S01]  /*0520*/  @P0 STG.E.U8 desc[UR6][R6.64], R19 ;  /* 0x0000001306000986 */ /* 0x0005e2000c101106 */
[----:B------:R-:W-:Y:S02]  /*0530*/  ISETP.GE.U32.AND P0, PT, R16, 0x10000, PT ;  /* 0x000100001000780c */ /* 0x000fe40003f06070 */
[C---:B------:R-:W-:Y:S02]  /*0540*/  ISETP.LT.AND.EX P1, PT, R17.reuse, R12, PT, P1 ;  /* 0x0000000c1100720c */ /* 0x040fe40003f21310 */
[----:B------:R-:W-:-:S13]  /*0550*/  ISETP.GE.U32.AND.EX P0, PT, R17, RZ, PT, P0 ;  /* 0x000000ff1100720c */ /* 0x000fda0003f06100 */
[----:B--2---:R-:W-:Y:S05]  /*0560*/  @!P0 BRA P1, `(.L_x_249) ;  /* 0xfffffffc00008947 */ /* 0x004fea000083ffff */
[----:B------:R-:W-:Y:S05]  /*0570*/  EXIT ;  /* 0x000000000000794d */ /* 0x000fea0003800000 */
.L_x_248:
        /* <DEDUP_REMOVED lines=10> */
.L_x_250:
[----:B------:R-:W-:-:S04]  /*0620*/  LEA R4, P0, R11, R0, 0x2 ;  /* 0x000000000b047211 */ /* 0x000fc800078010ff */
[----:B------:R-:W-:-:S05]  /*0630*/  LEA.HI.X R5, R11, R2, R10, 0x2, P0 ;  /* 0x000000020b057211 */ /* 0x000fca00000f140a */
[----:B------:R-:W2:Y:S02]  /*0640*/  LDG.E R9, desc[UR6][R4.64] ;  /* 0x0000000604097981 */ /* 0x000ea4000c1e1900 */
[C---:B--2---:R-:W-:Y:S02]  /*0650*/  PRMT R6, R9.reuse, 0x7770, RZ ;  /* 0x0000777009067816 */ /* 0x044fe400000000ff */
[C---:B------:R-:W-:Y:S02]  /*0660*/  PRMT R7, R9.reuse, 0x7771, RZ ;  /* 0x0000777109077816 */ /* 0x040fe400000000ff */
[----:B------:R-:W-:Y:S02]  /*0670*/  PRMT R8, R9, 0x7772, RZ ;  /* 0x0000777209087816 */ /* 0x000fe400000000ff */
[----:B------:R-:W-:Y:S02]  /*0680*/  ISETP.NE.XOR P0, PT, R6, RZ, P2 ;  /* 0x000000ff0600720c */ /* 0x000fe40001705a70 */
[----:B------:R-:W-:-:S02]  /*0690*/  ISETP.NE.XOR P1, PT, R7, RZ, P2 ;  /* 0x000000ff0700720c */ /* 0x000fc40001725a70 */
[----:B------:R-:W-:Y:S02]  /*06a0*/  ISETP.NE.XOR P3, PT, R8, RZ, P2 ;  /* 0x000000ff0800720c */ /* 0x000fe40001765a70 */
[----:B------:R-:W-:Y:S02]  /*06b0*/  PRMT R6, R9, 0x7773, RZ ;  /* 0x0000777309067816 */ /* 0x000fe400000000ff */
[----:B------:R-:W-:Y:S02]  /*06c0*/  SEL R7, RZ, 0x1, !P0 ;  /* 0x00000001ff077807 */ /* 0x000fe40004000000 */
[----:B------:R-:W-:Y:S02]  /*06d0*/  SEL R8, RZ, 0x1, !P1 ;  /* 0x00000001ff087807 */ /* 0x000fe40004800000 */
[----:B------:R-:W-:Y:S02]  /*06e0*/  ISETP.NE.XOR P0, PT, R6, RZ, P2 ;  /* 0x000000ff0600720c */ /* 0x000fe40001705a70 */
[----:B------:R-:W-:-:S02]  /*06f0*/  SEL R6, RZ, 0x1, !P3 ;  /* 0x00000001ff067807 */ /* 0x000fc40005800000 */
[----:B------:R-:W-:Y:S02]  /*0700*/  PRMT R9, R8, 0x7604, R7 ;  /* 0x0000760408097816 */ /* 0x000fe40000000007 */
[----:B------:R-:W-:Y:S02]  /*0710*/  SEL R7, RZ, 0x1, !P0 ;  /* 0x00000001ff077807 */ /* 0x000fe40004000000 */
[----:B------:R-:W-:Y:S02]  /*0720*/  PRMT R6, R6, 0x7054, R9 ;  /* 0x0000705406067816 */ /* 0x000fe40000000009 */
[----:B------:R-:W-:Y:S02]  /*0730*/  IADD3 R11, P0, R11, UR4, RZ ;  /* 0x000000040b0b7c10 */ /* 0x000fe4000ff1e0ff */
[----:B------:R-:W-:Y:S02]  /*0740*/  PRMT R7, R7, 0x654, R6 ;  /* 0x0000065407077816 */ /* 0x000fe40000000006 */
[C---:B------:R-:W-:Y:S01]  /*0750*/  ISETP.LT.U32.AND P1, PT, R11.reuse, 0x4000, PT ;  /* 0x000040000b00780c */ /* 0x040fe20003f21070 */
[----:B------:R-:W-:-:S02]  /*0760*/  IMAD.SHL.U32 R6, R11, 0x4, RZ ;  /* 0x000000040b067824 */ /* 0x000fc400078e00ff */
[----:B------:R-:W-:Y:S01]  /*0770*/  IMAD.X R10, RZ, RZ, R10, P0 ;  /* 0x000000ffff0a7224 */ /* 0x000fe200000e060a */
[----:B------:R0:W-:Y:S02]  /*0780*/  STG.E desc[UR6][R4.64], R7 ;  /* 0x0000000704007986 */ /* 0x0001e4000c101906 */
[----:B------:R-:W-:Y:S02]  /*0790*/  ISETP.GE.U32.AND P0, PT, R6, R3, PT ;  /* 0x000000030600720c */ /* 0x000fe40003f06070 */
[----:B------:R-:W-:Y:S02]  /*07a0*/  SHF.L.U64.HI R9, R11, 0x2, R10 ;  /* 0x000000020b097819 */ /* 0x000fe4000001020a */
[----:B------:R-:W-:Y:S02]  /*07b0*/  ISETP.LT.U32.AND.EX P1, PT, R10, RZ, PT, P1 ;  /* 0x000000ff0a00720c */ /* 0x000fe40003f21110 */
[----:B------:R-:W-:-:S13]  /*07c0*/  ISETP.GE.AND.EX P0, PT, R9, R12, PT, P0 ;  /* 0x0000000c0900720c */ /* 0x000fda0003f06300 */
[----:B0-----:R-:W-:Y:S05]  /*07d0*/  @!P0 BRA P1, `(.L_x_250) ;  /* 0xfffffffc00908947 */ /* 0x001fea000083ffff */
[----:B------:R-:W-:Y:S05]  /*07e0*/  EXIT ;  /* 0x000000000000794d */ /* 0x000fea0003800000 */
.L_x_251:
        /* <DEDUP_REMOVED lines=9> */
.L_x_5349:


//--------------------- .text._ZN2at6native57_GLOBAL__N__f3eca4a2_24_ForeachBinaryOpScalar_cu_86b9896c25multi_tensor_apply_kernelINS1_18TensorListMetadataILi1EEENS1_21BinaryOpScalarFunctorIN3c107complexIfEELi1ELi1ELi0EEEJSt5minusIS8_ES8_EEEvT_T0_DpT1_ --------------------------
	.section	.text._ZN2at6native57_GLOBAL__N__f3eca4a2_24_ForeachBinaryOpScalar_cu_86b9896c25multi_tensor_apply_kernelINS1_18TensorListMetadataILi1EEENS1_21BinaryOpScalarFunctorIN3c107complexIfEELi1ELi1ELi0EEEJSt5minusIS8_ES8_EEEvT_T0_DpT1_,"ax",@progbits
	.align	128
.text._ZN2at6native57_GLOBAL__N__f3eca4a2_24_ForeachBinaryOpScalar_cu_86b9896c25multi_tensor_apply_kernelINS1_18TensorListMetadataILi1EEENS1_21BinaryOpScalarFunctorIN3c107complexIfEELi1ELi1ELi0EEEJSt5minusIS8_ES8_EEEvT_T0_DpT1_:
        .type           _ZN2at6native57_GLOBAL__N__f3eca4a2_24_ForeachBinaryOpScalar_cu_86b9896c25multi_tensor_apply_kernelINS1_18TensorListMetadataILi1EEENS1_21BinaryOpScalarFunctorIN3c107complexIfEELi1ELi1ELi0EEEJSt5minusIS8_ES8_EEEvT_T0_DpT1_,@function
        .size           _ZN2at6native57_GLOBAL__N__f3eca4a2_24_ForeachBinaryOpScalar_cu_86b9896c25multi_tensor_apply_kernelINS1_18TensorListMetadataILi1EEENS1_21BinaryOpScalarFunctorIN3c107complexIfEELi1ELi1ELi0EEEJSt5minusIS8_ES8_EEEvT_T0_DpT1_,(.L_x_5350 - _ZN2at6native57_GLOBAL__N__f3eca4a2_24_ForeachBinaryOpScalar_cu_86b9896c25multi_tensor_apply_kernelINS1_18TensorListMetadataILi1EEENS1_21BinaryOpScalarFunctorIN3c107complexIfEELi1ELi1ELi0EEEJSt5minusIS8_ES8_EEEvT_T0_DpT1_)
        .other          _ZN2at6native57_GLOBAL__N__f3eca4a2_24_ForeachBinaryOpScalar_cu_86b9896c25multi_tensor_apply_kernelINS1_18TensorListMetadataILi1EEENS1_21BinaryOpScalarFunctorIN3c107complexIfEELi1ELi1ELi0EEEJSt5minusIS8_ES8_EEEvT_T0_DpT1_,@"STO_CUDA_ENTRY STV_DEFAULT"
_ZN2at6native57_GLOBAL__N__f3eca4a2_24_ForeachBinaryOpScalar_cu_86b9896c25multi_tensor_apply_kernelINS1_18TensorListMetadataILi1EEENS1_21BinaryOpScalarFunctorIN3c107complexIfEELi1ELi1ELi0EEEJSt5minusIS8_ES8_EEEvT_T0_DpT1_:
        /* <DEDUP_REMOVED lines=25> */
.L_x_253:
[----:B0-----:R-:W-:Y:S02]  /*0190*/  IADD3 R9, P1, R27, R24, RZ ;  /* 0x000000181b097210 */ /* 0x001fe40007f3e0ff */
[----:B------:R-:W-:Y:S02]  /*01a0*/  CS2R R16, SRZ ;  /* 0x0000000000107805 */ /* 0x000fe4000001ff00 */
[C---:B------:R-:W-:Y:S01]  /*01b0*/  ISETP.GE.U32.AND P0, PT, R9.reuse, 0x10000, PT ;  /* 0x000100000900780c */ /* 0x040fe20003f06070 */
[----:B------:R-:W-:Y:S01]  /*01c0*/  IMAD.X R21, RZ, RZ, R3, P1 ;  /* 0x000000ffff157224 */ /* 0x000fe200008e0603 */
[----:B------:R-:W-:Y:S02]  /*01d0*/  ISETP.LT.U32.AND P1, PT, R9, R2, PT ;  /* 0x000000020900720c */ /* 0x000fe40003f21070 */
[----:B-1----:R-:W-:Y:S02]  /*01e0*/  IADD3 R5, P2, R25, R9, RZ ;  /* 0x0000000919057210 */ /* 0x002fe40007f5e0ff */
[----:B------:R-:W-:-:S04]  /*01f0*/  ISETP.GE.U32.AND.EX P0, PT, R21, RZ, PT, P0 ;  /* 0x000000ff1500720c */ /* 0x000fc80003f06100 */
[----:B------:R-:W-:-:S13]  /*0200*/  ISETP.LT.AND.EX P0, PT, R21, R0, !P0, P1 ;  /* 0x000000001500720c */ /* 0x000fda0004701310 */
[----:B------:R-:W-:-:S04]  /*0210*/  @P0 LEA R10, P1, R9, R28, 0x3 ;  /* 0x0000001c090a0211 */ /* 0x000fc800078218ff */
[--C-:B------:R-:W-:Y:S01]  /*0220*/  @P0 LEA.HI.X R11, R9, R29, R21.reuse, 0x3, P1 ;  /* 0x0000001d090b0211 */ /* 0x100fe200008f1c15 */
[----:B------:R-:W-:-:S04]  /*0230*/  IMAD.X R4, RZ, RZ, R21, P2 ;  /* 0x000000ffff047224 */ /* 0x000fc800010e0615 */
[----:B------:R0:W2:Y:S01]  /*0240*/  @P0 LDG.E.64 R16, desc[UR4][R10.64] ;  /* 0x000000040a100981 */ /* 0x0000a2000c1e1b00 */
[----:B------:R-:W-:Y:S01]  /*0250*/  ISETP.GE.U32.AND P1, PT, R5, 0x10000, PT ;  /* 0x000100000500780c */ /* 0x000fe20003f26070 */
[C---:B------:R-:W-:Y:S01]  /*0260*/  IMAD R8, R25.reuse, 0x3, RZ ;  /* 0x0000000319087824 */ /* 0x040fe200078e02ff */
[----:B------:R-:W-:Y:S02]  /*0270*/  LEA R7, P4, R25, R9, 0x1 ;  /* 0x0000000919077211 */ /* 0x000fe400078808ff */
[----:B------:R-:W-:Y:S02]  /*0280*/  ISETP.LT.U32.AND P3, PT, R5, R2, PT ;  /* 0x000000020500720c */ /* 0x000fe40003f61070 */
[----:B------:R-:W-:Y:S01]  /*0290*/  ISETP.GE.U32.AND.EX P1, PT, R4, RZ, PT, P1 ;  /* 0x000000ff0400720c */ /* 0x000fe20003f26110 */
[----:B------:R-:W-:Y:S01]  /*02a0*/  IMAD.X R6, RZ, RZ, R21, P4 ;  /* 0x000000ffff067224 */ /* 0x000fe200020e0615 */
[----:B------:R-:W-:Y:S02]  /*02b0*/  ISETP.GE.U32.AND P2, PT, R7, 0x10000, PT ;  /* 0x000100000700780c */ /* 0x000fe40003f46070 */
[----:B0-----:R-:W-:-:S02]  /*02c0*/  CS2R R10, SRZ ;  /* 0x00000000000a7805 */ /* 0x001fc4000001ff00 */
[----:B------:R-:W-:Y:S02]  /*02d0*/  ISETP.LT.AND.EX P1, PT, R4, R0, !P1, P3 ;  /* 0x000000000400720c */ /* 0x000fe40004f21330 */
[----:B------:R-:W-:Y:S02]  /*02e0*/  IADD3 R9, P4, R8, R9, RZ ;  /* 0x0000000908097210 */ /* 0x000fe40007f9e0ff */
[----:B------:R-:W-:Y:S02]  /*02f0*/  ISETP.LT.U32.AND P3, PT, R7, R2, PT ;  /* 0x000000020700720c */ /* 0x000fe40003f61070 */
[C---:B------:R-:W-:Y:S01]  /*0300*/  ISETP.GE.U32.AND.EX P5, PT, R6.reuse, RZ, PT, P2 ;  /* 0x000000ff0600720c */ /* 0x040fe20003fa6120 */
[----:B------:R-:W-:Y:S01]  /*0310*/  IMAD.X R8, RZ, RZ, R21, P4 ;  /* 0x000000ffff087224 */ /* 0x000fe200020e0615 */
[----:B------:R-:W-:Y:S02]  /*0320*/  ISETP.GE.U32.AND P2, PT, R9, 0x10000, PT ;  /* 0x000100000900780c */ /* 0x000fe40003f46070 */
[----:B------:R-:W-:-:S02]  /*0330*/  ISETP.LT.AND.EX P3, PT, R6, R0, !P5, P3 ;  /* 0x000000000600720c */ /* 0x000fc40006f61330 */
[----:B------:R-:W-:Y:S02]  /*0340*/  ISETP.LT.U32.AND P4, PT, R9, R2, PT ;  /* 0x000000020900720c */ /* 0x000fe40003f81070 */
[C---:B------:R-:W-:Y:S02]  /*0350*/  ISETP.GE.U32.AND.EX P5, PT, R8.reuse, RZ, PT, P2 ;  /* 0x000000ff0800720c */ /* 0x040fe40003fa6120 */
[C---:B------:R-:W-:Y:S02]  /*0360*/  @P1 LEA R18, P2, R5.reuse, R28, 0x3 ;  /* 0x0000001c05121211 */ /* 0x040fe400078418ff */
[----:B------:R-:W-:Y:S02]  /*0370*/  ISETP.LT.AND.EX P4, PT, R8, R0, !P5, P4 ;  /* 0x000000000800720c */ /* 0x000fe40006f81340 */
[----:B------:R-:W-:-:S03]  /*0380*/  @P1 LEA.HI.X R19, R5, R29, R4, 0x3, P2 ;  /* 0x0000001d05131211 */ /* 0x000fc600010f1c04 */
[C---:B------:R-:W-:Y:S02]  /*0390*/  @P3 LEA R14, P2, R7.reuse, R28, 0x3 ;  /* 0x0000001c070e3211 */ /* 0x040fe400078418ff */
[----:B------:R-:W-:Y:S01]  /*03a0*/  CS2R R12, SRZ ;  /* 0x00000000000c7805 */ /* 0x000fe2000001ff00 */
[----:B------:R0:W3:Y:S01]  /*03b0*/  @P1 LDG.E.64 R10, desc[UR4][R18.64] ;  /* 0x00000004120a1981 */ /* 0x0000e2000c1e1b00 */
[----:B------:R-:W-:-:S04]  /*03c0*/  @P3 LEA.HI.X R15, R7, R29, R6, 0x3, P2 ;  /* 0x0000001d070f3211 */ /* 0x000fc800010f1c06 */
[C---:B------:R-:W-:Y:S01]  /*03d0*/  @P4 LEA R22, P2, R9.reuse, R28, 0x3 ;  /* 0x0000001c09164211 */ /* 0x040fe200078418ff */
[----:B------:R1:W4:Y:S03]  /*03e0*/  @P3 LDG.E.64 R12, desc[UR4][R14.64] ;  /* 0x000000040e0c3981 */ /* 0x000326000c1e1b00 */
[----:B------:R-:W-:Y:S01]  /*03f0*/  @P4 LEA.HI.X R23, R9, R29, R8, 0x3, P2 ;  /* 0x0000001d09174211 */ /* 0x000fe200010f1c08 */
[----:B0-----:R-:W2:Y:S01]  /*0400*/  @P0 LDC.64 R18, c[0x0][0xf40] ;  /* 0x0003d000ff120b82 */ /* 0x001ea20000000a00 */
[----:B-1----:R-:W-:-:S06]  /*0410*/  CS2R R14, SRZ ;  /* 0x00000000000e7805 */ /* 0x002fcc000001ff00 */
[----:B------:R2:W5:Y:S02]  /*0420*/  @P4 LDG.E.64 R14, desc[UR4][R22.64] ;  /* 0x00000004160e4981 */ /* 0x000564000c1e1b00 */
[----:B--2---:R-:W-:Y:S01]  /*0430*/  @P0 FADD.FTZ R23, R17, -R19 ;  /* 0x8000001311170221 */ /* 0x004fe20000010000 */
[----:B------:R-:W-:Y:S02]  /*0440*/  IMAD.IADD R17, R27, 0x1, R24 ;  /* 0x000000011b117824 */ /* 0x000fe400078e0218 */
[----:B------:R-:W-:-:S03]  /*0450*/  @P0 FADD.FTZ R22, R16, -R18 ;  /* 0x8000001210160221 */ /* 0x000fc60000010000 */
[----:B------:R-:W-:-:S04]  /*0460*/  @P0 LEA R18, P2, R17, R28, 0x3 ;  /* 0x0000001c11120211 */ /* 0x000fc800078418ff */
[----:B------:R-:W-:Y:S02]  /*0470*/  @P0 LEA.HI.X R19, R17, R29, R21, 0x3, P2 ;  /* 0x0000001d11130211 */ /* 0x000fe400010f1c15 */
[----:B------:R-:W3:Y:S03]  /*0480*/  @P1 LDC.64 R16, c[0x0][0xf40] ;  /* 0x0003d000ff101b82 */ /* 0x000ee60000000a00 */
[----:B------:R0:W-:Y:S05]  /*0490*/  @P0 STG.E.64 desc[UR4][R18.64], R22 ;  /* 0x0000001612000986 */ /* 0x0001ea000c101b04 */
[----:B------:R-:W5:Y:S08]  /*04a0*/  @P4 LDC.64 R20, c[0x0][0xf40] ;  /* 0x0003d000ff144b82 */ /* 0x000f700000000a00 */
[----:B0-----:R-:W4:Y:S01]  /*04b0*/  @P3 LDC.64 R18, c[0x0][0xf40] ;  /* 0x0003d000ff123b82 */ /* 0x001f220000000a00 */
[----:B---3--:R-:W-:Y:S01]  /*04c0*/  @P1 FADD.FTZ R10, R10, -R16 ;  /* 0x800000100a0a1221 */ /* 0x008fe20000010000 */
[----:B------:R-:W-:Y:S01]  /*04d0*/  @P1 LEA R16, P0, R5, R28, 0x3 ;  /* 0x0000001c05101211 */ /* 0x000fe200078018ff */
[----:B------:R-:W-:-:S03]  /*04e0*/  @P1 FADD.FTZ R11, R11, -R17 ;  /* 0x800000110b0b1221 */ /* 0x000fc60000010000 */
[-C--:B------:R-:W-:Y:S02]  /*04f0*/  @P1 LEA.HI.X R17, R5, R29.reuse, R4, 0x3, P0 ;  /* 0x0000001d05111211 */ /* 0x080fe400000f1c04 */
[-C--:B------:R-:W-:Y:S02]  /*0500*/  @P3 LEA R22, P0, R7, R28.reuse, 0x3 ;  /* 0x0000001c07163211 */ /* 0x080fe400078018ff */
[----:B------:R-:W-:Y:S01]  /*0510*/  @P4 LEA R4, P2, R9, R28, 0x3 ;  /* 0x0000001c09044211 */ /* 0x000fe200078418ff */
[----:B------:R2:W-:Y:S01]  /*0520*/  @P1 STG.E.64 desc[UR4][R16.64], R10 ;  /* 0x0000000a10001986 */ /* 0x0005e2000c101b04 */
[-C--:B------:R-:W-:Y:S01]  /*0530*/  @P3 LEA.HI.X R23, R7, R29.reuse, R6, 0x3, P0 ;  /* 0x0000001d07173211 */ /* 0x080fe200000f1c06 */
[----:B------:R-:W-:Y:S01]  /*0540*/  IMAD.MOV.U32 R6, RZ, RZ, R24 ;  /* 0x000000ffff067224 */ /* 0x000fe200078e0018 */
[----:B------:R-:W-:Y:S01]  /*0550*/  @P4 LEA.HI.X R5, R9, R29, R8, 0x3, P2 ;  /* 0x0000001d09054211 */ /* 0x000fe200010f1c08 */
[----:B------:R-:W-:Y:S02]  /*0560*/  IMAD.MOV.U32 R7, RZ, RZ, R3 ;  /* 0x000000ffff077224 */ /* 0x000fe400078e0003 */
[----:B----4-:R-:W-:Y:S01]  /*0570*/  @P3 FADD.FTZ R13, R13, -R19 ;  /* 0x800000130d0d3221 */ /* 0x010fe20000010000 */
[----:B------:R-:W-:Y:S01]  /*0580*/  @P3 FADD.FTZ R12, R12, -R18 ;  /* 0x800000120c0c3221 */ /* 0x000fe20000010000 */
[----:B------:R-:W-:-:S04]  /*0590*/  IMAD.WIDE.U32 R6, R25, 0x4, R6 ;  /* 0x0000000419067825 */ /* 0x000fc800078e0006 */
[----:B-----5:R-:W-:Y:S01]  /*05a0*/  @P4 FADD.FTZ R15, R15, -R21 ;  /* 0x800000150f0f4221 */ /* 0x020fe20000010000 */
[----:B------:R-:W-:Y:S01]  /*05b0*/  @P4 FADD.FTZ R14, R14, -R20 ;  /* 0x800000140e0e4221 */ /* 0x000fe20000010000 */
[----:B------:R2:W-:Y:S01]  /*05c0*/  @P3 STG.E.64 desc[UR4][R22.64], R12 ;  /* 0x0000000c16003986 */ /* 0x0005e2000c101b04 */
[C---:B------:R-:W-:Y:S01]  /*05d0*/  ISETP.GE.U32.AND P0, PT, R6.reuse, 0x10000, PT ;  /* 0x000100000600780c */ /* 0x040fe20003f06070 */
[----:B------:R-:W-:Y:S01]  /*05e0*/  IMAD.MOV.U32 R24, RZ, RZ, R6 ;  /* 0x000000ffff187224 */ /* 0x000fe200078e0006 */
[----:B------:R-:W-:Y:S01]  /*05f0*/  ISETP.LT.U32.AND P1, PT, R6, R2, PT ;  /* 0x000000020600720c */ /* 0x000fe20003f21070 */
[----:B------:R2:W-:Y:S01]  /*0600*/  @P4 STG.E.64 desc[UR4][R4.64], R14 ;  /* 0x0000000e04004986 */ /* 0x0005e2000c101b04 */
[C---:B------:R-:W-:Y:S01]  /*0610*/  ISETP.GE.U32.AND.EX P0, PT, R7.reuse, RZ, PT, P0 ;  /* 0x000000ff0700720c */ /* 0x040fe20003f06100 */
[----:B------:R-:W-:Y:S01]  /*0620*/  IMAD.MOV.U32 R3, RZ, RZ, R7 ;  /* 0x000000ffff037224 */ /* 0x000fe200078e0007 */
[----:B------:R-:W-:-:S13]  /*0630*/  ISETP.LT.AND.EX P1, PT, R7, R0, PT, P1 ;  /* 0x000000000700720c */ /* 0x000fda0003f21310 */
[----:B--2---:R-:W-:Y:S05]  /*0640*/  @!P0 BRA P1, `(.L_x_253) ;  /* 0xfffffff800d08947 */ /* 0x004fea000083ffff */
[----:B------:R-:W-:Y:S05]  /*0650*/  EXIT ;  /* 0x000000000000794d */ /* 0x000fea0003800000 */
.L_x_252:
        /* <DEDUP_REMOVED lines=9> */
.L_x_254:
[----:B0-----:R-:W-:-:S04]  /*06f0*/  LEA R12, P0, R15, R28, 0x5 ;  /* 0x0000001c0f0c7211 */ /* 0x001fc800078028ff */
[----:B------:R-:W-:-:S05]  /*0700*/  LEA.HI.X R13, R15, R29, R14, 0x5, P0 ;  /* 0x0000001d0f0d7211 */ /* 0x000fca00000f2c0e */
[----:B------:R-:W2:Y:S04]  /*0710*/  LDG.E.128 R8, desc[UR4][R12.64] ;  /* 0x000000040c087981 */ /* 0x000ea8000c1e1d00 */
[----:B------:R-:W3:Y:S01]  /*0720*/  LDG.E.128 R4, desc[UR4][R12.64+0x10] ;  /* 0x000010040c047981 */ /* 0x000ee2000c1e1d00 */
        /* <DEDUP_REMOVED lines=20> */
.L_x_255:
        /* <DEDUP_REMOVED lines=9> */
.L_x_5350:


//--------------------- .text._ZN2at6native57_GLOBAL__N__f3eca4a2_24_ForeachBinaryOpScalar_cu_86b9896c25multi_tensor_apply_kernelINS1_18TensorListMetadataILi1EEENS1_21BinaryOpScalarFunctorIN3c107complexIdEELi1ELi1ELi0EEEJSt5minusIS8_ES8_EEEvT_T0_DpT1_ --------------------------
	.section	.text._ZN2at6native57_GLOBAL__N__f3eca4a2_24_ForeachBinaryOpScalar_cu_86b9896c25multi_tensor_apply_kernelINS1_18TensorListMetadataILi1EEENS1_21BinaryOpScalarFunctorIN3c107complexIdEELi1ELi1ELi0EEEJSt5minusIS8_ES8_EEEvT_T0_DpT1_,"ax",@progbits
	.align	128
.text._ZN2at6native57_GLOBAL__N__f3eca4a2_24_ForeachBinaryOpScalar_cu_86b9896c25multi_tensor_apply_kernelINS1_18TensorListMetadataILi1EEENS1_21BinaryOpScalarFunctorIN3c107complexIdEELi1ELi1ELi0EEEJSt5minusIS8_ES8_EEEvT_T0_DpT1_:
        .type           _ZN2at6native57_GLOBAL__N__f3eca4a2_24_ForeachBinaryOpScalar_cu_86b9896c25multi_tensor_apply_kernelINS1_18TensorListMetadataILi1EEENS1_21BinaryOpScalarFunctorIN3c107complexIdEELi1ELi1ELi0EEEJSt5minusIS8_ES8_EEEvT_T0_DpT1_,@function
        .size           _ZN2at6native57_GLOBAL__N__f3eca4a2_24_ForeachBinaryOpScalar_cu_86b9896c25multi_tensor_apply_kernelINS1_18TensorListMetadataILi1EEENS1_21BinaryOpScalarFunctorIN3c107complexIdEELi1ELi1ELi0EEEJSt5minusIS8_ES8_EEEvT_T0_DpT1_,(.L_x_5351 - _ZN2at6native57_GLOBAL__N__f3eca4a2_24_ForeachBinaryOpScalar_cu_86b9896c25multi_tensor_apply_kernelINS1_18TensorListMetadataILi1EEENS1_21BinaryOpScalarFunctorIN3c107complexIdEELi1ELi1ELi0EEEJSt5minusIS8_ES8_EEEvT_T0_DpT1_)
        .other          _ZN2at6native57_GLOBAL__N__f3eca4a2_24_ForeachBinaryOpScalar_cu_86b9896c25multi_tensor_apply_kernelINS1_18TensorListMetadataILi1EEENS1_21BinaryOpScalarFunctorIN3c107complexIdEELi1ELi1ELi0EEEJSt5minusIS8_ES8_EEEvT_T0_DpT1_,@"STO_CUDA_ENTRY STV_DEFAULT"
_ZN2at6native57_GLOBAL__N__f3eca4a2_24_ForeachBinaryOpScalar_cu_86b9896c25multi_tensor_apply_kernelINS1_18TensorListMetadataILi1EEENS1_21BinaryOpScalarFunctorIN3c107complexIdEELi1ELi1ELi0EEEJSt5minusIS8_ES8_EEEvT_T0_DpT1_:
        /* <DEDUP_REMOVED lines=10> */
[----:B------:R-:W-:Y:S02]  /*00a0*/  UIADD3 UR12, UP1, -UR6, UR10, URZ ;  /* 0x0000000a060c7290 */ /* 0x000fe4000ff3e13f */
[----:B------:R-:W-:Y:S02]  /*00b0*/  UIMAD.WIDE UR8, UR8, 0x100000, UR4 ;  /* 0x00100000080878a5 */ /* 0x000fe4000f8e0204 */
[----:B------:R-:W-:Y:S02]  /*00c0*/  ULOP3.LUT UR4, UR12, 0x3, URZ, 0xc0, !UPT ;  /* 0x000000030c047892 */ /* 0x000fe4000f8ec03f */
[----:B------:R-:W-:Y:S02]  /*00d0*/  UIADD3.X UR6, ~UR7, UR11, URZ, UP1, !UPT ;  /* 0x0000000b07067290 */ /* 0x000fe40008ffe53f */
[----:B------:R-:W-:Y:S01]  /*00e0*/  ULOP3.LUT UP0, URZ, UR4, 0x3f, UR8, 0xf8, !UPT ;  /* 0x0000003f043f7892 */ /* 0x000fe2000f80f808 */
[----:B------:R-:W-:-:S03]  /*00f0*/  ULDC.64 UR10, c[0x0][0x208] ;  /* 0x00008200000a7ab9 */ /* 0x000fc60000000a00 */
        /* <DEDUP_REMOVED lines=11> */
.L_x_257:
[----:B0-----:R-:W-:Y:S02]  /*01b0*/  IADD3 R0, P1, R21, UR4, RZ ;  /* 0x0000000415007c10 */ /* 0x001fe4000ff3e0ff */
[----:B-1----:R-:W-:Y:S02]  /*01c0*/  CS2R R18, SRZ ;  /* 0x0000000000127805 */ /* 0x002fe4000001ff00 */
[----:B------:R-:W-:Y:S02]  /*01d0*/  CS2R R16, SRZ ;  /* 0x0000000000107805 */ /* 0x000fe4000001ff00 */
[C---:B------:R-:W-:Y:S01]  /*01e0*/  ISETP.GE.U32.AND P0, PT, R0.reuse, 0x10000, PT ;  /* 0x000100000000780c */ /* 0x040fe20003f06070 */
[----:B------:R-:W-:Y:S01]  /*01f0*/  IMAD.X R3, RZ, RZ, UR5, P1 ;  /* 0x00000005ff037e24 */ /* 0x000fe200088e06ff */
[----:B------:R-:W-:-:S04]  /*0200*/  ISETP.LT.U32.AND P1, PT, R0, UR12, PT ;  /* 0x0000000c00007c0c */ /* 0x000fc8000bf21070 */
[----:B------:R-:W-:-:S04]  /*0210*/  ISETP.GE.U32.AND.EX P0, PT, R3, RZ, PT, P0 ;  /* 0x000000ff0300720c */ /* 0x000fc80003f06100 */
[----:B------:R-:W-:-:S13]  /*0220*/  ISETP.LT.AND.EX P0, PT, R3, UR6, !P0, P1 ;  /* 0x0000000603007c0c */ /* 0x000fda000c701310 */
[----:B------:R-:W-:-:S04]  /*0230*/  @P0 LEA R4, P1, R0, UR8, 0x4 ;  /* 0x0000000800040c11 */ /* 0x000fc8000f8220ff */
[----:B------:R-:W-:-:S05]  /*0240*/  @P0 LEA.HI.X R5, R0, UR9, R3, 0x4, P1 ;  /* 0x0000000900050c11 */ /* 0x000fca00088f2403 */
[----:B------:R0:W2:Y:S01]  /*0250*/  @P0 LDG.E.128 R16, desc[UR10][R4.64] ;  /* 0x0000000a04100981 */ /* 0x0000a2000c1e1d00 */
[----:B------:R-:W-:Y:S01]  /*0260*/  IADD3 R7, P2, R0, UR7, RZ ;  /* 0x0000000700077c10 */ /* 0x000fe2000ff5e0ff */
[----:B------:R-:W-:Y:S01]  /*0270*/  IMAD.U32 R13, RZ, RZ, UR7 ;  /* 0x00000007ff0d7e24 */ /* 0x000fe2000f8e00ff */
[----:B------:R-:W-:Y:S02]  /*0280*/  CS2R R10, SRZ ;  /* 0x00000000000a7805 */ /* 0x000fe4000001ff00 */
[----:B------:R-:W-:Y:S02]  /*0290*/  CS2R R8, SRZ ;  /* 0x0000000000087805 */ /* 0x000fe4000001ff00 */
[----:B------:R-:W-:Y:S01]  /*02a0*/  ISETP.GE.U32.AND P1, PT, R7, 0x10000, PT ;  /* 0x000100000700780c */ /* 0x000fe20003f26070 */
[----:B------:R-:W-:Y:S01]  /*02b0*/  IMAD.X R20, RZ, RZ, R3, P2 ;  /* 0x000000ffff147224 */ /* 0x000fe200010e0603 */
[----:B------:R-:W-:Y:S02]  /*02c0*/  LEA R13, P3, R13, R0, 0x1 ;  /* 0x000000000d0d7211 */ /* 0x000fe400078608ff */
[----:B------:R-:W-:-:S02]  /*02d0*/  ISETP.LT.U32.AND P2, PT, R7, UR12, PT ;  /* 0x0000000c07007c0c */ /* 0x000fc4000bf41070 */
[C---:B------:R-:W-:Y:S01]  /*02e0*/  ISETP.GE.U32.AND.EX P1, PT, R20.reuse, RZ, PT, P1 ;  /* 0x000000ff1400720c */ /* 0x040fe20003f26110 */
[----:B------:R-:W-:Y:S01]  /*02f0*/  IMAD.X R2, RZ, RZ, R3, P3 ;  /* 0x000000ffff027224 */ /* 0x000fe200018e0603 */
[C---:B------:R-:W-:Y:S01]  /*0300*/  ISETP.GE.U32.AND P3, PT, R13.reuse, 0x10000, PT ;  /* 0x000100000d00780c */ /* 0x040fe20003f66070 */
[----:B------:R-:W-:Y:S01]  /*0310*/  IMAD.U32 R3, RZ, RZ, UR7 ;  /* 0x00000007ff037e24 */ /* 0x000fe2000f8e00ff */
[----:B------:R-:W-:Y:S02]  /*0320*/  ISETP.LT.AND.EX P1, PT, R20, UR6, !P1, P2 ;  /* 0x0000000614007c0c */ /* 0x000fe4000cf21320 */
[----:B------:R-:W-:Y:S01]  /*0330*/  ISETP.LT.U32.AND P4, PT, R13, UR12, PT ;  /* 0x0000000c0d007c0c */ /* 0x000fe2000bf81070 */
[----:B------:R-:W-:Y:S01]  /*0340*/  IMAD R3, R3, 0x3, RZ ;  /* 0x0000000303037824 */ /* 0x000fe200078e02ff */
[----:B------:R-:W-:Y:S02]  /*0350*/  ISETP.GE.U32.AND.EX P2, PT, R2, RZ, PT, P3 ;  /* 0x000000ff0200720c */ /* 0x000fe40003f46130 */
[----:B------:R-:W-:-:S02]  /*0360*/  IADD3 R24, P3, R21, UR4, RZ ;  /* 0x0000000415187c10 */ /* 0x000fc4000ff7e0ff */
[----:B------:R-:W-:Y:S02]  /*0370*/  ISETP.LT.AND.EX P2, PT, R2, UR6, !P2, P4 ;  /* 0x0000000602007c0c */ /* 0x000fe4000d741340 */
[----:B------:R-:W-:Y:S01]  /*0380*/  IADD3 R3, P5, R3, R24, RZ ;  /* 0x0000001803037210 */ /* 0x000fe20007fbe0ff */
[----:B------:R-:W-:Y:S02]  /*0390*/  IMAD.X R23, RZ, RZ, UR5, P3 ;  /* 0x00000005ff177e24 */ /* 0x000fe400098e06ff */
[----:B------:R-:W-:Y:S02]  /*03a0*/  @P1 LEA R26, P3, R7, UR8, 0x4 ;  /* 0x00000008071a1c11 */ /* 0x000fe4000f8620ff */
[----:B------:R-:W-:Y:S01]  /*03b0*/  IMAD.X R0, RZ, RZ, R23, P5 ;  /* 0x000000ffff007224 */ /* 0x000fe200028e0617 */
[----:B------:R-:W-:Y:S02]  /*03c0*/  ISETP.GE.U32.AND P4, PT, R3, 0x10000, PT ;  /* 0x000100000300780c */ /* 0x000fe40003f86070 */
[----:B------:R-:W-:-:S02]  /*03d0*/  @P1 LEA.HI.X R27, R7, UR9, R20, 0x4, P3 ;  /* 0x00000009071b1c11 */ /* 0x000fc400098f2414 */
[C---:B------:R-:W-:Y:S02]  /*03e0*/  ISETP.GE.U32.AND.EX P5, PT, R0.reuse, RZ, PT, P4 ;  /* 0x000000ff0000720c */ /* 0x040fe40003fa6140 */
[----:B------:R-:W-:Y:S01]  /*03f0*/  ISETP.LT.U32.AND P3, PT, R3, UR12, PT ;  /* 0x0000000c03007c0c */ /* 0x000fe2000bf61070 */
[----:B------:R1:W3:Y:S01]  /*0400*/  @P1 LDG.E.128 R8, desc[UR10][R26.64] ;  /* 0x0000000a1a081981 */ /* 0x0002e2000c1e1d00 */
[----:B------:R-:W-:Y:S02]  /*0410*/  @P2 LEA R12, P4, R13, UR8, 0x4 ;  /* 0x000000080d0c2c11 */ /* 0x000fe4000f8820ff */
[----:B------:R-:W-:Y:S02]  /*0420*/  CS2R R6, SRZ ;  /* 0x0000000000067805 */ /* 0x000fe4000001ff00 */
[----:B0-----:R-:W-:Y:S02]  /*0430*/  CS2R R4, SRZ ;  /* 0x0000000000047805 */ /* 0x001fe4000001ff00 */
[----:B------:R-:W-:-:S02]  /*0440*/  ISETP.LT.AND.EX P3, PT, R0, UR6, !P5, P3 ;  /* 0x0000000600007c0c */ /* 0x000fc4000ef61330 */
[----:B------:R-:W-:Y:S02]  /*0450*/  @P2 LEA.HI.X R13, R13, UR9, R2, 0x4, P4 ;  /* 0x000000090d0d2c11 */ /* 0x000fe4000a0f2402 */
[----:B------:R-:W-:Y:S01]  /*0460*/  CS2R R14, SRZ ;  /* 0x00000000000e7805 */ /* 0x000fe2000001ff00 */
[----:B-1----:R-:W2:Y:S02]  /*0470*/  @P0 LDC.64 R26, c[0x0][0xf48] ;  /* 0x0003d200ff1a0b82 */ /* 0x002ea40000000a00 */
[----:B------:R0:W4:Y:S06]  /*0480*/  @P2 LDG.E.128 R4, desc[UR10][R12.64] ;  /* 0x0000000a0c042981 */ /* 0x00012c000c1e1d00 */
[----:B------:R-:W-:-:S02]  /*0490*/  @P3 LEA R28, P4, R3, UR8, 0x4 ;  /* 0x00000008031c3c11 */ /* 0x000fc4000f8820ff */
[----:B0-----:R-:W-:Y:S02]  /*04a0*/  CS2R R12, SRZ ;  /* 0x00000000000c7805 */ /* 0x001fe4000001ff00 */
[----:B------:R-:W-:-:S05]  /*04b0*/  @P3 LEA.HI.X R29, R3, UR9, R0, 0x4, P4 ;  /* 0x00000009031d3c11 */ /* 0x000fca000a0f2400 */
[----:B------:R0:W5:Y:S01]  /*04c0*/  @P3 LDG.E.128 R12, desc[UR10][R28.64] ;  /* 0x0000000a1c0c3981 */ /* 0x000162000c1e1d00 */
[----:B------:R-:W-:-:S04]  /*04d0*/  @P0 LEA R22, P4, R24, UR8, 0x4 ;  /* 0x0000000818160c11 */ /* 0x000fc8000f8820ff */
[----:B------:R-:W-:Y:S02]  /*04e0*/  @P0 LEA.HI.X R23, R24, UR9, R23, 0x4, P4 ;  /* 0x0000000918170c11 */ /* 0x000fe4000a0f2417 */
[----:B------:R-:W3:Y:S08]  /*04f0*/  @P1 LDC.64 R24, c[0x0][0xf48] ;  /* 0x0003d200ff181b82 */ /* 0x000ef00000000a00 */
[----:B0-----:R-:W4:Y:S01]  /*0500*/  @P2 LDC.64 R28, c[0x0][0xf48] ;  /* 0x0003d200ff1c2b82 */ /* 0x001f220000000a00 */
[----:B--2---:R-:W-:-:S07]  /*0510*/  @P0 DADD R18, R18, -R26 ;  /* 0x0000000012120229 */ /* 0x004fce000000081a */
[----:B------:R-:W0:Y:S02]  /*0520*/  @P0 LDC.64 R26, c[0x0][0xf40] ;  /* 0x0003d000ff1a0b82 */ /* 0x000e240000000a00 */
[----:B0-----:R-:W-:-:S06]  /*0530*/  @P0 DADD R16, R16, -R26 ;  /* 0x0000000010100229 */ /* 0x001fcc000000081a */
[----:B------:R-:W0:Y:S01]  /*0540*/  @P2 LDC.64 R26, c[0x0][0xf40] ;  /* 0x0003d000ff1a2b82 */ /* 0x000e220000000a00 */
[----:B------:R1:W-:Y:S01]  /*0550*/  @P0 STG.E.128 desc[UR10][R22.64], R16 ;  /* 0x0000001016000986 */ /* 0x0003e2000c101d0a */
[----:B---3--:R-:W-:-:S06]  /*0560*/  @P1 DADD R10, R10, -R24 ;  /* 0x000000000a0a1229 */ /* 0x008fcc0000000818 */
[----:B------:R-:W5:Y:S08]  /*0570*/  @P3 LDC.64 R24, c[0x0][0xf48] ;  /* 0x0003d200ff183b82 */ /* 0x000f700000000a00 */
[----:B-1----:R-:W1:Y:S01]  /*0580*/  @P1 LDC.64 R16, c[0x0][0xf40] ;  /* 0x0003d000ff101b82 */ /* 0x002e620000000a00 */
[----:B----4-:R-:W-:-:S07]  /*0590*/  @P2 DADD R6, R6, -R28 ;  /* 0x0000000006062229 */ /* 0x010fce000000081c */
[----:B------:R-:W2:Y:S01]  /*05a0*/  @P3 LDC.64 R22, c[0x0][0xf40] ;  /* 0x0003d000ff163b82 */ /* 0x000ea20000000a00 */
[----:B------:R-:W-:Y:S01]  /*05b0*/  VIADD R28, R21, UR4 ;  /* 0x00000004151c7c36 */ /* 0x000fe20008000000 */
[----:B0-----:R-:W-:Y:S01]  /*05c0*/  @P2 DADD R4, R4, -R26 ;  /* 0x0000000004042229 */ /* 0x001fe2000000081a */
[----:B------:R-:W-:-:S04]  /*05d0*/  IMAD.U32 R27, RZ, RZ, UR7 ;  /* 0x00000007ff1b7e24 */ /* 0x000fc8000f8e00ff */
[----:B------:R-:W-:Y:S01]  /*05e0*/  IMAD R27, R27, 0x2, R28 ;  /* 0x000000021b1b7824 */ /* 0x000fe200078e021c */
[----:B-1----:R-:W-:Y:S01]  /*05f0*/  @P1 DADD R8, R8, -R16 ;  /* 0x0000000008081229 */ /* 0x002fe20000000810 */
[----:B------:R-:W-:-:S03]  /*0600*/  VIADD R17, R28, UR7 ;  /* 0x000000071c117c36 */ /* 0x000fc60008000000 */
[----:B------:R-:W-:Y:S02]  /*0610*/  @P2 LEA R16, P4, R27, UR8, 0x4 ;  /* 0x000000081b102c11 */ /* 0x000fe4000f8820ff */
[----:B------:R-:W-:Y:S01]  /*0620*/  @P1 LEA R18, P0, R17, UR8, 0x4 ;  /* 0x0000000811121c11 */ /* 0x000fe2000f8020ff */
[----:B------:R-:W-:-:S03]  /*0630*/  UIMAD.WIDE.U32 UR4, UR7, 0x4, UR4 ;  /* 0x00000004070478a5 */ /* 0x000fc6000f8e0004 */
[----:B------:R-:W-:Y:S02]  /*0640*/  @P1 LEA.HI.X R19, R17, UR9, R20, 0x4, P0 ;  /* 0x0000000911131c11 */ /* 0x000fe400080f2414 */
[----:B------:R-:W-:Y:S01]  /*0650*/  @P3 LEA R26, P0, R3, UR8, 0x4 ;  /* 0x00000008031a3c11 */ /* 0x000fe2000f8020ff */
[----:B-----5:R-:W-:Y:S01]  /*0660*/  @P3 DADD R14, R14, -R24 ;  /* 0x000000000e0e3229 */ /* 0x020fe20000000818 */
[----:B------:R-:W-:Y:S01]  /*0670*/  @P2 LEA.HI.X R17, R27, UR9, R2, 0x4, P4 ;  /* 0x000000091b112c11 */ /* 0x000fe2000a0f2402 */
[----:B--2---:R-:W-:Y:S01]  /*0680*/  @P3 DADD R12, R12, -R22 ;  /* 0x000000000c0c3229 */ /* 0x004fe20000000816 */
[----:B------:R-:W-:Y:S01]  /*0690*/  @P3 LEA.HI.X R27, R3, UR9, R0, 0x4, P0 ;  /* 0x00000009031b3c11 */ /* 0x000fe200080f2400 */
[----:B------:R-:W-:Y:S02]  /*06a0*/  UISETP.LT.U32.AND UP1, UPT, UR4, UR12, UPT ;  /* 0x0000000c0400728c */ /* 0x000fe4000bf21070 */
[----:B------:R-:W-:Y:S01]  /*06b0*/  UISETP.GE.U32.AND UP0, UPT, UR4, 0x10000, UPT ;  /* 0x000100000400788c */ /* 0x000fe2000bf06070 */
[----:B------:R1:W-:Y:S01]  /*06c0*/  @P1 STG.E.128 desc[UR10][R18.64], R8 ;  /* 0x0000000812001986 */ /* 0x0003e2000c101d0a */
[----:B------:R-:W-:-:S02]  /*06d0*/  IMAD.U32 R3, RZ, RZ, UR5 ;  /* 0x00000005ff037e24 */ /* 0x000fc4000f8e00ff */
[----:B------:R-:W-:Y:S01]  /*06e0*/  UISETP.GE.U32.AND.EX UP0, UPT, UR5, URZ, UPT, UP0 ;  /* 0x0000003f0500728c */ /* 0x000fe2000bf06100 */
[----:B------:R1:W-:Y:S01]  /*06f0*/  @P2 STG.E.128 desc[UR10][R16.64], R4 ;  /* 0x0000000410002986 */ /* 0x0003e2000c101d0a */
[----:B------:R-:W-:-:S03]  /*0700*/  PLOP3.LUT P0, PT, PT, PT, UP1, 0x80, 0x0 ;  /* 0x000000000000781c */ /* 0x000fc60003f0f018 */
[----:B------:R1:W-:Y:S01]  /*0710*/  @P3 STG.E.128 desc[UR10][R26.64], R12 ;  /* 0x0000000c1a003986 */ /* 0x0003e2000c101d0a */
[----:B------:R-:W-:Y:S02]  /*0720*/  ISETP.LT.AND.EX P0, PT, R3, UR6, PT, P0 ;  /* 0x0000000603007c0c */ /* 0x000fe4000bf01300 */
[----:B------:R-:W-:Y:S01]  /*0730*/  PLOP3.LUT P1, PT, PT, PT, UP0, 0x80, 0x0 ;  /* 0x000000000000781c */ /* 0x000fe20003f2f008 */
[----:B------:R-:W-:-:S12]  /*0740*/  IMAD.U32 R2, RZ, RZ, UR4 ;  /* 0x00000004ff027e24 */ /* 0x000fd8000f8e00ff */
[----:B------:R-:W-:Y:S05]  /*0750*/  @!P1 BRA P0, `(.L_x_257) ;  /* 0xfffffff800949947 */ /* 0x000fea000003ffff */
[----:B------:R-:W-:Y:S05]  /*0760*/  EXIT ;  /* 0x000000000000794d */ /* 0x000fea0003800000 */
.L_x_256:
        /* <DEDUP_REMOVED lines=10> */
.L_x_258:
[----:B0-----:R-:W-:-:S04]  /*0810*/  LEA R20, P0, R0, UR8, 0x6 ;  /* 0x0000000800147c11 */ /* 0x001fc8000f8030ff */
[----:B------:R-:W-:-:S05]  /*0820*/  LEA.HI.X R21, R0, UR9, R3, 0x6, P0 ;  /* 0x0000000900157c11 */ /* 0x000fca00080f3403 */
[----:B------:R-:W2:Y:S04]  /*0830*/  LDG.E.128 R12, desc[UR10][R20.64] ;  /* 0x0000000a140c7981 */ /* 0x000ea8000c1e1d00 */
[----:B------:R-:W3:Y:S04]  /*0840*/  LDG.E.128 R16, desc[UR10][R20.64+0x10] ;  /* 0x0000100a14107981 */ /* 0x000ee8000c1e1d00 */
[----:B------:R-:W4:Y:S04]  /*0850*/  LDG.E.128 R4, desc[UR10][R20.64+0x20] ;  /* 0x0000200a14047981 */ /* 0x000f28000c1e1d00 */
[----:B------:R-:W5:Y:S01]  /*0860*/  LDG.E.128 R8, desc[UR10][R20.64+0x30] ;  /* 0x0000300a14087981 */ /* 0x000f62000c1e1d00 */
        /* <DEDUP_REMOVED lines=22> */
.L_x_259:
        /* <DEDUP_REMOVED lines=11> */
.L_x_5351:


//--------------------- .text._ZN2at6native57_GLOBAL__N__f3eca4a2_24_ForeachBinaryOpScalar_cu_86b9896c25multi_tensor_apply_kernelINS1_18TensorListMetadataILi1EEENS1_21BinaryOpScalarFunctorIfLi1ELi1ELi0EEEJSt5minusIfEfEEEvT_T0_DpT1_ --------------------------
	.section	.text._ZN2at6native57_GLOBAL__N__f3eca4a2_24_ForeachBinaryOpScalar_cu_86b9896c25multi_tensor_apply_kernelINS1_18TensorListMetadataILi1EEENS1_21BinaryOpScalarFunctorIfLi1ELi1ELi0EEEJSt5minusIfEfEEEvT_T0_DpT1_,"ax",@progbits
	.align	128
.text._ZN2at6native57_GLOBAL__N__f3eca4a2_24_ForeachBinaryOpScalar_cu_86b9896c25multi_tensor_apply_kernelINS1_18TensorListMetadataILi1EEENS1_21BinaryOpScalarFunctorIfLi1ELi1ELi0EEEJSt5minusIfEfEEEvT_T0_DpT1_:
        .type           _ZN2at6native57_GLOBAL__N__f3eca4a2_24_ForeachBinaryOpScalar_cu_86b9896c25multi_tensor_apply_kernelINS1_18TensorListMetadataILi1EEENS1_21BinaryOpScalarFunctorIfLi1ELi1ELi0EEEJSt5minusIfEfEEEvT_T0_DpT1_,@function
        .size           _ZN2at6native57_GLOBAL__N__f3eca4a2_24_ForeachBinaryOpScalar_cu_86b9896c25multi_tensor_apply_kernelINS1_18TensorListMetadataILi1EEENS1_21BinaryOpScalarFunctorIfLi1ELi1ELi0EEEJSt5minusIfEfEEEvT_T0_DpT1_,(.L_x_5352 - _ZN2at6native57_GLOBAL__N__f3eca4a2_24_ForeachBinaryOpScalar_cu_86b9896c25multi_tensor_apply_kernelINS1_18TensorListMetadataILi1EEENS1_21BinaryOpScalarFunctorIfLi1ELi1ELi0EEEJSt5minusIfEfEEEvT_T0_DpT1_)
        .other          _ZN2at6native57_GLOBAL__N__f3eca4a2_24_ForeachBinaryOpScalar_cu_86b9896c25multi_tensor_apply_kernelINS1_18TensorListMetadataILi1EEENS1_21BinaryOpScalarFunctorIfLi1ELi1ELi0EEEJSt5minusIfEfEEEvT_T0_DpT1_,@"STO_CUDA_ENTRY STV_DEFAULT"
_ZN2at6native57_GLOBAL__N__f3eca4a2_24_ForeachBinaryOpScalar_cu_86b9896c25multi_tensor_apply_kernelINS1_18TensorListMetadataILi1EEENS1_21BinaryOpScalarFunctorIfLi1ELi1ELi0EEEJSt5minusIfEfEEEvT_T0_DpT1_:
        /* <DEDUP_REMOVED lines=24> */
.L_x_261:
        /* <DEDUP_REMOVED lines=44> */
[----:B------:R-:W-:-:S04]  /*0440*/  IMAD.WIDE.U32 R16, R14, 0x4, R16 ;  /* 0x000000040e107825 */ /* 0x000fc800078e0010 */
[----:B--2---:R-:W-:Y:S01]  /*0450*/  @P1 FADD.FTZ R23, R20, -R23 ;  /* 0x8000001714171221 */ /* 0x004fe20000010000 */
[----:B-1----:R-:W-:Y:S01]  /*0460*/  @P3 FADD.FTZ R21, R18, -R21 ;  /* 0x8000001512153221 */ /* 0x002fe20000010000 */
[----:B0-----:R-:W-:-:S04]  /*0470*/  @P0 FADD.FTZ R15, R15, -R22 ;  /* 0x800000160f0f0221 */ /* 0x001fc80000010000 */
[----:B------:R2:W-:Y:S01]  /*0480*/  @P3 STG.E desc[UR4][R10.64], R21 ;  /* 0x000000150a003986 */ /* 0x0005e2000c101904 */
[----:B---3--:R-:W-:-:S03]  /*0490*/  @P2 FADD.FTZ R19, R19, -R24 ;  /* 0x8000001813132221 */ /* 0x008fc60000010000 */
        /* <DEDUP_REMOVED lines=9> */
.L_x_260:
        /* <DEDUP_REMOVED lines=9> */
.L_x_262:
        /* <DEDUP_REMOVED lines=18> */
.L_x_263:
        /* <DEDUP_REMOVED lines=10> */
.L_x_5352:


//--------------------- .text._ZN2at6native57_GLOBAL__N__f3eca4a2_24_ForeachBinaryOpScalar_cu_86b9896c25multi_tensor_apply_kernelINS1_18TensorListMetadataILi1EEENS1_21BinaryOpScalarFunctorIdLi1ELi1ELi0EEEJSt5minusIdEdEEEvT_T0_DpT1_ --------------------------
	.section	.text._ZN2at6native57_GLOBAL__N__f3eca4a2_24_ForeachBinaryOpScalar_cu_86b9896c25multi_tensor_apply_kernelINS1_18TensorListMetadataILi1EEENS1_21BinaryOpScalarFunctorIdLi1ELi1ELi0EEEJSt5minusIdEdEEEvT_T0_DpT1_,"ax",@progbits
	.align	128
.text._ZN2at6native57_GLOBAL__N__f3eca4a2_24_ForeachBinaryOpScalar_cu_86b9896c25multi_tensor_apply_kernelINS1_18TensorListMetadataILi1EEENS1_21BinaryOpScalarFunctorIdLi1ELi1ELi0EEEJSt5minusIdEdEEEvT_T0_DpT1_:
        .type           _ZN2at6native57_GLOBAL__N__f3eca4a2_24_ForeachBinaryOpScalar_cu_86b9896c25multi_tensor_apply_kernelINS1_18TensorListMetadataILi1EEENS1_21BinaryOpScalarFunctorIdLi1ELi1ELi0EEEJSt5minusIdEdEEEvT_T0_DpT1_,@function
        .size           _ZN2at6native57_GLOBAL__N__f3eca4a2_24_ForeachBinaryOpScalar_cu_86b9896c25multi_tensor_apply_kernelINS1_18TensorListMetadataILi1EEENS1_21BinaryOpScalarFunctorIdLi1ELi1ELi0EEEJSt5minusIdEdEEEvT_T0_DpT1_,(.L_x_5353 - _ZN2at6native57_GLOBAL__N__f3eca4a2_24_ForeachBinaryOpScalar_cu_86b9896c25multi_tensor_apply_kernelINS1_18TensorListMetadataILi1EEENS1_21BinaryOpScalarFunctorIdLi1ELi1ELi0EEEJSt5minusIdEdEEEvT_T0_DpT1_)
        .other          _ZN2at6native57_GLOBAL__N__f3eca4a2_24_ForeachBinaryOpScalar_cu_86b9896c25multi_tensor_apply_kernelINS1_18TensorListMetadataILi1EEENS1_21BinaryOpScalarFunctorIdLi1ELi1ELi0EEEJSt5minusIdEdEEEvT_T0_DpT1_,@"STO_CUDA_ENTRY STV_DEFAULT"
_ZN2at6native57_GLOBAL__N__f3eca4a2_24_ForeachBinaryOpScalar_cu_86b9896c25multi_tensor_apply_kernelINS1_18TensorListMetadataILi1EEENS1_21BinaryOpScalarFunctorIdLi1ELi1ELi0EEEJSt5minusIdEdEEEvT_T0_DpT1_:
        /* <DEDUP_REMOVED lines=24> */
.L_x_265:
[----:B0-2---:R-:W-:Y:S02]  /*0180*/  IADD3 R15, P1, R3, R26, RZ ;  /* 0x0000001a030f7210 */ /* 0x005fe40007f3e0ff */
[----:B------:R-:W-:Y:S02]  /*0190*/  CS2R R20, SRZ ;  /* 0x0000000000147805 */ /* 0x000fe4000001ff00 */
[C---:B------:R-:W-:Y:S01]  /*01a0*/  ISETP.GE.U32.AND P0, PT, R15.reuse, 0x10000, PT ;  /* 0x000100000f00780c */ /* 0x040fe20003f06070 */
[----:B------:R-:W-:Y:S01]  /*01b0*/  IMAD.X R17, RZ, RZ, R27, P1 ;  /* 0x000000ffff117224 */ /* 0x000fe200008e061b */
[----:B------:R-:W-:Y:S02]  /*01c0*/  ISETP.LT.U32.AND P1, PT, R15, R0, PT ;  /* 0x000000000f00720c */ /* 0x000fe40003f21070 */
[----:B-1----:R-:W-:Y:S02]  /*01d0*/  IADD3 R5, P2, R4, R15, RZ ;  /* 0x0000000f04057210 */ /* 0x002fe40007f5e0ff */
[----:B------:R-:W-:-:S04]  /*01e0*/  ISETP.GE.U32.AND.EX P0, PT, R17, RZ, PT, P0 ;  /* 0x000000ff1100720c */ /* 0x000fc80003f06100 */
[----:B------:R-:W-:Y:S02]  /*01f0*/  ISETP.LT.AND.EX P0, PT, R17, R2, !P0, P1 ;  /* 0x000000021100720c */ /* 0x000fe40004701310 */
[----:B------:R-:W-:-:S04]  /*0200*/  LEA R8, P1, R15, R6, 0x3 ;  /* 0x000000060f087211 */ /* 0x000fc800078218ff */
[--C-:B------:R-:W-:Y:S01]  /*0210*/  LEA.HI.X R9, R15, R7, R17.reuse, 0x3, P1 ;  /* 0x000000070f097211 */ /* 0x100fe200008f1c11 */
[----:B------:R-:W-:Y:S01]  /*0220*/  IMAD.X R11, RZ, RZ, R17, P2 ;  /* 0x000000ffff0b7224 */ /* 0x000fe200010e0611 */
[----:B------:R-:W-:-:S05]  /*0230*/  ISETP.GE.U32.AND P1, PT, R5, 0x10000, PT ;  /* 0x000100000500780c */ /* 0x000fca0003f26070 */
[----:B------:R-:W2:Y:S01]  /*0240*/  @P0 LDG.E.64 R20, desc[UR4][R8.64] ;  /* 0x0000000408140981 */ /* 0x000ea2000c1e1b00 */
[----:B------:R-:W-:Y:S02]  /*0250*/  ISETP.LT.U32.AND P2, PT, R5, R0, PT ;  /* 0x000000000500720c */ /* 0x000fe40003f41070 */
[----:B------:R-:W-:Y:S02]  /*0260*/  CS2R R22, SRZ ;  /* 0x0000000000167805 */ /* 0x000fe4000001ff00 */
[C---:B------:R-:W-:Y:S01]  /*0270*/  ISETP.GE.U32.AND.EX P1, PT, R11.reuse, RZ, PT, P1 ;  /* 0x000000ff0b00720c */ /* 0x040fe20003f26110 */
[----:B------:R-:W-:Y:S01]  /*0280*/  IMAD R14, R4, 0x3, RZ ;  /* 0x00000003040e7824 */ /* 0x000fe200078e02ff */
[----:B------:R-:W-:Y:S01]  /*0290*/  CS2R R24, SRZ ;  /* 0x0000000000187805 */ /* 0x000fe2000001ff00 */
[----:B------:R-:W2:Y:S01]  /*02a0*/  @P0 LDC.64 R18, c[0x0][0xf40] ;  /* 0x0003d000ff120b82 */ /* 0x000ea20000000a00 */
[----:B------:R-:W-:Y:S02]  /*02b0*/  ISETP.LT.AND.EX P1, PT, R11, R2, !P1, P2 ;  /* 0x000000020b00720c */ /* 0x000fe40004f21320 */
[----:B------:R-:W-:-:S04]  /*02c0*/  LEA R10, P2, R5, R6, 0x3 ;  /* 0x00000006050a7211 */ /* 0x000fc800078418ff */
[----:B------:R-:W-:Y:S02]  /*02d0*/  LEA.HI.X R11, R5, R7, R11, 0x3, P2 ;  /* 0x00000007050b7211 */ /* 0x000fe400010f1c0b */
[----:B------:R-:W-:-:S05]  /*02e0*/  LEA R5, P3, R4, R15, 0x1 ;  /* 0x0000000f04057211 */ /* 0x000fca00078608ff */
[----:B------:R-:W3:Y:S01]  /*02f0*/  @P1 LDG.E.64 R22, desc[UR4][R10.64] ;  /* 0x000000040a161981 */ /* 0x000ee2000c1e1b00 */
[----:B------:R-:W-:Y:S01]  /*0300*/  IMAD.X R13, RZ, RZ, R17, P3 ;  /* 0x000000ffff0d7224 */ /* 0x000fe200018e0611 */
[C---:B------:R-:W-:Y:S02]  /*0310*/  ISETP.GE.U32.AND P2, PT, R5.reuse, 0x10000, PT ;  /* 0x000100000500780c */ /* 0x040fe40003f46070 */
[----:B------:R-:W-:Y:S02]  /*0320*/  ISETP.LT.U32.AND P3, PT, R5, R0, PT ;  /* 0x000000000500720c */ /* 0x000fe40003f61070 */
[----:B------:R-:W-:-:S04]  /*0330*/  ISETP.GE.U32.AND.EX P2, PT, R13, RZ, PT, P2 ;  /* 0x000000ff0d00720c */ /* 0x000fc80003f46120 */
[----:B------:R-:W-:Y:S02]  /*0340*/  ISETP.LT.AND.EX P2, PT, R13, R2, !P2, P3 ;  /* 0x000000020d00720c */ /* 0x000fe40005741330 */
[----:B------:R-:W-:-:S04]  /*0350*/  LEA R12, P3, R5, R6, 0x3 ;  /* 0x00000006050c7211 */ /* 0x000fc800078618ff */
[----:B------:R-:W-:Y:S02]  /*0360*/  LEA.HI.X R13, R5, R7, R13, 0x3, P3 ;  /* 0x00000007050d7211 */ /* 0x000fe400018f1c0d */
[----:B------:R-:W-:-:S05]  /*0370*/  IADD3 R5, P3, R14, R15, RZ ;  /* 0x0000000f0e057210 */ /* 0x000fca0007f7e0ff */
[----:B------:R-:W4:Y:S01]  /*0380*/  @P2 LDG.E.64 R24, desc[UR4][R12.64] ;  /* 0x000000040c182981 */ /* 0x000f22000c1e1b00 */
[----:B------:R-:W-:Y:S01]  /*0390*/  IMAD.X R15, RZ, RZ, R17, P3 ;  /* 0x000000ffff0f7224 */ /* 0x000fe200018e0611 */
[C---:B------:R-:W-:Y:S02]  /*03a0*/  ISETP.GE.U32.AND P4, PT, R5.reuse, 0x10000, PT ;  /* 0x000100000500780c */ /* 0x040fe40003f86070 */
[----:B------:R-:W-:Y:S02]  /*03b0*/  CS2R R16, SRZ ;  /* 0x0000000000107805 */ /* 0x000fe4000001ff00 */
[----:B------:R-:W-:Y:S02]  /*03c0*/  ISETP.LT.U32.AND P3, PT, R5, R0, PT ;  /* 0x000000000500720c */ /* 0x000fe40003f61070 */
[----:B------:R-:W-:-:S04]  /*03d0*/  ISETP.GE.U32.AND.EX P4, PT, R15, RZ, PT, P4 ;  /* 0x000000ff0f00720c */ /* 0x000fc80003f86140 */
[----:B------:R-:W-:Y:S02]  /*03e0*/  ISETP.LT.AND.EX P3, PT, R15, R2, !P4, P3 ;  /* 0x000000020f00720c */ /* 0x000fe40006761330 */
[----:B------:R-:W-:-:S04]  /*03f0*/  LEA R14, P4, R5, R6, 0x3 ;  /* 0x00000006050e7211 */ /* 0x000fc800078818ff */
[----:B------:R-:W-:-:S07]  /*0400*/  LEA.HI.X R15, R5, R7, R15, 0x3, P4 ;  /* 0x00000007050f7211 */ /* 0x000fce00020f1c0f */
[----:B------:R-:W5:Y:S01]  /*0410*/  @P3 LDG.E.64 R16, desc[UR4][R14.64] ;  /* 0x000000040e103981 */ /* 0x000f62000c1e1b00 */
[----:B------:R-:W-:Y:S01]  /*0420*/  IMAD.WIDE.U32 R26, R4, 0x4, R26 ;  /* 0x00000004041a7825 */ /* 0x000fe200078e001a */
[----:B--2---:R-:W-:Y:S01]  /*0430*/  @P0 DADD R18, R20, -R18 ;  /* 0x0000000014120229 */ /* 0x004fe20000000812 */
[----:B------:R-:W3:Y:S06]  /*0440*/  @P1 LDC.64 R20, c[0x0][0xf40] ;  /* 0x0003d000ff141b82 */ /* 0x000eec0000000a00 */
[----:B------:R2:W-:Y:S01]  /*0450*/  @P0 STG.E.64 desc[UR4][R8.64], R18 ;  /* 0x0000001208000986 */ /* 0x0005e2000c101b04 */
[----:B------:R-:W-:-:S04]  /*0460*/  ISETP.GE.U32.AND P0, PT, R26, 0x10000, PT ;  /* 0x000100001a00780c */ /* 0x000fc80003f06070 */
[----:B------:R-:W-:Y:S01]  /*0470*/  ISETP.GE.U32.AND.EX P0, PT, R27, RZ, PT, P0 ;  /* 0x000000ff1b00720c */ /* 0x000fe20003f06100 */
[----:B---3--:R-:W-:Y:S01]  /*0480*/  @P1 DADD R20, R22, -R20 ;  /* 0x0000000016141229 */ /* 0x008fe20000000814 */
[----:B------:R-:W4:Y:S06]  /*0490*/  @P2 LDC.64 R22, c[0x0][0xf40] ;  /* 0x0003d000ff162b82 */ /* 0x000f2c0000000a00 */
[----:B------:R2:W-:Y:S01]  /*04a0*/  @P1 STG.E.64 desc[UR4][R10.64], R20 ;  /* 0x000000140a001986 */ /* 0x0005e2000c101b04 */
[----:B------:R-:W-:-:S04]  /*04b0*/  ISETP.LT.U32.AND P1, PT, R26, R0, PT ;  /* 0x000000001a00720c */ /* 0x000fc80003f21070 */
[----:B------:R-:W-:Y:S01]  /*04c0*/  ISETP.LT.AND.EX P1, PT, R27, R2, PT, P1 ;  /* 0x000000021b00720c */ /* 0x000fe20003f21310 */
[----:B----4-:R-:W-:Y:S01]  /*04d0*/  @P2 DADD R22, R24, -R22 ;  /* 0x0000000018162229 */ /* 0x010fe20000000816 */
[----:B------:R-:W5:Y:S06]  /*04e0*/  @P3 LDC.64 R24, c[0x0][0xf40] ;  /* 0x0003d000ff183b82 */ /* 0x000f6c0000000a00 */
[----:B------:R2:W-:Y:S01]  /*04f0*/  @P2 STG.E.64 desc[UR4][R12.64], R22 ;  /* 0x000000160c002986 */ /* 0x0005e2000c101b04 */
[----:B-----5:R-:W-:-:S07]  /*0500*/  @P3 DADD R16, R16, -R24 ;  /* 0x0000000010103229 */ /* 0x020fce0000000818 */
[----:B------:R2:W-:Y:S01]  /*0510*/  @P3 STG.E.64 desc[UR4][R14.64], R16 ;  /* 0x000000100e003986 */ /* 0x0005e2000c101b04 */
[----:B------:R-:W-:Y:S05]  /*0520*/  @!P0 BRA P1, `(.L_x_265) ;  /* 0xfffffffc00148947 */ /* 0x000fea000083ffff */
[----:B------:R-:W-:Y:S05]  /*0530*/  EXIT ;  /* 0x000000000000794d */ /* 0x000fea0003800000 */
.L_x_264:
        /* <DEDUP_REMOVED lines=9> */
.L_x_266:
        /* <DEDUP_REMOVED lines=20> */
.L_x_267:
        /* <DEDUP_REMOVED lines=15> */
.L_x_5353:


//--------------------- .text._ZN2at6native57_GLOBAL__N__f3eca4a2_24_ForeachBinaryOpScalar_cu_86b9896c25multi_tensor_apply_kernelINS1_18TensorListMetadataILi1EEENS1_21BinaryOpScalarFunctorIsLi1ELi1ELi0EEEJSt5minusIsEsEEEvT_T0_DpT1_ --------------------------
	.section	.text._ZN2at6native57_GLOBAL__N__f3eca4a2_24_ForeachBinaryOpScalar_cu_86b9896c25multi_tensor_apply_kernelINS1_18TensorListMetadataILi1EEENS1_21BinaryOpScalarFunctorIsLi1ELi1ELi0EEEJSt5minusIsEsEEEvT_T0_DpT1_,"ax",@progbits
	.align	128
.text._ZN2at6native57_GLOBAL__N__f3eca4a2_24_ForeachBinaryOpScalar_cu_86b9896c25multi_tensor_apply_kernelINS1_18TensorListMetadataILi1EEENS1_21BinaryOpScalarFunctorIsLi1ELi1ELi0EEEJSt5minusIsEsEEEvT_T0_DpT1_:
        .type           _ZN2at6native57_GLOBAL__N__f3eca4a2_24_ForeachBinaryOpScalar_cu_86b9896c25multi_tensor_apply_kernelINS1_18TensorListMetadataILi1EEENS1_21BinaryOpScalarFunctorIsLi1ELi1ELi0EEEJSt5minusIsEsEEEvT_T0_DpT1_,@function
        .size           _ZN2at6native57_GLOBAL__N__f3eca4a2_24_ForeachBinaryOpScalar_cu_86b9896c25multi_tensor_apply_kernelINS1_18TensorListMetadataILi1EEENS1_21BinaryOpScalarFunctorIsLi1ELi1ELi0EEEJSt5minusIsEsEEEvT_T0_DpT1_,(.L_x_5354 - _ZN2at6native57_GLOBAL__N__f3eca4a2_24_ForeachBinaryOpScalar_cu_86b9896c25multi_tensor_apply_kernelINS1_18TensorListMetadataILi1EEENS1_21BinaryOpScalarFunctorIsLi1ELi1ELi0EEEJSt5minusIsEsEEEvT_T0_DpT1_)
        .other          _ZN2at6native57_GLOBAL__N__f3eca4a2_24_ForeachBinaryOpScalar_cu_86b9896c25multi_tensor_apply_kernelINS1_18TensorListMetadataILi1EEENS1_21BinaryOpScalarFunctorIsLi1ELi1ELi0EEEJSt5minusIsEsEEEvT_T0_DpT1_,@"STO_CUDA_ENTRY STV_DEFAULT"
_ZN2at6native57_GLOBAL__N__f3eca4a2_24_ForeachBinaryOpScalar_cu_86b9896c25multi_tensor_apply_kernelINS1_18TensorListMetadataILi1EEENS1_21BinaryOpScalarFunctorIsLi1ELi1ELi0EEEJSt5minusIsEsEEEvT_T0_DpT1_:
        /* <DEDUP_REMOVED lines=24> */
.L_x_269:
[----:B0-----:R-:W-:Y:S01]  /*0180*/  IADD3 R19, P0, R13, R16, RZ ;  /* 0x000000100d137210 */ /* 0x001fe20007f1e0ff */
[C---:B-1----:R-:W-:Y:S01]  /*0190*/  IMAD R6, R14.reuse, 0x3, RZ ;  /* 0x000000030e067824 */ /* 0x042fe200078e02ff */
[----:B------:R-:W-:Y:S02]  /*01a0*/  PRMT R20, RZ, 0x7610, R20 ;  /* 0x00007610ff147816 */ /* 0x000fe40000000014 */
[CC--:B------:R-:W-:Y:S01]  /*01b0*/  IADD3 R7, P1, R14.reuse, R19.reuse, RZ ;  /* 0x000000130e077210 */ /* 0x0c0fe20007f3e0ff */
[----:B------:R-:W-:Y:S01]  /*01c0*/  IMAD.X R21, RZ, RZ, R17, P0 ;  /* 0x000000ffff157224 */ /* 0x000fe200000e0611 */
[----:B------:R-:W-:Y:S02]  /*01d0*/  LEA R5, P4, R14, R19, 0x1 ;  /* 0x000000130e057211 */ /* 0x000fe400078808ff */
[C---:B------:R-:W-:Y:S01]  /*01e0*/  LEA R10, P3, R7.reuse, R2, 0x1 ;  /* 0x00000002070a7211 */ /* 0x040fe200078608ff */
[----:B------:R-:W-:Y:S01]  /*01f0*/  IMAD.X R9, RZ, RZ, R21, P1 ;  /* 0x000000ffff097224 */ /* 0x000fe200008e0615 */
[----:B------:R-:W-:-:S02]  /*0200*/  ISETP.GE.U32.AND P0, PT, R7, 0x10000, PT ;  /* 0x000100000700780c */ /* 0x000fc40003f06070 */
[C---:B------:R-:W-:Y:S02]  /*0210*/  ISETP.LT.U32.AND P2, PT, R7.reuse, R0, PT ;  /* 0x000000000700720c */ /* 0x040fe40003f41070 */
[----:B------:R-:W-:Y:S01]  /*0220*/  LEA.HI.X R11, R7, R3, R9, 0x1, P3 ;  /* 0x00000003070b7211 */ /* 0x000fe200018f0c09 */
[----:B------:R-:W-:Y:S01]  /*0230*/  IMAD.X R7, RZ, RZ, R21, P4 ;  /* 0x000000ffff077224 */ /* 0x000fe200020e0615 */
[----:B------:R-:W-:Y:S02]  /*0240*/  ISETP.GE.U32.AND.EX P0, PT, R9, RZ, PT, P0 ;  /* 0x000000ff0900720c */ /* 0x000fe40003f06100 */
[----:B------:R-:W-:Y:S02]  /*0250*/  ISETP.GE.U32.AND P1, PT, R5, 0x10000, PT ;  /* 0x000100000500780c */ /* 0x000fe40003f26070 */
[----:B------:R-:W-:Y:S02]  /*0260*/  ISETP.LT.AND.EX P0, PT, R9, R12, !P0, P2 ;  /* 0x0000000c0900720c */ /* 0x000fe40004701320 */
[----:B------:R-:W-:-:S02]  /*0270*/  ISETP.LT.U32.AND P3, PT, R5, R0, PT ;  /* 0x000000000500720c */ /* 0x000fc40003f61070 */
[----:B------:R-:W-:Y:S02]  /*0280*/  LEA R4, P4, R5, R2, 0x1 ;  /* 0x0000000205047211 */ /* 0x000fe400078808ff */
[----:B------:R-:W-:Y:S02]  /*0290*/  ISETP.GE.U32.AND.EX P1, PT, R7, RZ, PT, P1 ;  /* 0x000000ff0700720c */ /* 0x000fe40003f26110 */
[----:B------:R-:W-:Y:S02]  /*02a0*/  ISETP.GE.U32.AND P2, PT, R19, 0x10000, PT ;  /* 0x000100001300780c */ /* 0x000fe40003f46070 */
[----:B------:R-:W-:Y:S02]  /*02b0*/  IADD3 R9, P5, R6, R19, RZ ;  /* 0x0000001306097210 */ /* 0x000fe40007fbe0ff */
[----:B------:R-:W-:Y:S02]  /*02c0*/  LEA.HI.X R5, R5, R3, R7, 0x1, P4 ;  /* 0x0000000305057211 */ /* 0x000fe400020f0c07 */
[----:B------:R-:W-:Y:S01]  /*02d0*/  ISETP.LT.AND.EX P1, PT, R7, R12, !P1, P3 ;  /* 0x0000000c0700720c */ /* 0x000fe20004f21330 */
[----:B------:R-:W-:Y:S01]  /*02e0*/  IMAD.X R15, RZ, RZ, R21, P5 ;  /* 0x000000ffff0f7224 */ /* 0x000fe200028e0615 */
[----:B------:R-:W-:-:S02]  /*02f0*/  ISETP.LT.U32.AND P3, PT, R19, R0, PT ;  /* 0x000000001300720c */ /* 0x000fc40003f61070 */
[----:B------:R-:W-:Y:S02]  /*0300*/  ISETP.GE.U32.AND.EX P4, PT, R21, RZ, PT, P2 ;  /* 0x000000ff1500720c */ /* 0x000fe40003f86120 */
[----:B------:R-:W-:Y:S02]  /*0310*/  ISETP.GE.U32.AND P2, PT, R9, 0x10000, PT ;  /* 0x000100000900780c */ /* 0x000fe40003f46070 */
[----:B------:R-:W-:Y:S02]  /*0320*/  ISETP.LT.AND.EX P3, PT, R21, R12, !P4, P3 ;  /* 0x0000000c1500720c */ /* 0x000fe40006761330 */
[----:B------:R-:W-:Y:S02]  /*0330*/  ISETP.LT.U32.AND P4, PT, R9, R0, PT ;  /* 0x000000000900720c */ /* 0x000fe40003f81070 */
[----:B------:R-:W-:Y:S02]  /*0340*/  ISETP.GE.U32.AND.EX P2, PT, R15, RZ, PT, P2 ;  /* 0x000000ff0f00720c */ /* 0x000fe40003f46120 */
[----:B------:R-:W-:-:S02]  /*0350*/  LEA R6, P5, R19, R2, 0x1 ;  /* 0x0000000213067211 */ /* 0x000fc400078a08ff */
[----:B------:R-:W-:Y:S02]  /*0360*/  ISETP.LT.AND.EX P2, PT, R15, R12, !P2, P4 ;  /* 0x0000000c0f00720c */ /* 0x000fe40005741340 */
[----:B------:R-:W-:Y:S02]  /*0370*/  LEA R8, P6, R9, R2, 0x1 ;  /* 0x0000000209087211 */ /* 0x000fe400078c08ff */
[-C--:B------:R-:W-:Y:S02]  /*0380*/  LEA.HI.X R7, R19, R3.reuse, R21, 0x1, P5 ;  /* 0x0000000313077211 */ /* 0x080fe400028f0c15 */
[----:B------:R-:W-:Y:S02]  /*0390*/  PRMT R19, RZ, 0x7610, R19 ;  /* 0x00007610ff137816 */ /* 0x000fe40000000013 */
[----:B------:R-:W-:Y:S01]  /*03a0*/  LEA.HI.X R9, R9, R3, R15, 0x1, P6 ;  /* 0x0000000309097211 */ /* 0x000fe200030f0c0f */
[----:B------:R-:W2:Y:S01]  /*03b0*/  @P3 LDG.E.U16 R20, desc[UR6][R6.64] ;  /* 0x0000000606143981 */ /* 0x000ea2000c1e1500 */
[----:B------:R-:W-:-:S02]  /*03c0*/  PRMT R18, RZ, 0x7610, R18 ;  /* 0x00007610ff127816 */ /* 0x000fc40000000012 */
[----:B------:R-:W-:Y:S01]  /*03d0*/  PRMT R15, RZ, 0x7610, R15 ;  /* 0x00007610ff0f7816 */ /* 0x000fe2000000000f */
[----:B------:R-:W3:Y:S04]  /*03e0*/  @P0 LDG.E.U16 R19, desc[UR6][R10.64] ;  /* 0x000000060a130981 */ /* 0x000ee8000c1e1500 */
[----:B------:R-:W4:Y:S04]  /*03f0*/  @P1 LDG.E.U16 R18, desc[UR6][R4.64] ;  /* 0x0000000604121981 */ /* 0x000f28000c1e1500 */
[----:B------:R-:W5:Y:S01]  /*0400*/  @P2 LDG.E.U16 R15, desc[UR6][R8.64] ;  /* 0x00000006080f2981 */ /* 0x000f62000c1e1500 */
[----:B------:R-:W0:Y:S08]  /*0410*/  @P3 LDC.U16 R21, c[0x0][0xf3a] ;  /* 0x0003ce80ff153b82 */ /* 0x000e300000000400 */
[----:B------:R-:W1:Y:S08]  /*0420*/  @P0 LDC.U16 R22, c[0x0][0xf3a] ;  /* 0x0003ce80ff160b82 */ /* 0x000e700000000400 */
[----:B------:R-:W1:Y:S08]  /*0430*/  @P1 LDC.U16 R23, c[0x0][0xf3a] ;  /* 0x0003ce80ff171b82 */ /* 0x000e700000000400 */
[----:B------:R-:W1:Y:S01]  /*0440*/  @P2 LDC.U16 R24, c[0x0][0xf3a] ;  /* 0x0003ce80ff182b82 */ /* 0x000e620000000400 */
[----:B0-----:R-:W-:-:S05]  /*0450*/  @P3 IMAD.MOV R21, RZ, RZ, -R21 ;  /* 0x000000ffff153224 */ /* 0x001fca00078e0a15 */
[----:B------:R-:W-:Y:S01]  /*0460*/  @P3 PRMT R21, R21, 0x7710, RZ ;  /* 0x0000771015153816 */ /* 0x000fe200000000ff */
[----:B-1----:R-:W-:Y:S02]  /*0470*/  @P0 IMAD.MOV R22, RZ, RZ, -R22 ;  /* 0x000000ffff160224 */ /* 0x002fe400078e0a16 */
[----:B------:R-:W-:-:S03]  /*0480*/  @P1 IMAD.MOV R23, RZ, RZ, -R23 ;  /* 0x000000ffff171224 */ /* 0x000fc600078e0a17 */
[----:B------:R-:W-:Y:S01]  /*0490*/  @P0 PRMT R22, R22, 0x7710, RZ ;  /* 0x0000771016160816 */ /* 0x000fe200000000ff */
[----:B------:R-:W-:Y:S01]  /*04a0*/  @P2 IMAD.MOV R24, RZ, RZ, -R24 ;  /* 0x000000ffff182224 */ /* 0x000fe200078e0a18 */
[----:B------:R-:W-:Y:S01]  /*04b0*/  @P1 PRMT R23, R23, 0x7710, RZ ;  /* 0x0000771017171816 */ /* 0x000fe200000000ff */
[----:B------:R-:W-:-:S04]  /*04c0*/  IMAD.WIDE.U32 R16, R14, 0x4, R16 ;  /* 0x000000040e107825 */ /* 0x000fc800078e0010 */
[----:B--2---:R-:W-:Y:S01]  /*04d0*/  @P3 IMAD.IADD R21, R21, 0x1, R20 ;  /* 0x0000000115153824 */ /* 0x004fe200078e0214 */
[----:B------:R-:W-:Y:S01]  /*04e0*/  @P2 PRMT R20, R24, 0x7710, RZ ;  /* 0x0000771018142816 */ /* 0x000fe200000000ff */
[----:B---3--:R-:W-:-:S03]  /*04f0*/  @P0 IMAD.IADD R19, R22, 0x1, R19 ;  /* 0x0000000116130824 */ /* 0x008fc600078e0213 */
[----:B------:R2:W-:Y:S01]  /*0500*/  @P3 STG.E.U16 desc[UR6][R6.64], R21 ;  /* 0x0000001506003986 */ /* 0x0005e2000c101506 */
[----:B----4-:R-:W-:-:S03]  /*0510*/  @P1 IMAD.IADD R23, R23, 0x1, R18 ;  /* 0x0000000117171824 */ /* 0x010fc600078e0212 */
[----:B------:R2:W-:Y:S01]  /*0520*/  @P0 STG.E.U16 desc[UR6][R10.64], R19 ;  /* 0x000000130a000986 */ /* 0x0005e2000c101506 */
[----:B-----5:R-:W-:-:S03]  /*0530*/  @P2 IMAD.IADD R15, R20, 0x1, R15 ;  /* 0x00000001140f2824 */ /* 0x020fc600078e020f */
[----:B------:R2:W-:Y:S01]  /*0540*/  @P1 STG.E.U16 desc[UR6][R4.64], R23 ;  /* 0x0000001704001986 */ /* 0x0005e2000c101506 */
[C---:B------:R-:W-:Y:S02]  /*0550*/  ISETP.GE.U32.AND P0, PT, R16.reuse, 0x10000, PT ;  /* 0x000100001000780c */ /* 0x040fe40003f06070 */
[----:B------:R-:W-:Y:S01]  /*0560*/  ISETP.LT.U32.AND P1, PT, R16, R0, PT ;  /* 0x000000001000720c */ /* 0x000fe20003f21070 */
[----:B------:R2:W-:Y:S01]  /*0570*/  @P2 STG.E.U16 desc[UR6][R8.64], R15 ;  /* 0x0000000f08002986 */ /* 0x0005e2000c101506 */
[C---:B------:R-:W-:Y:S02]  /*0580*/  ISETP.GE.U32.AND.EX P0, PT, R17.reuse, RZ, PT, P0 ;  /* 0x000000ff1100720c */ /* 0x040fe40003f06100 */
[----:B------:R-:W-:-:S13]  /*0590*/  ISETP.LT.AND.EX P1, PT, R17, R12, PT, P1 ;  /* 0x0000000c1100720c */ /* 0x000fda0003f21310 */
[----:B--2---:R-:W-:Y:S05]  /*05a0*/  @!P0 BRA P1, `(.L_x_269) ;  /* 0xfffffff800f48947 */ /* 0x004fea000083ffff */
[----:B------:R-:W-:Y:S05]  /*05b0*/  EXIT ;  /* 0x000000000000794d */ /* 0x000fea0003800000 */
.L_x_268:
        /* <DEDUP_REMOVED lines=11> */
.L_x_270:
        /* <DEDUP_REMOVED lines=8> */
[----:B------:R-:W-:Y:S01]  /*06f0*/  VIADD R9, R10, UR4 ;  /* 0x000000040a097c36 */ /* 0x000fe20008000000 */
[C---:B------:R-:W-:Y:S01]  /*0700*/  PRMT R7, R11.reuse, 0x7632, R7 ;  /* 0x000076320b077816 */ /* 0x040fe20000000007 */
[----:B------:R-:W-:Y:S02]  /*0710*/  VIADD R8, R11, UR4 ;  /* 0x000000040b087c36 */ /* 0x000fe40008000000 */
[----:B------:R-:W-:Y:S02]  /*0720*/  VIADD R6, R6, UR4 ;  /* 0x0000000406067c36 */ /* 0x000fe40008000000 */
[----:B------:R-:W-:-:S03]  /*0730*/  VIADD R7, R7, UR4 ;  /* 0x0000000407077c36 */ /* 0x000fc60008000000 */
        /* <DEDUP_REMOVED lines=9> */
.L_x_271:
        /* <DEDUP_REMOVED lines=11> */
.L_x_5354:


//--------------------- .text._ZN2at6native57_GLOBAL__N__f3eca4a2_24_ForeachBinaryOpScalar_cu_86b9896c25multi_tensor_apply_kernelINS1_18TensorListMetadataILi1EEENS1_21BinaryOpScalarFunctorIlLi1ELi1ELi0EEEJSt5minusIlElEEEvT_T0_DpT1_ --------------------------
	.section	.text._ZN2at6native57_GLOBAL__N__f3eca4a2_24_ForeachBinaryOpScalar_cu_86b9896c25multi_tensor_apply_kernelINS1_18TensorListMetadataILi1EEENS1_21BinaryOpScalarFunctorIlLi1ELi1ELi0EEEJSt5minusIlElEEEvT_T0_DpT1_,"ax",@progbits
	.align	128
.text._ZN2at6native57_GLOBAL__N__f3eca4a2_24_ForeachBinaryOpScalar_cu_86b9896c25multi_tensor_apply_kernelINS1_18TensorListMetadataILi1EEENS1_21BinaryOpScalarFunctorIlLi1ELi1ELi0EEEJSt5minusIlElEEEvT_T0_DpT1_:
        .type           _ZN2at6native57_GLOBAL__N__f3eca4a2_24_ForeachBinaryOpScalar_cu_86b9896c25multi_tensor_apply_kernelINS1_18TensorListMetadataILi1EEENS1_21BinaryOpScalarFunctorIlLi1ELi1ELi0EEEJSt5minusIlElEEEvT_T0_DpT1_,@function
        .size           _ZN2at6native57_GLOBAL__N__f3eca4a2_24_ForeachBinaryOpScalar_cu_86b9896c25multi_tensor_apply_kernelINS1_18TensorListMetadataILi1EEENS1_21BinaryOpScalarFunctorIlLi1ELi1ELi0EEEJSt5minusIlElEEEvT_T0_DpT1_,(.L_x_5355 - _ZN2at6native57_GLOBAL__N__f3eca4a2_24_ForeachBinaryOpScalar_cu_86b9896c25multi_tensor_apply_kernelINS1_18TensorListMetadataILi1EEENS1_21BinaryOpScalarFunctorIlLi1ELi1ELi0EEEJSt5minusIlElEEEvT_T0_DpT1_)
        .other          _ZN2at6native57_GLOBAL__N__f3eca4a2_24_ForeachBinaryOpScalar_cu_86b9896c25multi_tensor_apply_kernelINS1_18TensorListMetadataILi1EEENS1_21BinaryOpScalarFunctorIlLi1ELi1ELi0EEEJSt5minusIlElEEEvT_T0_DpT1_,@"STO_CUDA_ENTRY STV_DEFAULT"
_ZN2at6native57_GLOBAL__N__f3eca4a2_24_ForeachBinaryOpScalar_cu_86b9896c25multi_tensor_apply_kernelINS1_18TensorListMetadataILi1EEENS1_21BinaryOpScalarFunctorIlLi1ELi1ELi0EEEJSt5minusIlElEEEvT_T0_DpT1_:
        /* <DEDUP_REMOVED lines=25> */
.L_x_273:
[----:B0-----:R-:W-:Y:S02]  /*0190*/  IADD3 R13, P0, R3, R26, RZ ;  /* 0x0000001a030d7210 */ /* 0x001fe40007f1e0ff */
        /* <DEDUP_REMOVED lines=8> */
[----:B------:R-:W-:Y:S01]  /*0220*/  LEA.HI.X R29, R13, R7, R17, 0x3, P0 ;  /* 0x000000070d1d7211 */ /* 0x000fe200000f1c11 */
[----:B------:R-:W-:-:S06]  /*0230*/  IMAD R10, R4, 0x3, RZ ;  /* 0x00000003040a7824 */ /* 0x000fcc00078e02ff */
[----:B------:R-:W2:Y:S01]  /*0240*/  @P1 LDG.E.64 R22, desc[UR4][R28.64] ;  /* 0x000000041c161981 */ /* 0x000ea2000c1e1b00 */
[--C-:B------:R-:W-:Y:S01]  /*0250*/  IMAD.X R15, RZ, RZ, R17.reuse, P2 ;  /* 0x000000ffff0f7224 */ /* 0x100fe200010e0611 */
[C---:B------:R-:W-:Y:S01]  /*0260*/  ISETP.GE.U32.AND P0, PT, R9.reuse, 0x10000, PT ;  /* 0x000100000900780c */ /* 0x040fe20003f06070 */
[----:B------:R-:W2:Y:S01]  /*0270*/  @P1 LDC.64 R20, c[0x0][0xf40] ;  /* 0x0003d000ff141b82 */ /* 0x000ea20000000a00 */
[-C--:B------:R-:W-:Y:S02]  /*0280*/  LEA R11, P3, R4, R13.reuse, 0x1 ;  /* 0x0000000d040b7211 */ /* 0x080fe400078608ff */
[----:B------:R-:W-:Y:S02]  /*0290*/  IADD3 R13, P4, R10, R13, RZ ;  /* 0x0000000d0a0d7210 */ /* 0x000fe40007f9e0ff */
[----:B------:R-:W-:Y:S01]  /*02a0*/  ISETP.LT.U32.AND P2, PT, R9, R0, PT ;  /* 0x000000000900720c */ /* 0x000fe20003f41070 */
[--C-:B------:R-:W-:Y:S01]  /*02b0*/  IMAD.X R19, RZ, RZ, R17.reuse, P3 ;  /* 0x000000ffff137224 */ /* 0x100fe200018e0611 */
[----:B------:R-:W-:Y:S01]  /*02c0*/  ISETP.GE.U32.AND.EX P0, PT, R15, RZ, PT, P0 ;  /* 0x000000ff0f00720c */ /* 0x000fe20003f06100 */
[----:B------:R-:W-:Y:S01]  /*02d0*/  IMAD.X R17, RZ, RZ, R17, P4 ;  /* 0x000000ffff117224 */ /* 0x000fe200020e0611 */
[----:B------:R-:W-:-:S02]  /*02e0*/  ISETP.GE.U32.AND P6, PT, R11, 0x10000, PT ;  /* 0x000100000b00780c */ /* 0x000fc40003fc6070 */
[----:B------:R-:W-:Y:S02]  /*02f0*/  ISETP.GE.U32.AND P3, PT, R13, 0x10000, PT ;  /* 0x000100000d00780c */ /* 0x000fe40003f66070 */
[----:B------:R-:W-:Y:S02]  /*0300*/  ISETP.LT.AND.EX P0, PT, R15, R2, !P0, P2 ;  /* 0x000000020f00720c */ /* 0x000fe40004701320 */
[----:B------:R-:W-:Y:S02]  /*0310*/  LEA R8, P5, R9, R6, 0x3 ;  /* 0x0000000609087211 */ /* 0x000fe400078a18ff */
[-C--:B------:R-:W-:Y:S02]  /*0320*/  ISETP.LT.U32.AND P4, PT, R11, R0.reuse, PT ;  /* 0x000000000b00720c */ /* 0x080fe40003f81070 */
[----:B------:R-:W-:Y:S02]  /*0330*/  ISETP.GE.U32.AND.EX P6, PT, R19, RZ, PT, P6 ;  /* 0x000000ff1300720c */ /* 0x000fe40003fc6160 */
[----:B------:R-:W-:-:S02]  /*0340*/  ISETP.LT.U32.AND P2, PT, R13, R0, PT ;  /* 0x000000000d00720c */ /* 0x000fc40003f41070 */
[----:B------:R-:W-:Y:S02]  /*0350*/  ISETP.GE.U32.AND.EX P3, PT, R17, RZ, PT, P3 ;  /* 0x000000ff1100720c */ /* 0x000fe40003f66130 */
[----:B------:R-:W-:Y:S02]  /*0360*/  LEA.HI.X R9, R9, R7, R15, 0x3, P5 ;  /* 0x0000000709097211 */ /* 0x000fe400028f1c0f */
[----:B------:R-:W-:Y:S02]  /*0370*/  CS2R R14, SRZ ;  /* 0x00000000000e7805 */ /* 0x000fe4000001ff00 */
[-C--:B------:R-:W-:Y:S02]  /*0380*/  ISETP.LT.AND.EX P4, PT, R19, R2.reuse, !P6, P4 ;  /* 0x000000021300720c */ /* 0x080fe40007781340 */
[----:B------:R-:W-:Y:S02]  /*0390*/  ISETP.LT.AND.EX P2, PT, R17, R2, !P3, P2 ;  /* 0x000000021100720c */ /* 0x000fe40005f41320 */
[-C--:B------:R-:W-:Y:S01]  /*03a0*/  LEA R12, P6, R13, R6.reuse, 0x3 ;  /* 0x000000060d0c7211 */ /* 0x080fe200078c18ff */
[----:B------:R-:W3:Y:S01]  /*03b0*/  @P0 LDG.E.64 R14, desc[UR4][R8.64] ;  /* 0x00000004080e0981 */ /* 0x000ee2000c1e1b00 */
[----:B------:R-:W-:-:S02]  /*03c0*/  LEA R10, P5, R11, R6, 0x3 ;  /* 0x000000060b0a7211 */ /* 0x000fc400078a18ff */
[-C--:B------:R-:W-:Y:S02]  /*03d0*/  LEA.HI.X R13, R13, R7.reuse, R17, 0x3, P6 ;  /* 0x000000070d0d7211 */ /* 0x080fe400030f1c11 */
[----:B------:R-:W-:Y:S02]  /*03e0*/  CS2R R16, SRZ ;  /* 0x0000000000107805 */ /* 0x000fe4000001ff00 */
[----:B------:R-:W-:Y:S02]  /*03f0*/  LEA.HI.X R11, R11, R7, R19, 0x3, P5 ;  /* 0x000000070b0b7211 */ /* 0x000fe400028f1c13 */
[----:B------:R-:W-:-:S03]  /*0400*/  CS2R R18, SRZ ;  /* 0x0000000000127805 */ /* 0x000fc6000001ff00 */
[----:B------:R-:W4:Y:S01]  /*0410*/  @P4 LDG.E.64 R16, desc[UR4][R10.64] ;  /* 0x000000040a104981 */ /* 0x000f22000c1e1b00 */
[----:B------:R-:W0:Y:S03]  /*0420*/  @P2 LDC.64 R24, c[0x0][0xf40] ;  /* 0x0003d000ff182b82 */ /* 0x000e260000000a00 */
[----:B------:R-:W0:Y:S01]  /*0430*/  @P2 LDG.E.64 R18, desc[UR4][R12.64] ;  /* 0x000000040c122981 */ /* 0x000e22000c1e1b00 */
[----:B------:R-:W-:Y:S02]  /*0440*/  IMAD.MOV.U32 R27, RZ, RZ, R5 ;  /* 0x000000ffff1b7224 */ /* 0x000fe400078e0005 */
[----:B------:R-:W-:-:S04]  /*0450*/  IMAD.WIDE.U32 R26, R4, 0x4, R26 ;  /* 0x00000004041a7825 */ /* 0x000fc800078e001a */
[----:B------:R-:W-:Y:S01]  /*0460*/  IMAD.MOV.U32 R5, RZ, RZ, R27 ;  /* 0x000000ffff057224 */ /* 0x000fe200078e001b */
[----:B--2---:R-:W-:-:S05]  /*0470*/  @P1 IADD3 R22, P3, R22, -R20, RZ ;  /* 0x8000001416161210 */ /* 0x004fca0007f7e0ff */
[----:B------:R-:W-:Y:S02]  /*0480*/  @P1 IMAD.X R23, R23, 0x1, ~R21, P3 ;  /* 0x0000000117171824 */ /* 0x000fe400018e0e15 */
[----:B------:R-:W3:Y:S03]  /*0490*/  @P0 LDC.64 R20, c[0x0][0xf40] ;  /* 0x0003d000ff140b82 */ /* 0x000ee60000000a00 */
[----:B------:R1:W-:Y:S05]  /*04a0*/  @P1 STG.E.64 desc[UR4][R28.64], R22 ;  /* 0x000000161c001986 */ /* 0x0003ea000c101b04 */
[----:B-1----:R-:W4:Y:S01]  /*04b0*/  @P4 LDC.64 R22, c[0x0][0xf40] ;  /* 0x0003d000ff164b82 */ /* 0x002f220000000a00 */
[----:B---3--:R-:W-:-:S05]  /*04c0*/  @P0 IADD3 R20, P1, R14, -R20, RZ ;  /* 0x800000140e140210 */ /* 0x008fca0007f3e0ff */
[----:B------:R-:W-:Y:S01]  /*04d0*/  @P0 IMAD.X R21, R15, 0x1, ~R21, P1 ;  /* 0x000000010f150824 */ /* 0x000fe200008e0e15 */
[----:B----4-:R-:W-:Y:S02]  /*04e0*/  @P4 IADD3 R14, P1, R16, -R22, RZ ;  /* 0x80000016100e4210 */ /* 0x010fe40007f3e0ff */
[----:B0-----:R-:W-:-:S03]  /*04f0*/  @P2 IADD3 R24, P3, R18, -R24, RZ ;  /* 0x8000001812182210 */ /* 0x001fc60007f7e0ff */
[----:B------:R-:W-:Y:S02]  /*0500*/  @P4 IMAD.X R15, R17, 0x1, ~R23, P1 ;  /* 0x00000001110f4824 */ /* 0x000fe400008e0e17 */
[----:B------:R-:W-:Y:S01]  /*0510*/  @P2 IMAD.X R25, R19, 0x1, ~R25, P3 ;  /* 0x0000000113192824 */ /* 0x000fe200018e0e19 */
        /* <DEDUP_REMOVED lines=9> */
.L_x_272:
        /* <DEDUP_REMOVED lines=9> */
.L_x_274:
[----:B------:R-:W-:-:S04]  /*0640*/  LEA R4, P0, R3, R6, 0x5 ;  /* 0x0000000603047211 */ /* 0x000fc800078028ff */
[----:B------:R-:W-:-:S05]  /*0650*/  LEA.HI.X R5, R3, R7, R16, 0x5, P0 ;  /* 0x0000000703057211 */ /* 0x000fca00000f2c10 */
[----:B------:R-:W2:Y:S04]  /*0660*/  LDG.E.128 R8, desc[UR4][R4.64] ;  /* 0x0000000404087981 */ /* 0x000ea8000c1e1d00 */
[----:B------:R-:W3:Y:S01]  /*0670*/  LDG.E.128 R12, desc[UR4][R4.64+0x10] ;  /* 0x00001004040c7981 */ /* 0x000ee2000c1e1d00 */
[----:B--2---:R-:W-:Y:S02]  /*0680*/  IADD3 R10, P0, R10, -UR8, RZ ;  /* 0x800000080a0a7c10 */ /* 0x004fe4000ff1e0ff */
[----:B------:R-:W-:Y:S02]  /*0690*/  IADD3 R8, P1, R8, -UR8, RZ ;  /* 0x8000000808087c10 */ /* 0x000fe4000ff3e0ff */
[----:B------:R-:W-:Y:S02]  /*06a0*/  IADD3.X R11, R11, ~UR9, RZ, P0, !PT ;  /* 0x800000090b0b7c10 */ /* 0x000fe400087fe4ff */
[----:B---3--:R-:W-:-:S02]  /*06b0*/  IADD3 R12, P0, R12, -UR8, RZ ;  /* 0x800000080c0c7c10 */ /* 0x008fc4000ff1e0ff */
[----:B------:R-:W-:Y:S02]  /*06c0*/  IADD3 R14, P2, R14, -UR8, RZ ;  /* 0x800000080e0e7c10 */ /* 0x000fe4000ff5e0ff */
        /* <DEDUP_REMOVED lines=19> */
.L_x_275:
        /* <DEDUP_REMOVED lines=16> */
.L_x_5355:


//--------------------- .text._ZN2at6native57_GLOBAL__N__f3eca4a2_24_ForeachBinaryOpScalar_cu_86b9896c25multi_tensor_apply_kernelINS1_18TensorListMetadataILi1EEENS1_21BinaryOpScalarFunctorIiLi1ELi1ELi0EEEJSt5minusIiEiEEEvT_T0_DpT1_ --------------------------
	.section	.text._ZN2at6native57_GLOBAL__N__f3eca4a2_24_ForeachBinaryOpScalar_cu_86b9896c25multi_tensor_apply_kernelINS1_18TensorListMetadataILi1EEENS1_21BinaryOpScalarFunctorIiLi1ELi1ELi0EEEJSt5minusIiEiEEEvT_T0_DpT1_,"ax",@progbits
	.align	128
.text._ZN2at6native57_GLOBAL__N__f3eca4a2_24_ForeachBinaryOpScalar_cu_86b9896c25multi_tensor_apply_kernelINS1_18TensorListMetadataILi1EEENS1_21BinaryOpScalarFunctorIiLi1ELi1ELi0EEEJSt5minusIiEiEEEvT_T0_DpT1_:
        .type           _ZN2at6native57_GLOBAL__N__f3eca4a2_24_ForeachBinaryOpScalar_cu_86b9896c25multi_tensor_apply_kernelINS1_18TensorListMetadataILi1EEENS1_21BinaryOpScalarFunctorIiLi1ELi1ELi0EEEJSt5minusIiEiEEEvT_T0_DpT1_,@function
        .size           _ZN2at6native57_GLOBAL__N__f3eca4a2_24_ForeachBinaryOpScalar_cu_86b9896c25multi_tensor_apply_kernelINS1_18TensorListMetadataILi1EEENS1_21BinaryOpScalarFunctorIiLi1ELi1ELi0EEEJSt5minusIiEiEEEvT_T0_DpT1_,(.L_x_5356 - _ZN2at6native57_GLOBAL__N__f3eca4a2_24_ForeachBinaryOpScalar_cu_86b9896c25multi_tensor_apply_kernelINS1_18TensorListMetadataILi1EEENS1_21BinaryOpScalarFunctorIiLi1ELi1ELi0EEEJSt5minusIiEiEEEvT_T0_DpT1_)
        .other          _ZN2at6native57_GLOBAL__N__f3eca4a2_24_ForeachBinaryOpScalar_cu_86b9896c25multi_tensor_apply_kernelINS1_18TensorListMetadataILi1EEENS1_21BinaryOpScalarFunctorIiLi1ELi1ELi0EEEJSt5minusIiEiEEEvT_T0_DpT1_,@"STO_CUDA_ENTRY STV_DEFAULT"
_ZN2at6native57_GLOBAL__N__f3eca4a2_24_ForeachBinaryOpScalar_cu_86b9896c25multi_tensor_apply_kernelINS1_18TensorListMetadataILi1EEENS1_21BinaryOpScalarFunctorIiLi1ELi1ELi0EEEJSt5minusIiEiEEEvT_T0_DpT1_:
        /* <DEDUP_REMOVED lines=24> */
.L_x_277:
        /* <DEDUP_REMOVED lines=45> */
[----:B--2---:R-:W-:Y:S02]  /*0450*/  @P1 IMAD.IADD R23, R20, 0x1, -R23 ;  /* 0x0000000114171824 */ /* 0x004fe400078e0a17 */
[----:B-1----:R-:W-:Y:S02]  /*0460*/  @P3 IMAD.IADD R21, R18, 0x1, -R21 ;  /* 0x0000000112153824 */ /* 0x002fe400078e0a15 */
[----:B0-----:R-:W-:-:S03]  /*0470*/  @P0 IMAD.IADD R15, R15, 0x1, -R22 ;  /* 0x000000010f0f0824 */ /* 0x001fc600078e0a16 */
[----:B------:R2:W-:Y:S01]  /*0480*/  @P3 STG.E desc[UR4][R10.64], R21 ;  /* 0x000000150a003986 */ /* 0x0005e2000c101904 */
[----:B---3--:R-:W-:-:S03]  /*0490*/  @P2 IMAD.IADD R19, R19, 0x1, -R24 ;  /* 0x0000000113132824 */ /* 0x008fc600078e0a18 */
        /* <DEDUP_REMOVED lines=9> */
.L_x_276:
        /* <DEDUP_REMOVED lines=9> */
.L_x_278:
        /* <DEDUP_REMOVED lines=18> */
.L_x_279:
        /* <DEDUP_REMOVED lines=10> */
.L_x_5356:


//--------------------- .text._ZN2at6native57_GLOBAL__N__f3eca4a2_24_ForeachBinaryOpScalar_cu_86b9896c25multi_tensor_apply_kernelINS1_18TensorListMetadataILi1EEENS1_21BinaryOpScalarFunctorIaLi1ELi1ELi0EEEJSt5minusIaEaEEEvT_T0_DpT1_ --------------------------
	.section	.text._ZN2at6native57_GLOBAL__N__f3eca4a2_24_ForeachBinaryOpScalar_cu_86b9896c25multi_tensor_apply_kernelINS1_18TensorListMetadataILi1EEENS1_21BinaryOpScalarFunctorIaLi1ELi1ELi0EEEJSt5minusIaEaEEEvT_T0_DpT1_,"ax",@progbits
	.align	128
.text._ZN2at6native57_GLOBAL__N__f3eca4a2_24_ForeachBinaryOpScalar_cu_86b9896c25multi_tensor_apply_kernelINS1_18TensorListMetadataILi1EEENS1_21BinaryOpScalarFunctorIaLi1ELi1ELi0EEEJSt5minusIaEaEEEvT_T0_DpT1_:
        .type           _ZN2at6native57_GLOBAL__N__f3eca4a2_24_ForeachBinaryOpScalar_cu_86b9896c25multi_tensor_apply_kernelINS1_18TensorListMetadataILi1EEENS1_21BinaryOpScalarFunctorIaLi1ELi1ELi0EEEJSt5minusIaEaEEEvT_T0_DpT1_,@function
        .size           _ZN2at6native57_GLOBAL__N__f3eca4a2_24_ForeachBinaryOpScalar_cu_86b9896c25multi_tensor_apply_kernelINS1_18TensorListMetadataILi1EEENS1_21BinaryOpScalarFunctorIaLi1ELi1ELi0EEEJSt5minusIaEaEEEvT_T0_DpT1_,(.L_x_5357 - _ZN2at6native57_GLOBAL__N__f3eca4a2_24_ForeachBinaryOpScalar_cu_86b9896c25multi_tensor_apply_kernelINS1_18TensorListMetadataILi1EEENS1_21BinaryOpScalarFunctorIaLi1ELi1ELi0EEEJSt5minusIaEaEEEvT_T0_DpT1_)
        .other          _ZN2at6native57_GLOBAL__N__f3eca4a2_24_ForeachBinaryOpScalar_cu_86b9896c25multi_tensor_apply_kernelINS1_18TensorListMetadataILi1EEENS1_21BinaryOpScalarFunctorIaLi1ELi1ELi0EEEJSt5minusIaEaEEEvT_T0_DpT1_,@"STO_CUDA_ENTRY STV_DEFAULT"
_ZN2at6native57_GLOBAL__N__f3eca4a2_24_ForeachBinaryOpScalar_cu_86b9896c25multi_tensor_apply_kernelINS1_18TensorListMetadataILi1EEENS1_21BinaryOpScalarFunctorIaLi1ELi1ELi0EEEJSt5minusIaEaEEEvT_T0_DpT1_:
        /* <DEDUP_REMOVED lines=11> */
[----:B------:R-:W2:Y:S01]  /*00b0*/  LDC.64 R4, c[0x0][R6+0x580] ;  /* 0x0001600006047b82 */ /* 0x000ea20000000a00 */
[----:B0-----:R-:W-:-:S05]  /*00c0*/  IADD3 R11, P1, R2, R12, RZ ;  /* 0x0000000c020b7210 */ /* 0x001fca0007f3e0ff */
[----:B------:R-:W-:Y:S01]  /*00d0*/  IMAD.X R10, R3, 0x1, R13, P1 ;  /* 0x00000001030a7824 */ /* 0x000fe200008e060d */
[----:B--2---:R-:W-:-:S04]  /*00e0*/  IADD3 R0, P2, -R12, R4, RZ ;  /* 0x000000040c007210 */ /* 0x004fc80007f5e1ff */
[----:B------:R-:W-:Y:S01]  /*00f0*/  LOP3.LUT P0, RZ, R0, 0x3, R11, 0xc8, !PT ;  /* 0x0000000300ff7812 */ /* 0x000fe2000780c80b */
[----:B------:R-:W-:Y:S01]  /*0100*/  IMAD.X R12, R5, 0x1, ~R13, P2 ;  /* 0x00000001050c7824 */ /* 0x000fe200010e0e0d */
[----:B-1----:R-:W-:-:S11]  /*0110*/  PRMT R13, R9, 0x7710, RZ ;  /* 0x00007710090d7816 */ /* 0x002fd600000000ff */
[----:B------:R-:W-:Y:S05]  /*0120*/  @!P0 BRA `(.L_x_280) ;  /* 0x0000000400188947 */ /* 0x000fea0003800000 */
[----:B------:R-:W-:-:S04]  /*0130*/  ISETP.GE.U32.AND P0, PT, R0, 0x1, PT ;  /* 0x000000010000780c */ /* 0x000fc80003f06070 */
[----:B------:R-:W-:-:S13]  /*0140*/  ISETP.GE.AND.EX P0, PT, R12, RZ, PT, P0 ;  /* 0x000000ff0c00720c */ /* 0x000fda0003f06300 */
[----:B------:R-:W-:Y:S05]  /*0150*/  @!P0 EXIT ;  /* 0x000000000000894d */ /* 0x000fea0003800000 */
[----:B------:R-:W0:Y:S01]  /*0160*/  S2R R14, SR_TID.X ;  /* 0x00000000000e7919 */ /* 0x000e220000002100 */
[----:B------:R-:W1:Y:S01]  /*0170*/  LDC R15, c[0x0][RZ] ;  /* 0x00000000ff0f7b82 */ /* 0x000e620000000800 */
[----:B------:R-:W-:-:S07]  /*0180*/  CS2R R16, SRZ ;  /* 0x0000000000107805 */ /* 0x000fce000001ff00 */
.L_x_281:
[----:B0-----:R-:W-:Y:S01]  /*0190*/  IADD3 R2, P0, R14, R16, RZ ;  /* 0x000000100e027210 */ /* 0x001fe20007f1e0ff */
[C---:B-1----:R-:W-:Y:S01]  /*01a0*/  IMAD R3, R15.reuse, 0x3, RZ ;  /* 0x000000030f037824 */ /* 0x042fe200078e02ff */
[----:B------:R-:W-:Y:S02]  /*01b0*/  PRMT R19, RZ, 0x7610, R19 ;  /* 0x00007610ff137816 */ /* 0x000fe40000000013 */
[-C--:B------:R-:W-:Y:S01]  /*01c0*/  IADD3 R4, P1, R15, R2.reuse, RZ ;  /* 0x000000020f047210 */ /* 0x080fe20007f3e0ff */
[----:B------:R-:W-:Y:S01]  /*01d0*/  IMAD.X R21, RZ, RZ, R17, P0 ;  /* 0x000000ffff157224 */ /* 0x000fe200000e0611 */
[----:B------:R-:W-:Y:S02]  /*01e0*/  ISETP.GE.U32.AND P6, PT, R2, 0x10000, PT ;  /* 0x000100000200780c */ /* 0x000fe40003fc6070 */
[----:B------:R-:W-:Y:S01]  /*01f0*/  IADD3 R8, P4, R3, R2, RZ ;  /* 0x0000000203087210 */ /* 0x000fe20007f9e0ff */
[----:B------:R-:W-:Y:S01]  /*0200*/  IMAD.X R3, RZ, RZ, R21, P1 ;  /* 0x000000ffff037224 */ /* 0x000fe200008e0615 */
[----:B------:R-:W-:-:S02]  /*0210*/  ISETP.GE.U32.AND P2, PT, R4, 0x10000, PT ;  /* 0x000100000400780c */ /* 0x000fc40003f46070 */
[----:B------:R-:W-:Y:S01]  /*0220*/  ISETP.LT.U32.AND P0, PT, R2, R0, PT ;  /* 0x000000000200720c */ /* 0x000fe20003f01070 */
[--C-:B------:R-:W-:Y:S01]  /*0230*/  IMAD.X R9, RZ, RZ, R21.reuse, P4 ;  /* 0x000000ffff097224 */ /* 0x100fe200020e0615 */
[----:B------:R-:W-:Y:S02]  /*0240*/  ISETP.GE.U32.AND.EX P6, PT, R21, RZ, PT, P6 ;  /* 0x000000ff1500720c */ /* 0x000fe40003fc6160 */
[----:B------:R-:W-:Y:S02]  /*0250*/  LEA R6, P3, R15, R2, 0x1 ;  /* 0x000000020f067211 */ /* 0x000fe400078608ff */
[----:B------:R-:W-:Y:S02]  /*0260*/  ISETP.LT.U32.AND P1, PT, R4, R0, PT ;  /* 0x000000000400720c */ /* 0x000fe40003f21070 */
[----:B------:R-:W-:Y:S01]  /*0270*/  ISETP.GE.U32.AND.EX P2, PT, R3, RZ, PT, P2 ;  /* 0x000000ff0300720c */ /* 0x000fe20003f46120 */
[----:B------:R-:W-:Y:S01]  /*0280*/  IMAD.X R7, RZ, RZ, R21, P3 ;  /* 0x000000ffff077224 */ /* 0x000fe200018e0615 */
[----:B------:R-:W-:-:S02]  /*0290*/  ISETP.LT.AND.EX P0, PT, R21, R12, !P6, P0 ;  /* 0x0000000c1500720c */ /* 0x000fc40007701300 */
[-C--:B------:R-:W-:Y:S02]  /*02a0*/  IADD3 R4, P6, R4, R11.reuse, RZ ;  /* 0x0000000b04047210 */ /* 0x080fe40007fde0ff */
[C---:B------:R-:W-:Y:S02]  /*02b0*/  ISETP.LT.AND.EX P1, PT, R3.reuse, R12, !P2, P1 ;  /* 0x0000000c0300720c */ /* 0x040fe40005721310 */
[----:B------:R-:W-:Y:S01]  /*02c0*/  IADD3 R2, P5, R2, R11, RZ ;  /* 0x0000000b02027210 */ /* 0x000fe20007fbe0ff */
[--C-:B------:R-:W-:Y:S01]  /*02d0*/  IMAD.X R5, R3, 0x1, R10.reuse, P6 ;  /* 0x0000000103057824 */ /* 0x100fe200030e060a */
[----:B------:R-:W-:Y:S02]  /*02e0*/  ISETP.GE.U32.AND P2, PT, R6, 0x10000, PT ;  /* 0x000100000600780c */ /* 0x000fe40003f46070 */
        /* <DEDUP_REMOVED lines=19> */
[----:B------:R-:W-:-:S05]  /*0420*/  @P0 IMAD.MOV R22, RZ, RZ, -R13 ;  /* 0x000000ffff160224 */ /* 0x000fca00078e0a0d */
[----:B------:R-:W-:Y:S01]  /*0430*/  @P0 PRMT R22, R22, 0x7710, RZ ;  /* 0x0000771016160816 */ /* 0x000fe200000000ff */
[--C-:B------:R-:W-:Y:S02]  /*0440*/  @P1 IMAD.MOV R23, RZ, RZ, -R13.reuse ;  /* 0x000000ffff171224 */ /* 0x100fe400078e0a0d */
[----:B------:R-:W-:-:S03]  /*0450*/  @P2 IMAD.MOV R25, RZ, RZ, -R13 ;  /* 0x000000ffff192224 */ /* 0x000fc600078e0a0d */
[----:B------:R-:W-:Y:S02]  /*0460*/  @P1 PRMT R23, R23, 0x7710, RZ ;  /* 0x0000771017171816 */ /* 0x000fe400000000ff */
[----:B------:R-:W-:Y:S01]  /*0470*/  @P2 PRMT R25, R25, 0x7710, RZ ;  /* 0x0000771019192816 */ /* 0x000fe200000000ff */
[----:B------:R-:W-:-:S04]  /*0480*/  IMAD.WIDE.U32 R16, R15, 0x4, R16 ;  /* 0x000000040f107825 */ /* 0x000fc800078e0010 */
[----:B--2---:R-:W-:Y:S02]  /*0490*/  @P0 IMAD.IADD R19, R22, 0x1, R19 ;  /* 0x0000000116130824 */ /* 0x004fe400078e0213 */
[----:B------:R-:W-:-:S05]  /*04a0*/  @P4 IMAD.MOV R22, RZ, RZ, -R13 ;  /* 0x000000ffff164224 */ /* 0x000fca00078e0a0d */
[----:B------:R-:W-:Y:S01]  /*04b0*/  @P4 PRMT R22, R22, 0x7710, RZ ;  /* 0x0000771016164816 */ /* 0x000fe200000000ff */
[----:B------:R2:W-:Y:S01]  /*04c0*/  @P0 STG.E.U8 desc[UR4][R2.64], R19 ;  /* 0x0000001302000986 */ /* 0x0005e2000c101104 */
[----:B------:R-:W-:Y:S01]  /*04d0*/  ISETP.GE.U32.AND P0, PT, R16, 0x10000, PT ;  /* 0x000100001000780c */ /* 0x000fe20003f06070 */
[----:B---3--:R-:W-:Y:S02]  /*04e0*/  @P1 IMAD.IADD R23, R23, 0x1, R18 ;  /* 0x0000000117171824 */ /* 0x008fe400078e0212 */
[----:B----4-:R-:W-:-:S03]  /*04f0*/  @P4 IMAD.IADD R21, R22, 0x1, R21 ;  /* 0x0000000116154824 */ /* 0x010fc600078e0215 */
[----:B------:R2:W-:Y:S01]  /*0500*/  @P1 STG.E.U8 desc[UR4][R4.64], R23 ;  /* 0x0000001704001986 */ /* 0x0005e2000c101104 */
[----:B-----5:R-:W-:-:S03]  /*0510*/  @P2 IMAD.IADD R25, R25, 0x1, R20 ;  /* 0x0000000119192824 */ /* 0x020fc600078e0214 */
[----:B------:R2:W-:Y:S01]  /*0520*/  @P4 STG.E.U8 desc[UR4][R6.64], R21 ;  /* 0x0000001506004986 */ /* 0x0005e2000c101104 */
[----:B------:R-:W-:-:S03]  /*0530*/  ISETP.LT.U32.AND P1, PT, R16, R0, PT ;  /* 0x000000001000720c */ /* 0x000fc60003f21070 */
[----:B------:R2:W-:Y:S01]  /*0540*/  @P2 STG.E.U8 desc[UR4][R8.64], R25 ;  /* 0x0000001908002986 */ /* 0x0005e2000c101104 */
[C---:B------:R-:W-:Y:S02]  /*0550*/  ISETP.GE.U32.AND.EX P0, PT, R17.reuse, RZ, PT, P0 ;  /* 0x000000ff1100720c */ /* 0x040fe40003f06100 */
[----:B------:R-:W-:-:S13]  /*0560*/  ISETP.LT.AND.EX P1, PT, R17, R12, PT, P1 ;  /* 0x0000000c1100720c */ /* 0x000fda0003f21310 */
[----:B--2---:R-:W-:Y:S05]  /*0570*/  @!P0 BRA P1, `(.L_x_281) ;  /* 0xfffffffc00048947 */ /* 0x004fea000083ffff */
[----:B------:R-:W-:Y:S05]  /*0580*/  EXIT ;  /* 0x000000000000794d */ /* 0x000fea0003800000 */
.L_x_280:
        /* <DEDUP_REMOVED lines=10> */
.L_x_282:
        /* <DEDUP_REMOVED lines=9> */
[C---:B------:R-:W-:Y:S01]  /*06c0*/  PRMT R6, R7.reuse, 0x7772, RZ ;  /* 0x0000777207067816 */ /* 0x040fe200000000ff */
[--C-:B------:R-:W-:Y:S01]  /*06d0*/  IMAD.IADD R8, R4, 0x1, R13.reuse ;  /* 0x0000000104087824 */ /* 0x100fe200078e020d */
[----:B------:R-:W-:Y:S01]  /*06e0*/  PRMT R4, R7, 0x7773, RZ ;  /* 0x0000777307047816 */ /* 0x000fe200000000ff */
[--C-:B------:R-:W-:Y:S02]  /*06f0*/  IMAD.IADD R5, R5, 0x1, R13.reuse ;  /* 0x0000000105057824 */ /* 0x100fe400078e020d */
[----:B------:R-:W-:-:S02]  /*0700*/  IMAD.IADD R6, R6, 0x1, R13 ;  /* 0x0000000106067824 */ /* 0x000fc400078e020d */
[----:B------:R-:W-:Y:S01]  /*0710*/  IMAD.IADD R4, R4, 0x1, R13 ;  /* 0x0000000104047824 */ /* 0x000fe200078e020d */
[----:B------:R-:W-:Y:S01]  /*0720*/  PRMT R5, R5, 0x7604, R8 ;  /* 0x0000760405057816 */ /* 0x000fe20000000008 */
[----:B------:R-:W-:-:S03]  /*0730*/  IMAD.SHL.U32 R7, R9, 0x4, RZ ;  /* 0x0000000409077824 */ /* 0x000fc600078e00ff */
[----:B------:R-:W-:Y:S02]  /*0740*/  PRMT R5, R6, 0x7054, R5 ;  /* 0x0000705406057816 */ /* 0x000fe40000000005 */
[----:B------:R-:W-:Y:S02]  /*0750*/  ISETP.GE.U32.AND P0, PT, R7, R0, PT ;  /* 0x000000000700720c */ /* 0x000fe40003f06070 */
[----:B------:R-:W-:Y:S02]  /*0760*/  PRMT R5, R4, 0x654, R5 ;  /* 0x0000065404057816 */ /* 0x000fe40000000005 */
[----:B------:R-:W-:-:S03]  /*0770*/  SHF.L.U64.HI R7, R9, 0x2, R14 ;  /* 0x0000000209077819 */ /* 0x000fc6000001020e */
[----:B------:R0:W-:Y:S01]  /*0780*/  STG.E desc[UR4][R2.64], R5 ;  /* 0x0000000502007986 */ /* 0x0001e2000c101904 */
[----:B------:R-:W-:-:S13]  /*0790*/  ISETP.GE.AND.EX P0, PT, R7, R12, PT, P0 ;  /* 0x0000000c0700720c */ /* 0x000fda0003f06300 */
[----:B0-----:R-:W-:Y:S05]  /*07a0*/  @!P0 BRA P1, `(.L_x_282) ;  /* 0xfffffffc00a08947 */ /* 0x001fea000083ffff */
[----:B------:R-:W-:Y:S05]  /*07b0*/  EXIT ;  /* 0x000000000000794d */ /* 0x000fea0003800000 */
.L_x_283:
        /* <DEDUP_REMOVED lines=12> */
.L_x_5357:


//--------------------- .text._ZN2at6native57_GLOBAL__N__f3eca4a2_24_ForeachBinaryOpScalar_cu_86b9896c25multi_tensor_apply_kernelINS1_18TensorListMetadataILi1EEENS1_21BinaryOpScalarFunctorIhLi1ELi1ELi0EEEJSt5minusIhEhEEEvT_T0_DpT1_ --------------------------
	.section	.text._ZN2at6native57_GLOBAL__N__f3eca4a2_24_ForeachBinaryOpScalar_cu_86b9896c25multi_tensor_apply_kernelINS1_18TensorListMetadataILi1EEENS1_21BinaryOpScalarFunctorIhLi1ELi1ELi0EEEJSt5minusIhEhEEEvT_T0_DpT1_,"ax",@progbits
	.align	128
.text._ZN2at6native57_GLOBAL__N__f3eca4a2_24_ForeachBinaryOpScalar_cu_86b9896c25multi_tensor_apply_kernelINS1_18TensorListMetadataILi1EEENS1_21BinaryOpScalarFunctorIhLi1ELi1ELi0EEEJSt5minusIhEhEEEvT_T0_DpT1_:
        .type           _ZN2at6native57_GLOBAL__N__f3eca4a2_24_ForeachBinaryOpScalar_cu_86b9896c25multi_tensor_apply_kernelINS1_18TensorListMetadataILi1EEENS1_21BinaryOpScalarFunctorIhLi1ELi1ELi0EEEJSt5minusIhEhEEEvT_T0_DpT1_,@function
        .size           _ZN2at6native57_GLOBAL__N__f3eca4a2_24_ForeachBinaryOpScalar_cu_86b9896c25multi_tensor_apply_kernelINS1_18TensorListMetadataILi1EEENS1_21BinaryOpScalarFunctorIhLi1ELi1ELi0EEEJSt5minusIhEhEEEvT_T0_DpT1_,(.L_x_5358 - _ZN2at6native57_GLOBAL__N__f3eca4a2_24_ForeachBinaryOpScalar_cu_86b9896c25multi_tensor_apply_kernelINS1_18TensorListMetadataILi1EEENS1_21BinaryOpScalarFunctorIhLi1ELi1ELi0EEEJSt5minusIhEhEEEvT_T0_DpT1_)
        .other          _ZN2at6native57_GLOBAL__N__f3eca4a2_24_ForeachBinaryOpScalar_cu_86b9896c25multi_tensor_apply_kernelINS1_18TensorListMetadataILi1EEENS1_21BinaryOpScalarFunctorIhLi1ELi1ELi0EEEJSt5minusIhEhEEEvT_T0_DpT1_,@"STO_CUDA_ENTRY STV_DEFAULT"
_ZN2at6native57_GLOBAL__N__f3eca4a2_24_ForeachBinaryOpScalar_cu_86b9896c25multi_tensor_apply_kernelINS1_18TensorListMetadataILi1EEENS1_21BinaryOpScalarFunctorIhLi1ELi1ELi0EEEJSt5minusIhEhEEEvT_T0_DpT1_:
[----:B------:R-:W-:Y:S01]  /*0000*/  LDC R1, c[0x0][0x28] ;  /* 0x00000a00ff017b82 */ /* 0x000fe20000000800 */
[----:B------:R-:W0:Y:S01]  /*0010*/  S2R R8, SR_CTAID.X ;  /* 0x0000000000087919 */ /* 0x000e220000002500 */
[----:B------:R-:W-:-:S06]  /*0020*/  IMAD.MOV.U32 R7, RZ, RZ, 0x820 ;  /* 0x00000820ff077424 */ /* 0x000fcc00078e00ff */
[----:B------:R-:W1:Y:S01]  /*0030*/  LDC.U8 R10, c[0x0][0xf3a] ;  /* 0x0003ce80ff0a7b82 */ /* 0x000e620000000000 */
        /* <DEDUP_REMOVED lines=12> */
[----:B------:R-:W-:-:S12]  /*0100*/  IMAD.X R13, R5, 0x1, ~R3, P2 ;  /* 0x00000001050d7824 */ /* 0x000fd800010e0e03 */
[----:B-1----:R-:W-:Y:S05]  /*0110*/  @!P0 BRA `(.L_x_284) ;  /* 0x0000000400188947 */ /* 0x002fea0003800000 */
[----:B------:R-:W-:-:S04]  /*0120*/  ISETP.GE.U32.AND P0, PT, R0, 0x1, PT ;  /* 0x000000010000780c */ /* 0x000fc80003f06070 */
[----:B------:R-:W-:-:S13]  /*0130*/  ISETP.GE.AND.EX P0, PT, R13, RZ, PT, P0 ;  /* 0x000000ff0d00720c */ /* 0x000fda0003f06300 */
[----:B------:R-:W-:Y:S05]  /*0140*/  @!P0 EXIT ;  /* 0x000000000000894d */ /* 0x000fea0003800000 */
[----:B------:R-:W0:Y:S01]  /*0150*/  S2R R14, SR_TID.X ;  /* 0x00000000000e7919 */ /* 0x000e220000002100 */
[----:B------:R-:W1:Y:S01]  /*0160*/  LDC R15, c[0x0][RZ] ;  /* 0x00000000ff0f7b82 */ /* 0x000e620000000800 */
[----:B------:R-:W-:-:S07]  /*0170*/  CS2R R16, SRZ ;  /* 0x0000000000107805 */ /* 0x000fce000001ff00 */
.L_x_285:
        /* <DEDUP_REMOVED lines=17> */
[----:B------:R-:W-:Y:S02]  /*0290*/  IADD3 R4, P6, R4, R11, RZ ;  /* 0x0000000b04047210 */ /* 0x000fe40007fde0ff */
        /* <DEDUP_REMOVED lines=46> */
.L_x_284:
        /* <DEDUP_REMOVED lines=10> */
.L_x_286:
        /* <DEDUP_REMOVED lines=25> */
.L_x_287:
        /* <DEDUP_REMOVED lines=13> */
.L_x_5358:


//--------------------- .text._ZN2at6native57_GLOBAL__N__f3eca4a2_24_ForeachBinaryOpScalar_cu_86b9896c25multi_tensor_apply_kernelINS1_18TensorListMetadataILi2EEENS1_21BinaryOpScalarFunctorIN3c108BFloat16ELi2ELi1ELi1EEEJNS1_21reverse_power_functorIfEEfEEEvT_T0_DpT1_ --------------------------
	.section	.text._ZN2at6native57_GLOBAL__N__f3eca4a2_24_ForeachBinaryOpScalar_cu_86b9896c25multi_tensor_apply_kernelINS1_18TensorListMetadataILi2EEENS1_21BinaryOpScalarFunctorIN3c108BFloat16ELi2ELi1ELi1EEEJNS1_21reverse_power_functorIfEEfEEEvT_T0_DpT1_,"ax",@progbits
	.align	128
.text._ZN2at6native57_GLOBAL__N__f3eca4a2_24_ForeachBinaryOpScalar_cu_86b9896c25multi_tensor_apply_kernelINS1_18TensorListMetadataILi2EEENS1_21BinaryOpScalarFunctorIN3c108BFloat16ELi2ELi1ELi1EEEJNS1_21reverse_power_functorIfEEfEEEvT_T0_DpT1_:
        .type           _ZN2at6native57_GLOBAL__N__f3eca4a2_24_ForeachBinaryOpScalar_cu_86b9896c25multi_tensor_apply_kernelINS1_18TensorListMetadataILi2EEENS1_21BinaryOpScalarFunctorIN3c108BFloat16ELi2ELi1ELi1EEEJNS1_21reverse_power_functorIfEEfEEEvT_T0_DpT1_,@function
        .size           _ZN2at6native57_GLOBAL__N__f3eca4a2_24_ForeachBinaryOpScalar_cu_86b9896c25multi_tensor_apply_kernelINS1_18TensorListMetadataILi2EEENS1_21BinaryOpScalarFunctorIN3c108BFloat16ELi2ELi1ELi1EEEJNS1_21reverse_power_functorIfEEfEEEvT_T0_DpT1_,(.L_x_5359 - _ZN2at6native57_GLOBAL__N__f3eca4a2_24_ForeachBinaryOpScalar_cu_86b9896c25multi_tensor_apply_kernelINS1_18TensorListMetadataILi2EEENS1_21BinaryOpScalarFunctorIN3c108BFloat16ELi2ELi1ELi1EEEJNS1_21reverse_power_functorIfEEfEEEvT_T0_DpT1_)
        .other          _ZN2at6native57_GLOBAL__N__f3eca4a2_24_ForeachBinaryOpScalar_cu_86b9896c25multi_tensor_apply_kernelINS1_18TensorListMetadataILi2EEENS1_21BinaryOpScalarFunctorIN3c108BFloat16ELi2ELi1ELi1EEEJNS1_21reverse_power_functorIfEEfEEEvT_T0_DpT1_,@"STO_CUDA_ENTRY STV_DEFAULT"
_ZN2at6native57_GLOBAL__N__f3eca4a2_24_ForeachBinaryOpScalar_cu_86b9896c25multi_tensor_apply_kernelINS1_18TensorListMetadataILi2EEENS1_21BinaryOpScalarFunctorIN3c108BFloat16ELi2ELi1ELi1EEEJNS1_21reverse_power_functorIfEEfEEEvT_T0_DpT1_:
        /* <DEDUP_REMOVED lines=28> */
.L_x_289:
        /* <DEDUP_REMOVED lines=28> */
[----:B------:R-:W-:-:S02]  /*0380*/  @P1 LEA R18, P4, R23, R12, 0x1 ;  /* 0x0000000c17121211 */ /* 0x000fc400078808ff */
[----:B------:R-:W-:Y:S01]  /*0390*/  PRMT R10, RZ, 0x7610, R10 ;  /* 0x00007610ff0a7816 */ /* 0x000fe2000000000a */
[----:B------:R0:W2:Y:S01]  /*03a0*/  @P0 LDG.E.U16 R22, desc[UR4][R16.64] ;  /* 0x0000000410160981 */ /* 0x0000a2000c1e1500 */
[----:B------:R-:W-:Y:S02]  /*03b0*/  @P1 LEA.HI.X R19, R23, R13, R7, 0x1, P4 ;  /* 0x0000000d17131211 */ /* 0x000fe400020f0c07 */
[----:B------:R-:W-:Y:S02]  /*03c0*/  PRMT R24, RZ, 0x7610, R24 ;  /* 0x00007610ff187816 */ /* 0x000fe40000000018 */
[----:B------:R-:W-:Y:S01]  /*03d0*/  PRMT R26, RZ, 0x7610, R26 ;  /* 0x00007610ff1a7816 */ /* 0x000fe2000000001a */
[----:B------:R-:W3:Y:S01]  /*03e0*/  @P1 LDG.E.U16 R10, desc[UR4][R18.64] ;  /* 0x00000004120a1981 */ /* 0x000ee2000c1e1500 */
[----:B0-----:R-:W-:-:S04]  /*03f0*/  @P2 LEA R16, P4, R8, R12, 0x1 ;  /* 0x0000000c08102211 */ /* 0x001fc800078808ff */
[----:B------:R-:W-:Y:S02]  /*0400*/  @P2 LEA.HI.X R17, R8, R13, R5, 0x1, P4 ;  /* 0x0000000d08112211 */ /* 0x000fe400020f0c05 */
[----:B------:R-:W-:-:S03]  /*0410*/  @P3 LEA R20, P4, R29, R12, 0x1 ;  /* 0x0000000c1d143211 */ /* 0x000fc600078808ff */
[----:B------:R0:W4:Y:S01]  /*0420*/  @P2 LDG.E.U16 R24, desc[UR4][R16.64] ;  /* 0x0000000410182981 */ /* 0x000122000c1e1500 */
[----:B------:R-:W-:-:S05]  /*0430*/  @P3 LEA.HI.X R21, R29, R13, R27, 0x1, P4 ;  /* 0x0000000d1d153211 */ /* 0x000fca00020f0c1b */
[----:B------:R-:W5:Y:S01]  /*0440*/  @P3 LDG.E.U16 R26, desc[UR4][R20.64] ;  /* 0x00000004141a3981 */ /* 0x000f62000c1e1500 */
[----:B------:R-:W1:Y:S01]  /*0450*/  MUFU.LG2 R28, UR6 ;  /* 0x00000006001c7d08 */ /* 0x000e620008000c00 */
[----:B0-----:R-:W-:Y:S01]  /*0460*/  @P1 LEA R16, P5, R23, R14, 0x1 ;  /* 0x0000000e17101211 */ /* 0x001fe200078a08ff */
[----:B--2---:R-:W-:-:S04]  /*0470*/  IMAD.U32 R22, R22, 0x10000, RZ ;  /* 0x0001000016167824 */ /* 0x004fc800078e00ff */
[----:B-1----:R-:W-:Y:S01]  /*0480*/  FMUL.FTZ R19, R22, R28 ;  /* 0x0000001c16137220 */ /* 0x002fe20000410000 */
[----:B---3--:R-:W-:-:S05]  /*0490*/  IMAD.U32 R10, R10, 0x10000, RZ ;  /* 0x000100000a0a7824 */ /* 0x008fca00078e00ff */
[----:B------:R-:W0:Y:S01]  /*04a0*/  MUFU.EX2 R19, R19 ;  /* 0x0000001300137308 */ /* 0x000e220000000800 */
[----:B------:R-:W-:Y:S01]  /*04b0*/  FMUL.FTZ R22, R28, R10 ;  /* 0x0000000a1c167220 */ /* 0x000fe20000410000 */
[----:B----4-:R-:W-:Y:S02]  /*04c0*/  IMAD.U32 R24, R24, 0x10000, RZ ;  /* 0x0001000018187824 */ /* 0x010fe400078e00ff */
[----:B-----5:R-:W-:Y:S02]  /*04d0*/  IMAD.U32 R17, R26, 0x10000, RZ ;  /* 0x000100001a117824 */ /* 0x020fe400078e00ff */
[C---:B------:R-:W-:Y:S02]  /*04e0*/  FMUL.FTZ R24, R28.reuse, R24 ;  /* 0x000000181c187220 */ /* 0x040fe40000410000 */
[----:B------:R-:W-:Y:S01]  /*04f0*/  FMUL.FTZ R26, R28, R17 ;  /* 0x000000111c1a7220 */ /* 0x000fe20000410000 */
[----:B------:R-:W1:Y:S01]  /*0500*/  MUFU.EX2 R22, R22 ;  /* 0x0000001600167308 */ /* 0x000e620000000800 */
[----:B------:R-:W-:-:S07]  /*0510*/  @P0 LEA R10, P4, R25, R14, 0x1 ;  /* 0x0000000e190a0211 */ /* 0x000fce00078808ff */
[----:B------:R-:W2:Y:S01]  /*0520*/  MUFU.EX2 R24, R24 ;  /* 0x0000001800187308 */ /* 0x000ea20000000800 */
[----:B------:R-:W-:-:S07]  /*0530*/  @P1 LEA.HI.X R17, R23, R15, R7, 0x1, P5 ;  /* 0x0000000f17111211 */ /* 0x000fce00028f0c07 */
[----:B------:R-:W3:Y:S01]  /*0540*/  MUFU.EX2 R26, R26 ;  /* 0x0000001a001a7308 */ /* 0x000ee20000000800 */
[----:B------:R-:W-:Y:S02]  /*0550*/  @P0 LEA.HI.X R11, R25, R15, R11, 0x1, P4 ;  /* 0x0000000f190b0211 */ /* 0x000fe400020f0c0b */
[----:B0-----:R-:W-:Y:S02]  /*0560*/  F2FP.BF16.F32.PACK_AB R7, RZ, R19 ;  /* 0x00000013ff07723e */ /* 0x001fe400000010ff */
[CC--:B------:R-:W-:Y:S02]  /*0570*/  @P2 LEA R18, P4, R8.reuse, R14.reuse, 0x1 ;  /* 0x0000000e08122211 */ /* 0x0c0fe400078808ff */
[----:B------:R-:W-:Y:S01]  /*0580*/  @P3 LEA R20, P5, R29, R14, 0x1 ;  /* 0x0000000e1d143211 */ /* 0x000fe200078a08ff */
[----:B------:R0:W-:Y:S01]  /*0590*/  @P0 STG.E.U16 desc[UR4][R10.64], R7 ;  /* 0x000000070a000986 */ /* 0x0001e2000c101504 */
[----:B-1----:R-:W-:Y:S02]  /*05a0*/  F2FP.BF16.F32.PACK_AB R22, RZ, R22 ;  /* 0x00000016ff16723e */ /* 0x002fe400000010ff */
[----:B------:R-:W-:-:S02]  /*05b0*/  @P2 LEA.HI.X R19, R8, R15, R5, 0x1, P4 ;  /* 0x0000000f08132211 */ /* 0x000fc400020f0c05 */
[----:B--2---:R-:W-:Y:S02]  /*05c0*/  F2FP.BF16.F32.PACK_AB R24, RZ, R24 ;  /* 0x00000018ff18723e */ /* 0x004fe400000010ff */
[----:B------:R-:W-:Y:S02]  /*05d0*/  @P3 LEA.HI.X R21, R29, R15, R27, 0x1, P5 ;  /* 0x0000000f1d153211 */ /* 0x000fe400028f0c1b */
[----:B---3--:R-:W-:Y:S01]  /*05e0*/  F2FP.BF16.F32.PACK_AB R26, RZ, R26 ;  /* 0x0000001aff1a723e */ /* 0x008fe200000010ff */
[----:B0-----:R-:W-:Y:S01]  /*05f0*/  IMAD.MOV.U32 R7, RZ, RZ, R9 ;  /* 0x000000ffff077224 */ /* 0x001fe200078e0009 */
[----:B------:R2:W-:Y:S01]  /*0600*/  @P1 STG.E.U16 desc[UR4][R16.64], R22 ;  /* 0x0000001610001986 */ /* 0x0005e2000c101504 */
[----:B------:R-:W-:-:S03]  /*0610*/  IMAD.WIDE.U32 R6, R4, 0x4, R6 ;  /* 0x0000000404067825 */ /* 0x000fc600078e0006 */
[----:B------:R2:W-:Y:S04]  /*0620*/  @P2 STG.E.U16 desc[UR4][R18.64], R24 ;  /* 0x0000001812002986 */ /* 0x0005e8000c101504 */
[----:B------:R2:W-:Y:S01]  /*0630*/  @P3 STG.E.U16 desc[UR4][R20.64], R26 ;  /* 0x0000001a14003986 */ /* 0x0005e2000c101504 */
[C---:B------:R-:W-:Y:S02]  /*0640*/  ISETP.GE.U32.AND P0, PT, R6.reuse, 0x10000, PT ;  /* 0x000100000600780c */ /* 0x040fe40003f06070 */
[----:B------:R-:W-:Y:S02]  /*0650*/  ISETP.LT.U32.AND P1, PT, R6, R0, PT ;  /* 0x000000000600720c */ /* 0x000fe40003f21070 */
[C---:B------:R-:W-:Y:S02]  /*0660*/  ISETP.GE.U32.AND.EX P0, PT, R7.reuse, RZ, PT, P0 ;  /* 0x000000ff0700720c */ /* 0x040fe40003f06100 */
[----:B------:R-:W-:Y:S01]  /*0670*/  ISETP.LT.AND.EX P1, PT, R7, R2, PT, P1 ;  /* 0x000000020700720c */ /* 0x000fe20003f21310 */
[----:B------:R-:W-:-:S12]  /*0680*/  IMAD.MOV.U32 R9, RZ, RZ, R7 ;  /* 0x000000ffff097224 */ /* 0x000fd800078e0007 */
[----:B--2---:R-:W-:Y:S05]  /*0690*/  @!P0 BRA P1, `(.L_x_289) ;  /* 0xfffffff800c88947 */ /* 0x004fea000083ffff */
[----:B------:R-:W-:Y:S05]  /*06a0*/  EXIT ;  /* 0x000000000000794d */ /* 0x000fea0003800000 */
.L_x_288:
[----:B------:R-:W0:Y:S02]  /*06b0*/  S2R R7, SR_TID.X ;  /* 0x0000000000077919 */ /* 0x000e240000002100 */
[----:B0-----:R-:W-:-:S03]  /*06c0*/  IMAD.WIDE.U32 R4, R7, 0x4, RZ ;  /* 0x0000000407047825 */ /* 0x001fc600078e00ff */
[----:B------:R-:W-:-:S04]  /*06d0*/  ISETP.GE.U32.AND P0, PT, R4, R0, PT ;  /* 0x000000000400720c */ /* 0x000fc80003f06070 */
[----:B------:R-:W-:-:S04]  /*06e0*/  ISETP.GE.AND.EX P0, PT, R5, R2, PT, P0 ;  /* 0x000000020500720c */ /* 0x000fc80003f06300 */
[----:B------:R-:W-:-:S13]  /*06f0*/  ISETP.GT.U32.OR P0, PT, R7, 0x3fff, P0 ;  /* 0x00003fff0700780c */ /* 0x000fda0000704470 */
[----:B------:R-:W-:Y:S05]  /*0700*/  @P0 EXIT ;  /* 0x000000000000094d */ /* 0x000fea0003800000 */
[----:B------:R-:W-:Y:S01]  /*0710*/  ULDC UR6, c[0x0][0xe5c] ;  /* 0x0003970000067ab9 */ /* 0x000fe20000000800 */
[----:B------:R-:W-:Y:S01]  /*0720*/  IMAD.MOV.U32 R4, RZ, RZ, RZ ;  /* 0x000000ffff047224 */ /* 0x000fe200078e00ff */
[----:B------:R-:W0:Y:S01]  /*0730*/  MUFU.LG2 R3, UR6 ;  /* 0x0000000600037d08 */ /* 0x000e220008000c00 */
[----:B------:R-:W-:-:S05]  /*0740*/  ULDC UR6, c[0x0][0x0] ;  /* 0x0000000000067ab9 */ /* 0x000fca0000000800 */
.L_x_290:
[C---:B-1----:R-:W-:Y:S01]  /*0750*/  IMAD.SHL.U32 R19, R7.reuse, 0x8, RZ ;  /* 0x0000000807137824 */ /* 0x042fe200078e00ff */
[----:B------:R-:W-:-:S04]  /*0760*/  SHF.L.U64.HI R5, R7, 0x3, R4 ;  /* 0x0000000307057819 */ /* 0x000fc80000010204 */
[----:B------:R-:W-:-:S05]  /*0770*/  IADD3 R8, P0, R12, R19, RZ ;  /* 0x000000130c087210 */ /* 0x000fca0007f1e0ff */
[----:B------:R-:W-:-:S06]  /*0780*/  IMAD.X R9, R13, 0x1, R5, P0 ;  /* 0x000000010d097824 */ /* 0x000fcc00000e0605 */
[----:B------:R-:W2:Y:S02]  /*0790*/  LDG.E.64 R8, desc[UR4][R8.64] ;  /* 0x0000000408087981 */ /* 0x000ea4000c1e1b00 */
[C---:B--2---:R-:W-:Y:S01]  /*07a0*/  IMAD.U32 R6, R8.reuse, 0x10000, RZ ;  /* 0x0001000008067824 */ /* 0x044fe200078e00ff */
[C---:B------:R-:W-:Y:S01]  /*07b0*/  PRMT R10, R9.reuse, 0x7632, R10 ;  /* 0x00007632090a7816 */ /* 0x040fe2000000000a */
[----:B------:R-:W-:Y:S02]  /*07c0*/  IMAD.U32 R16, R9, 0x10000, RZ ;  /* 0x0001000009107824 */ /* 0x000fe400078e00ff */
[C---:B0-----:R-:W-:Y:S01]  /*07d0*/  FMUL.FTZ R11, R3.reuse, R6 ;  /* 0x00000006030b7220 */ /* 0x041fe20000410000 */
[----:B------:R-:W-:Y:S01]  /*07e0*/  PRMT R6, R8, 0x7632, R6 ;  /* 0x0000763208067816 */ /* 0x000fe20000000006 */
[----:B------:R-:W-:Y:S02]  /*07f0*/  IMAD.U32 R10, R10, 0x10000, RZ ;  /* 0x000100000a0a7824 */ /* 0x000fe400078e00ff */
[----:B------:R-:W-:Y:S01]  /*0800*/  FMUL.FTZ R16, R3, R16 ;  /* 0x0000001003107220 */ /* 0x000fe20000410000 */
[----:B------:R-:W-:Y:S01]  /*0810*/  IADD3 R8, P0, R14, R19, RZ ;  /* 0x000000130e087210 */ /* 0x000fe20007f1e0ff */
[----:B------:R-:W-:-:S02]  /*0820*/  IMAD.U32 R6, R6, 0x10000, RZ ;  /* 0x0001000006067824 */ /* 0x000fc400078e00ff */
[----:B------:R-:W-:Y:S01]  /*0830*/  FMUL.FTZ R10, R3, R10 ;  /* 0x0000000a030a7220 */ /* 0x000fe20000410000 */
[----:B------:R-:W-:Y:S01]  /*0840*/  MUFU.EX2 R11, R11 ;  /* 0x0000000b000b7308 */ /* 0x000fe20000000800 */
[----:B------:R-:W-:Y:S02]  /*0850*/  IMAD.X R9, R15, 0x1, R5, P0 ;  /* 0x000000010f097824 */ /* 0x000fe400000e0605 */
[----:B------:R-:W-:Y:S01]  /*0860*/  FMUL.FTZ R6, R3, R6 ;  /* 0x0000000603067220 */ /* 0x000fe20000410000 */
[----:B------:R-:W-:-:S04]  /*0870*/  IADD3 R7, P0, R7, UR6, RZ ;  /* 0x0000000607077c10 */ /* 0x000fc8000ff1e0ff */
[C---:B------:R-:W-:Y:S01]  /*0880*/  ISETP.LT.U32.AND P1, PT, R7.reuse, 0x4000, PT ;  /* 0x000040000700780c */ /* 0x040fe20003f21070 */
[----:B------:R-:W-:Y:S01]  /*0890*/  MUFU.EX2 R16, R16 ;  /* 0x0000001000107308 */ /* 0x000fe20000000800 */
[----:B------:R-:W-:Y:S02]  /*08a0*/  IMAD.SHL.U32 R5, R7, 0x4, RZ ;  /* 0x0000000407057824 */ /* 0x000fe400078e00ff */
[----:B------:R-:W-:-:S03]  /*08b0*/  IMAD.X R4, RZ, RZ, R4, P0 ;  /* 0x000000ffff047224 */ /* 0x000fc600000e0604 */
[----:B------:R-:W-:Y:S02]  /*08c0*/  ISETP.GE.U32.AND P0, PT, R5, R0, PT ;  /* 0x000000000500720c */ /* 0x000fe40003f06070 */
[----:B------:R-:W0:Y:S01]  /*08d0*/  MUFU.EX2 R6, R6 ;  /* 0x0000000600067308 */ /* 0x000e220000000800 */
[----:B------:R-:W-:Y:S02]  /*08e0*/  SHF.L.U64.HI R5, R7, 0x2, R4 ;  /* 0x0000000207057819 */ /* 0x000fe40000010204 */
[----:B------:R-:W-:Y:S02]  /*08f0*/  ISETP.LT.U32.AND.EX P1, PT, R4, RZ, PT, P1 ;  /* 0x000000ff0400720c */ /* 0x000fe40003f21110 */
[----:B------:R-:W-:-:S03]  /*0900*/  ISETP.GE.AND.EX P0, PT, R5, R2, PT, P0 ;  /* 0x000000020500720c */ /* 0x000fc60003f06300 */
[----:B------:R-:W1:Y:S01]  /*0910*/  MUFU.EX2 R17, R10 ;  /* 0x0000000a00117308 */ /* 0x000e620000000800 */
[----:B0-----:R-:W-:Y:S02]  /*0920*/  F2FP.BF16.F32.PACK_AB R18, R6, R11 ;  /* 0x0000000b0612723e */ /* 0x001fe400000010ff */
[----:B-1----:R-:W-:-:S05]  /*0930*/  F2FP.BF16.F32.PACK_AB R19, R17, R16 ;  /* 0x000000101113723e */ /* 0x002fca00000010ff */
[----:B------:R1:W-:Y:S02]  /*0940*/  STG.E.64 desc[UR4][R8.64], R18 ;  /* 0x0000001208007986 */ /* 0x0003e4000c101b04 */
[----:B------:R-:W-:Y:S05]  /*0950*/  @!P0 BRA P1, `(.L_x_290) ;  /* 0xfffffffc007c8947 */ /* 0x000fea000083ffff */
[----:B------:R-:W-:Y:S05]  /*0960*/  EXIT ;  /* 0x000000000000794d */ /* 0x000fea0003800000 */
.L_x_291:
        /* <DEDUP_REMOVED lines=9> */
.L_x_5359:


//--------------------- .text._ZN2at6native57_GLOBAL__N__f3eca4a2_24_ForeachBinaryOpScalar_cu_86b9896c25multi_tensor_apply_kernelINS1_18TensorListMetadataILi2EEENS1_21BinaryOpScalarFunctorIN3c104HalfELi2ELi1ELi1EEEJNS1_21reverse_power_functorIfEEfEEEvT_T0_DpT1_ --------------------------
	.section	.text._ZN2at6native57_GLOBAL__N__f3eca4a2_24_ForeachBinaryOpScalar_cu_86b9896c25multi_tensor_apply_kernelINS1_18TensorListMetadataILi2EEENS1_21BinaryOpScalarFunctorIN3c104HalfELi2ELi1ELi1EEEJNS1_21reverse_power_functorIfEEfEEEvT_T0_DpT1_,"ax",@progbits
	.align	128
.text._ZN2at6native57_GLOBAL__N__f3eca4a2_24_ForeachBinaryOpScalar_cu_86b9896c25multi_tensor_apply_kernelINS1_18TensorListMetadataILi2EEENS1_21BinaryOpScalarFunctorIN3c104HalfELi2ELi1ELi1EEEJNS1_21reverse_power_functorIfEEfEEEvT_T0_DpT1_:
        .type           _ZN2at6native57_GLOBAL__N__f3eca4a2_24_ForeachBinaryOpScalar_cu_86b9896c25multi_tensor_apply_kernelINS1_18TensorListMetadataILi2EEENS1_21BinaryOpScalarFunctorIN3c104HalfELi2ELi1ELi1EEEJNS1_21reverse_power_functorIfEEfEEEvT_T0_DpT1_,@function
        .size           _ZN2at6native57_GLOBAL__N__f3eca4a2_24_ForeachBinaryOpScalar_cu_86b9896c25multi_tensor_apply_kernelINS1_18TensorListMetadataILi2EEENS1_21BinaryOpScalarFunctorIN3c104HalfELi2ELi1ELi1EEEJNS1_21reverse_power_functorIfEEfEEEvT_T0_DpT1_,(.L_x_5360 - _ZN2at6native57_GLOBAL__N__f3eca4a2_24_ForeachBinaryOpScalar_cu_86b9896c25multi_tensor_apply_kernelINS1_18TensorListMetadataILi2EEENS1_21BinaryOpScalarFunctorIN3c104HalfELi2ELi1ELi1EEEJNS1_21reverse_power_functorIfEEfEEEvT_T0_DpT1_)
        .other          _ZN2at6native57_GLOBAL__N__f3eca4a2_24_ForeachBinaryOpScalar_cu_86b9896c25multi_tensor_apply_kernelINS1_18TensorListMetadataILi2EEENS1_21BinaryOpScalarFunctorIN3c104HalfELi2ELi1ELi1EEEJNS1_21reverse_power_functorIfEEfEEEvT_T0_DpT1_,@"STO_CUDA_ENTRY STV_DEFAULT"
_ZN2at6native57_GLOBAL__N__f3eca4a2_24_ForeachBinaryOpScalar_cu_86b9896c25multi_tensor_apply_kernelINS1_18TensorListMetadataILi2EEENS1_21BinaryOpScalarFunctorIN3c104HalfELi2ELi1ELi1EEEJNS1_21reverse_power_functorIfEEfEEEvT_T0_DpT1_:
        /* <DEDUP_REMOVED lines=28> */
.L_x_293:
        /* <DEDUP_REMOVED lines=43> */
[----:B--2---:R-:W-:-:S05]  /*0470*/  HADD2.F32 R22, -RZ, R22.H0_H0 ;  /* 0x20000016ff167230 */ /* 0x004fca0000004100 */
[----:B-1----:R-:W-:Y:S01]  /*0480*/  FMUL.FTZ R19, R22, R28 ;  /* 0x0000001c16137220 */ /* 0x002fe20000410000 */
[----:B---3--:R-:W-:-:S05]  /*0490*/  HADD2.F32 R10, -RZ, R10.H0_H0 ;  /* 0x2000000aff0a7230 */ /* 0x008fca0000004100 */
[----:B------:R-:W0:Y:S01]  /*04a0*/  MUFU.EX2 R19, R19 ;  /* 0x0000001300137308 */ /* 0x000e220000000800 */
[----:B------:R-:W-:Y:S01]  /*04b0*/  FMUL.FTZ R22, R28, R10 ;  /* 0x0000000a1c167220 */ /* 0x000fe20000410000 */
[----:B----4-:R-:W-:Y:S02]  /*04c0*/  HADD2.F32 R24, -RZ, R24.H0_H0 ;  /* 0x20000018ff187230 */ /* 0x010fe40000004100 */
[----:B-----5:R-:W-:-:S03]  /*04d0*/  HADD2.F32 R17, -RZ, R26.H0_H0 ;  /* 0x2000001aff117230 */ /* 0x020fc60000004100 */
        /* <DEDUP_REMOVED lines=8> */
[----:B0-----:R-:W-:Y:S02]  /*0560*/  F2FP.F16.F32.PACK_AB R7, RZ, R19 ;  /* 0x00000013ff07723e */ /* 0x001fe400000000ff */
[CC--:B------:R-:W-:Y:S02]  /*0570*/  @P2 LEA R18, P4, R8.reuse, R14.reuse, 0x1 ;  /* 0x0000000e08122211 */ /* 0x0c0fe400078808ff */
[----:B------:R-:W-:Y:S01]  /*0580*/  @P3 LEA R20, P5, R29, R14, 0x1 ;  /* 0x0000000e1d143211 */ /* 0x000fe200078a08ff */
[----:B------:R0:W-:Y:S01]  /*0590*/  @P0 STG.E.U16 desc[UR4][R10.64], R7 ;  /* 0x000000070a000986 */ /* 0x0001e2000c101504 */
[----:B-1----:R-:W-:Y:S02]  /*05a0*/  F2FP.F16.F32.PACK_AB R22, RZ, R22 ;  /* 0x00000016ff16723e */ /* 0x002fe400000000ff */
[----:B------:R-:W-:-:S02]  /*05b0*/  @P2 LEA.HI.X R19, R8, R15, R5, 0x1, P4 ;  /* 0x0000000f08132211 */ /* 0x000fc400020f0c05 */
[----:B--2---:R-:W-:Y:S02]  /*05c0*/  F2FP.F16.F32.PACK_AB R24, RZ, R24 ;  /* 0x00000018ff18723e */ /* 0x004fe400000000ff */
[----:B------:R-:W-:Y:S02]  /*05d0*/  @P3 LEA.HI.X R21, R29, R15, R27, 0x1, P5 ;  /* 0x0000000f1d153211 */ /* 0x000fe400028f0c1b */
[----:B---3--:R-:W-:Y:S01]  /*05e0*/  F2FP.F16.F32.PACK_AB R26, RZ, R26 ;  /* 0x0000001aff1a723e */ /* 0x008fe200000000ff */
        /* <DEDUP_REMOVED lines=12> */
.L_x_292:
        /* <DEDUP_REMOVED lines=10> */
.L_x_294:
[C---:B-1----:R-:W-:Y:S01]  /*0750*/  IMAD.SHL.U32 R21, R3.reuse, 0x8, RZ ;  /* 0x0000000803157824 */ /* 0x042fe200078e00ff */
[----:B------:R-:W-:-:S04]  /*0760*/  SHF.L.U64.HI R7, R3, 0x3, R8 ;  /* 0x0000000303077819 */ /* 0x000fc80000010208 */
[----:B------:R-:W-:-:S05]  /*0770*/  IADD3 R4, P0, R12, R21, RZ ;  /* 0x000000150c047210 */ /* 0x000fca0007f1e0ff */
[----:B------:R-:W-:-:S06]  /*0780*/  IMAD.X R5, R13, 0x1, R7, P0 ;  /* 0x000000010d057824 */ /* 0x000fcc00000e0607 */
[----:B------:R-:W2:Y:S02]  /*0790*/  LDG.E.64 R4, desc[UR4][R4.64] ;  /* 0x0000000404047981 */ /* 0x000ea4000c1e1b00 */
[--C-:B--2---:R-:W-:Y:S02]  /*07a0*/  HADD2.F32 R9, -RZ, R4.reuse.H0_H0 ;  /* 0x20000004ff097230 */ /* 0x104fe40000004100 */
[--C-:B------:R-:W-:Y:S02]  /*07b0*/  HADD2.F32 R17, -RZ, R5.reuse.H0_H0 ;  /* 0x20000005ff117230 */ /* 0x100fe40000004100 */
[----:B------:R-:W-:Y:S02]  /*07c0*/  HADD2.F32 R11, -RZ, R4.H1_H1 ;  /* 0x30000004ff0b7230 */ /* 0x000fe40000004100 */
[C---:B0-----:R-:W-:Y:S01]  /*07d0*/  FMUL.FTZ R9, R6.reuse, R9 ;  /* 0x0000000906097220 */ /* 0x041fe20000410000 */
[----:B------:R-:W-:Y:S02]  /*07e0*/  HADD2.F32 R19, -RZ, R5.H1_H1 ;  /* 0x30000005ff137230 */ /* 0x000fe40000004100 */
[----:B------:R-:W-:Y:S01]  /*07f0*/  FMUL.FTZ R17, R6, R17 ;  /* 0x0000001106117220 */ /* 0x000fe20000410000 */
[----:B------:R-:W-:Y:S01]  /*0800*/  IADD3 R4, P0, R14, R21, RZ ;  /* 0x000000150e047210 */ /* 0x000fe20007f1e0ff */
[C---:B------:R-:W-:Y:S01]  /*0810*/  FMUL.FTZ R11, R6.reuse, R11 ;  /* 0x0000000b060b7220 */ /* 0x040fe20000410000 */
[----:B------:R-:W-:Y:S01]  /*0820*/  FMUL.FTZ R19, R6, R19 ;  /* 0x0000001306137220 */ /* 0x000fe20000410000 */
[----:B------:R-:W-:Y:S02]  /*0830*/  MUFU.EX2 R9, R9 ;  /* 0x0000000900097308 */ /* 0x000fe40000000800 */
[----:B------:R-:W-:Y:S01]  /*0840*/  IMAD.X R5, R15, 0x1, R7, P0 ;  /* 0x000000010f057824 */ /* 0x000fe200000e0607 */
[----:B------:R-:W-:-:S04]  /*0850*/  IADD3 R3, P0, R3, UR6, RZ ;  /* 0x0000000603037c10 */ /* 0x000fc8000ff1e0ff */
[C---:B------:R-:W-:Y:S01]  /*0860*/  ISETP.LT.U32.AND P1, PT, R3.reuse, 0x4000, PT ;  /* 0x000040000300780c */ /* 0x040fe20003f21070 */
[----:B------:R-:W-:Y:S01]  /*0870*/  IMAD.SHL.U32 R7, R3, 0x4, RZ ;  /* 0x0000000403077824 */ /* 0x000fe200078e00ff */
[----:B------:R-:W0:Y:S01]  /*0880*/  MUFU.EX2 R10, R11 ;  /* 0x0000000b000a7308 */ /* 0x000e220000000800 */
[----:B------:R-:W-:-:S03]  /*0890*/  IMAD.X R8, RZ, RZ, R8, P0 ;  /* 0x000000ffff087224 */ /* 0x000fc600000e0608 */
[----:B------:R-:W-:Y:S02]  /*08a0*/  ISETP.GE.U32.AND P0, PT, R7, R0, PT ;  /* 0x000000000700720c */ /* 0x000fe40003f06070 */
[----:B------:R-:W-:Y:S02]  /*08b0*/  SHF.L.U64.HI R7, R3, 0x2, R8 ;  /* 0x0000000203077819 */ /* 0x000fe40000010208 */
[----:B------:R-:W-:Y:S01]  /*08c0*/  MUFU.EX2 R17, R17 ;  /* 0x0000001100117308 */ /* 0x000fe20000000800 */
[----:B------:R-:W-:Y:S02]  /*08d0*/  ISETP.LT.U32.AND.EX P1, PT, R8, RZ, PT, P1 ;  /* 0x000000ff0800720c */ /* 0x000fe40003f21110 */
[----:B------:R-:W-:-:S05]  /*08e0*/  ISETP.GE.AND.EX P0, PT, R7, R2, PT, P0 ;  /* 0x000000020700720c */ /* 0x000fca0003f06300 */
[----:B------:R-:W1:Y:S01]  /*08f0*/  MUFU.EX2 R16, R19 ;  /* 0x0000001300107308 */ /* 0x000e620000000800 */
[----:B0-----:R-:W-:Y:S02]  /*0900*/  F2FP.F16.F32.PACK_AB R20, R10, R9 ;  /* 0x000000090a14723e */ /* 0x001fe400000000ff */
[----:B-1----:R-:W-:-:S05]  /*0910*/  F2FP.F16.F32.PACK_AB R21, R16, R17 ;  /* 0x000000111015723e */ /* 0x002fca00000000ff */
[----:B------:R1:W-:Y:S01]  /*0920*/  STG.E.64 desc[UR4][R4.64], R20 ;  /* 0x0000001404007986 */ /* 0x0003e2000c101b04 */
[----:B------:R-:W-:Y:S05]  /*0930*/  @!P0 BRA P1, `(.L_x_294) ;  /* 0xfffffffc00848947 */ /* 0x000fea000083ffff */
[----:B------:R-:W-:Y:S05]  /*0940*/  EXIT ;  /* 0x000000000000794d */ /* 0x000fea0003800000 */
.L_x_295:
        /* <DEDUP_REMOVED lines=11> */
.L_x_5360:


//--------------------- .text._ZN2at6native57_GLOBAL__N__f3eca4a2_24_ForeachBinaryOpScalar_cu_86b9896c25multi_tensor_apply_kernelINS1_18TensorListMetadataILi2EEENS1_21BinaryOpScalarFunctorIN3c107complexIfEELi2ELi1ELi1EEEJNS1_21reverse_power_functorIS8_EES8_EEEvT_T0_DpT1_ --------------------------
	.section	.text._ZN2at6native57_GLOBAL__N__f3eca4a2_24_ForeachBinaryOpScalar_cu_86b9896c25multi_tensor_apply_kernelINS1_18TensorListMetadataILi2EEENS1_21BinaryOpScalarFunctorIN3c107complexIfEELi2ELi1ELi1EEEJNS1_21reverse_power_functorIS8_EES8_EEEvT_T0_DpT1_,"ax",@progbits
	.align	128
.text._ZN2at6native57_GLOBAL__N__f3eca4a2_24_ForeachBinaryOpScalar_cu_86b9896c25multi_tensor_apply_kernelINS1_18TensorListMetadataILi2EEENS1_21BinaryOpScalarFunctorIN3c107complexIfEELi2ELi1ELi1EEEJNS1_21reverse_power_functorIS8_EES8_EEEvT_T0_DpT1_:
        .type           _ZN2at6native57_GLOBAL__N__f3eca4a2_24_ForeachBinaryOpScalar_cu_86b9896c25multi_tensor_apply_kernelINS1_18TensorListMetadataILi2EEENS1_21BinaryOpScalarFunctorIN3c107complexIfEELi2ELi1ELi1EEEJNS1_21reverse_power_functorIS8_EES8_EEEvT_T0_DpT1_,@function
        .size           _ZN2at6native57_GLOBAL__N__f3eca4a2_24_ForeachBinaryOpScalar_cu_86b9896c25multi_tensor_apply_kernelINS1_18TensorListMetadataILi2EEENS1_21BinaryOpScalarFunctorIN3c107complexIfEELi2ELi1ELi1EEEJNS1_21reverse_power_functorIS8_EES8_EEEvT_T0_DpT1_,(.L_x_5361 - _ZN2at6native57_GLOBAL__N__f3eca4a2_24_ForeachBinaryOpScalar_cu_86b9896c25multi_tensor_apply_kernelINS1_18TensorListMetadataILi2EEENS1_21BinaryOpScalarFunctorIN3c107complexIfEELi2ELi1ELi1EEEJNS1_21reverse_power_functorIS8_EES8_EEEvT_T0_DpT1_)
        .other          _ZN2at6native57_GLOBAL__N__f3eca4a2_24_ForeachBinaryOpScalar_cu_86b9896c25multi_tensor_apply_kernelINS1_18TensorListMetadataILi2EEENS1_21BinaryOpScalarFunctorIN3c107complexIfEELi2ELi1ELi1EEEJNS1_21reverse_power_functorIS8_EES8_EEEvT_T0_DpT1_,@"STO_CUDA_ENTRY STV_DEFAULT"
_ZN2at6native57_GLOBAL__N__f3eca4a2_24_ForeachBinaryOpScalar_cu_86b9896c25multi_tensor_apply_kernelINS1_18TensorListMetadataILi2EEENS1_21BinaryOpScalarFunctorIN3c107complexIfEELi2ELi1ELi1EEEJNS1_21reverse_power_functorIS8_EES8_EEEvT_T0_DpT1_:
        /* <DEDUP_REMOVED lines=25> */
[----:B------:R-:W0:Y:S01]  /*0190*/  LDC.64 R2, c[0x0][0xe60] ;  /* 0x00039800ff027b82 */ /* 0x000e220000000a00 */
[----:B------:R-:W1:Y:S01]  /*01a0*/  S2R R18, SR_TID.X ;  /* 0x0000000000127919 */ /* 0x000e620000002100 */
[----:B------:R-:W-:Y:S01]  /*01b0*/  HFMA2.MMA R19, -RZ, RZ, 2.04296875, -15.78125 ;  /* 0x4016cbe4ff137435 */ /* 0x000fe200000001ff */
[----:B------:R-:W-:Y:S01]  /*01c0*/  ULDC UR11, c[0x0][0x0] ;  /* 0x00000000000b7ab9 */ /* 0x000fe20000000800 */
[----:B------:R-:W-:Y:S01]  /*01d0*/  UMOV UR4, URZ ;  /* 0x0000003f00047c82 */ /* 0x000fe20008000000 */
[----:B------:R-:W-:Y:S01]  /*01e0*/  UMOV UR5, URZ ;  /* 0x0000003f00057c82 */ /* 0x000fe20008000000 */
[C---:B0-----:R-:W-:Y:S01]  /*01f0*/  FMUL.FTZ R0, R3.reuse, 4 ;  /* 0x4080000003007820 */ /* 0x041fe20000410000 */
[C---:B------:R-:W-:Y:S01]  /*0200*/  FMUL.FTZ R27, R2.reuse, 4 ;  /* 0x40800000021b7820 */ /* 0x040fe20000410000 */
[----:B------:R-:W-:Y:S01]  /*0210*/  FMUL.FTZ R3, R3, R3 ;  /* 0x0000000303037220 */ /* 0x000fe20000410000 */
[----:B------:R-:W-:Y:S01]  /*0220*/  ISETP.GE.AND P0, PT, R2, RZ, PT ;  /* 0x000000ff0200720c */ /* 0x000fe20003f06270 */
[----:B------:R-:W-:Y:S01]  /*0230*/  FMUL.FTZ R0, R0, R0 ;  /* 0x0000000000007220 */ /* 0x000fe20000410000 */
[C---:B------:R-:W-:Y:S01]  /*0240*/  FADD.FTZ R29, |R2|.reuse, -RZ ;  /* 0x800000ff021d7221 */ /* 0x040fe20000010200 */
[----:B------:R-:W-:Y:S01]  /*0250*/  FFMA.FTZ R28, R2, R2, R3 ;  /* 0x00000002021c7223 */ /* 0x000fe20000010003 */
[----:B------:R-:W-:Y:S01]  /*0260*/  FSEL R19, R19, 0.78539818525314331055, !P0 ;  /* 0x3f490fdb13137808 */ /* 0x000fe20004000000 */
[----:B------:R-:W-:Y:S01]  /*0270*/  FFMA.FTZ R27, R27, R27, R0 ;  /* 0x0000001b1b1b7223 */ /* 0x000fe20000010000 */
[----:B-1----:R-:W-:-:S07]  /*0280*/  FSEL R20, RZ, 3.1415927410125732422, P0 ;  /* 0x40490fdbff147808 */ /* 0x002fce0000000000 */
.L_x_461:
[----:B------:R-:W-:Y:S02]  /*0290*/  IADD3 R0, P1, R18, UR4, RZ ;  /* 0x0000000412007c10 */ /* 0x000fe4000ff3e0ff */
[----:B------:R-:W-:Y:S02]  /*02a0*/  CS2R R8, SRZ ;  /* 0x0000000000087805 */ /* 0x000fe4000001ff00 */
[----:B------:R-:W-:Y:S02]  /*02b0*/  MOV R5, UR11 ;  /* 0x0000000b00057c02 */ /* 0x000fe40008000f00 */
[C---:B------:R-:W-:Y:S02]  /*02c0*/  ISETP.GE.U32.AND P4, PT, R0.reuse, 0x10000, PT ;  /* 0x000100000000780c */ /* 0x040fe40003f86070 */
[----:B------:R-:W-:Y:S02]  /*02d0*/  IADD3.X R3, RZ, UR5, RZ, P1, !PT ;  /* 0x00000005ff037c10 */ /* 0x000fe40008ffe4ff */
[----:B------:R-:W-:-:S02]  /*02e0*/  ISETP.LT.U32.AND P1, PT, R0, UR12, PT ;  /* 0x0000000c00007c0c */ /* 0x000fc4000bf21070 */
[C---:B------:R-:W-:Y:S02]  /*02f0*/  ISETP.GE.U32.AND.EX P4, PT, R3.reuse, RZ, PT, P4 ;  /* 0x000000ff0300720c */ /* 0x040fe40003f86140 */
[----:B------:R-:W-:Y:S02]  /*0300*/  IADD3 R21, P3, R0, UR11, RZ ;  /* 0x0000000b00157c10 */ /* 0x000fe4000ff7e0ff */
[----:B------:R-:W-:Y:S02]  /*0310*/  ISETP.LT.AND.EX P4, PT, R3, UR10, !P4, P1 ;  /* 0x0000000a03007c0c */ /* 0x000fe4000e781310 */
[----:B------:R-:W-:Y:S02]  /*0320*/  ISETP.GE.U32.AND P5, PT, R21, 0x10000, PT ;  /* 0x000100001500780c */ /* 0x000fe40003fa6070 */
[----:B------:R-:W-:Y:S02]  /*0330*/  IADD3.X R24, RZ, R3, RZ, P3, !PT ;  /* 0x00000003ff187210 */ /* 0x000fe40001ffe4ff */
[----:B------:R-:W-:-:S02]  /*0340*/  LEA R22, P1, R5, R0, 0x1 ;  /* 0x0000000005167211 */ /* 0x000fc400078208ff */
[----:B------:R-:W-:Y:S02]  /*0350*/  ISETP.GE.U32.AND.EX P5, PT, R24, RZ, PT, P5 ;  /* 0x000000ff1800720c */ /* 0x000fe40003fa6150 */
[----:B------:R-:W-:Y:S02]  /*0360*/  MOV R23, UR11 ;  /* 0x0000000b00177c02 */ /* 0x000fe40008000f00 */
[----:B------:R-:W-:Y:S02]  /*0370*/  ISETP.GE.U32.AND P3, PT, R22, 0x10000, PT ;  /* 0x000100001600780c */ /* 0x000fe40003f66070 */
[C---:B------:R-:W-:Y:S02]  /*0380*/  @P4 LEA R4, P2, R0.reuse, UR6, 0x3 ;  /* 0x0000000600044c11 */ /* 0x040fe4000f8418ff */
[----:B------:R-:W-:Y:S02]  /*0390*/  LEA R23, R23, R23, 0x1 ;  /* 0x0000001717177211 */ /* 0x000fe400078e08ff */
[----:B------:R-:W-:-:S02]  /*03a0*/  @P4 LEA.HI.X R5, R0, UR7, R3, 0x3, P2 ;  /* 0x0000000700054c11 */ /* 0x000fc400090f1c03 */
[----:B------:R-:W-:Y:S02]  /*03b0*/  ISETP.LT.U32.AND P2, PT, R21, UR12, PT ;  /* 0x0000000c15007c0c */ /* 0x000fe4000bf41070 */
[----:B------:R-:W-:Y:S02]  /*03c0*/  IADD3.X R25, RZ, R3, RZ, P1, !PT ;  /* 0x00000003ff197210 */ /* 0x000fe40000ffe4ff */
[----:B------:R-:W-:Y:S02]  /*03d0*/  LOP3.LUT R2, R2, 0xffffffef, RZ, 0xc0, !PT ;  /* 0xffffffef02027812 */ /* 0x000fe400078ec0ff */
[----:B------:R-:W-:Y:S02]  /*03e0*/  CS2R R14, SRZ ;  /* 0x00000000000e7805 */ /* 0x000fe4000001ff00 */
[----:B------:R-:W-:Y:S02]  /*03f0*/  ISETP.LT.AND.EX P5, PT, R24, UR10, !P5, P2 ;  /* 0x0000000a18007c0c */ /* 0x000fe4000efa1320 */
[----:B------:R-:W-:-:S02]  /*0400*/  CS2R R12, SRZ ;  /* 0x00000000000c7805 */ /* 0x000fc4000001ff00 */
[----:B------:R-:W-:Y:S02]  /*0410*/  IADD3 R23, P6, R23, R0, RZ ;  /* 0x0000000017177210 */ /* 0x000fe40007fde0ff */
[----:B------:R-:W-:Y:S02]  /*0420*/  CS2R R10, SRZ ;  /* 0x00000000000a7805 */ /* 0x000fe4000001ff00 */
[----:B------:R-:W-:Y:S01]  /*0430*/  ISETP.LT.U32.AND P2, PT, R22, UR12, PT ;  /* 0x0000000c16007c0c */ /* 0x000fe2000bf41070 */
[----:B------:R0:W5:Y:S01]  /*0440*/  @P4 LDG.E.64 R8, desc[UR14][R4.64] ;  /* 0x0000000e04084981 */ /* 0x000162000c1e1b00 */
[----:B------:R-:W-:Y:S02]  /*0450*/  ISETP.GE.U32.AND.EX P3, PT, R25, RZ, PT, P3 ;  /* 0x000000ff1900720c */ /* 0x000fe40003f66130 */
[----:B------:R-:W-:Y:S02]  /*0460*/  IADD3.X R26, RZ, R3, RZ, P6, !PT ;  /* 0x00000003ff1a7210 */ /* 0x000fe400037fe4ff */
[----:B------:R-:W-:-:S02]  /*0470*/  ISETP.GE.U32.AND P1, PT, R23, 0x10000, PT ;  /* 0x000100001700780c */ /* 0x000fc40003f26070 */
[----:B------:R-:W-:Y:S02]  /*0480*/  ISETP.LT.AND.EX P6, PT, R25, UR10, !P3, P2 ;  /* 0x0000000a19007c0c */ /* 0x000fe4000dfc1320 */
[----:B------:R-:W-:Y:S01]  /*0490*/  @P5 LOP3.LUT R2, R2, 0x10, RZ, 0xfc, !PT ;  /* 0x0000001002025812 */ /* 0x000fe200078efcff */
[----:B0-----:R-:W0:Y:S01]  /*04a0*/  LDC.64 R4, c[0x0][0xe60] ;  /* 0x00039800ff047b82 */ /* 0x001e220000000a00 */
[----:B------:R-:W-:Y:S02]  /*04b0*/  ISETP.LT.U32.AND P5, PT, R23, UR12, PT ;  /* 0x0000000c17007c0c */ /* 0x000fe4000bfa1070 */
[----:B------:R-:W-:Y:S02]  /*04c0*/  LOP3.LUT P3, RZ, R2, 0x10, RZ, 0xc0, !PT ;  /* 0x0000001002ff7812 */ /* 0x000fe4000786c0ff */
[----:B------:R-:W-:-:S04]  /*04d0*/  ISETP.GE.U32.AND.EX P1, PT, R26, RZ, PT, P1 ;  /* 0x000000ff1a00720c */ /* 0x000fc80003f26110 */
[----:B------:R-:W-:-:S07]  /*04e0*/  ISETP.LT.AND.EX P5, PT, R26, UR10, !P1, P5 ;  /* 0x0000000a1a007c0c */ /* 0x000fce000cfa1350 */
[----:B------:R-:W-:-:S04]  /*04f0*/  @P3 LEA R30, P1, R21, UR6, 0x3 ;  /* 0x00000006151e3c11 */ /* 0x000fc8000f8218ff */
[----:B------:R-:W-:Y:S02]  /*0500*/  @P3 LEA.HI.X R31, R21, UR7, R24, 0x3, P1 ;  /* 0x00000007151f3c11 */ /* 0x000fe400088f1c18 */
[C---:B------:R-:W-:Y:S02]  /*0510*/  @P6 LEA R16, P1, R22.reuse, UR6, 0x3 ;  /* 0x0000000616106c11 */ /* 0x040fe4000f8218ff */
[C---:B------:R-:W-:Y:S01]  /*0520*/  @P5 LEA R6, P2, R23.reuse, UR6, 0x3 ;  /* 0x0000000617065c11 */ /* 0x040fe2000f8418ff */
[----:B------:R1:W5:Y:S01]  /*0530*/  @P3 LDG.E.64 R14, desc[UR14][R30.64] ;  /* 0x0000000e1e0e3981 */ /* 0x000362000c1e1b00 */
[----:B------:R-:W-:Y:S02]  /*0540*/  @P6 LEA.HI.X R17, R22, UR7, R25, 0x3, P1 ;  /* 0x0000000716116c11 */ /* 0x000fe400088f1c19 */
[----:B------:R-:W-:-:S03]  /*0550*/  @P5 LEA.HI.X R7, R23, UR7, R26, 0x3, P2 ;  /* 0x0000000717075c11 */ /* 0x000fc600090f1c1a */
[----:B------:R1:W5:Y:S04]  /*0560*/  @P6 LDG.E.64 R12, desc[UR14][R16.64] ;  /* 0x0000000e100c6981 */ /* 0x000368000c1e1b00 */
[----:B------:R1:W5:Y:S01]  /*0570*/  @P5 LDG.E.64 R10, desc[UR14][R6.64] ;  /* 0x0000000e060a5981 */ /* 0x000362000c1e1b00 */
[----:B0-----:R-:W-:Y:S02]  /*0580*/  FSETP.NAN.FTZ.AND P1, PT, R4, R5, PT ;  /* 0x000000050400720b */ /* 0x001fe40003f38000 */
[----:B------:R-:W-:-:S04]  /*0590*/  LOP3.LUT R2, R2, 0xfffffff7, RZ, 0xc0, !PT ;  /* 0xfffffff702027812 */ /* 0x000fc800078ec0ff */
[----:B------:R-:W-:-:S04]  /*05a0*/  @P6 LOP3.LUT R2, R2, 0x8, RZ, 0xfc, !PT ;  /* 0x0000000802026812 */ /* 0x000fc800078efcff */
[----:B------:R-:W-:-:S04]  /*05b0*/  LOP3.LUT R2, R2, 0xffffffdf, RZ, 0xc0, !PT ;  /* 0xffffffdf02027812 */ /* 0x000fc800078ec0ff */
[----:B------:R-:W-:Y:S01]  /*05c0*/  @P1 LOP3.LUT R2, R2, 0x20, RZ, 0xfc, !PT ;  /* 0x0000002002021812 */ /* 0x000fe200078efcff */
[----:B-1----:R-:W-:Y:S06]  /*05d0*/  @P1 BRA `(.L_x_297) ;  /* 0x00000020004c1947 */ /* 0x002fec0003800000 */
[----:B------:R-:W-:Y:S01]  /*05e0*/  FADD.FTZ R34, |R5|, -RZ ;  /* 0x800000ff05227221 */ /* 0x000fe20000010200 */
[----:B------:R-:W-:-:S04]  /*05f0*/  FSETP.GEU.FTZ.AND P3, PT, |R4|, |R5|, PT ;  /* 0x400000050400720b */ /* 0x000fc80003f7e200 */
[----:B------:R-:W-:Y:S02]  /*0600*/  FSEL R32, R29, R34, !P3 ;  /* 0x000000221d207208 */ /* 0x000fe40005800000 */
[----:B------:R-:W-:Y:S02]  /*0610*/  FSEL R30, R34, R29, !P3 ;  /* 0x0000001d221e7208 */ /* 0x000fe40005800000 */
[----:B------:R-:W-:-:S13]  /*0620*/  FSETP.GT.FTZ.AND P1, PT, R32, 9.99999979021476795361e+33, PT ;  /* 0x77f684df2000780b */ /* 0x000fda0003f34000 */
[----:B------:R-:W-:Y:S05]  /*0630*/  @P1 BRA `(.L_x_298) ;  /* 0x0000001c00341947 */ /* 0x000fea0003800000 */
[----:B------:R-:W-:-:S13]  /*0640*/  FSETP.NEU.FTZ.AND P1, PT, R30, 1, PT ;  /* 0x3f8000001e00780b */ /* 0x000fda0003f3d000 */
[----:B------:R-:W-:Y:S05]  /*0650*/  @!P1 BRA `(.L_x_299) ;  /* 0x0000001400549947 */ /* 0x000fea0003800000 */
[----:B------:R-:W-:Y:S02]  /*0660*/  FSETP.GEU.FTZ.AND P1, PT, R30, 9.9999999747524270788e-07, PT ;  /* 0x358637bd1e00780b */ /* 0x000fe40003f3e000 */
[----:B------:R-:W-:Y:S02]  /*0670*/  FSETP.GEU.FTZ.AND P2, PT, R32, 9.9999999747524270788e-07, PT ;  /* 0x358637bd2000780b */ /* 0x000fe40003f5e000 */
[----:B------:R-:W-:-:S04]  /*0680*/  FSETP.GT.FTZ.AND P6, PT, R30, 1000000, PT ;  /* 0x497424001e00780b */ /* 0x000fc80003fd4000 */
[----:B------:R-:W-:Y:S02]  /*0690*/  PLOP3.LUT P1, PT, P6, P1, P2, 0xf7, 0x0 ;  /* 0x000000000000781c */ /* 0x000fe40003723e27 */
[----:B------:R-:W-:-:S04]  /*06a0*/  FSETP.GT.FTZ.AND P2, PT, R32, 1000000, PT ;  /* 0x497424002000780b */ /* 0x000fc80003f54000 */
[----:B------:R-:W-:-:S13]  /*06b0*/  PLOP3.LUT P1, PT, P2, P1, PT, 0xa8, 0x0 ;  /* 0x000000000000781c */ /* 0x000fda0001723570 */
[----:B------:R-:W-:Y:S05]  /*06c0*/  @P1 BRA `(.L_x_300) ;  /* 0x0000001000501947 */ /* 0x000fea0003800000 */
[----:B------:R-:W-:-:S13]  /*06d0*/  FSETP.GE.FTZ.AND P1, PT, R30, 1, PT ;  /* 0x3f8000001e00780b */ /* 0x000fda0003f36000 */
[----:B------:R-:W-:Y:S05]  /*06e0*/  @!P1 BRA `(.L_x_301) ;  /* 0x00000004003c9947 */ /* 0x000fea0003800000 */
[C---:B------:R-:W-:Y:S01]  /*06f0*/  FADD.FTZ R0, R30.reuse, -1 ;  /* 0xbf8000001e007421 */ /* 0x040fe20000010000 */
[----:B------:R-:W-:Y:S01]  /*0700*/  FADD.FTZ R3, R30, 1 ;  /* 0x3f8000001e037421 */ /* 0x000fe20000010000 */
[----:B------:R-:W-:Y:S01]  /*0710*/  HFMA2.MMA R6, -RZ, RZ, 1.625, 0 ;  /* 0x3e800000ff067435 */ /* 0x000fe200000001ff */
[----:B------:R-:W-:Y:S02]  /*0720*/  MOV R7, 0x3d39bf78 ;  /* 0x3d39bf7800077802 */ /* 0x000fe40000000f00 */
[----:B------:R-:W-:-:S04]  /*0730*/  FMUL.FTZ R3, R0, R3 ;  /* 0x0000000300037220 */ /* 0x000fc80000410000 */
[----:B------:R-:W-:-:S04]  /*0740*/  FFMA.FTZ R0, R32, R32, R3 ;  /* 0x0000002020007223 */ /* 0x000fc80000010003 */
[C---:B------:R-:W-:Y:S01]  /*0750*/  FADD.FTZ.RZ R3, R0.reuse, 1 ;  /* 0x3f80000000037421 */ /* 0x040fe2000001c000 */
[----:B------:R-:W-:-:S04]  /*0760*/  ISETP.GE.U32.AND P1, PT, R0, 0x7f800000, PT ;  /* 0x7f8000000000780c */ /* 0x000fc80003f26070 */
[----:B------:R-:W-:-:S04]  /*0770*/  IADD3 R3, R3, -0x3f400000, RZ ;  /* 0xc0c0000003037810 */ /* 0x000fc80007ffe0ff */
[----:B------:R-:W-:-:S04]  /*0780*/  LOP3.LUT R3, R3, 0xff800000, RZ, 0xc0, !PT ;  /* 0xff80000003037812 */ /* 0x000fc800078ec0ff */
[----:B------:R-:W-:Y:S02]  /*0790*/  IADD3 R5, -R3, 0x40800000, RZ ;  /* 0x4080000003057810 */ /* 0x000fe40007ffe1ff */
[-C--:B------:R-:W-:Y:S02]  /*07a0*/  IADD3 R4, R0, -R3.reuse, RZ ;  /* 0x8000000300047210 */ /* 0x080fe40007ffe0ff */
[----:B------:R-:W-:Y:S01]  /*07b0*/  I2FP.F32.S32 R3, R3 ;  /* 0x0000000300037245 */ /* 0x000fe20000201400 */
[----:B------:R-:W-:-:S04]  /*07c0*/  FFMA.FTZ R5, R5, R6, -1 ;  /* 0xbf80000005057423 */ /* 0x000fc80000010006 */
[----:B------:R-:W-:Y:S01]  /*07d0*/  FADD.FTZ R4, R4, R5 ;  /* 0x0000000504047221 */ /* 0x000fe20000010000 */
[----:B------:R-:W-:-:S03]  /*07e0*/  FMUL.FTZ R33, R3, 1.1920928955078125e-07 ;  /* 0x3400000003217820 */ /* 0x000fc60000410000 */
[C---:B------:R-:W-:Y:S02]  /*07f0*/  FFMA.FTZ R5, R4.reuse, -R7, 0.10546888411045074463 ;  /* 0x3dd8001204057423 */ /* 0x040fe40000010807 */
[----:B------:R-:W0:Y:S02]  /*0800*/  MUFU.RCP R7, R30 ;  /* 0x0000001e00077308 */ /* 0x000e240000001000 */
[----:B------:R-:W-:-:S04]  /*0810*/  FFMA.FTZ R5, R4, R5, -0.13229703903198242188 ;  /* 0xbe0778e004057423 */ /* 0x000fc80000010005 */
[----:B------:R-:W-:-:S04]  /*0820*/  FFMA.FTZ R5, R4, R5, 0.14491446316242218018 ;  /* 0x3e14647504057423 */ /* 0x000fc80000010005 */
[----:B------:R-:W-:-:S04]  /*0830*/  FFMA.FTZ R5, R4, R5, -0.16641564667224884033 ;  /* 0xbe2a68dd04057423 */ /* 0x000fc80000010005 */
[----:B------:R-:W-:Y:S01]  /*0840*/  FFMA.FTZ R5, R4, R5, 0.19988867640495300293 ;  /* 0x3e4caf9e04057423 */ /* 0x000fe20000010005 */
[----:B0-----:R-:W-:-:S03]  /*0850*/  FFMA R6, -R30, R7, 1 ;  /* 0x3f8000001e067423 */ /* 0x001fc60000000107 */
[----:B------:R-:W-:Y:S01]  /*0860*/  FFMA.FTZ R5, R4, R5, -0.25000196695327758789 ;  /* 0xbe80004204057423 */ /* 0x000fe20000010005 */
[----:B------:R-:W-:-:S03]  /*0870*/  FFMA R7, R7, R6, R7 ;  /* 0x0000000607077223 */ /* 0x000fc60000000007 */
[----:B------:R-:W-:Y:S01]  /*0880*/  FFMA.FTZ R5, R4, R5, 0.33333510160446166992 ;  /* 0x3eaaaae604057423 */ /* 0x000fe20000010005 */
[----:B------:R-:W-:-:S03]  /*0890*/  FFMA R6, R32, R7, RZ ;  /* 0x0000000720067223 */ /* 0x000fc600000000ff */
[----:B------:R-:W-:Y:S01]  /*08a0*/  FFMA.FTZ R5, R4, R5, -0.5 ;  /* 0xbf00000004057423 */ /* 0x000fe20000010005 */
[----:B------:R-:W-:-:S03]  /*08b0*/  FFMA R16, -R30, R6, R32 ;  /* 0x000000061e107223 */ /* 0x000fc60000000120 */
[----:B------:R-:W-:Y:S01]  /*08c0*/  FMUL.FTZ R5, R4, R5 ;  /* 0x0000000504057220 */ /* 0x000fe20000410000 */
[----:B------:R-:W-:-:S03]  /*08d0*/  FFMA R3, R7, R16, R6 ;  /* 0x0000001007037223 */ /* 0x000fc60000000006 */
[----:B------:R-:W-:-:S04]  /*08e0*/  FFMA.FTZ R4, R4, R5, R4 ;  /* 0x0000000504047223 */ /* 0x000fc80000010004 */
[----:B------:R-:W-:Y:S01]  /*08f0*/  FFMA.FTZ R33, R33, 0.69314718246459960938, R4 ;  /* 0x3f31721821217823 */ /* 0x000fe20000010004 */
[----:B------:R-:W-:Y:S06]  /*0900*/  @!P1 BRA `(.L_x_302) ;  /* 0x0000000000149947 */ /* 0x000fec0003800000 */
[----:B------:R-:W-:-:S13]  /*0910*/  ISETP.GE.AND P1, PT, R0, -0x407fffff, PT ;  /* 0xbf8000010000780c */ /* 0x000fda0003f26270 */
[----:B------:R-:W-:-:S05]  /*0920*/  @P1 MOV R5, 0x7f800000 ;  /* 0x7f80000000051802 */ /* 0x000fca0000000f00 */
[C---:B------:R-:W-:Y:S01]  /*0930*/  @P1 FFMA.FTZ R33, R0.reuse, R5, +INF ;  /* 0x7f80000000211423 */ /* 0x040fe20000010005 */
[----:B------:R-:W-:-:S04]  /*0940*/  FSETP.NEU.FTZ.AND P1, PT, R0, RZ, PT ;  /* 0x000000ff0000720b */ /* 0x000fc80003f3d000 */
[----:B------:R-:W-:-:S09]  /*0950*/  FSEL R33, R33, -RZ, P1 ;  /* 0x800000ff21217208 */ /* 0x000fd20000800000 */
.L_x_302:
[----:B------:R-:W0:Y:S02]  /*0960*/  FCHK P1, R32, R30 ;  /* 0x0000001e20007302 */ /* 0x000e240000020000 */
[----:B0-----:R-:W-:Y:S05]  /*0970*/  @!P1 BRA `(.L_x_303) ;  /* 0x0000000000109947 */ /* 0x001fea0003800000 */
[----:B------:R-:W-:Y:S02]  /*0980*/  MOV R17, R32 ;  /* 0x0000002000117202 */ /* 0x000fe40000000f00 */
[----:B------:R-:W-:-:S07]  /*0990*/  MOV R4, 0x9b0 ;  /* 0x000009b000047802 */ /* 0x000fce0000000f00 */
[----:B-----5:R-:W-:Y:S05]  /*09a0*/  CALL.REL.NOINC `($__internal_0_$__cuda_sm3x_div_rn_ftz_f32_slowpath) ;  /* 0x0000014000dc7944 */ /* 0x020fea0003c00000 */
[----:B------:R-:W-:-:S07]  /*09b0*/  MOV R3, R0 ;  /* 0x0000000000037202 */ /* 0x000fce0000000f00 */
.L_x_303:
[----:B------:R-:W-:Y:S01]  /*09c0*/  HFMA2.MMA R5, -RZ, RZ, 0.89990234375, 10328 ;  /* 0x3b33710bff057435 */ /* 0x000fe200000001ff */
[----:B------:R-:W-:-:S09]  /*09d0*/  FMUL.FTZ R0, R3, R3 ;  /* 0x0000000303007220 */ /* 0x000fd20000410000 */
[----:B------:R-:W-:-:S04]  /*09e0*/  FFMA.FTZ R5, R0, R5, -0.015681877732276916504 ;  /* 0xbc80774800057423 */ /* 0x000fc80000010005 */
[----:B------:R-:W-:-:S04]  /*09f0*/  FFMA.FTZ R5, R0, R5, 0.042200751602649688721 ;  /* 0x3d2cdab200057423 */ /* 0x000fc80000010005 */
[----:B------:R-:W-:-:S04]  /*0a00*/  FFMA.FTZ R5, R0, R5, -0.074792981147766113281 ;  /* 0xbd992d1000057423 */ /* 0x000fc80000010005 */
[----:B------:R-:W-:-:S04]  /*0a10*/  FFMA.FTZ R5, R0, R5, 0.10640415549278259277 ;  /* 0x3dd9ea6c00057423 */ /* 0x000fc80000010005 */
[----:B------:R-:W-:-:S04]  /*0a20*/  FFMA.FTZ R5, R0, R5, -0.14207722246646881104 ;  /* 0xbe117cb100057423 */ /* 0x000fc80000010005 */
[----:B------:R-:W-:-:S04]  /*0a30*/  FFMA.FTZ R5, R0, R5, 0.19993925094604492188 ;  /* 0x3e4cbce000057423 */ /* 0x000fc80000010005 */
[----:B------:R-:W-:-:S04]  /*0a40*/  FFMA.FTZ R5, R0, R5, -0.33333197236061096191 ;  /* 0xbeaaaa7d00057423 */ /* 0x000fc80000010005 */
[----:B------:R-:W-:-:S04]  /*0a50*/  FMUL.FTZ R0, R0, R5 ;  /* 0x0000000500007220 */ /* 0x000fc80000410000 */
[----:B------:R-:W-:Y:S01]  /*0a60*/  FFMA.FTZ R0, R0, R3, R3 ;  /* 0x0000000300007223 */ /* 0x000fe20000010003 */
[----:B------:R-:W-:Y:S06]  /*0a70*/  @!P3 BRA `(.L_x_304) ;  /* 0x000000000018b947 */ /* 0x000fec0003800000 */
[----:B------:R-:W0:Y:S02]  /*0a80*/  LDC R3, c[0x0][0xe60] ;  /* 0x00039800ff037b82 */ /* 0x000e240000000800 */
[----:B0-----:R-:W-:-:S13]  /*0a90*/  ISETP.GT.AND P1, PT, R3, -0x1, PT ;  /* 0xffffffff0300780c */ /* 0x001fda0003f24270 */
[----:B------:R-:W-:Y:S05]  /*0aa0*/  @P1 BRA `(.L_x_305) ;  /* 0x0000000000181947 */ /* 0x000fea0003800000 */
[----:B------:R-:W-:-:S05]  /*0ab0*/  MOV R3, 0x3fd774eb ;  /* 0x3fd774eb00037802 */ /* 0x000fca0000000f00 */
[----:B------:R-:W-:Y:S01]  /*0ac0*/  FFMA.FTZ R0, R3, 1.8663789033889770508, -R0 ;  /* 0x3feee58103007823 */ /* 0x000fe20000010800 */
[----:B------:R-:W-:Y:S06]  /*0ad0*/  BRA `(.L_x_305) ;  /* 0x00000000000c7947 */ /* 0x000fec0003800000 */
.L_x_304:
[----:B------:R-:W-:-:S05]  /*0ae0*/  MOV R3, 0x3fd774eb ;  /* 0x3fd774eb00037802 */ /* 0x000fca0000000f00 */
[----:B------:R-:W-:-:S04]  /*0af0*/  @P0 FFMA.FTZ R0, R3, 0.93318945169448852539, -R0 ;  /* 0x3f6ee58103000823 */ /* 0x000fc80000010800 */
[----:B------:R-:W-:-:S07]  /*0b00*/  @!P0 FFMA.FTZ R0, R3, 0.93318945169448852539, R0 ;  /* 0x3f6ee58103008823 */ /* 0x000fce0000010000 */
.L_x_305:
[----:B------:R-:W-:Y:S01]  /*0b10*/  ULDC.64 UR16, c[0x0][0xe60] ;  /* 0x0003980000107ab9 */ /* 0x000fe20000000a00 */
[----:B------:R-:W-:Y:S01]  /*0b20*/  FMUL.FTZ R34, R33, 0.5 ;  /* 0x3f00000021227820 */ /* 0x000fe20000410000 */
[----:B------:R-:W-:Y:S02]  /*0b30*/  MOV R4, UR16 ;  /* 0x0000001000047c02 */ /* 0x000fe40008000f00 */
[----:B------:R-:W-:-:S04]  /*0b40*/  MOV R5, UR17 ;  /* 0x0000001100057c02 */ /* 0x000fc80008000f00 */
[C---:B------:R-:W-:Y:S01]  /*0b50*/  FSETP.NEU.FTZ.AND P1, PT, |R4|.reuse, |R5|, PT ;  /* 0x400000050400720b */ /* 0x040fe20003f3d200 */
[----:B------:R-:W-:-:S03]  /*0b60*/  FADD.FTZ R6, |R4|, |R5| ;  /* 0x4000000504067221 */ /* 0x000fc60000010200 */
[----:B------:R-:W-:Y:S02]  /*0b70*/  FSEL R3, R19, R0, !P1 ;  /* 0x0000000013037208 */ /* 0x000fe40004800000 */
[----:B------:R-:W-:-:S04]  /*0b80*/  FSETP.NEU.FTZ.AND P1, PT, R30, RZ, PT ;  /* 0x000000ff1e00720b */ /* 0x000fc80003f3d000 */
[----:B------:R-:W-:Y:S02]  /*0b90*/  FSEL R0, R20, R3, !P1 ;  /* 0x0000000314007208 */ /* 0x000fe40004800000 */
[----:B------:R-:W-:Y:S02]  /*0ba0*/  FSETP.GTU.FTZ.AND P1, PT, |R6|, +INF , PT ;  /* 0x7f8000000600780b */ /* 0x000fe40003f3c200 */
[----:B------:R-:W-:-:S04]  /*0bb0*/  LOP3.LUT R3, R0, 0x80000000, R5, 0xb8, !PT ;  /* 0x8000000000037812 */ /* 0x000fc800078eb805 */
[----:B------:R-:W-:Y:S01]  /*0bc0*/  FSEL R3, R6, R3, P1 ;  /* 0x0000000306037208 */ /* 0x000fe20000800000 */
[----:B------:R-:W-:Y:S06]  /*0bd0*/  BRA `(.L_x_306) ;  /* 0x0000001c00987947 */ /* 0x000fec0003800000 */
.L_x_301:
[----:B------:R-:W-:-:S04]  /*0be0*/  FMUL.FTZ R33, R32, R32 ;  /* 0x0000002020217220 */ /* 0x000fc80000410000 */
[----:B------:R-:W-:-:S05]  /*0bf0*/  FFMA.FTZ R33, R30, R30, R33 ;  /* 0x0000001e1e217223 */ /* 0x000fca0000010021 */
[----:B------:R-:W-:-:S13]  /*0c00*/  FSETP.GTU.FTZ.AND P1, PT, R33, 0.69999998807907104492, PT ;  /* 0x3f3333332100780b */ /* 0x000fda0003f3c000 */
[----:B------:R-:W-:Y:S05]  /*0c10*/  @P1 BRA `(.L_x_307) ;  /* 0x0000000000b01947 */ /* 0x000fea0003800000 */
[----:B------:R-:W0:Y:S08]  /*0c20*/  MUFU.RCP R3, R30 ;  /* 0x0000001e00037308 */ /* 0x000e300000001000 */
[----:B------:R-:W1:Y:S01]  /*0c30*/  FCHK P1, R32, R30 ;  /* 0x0000001e20007302 */ /* 0x000e620000020000 */
[----:B0-----:R-:W-:-:S04]  /*0c40*/  FFMA R0, -R30, R3, 1 ;  /* 0x3f8000001e007423 */ /* 0x001fc80000000103 */
[----:B------:R-:W-:-:S04]  /*0c50*/  FFMA R3, R3, R0, R3 ;  /* 0x0000000003037223 */ /* 0x000fc80000000003 */
[----:B------:R-:W-:-:S04]  /*0c60*/  FFMA R5, R32, R3, RZ ;  /* 0x0000000320057223 */ /* 0x000fc800000000ff */
[----:B------:R-:W-:-:S04]  /*0c70*/  FFMA R0, -R30, R5, R32 ;  /* 0x000000051e007223 */ /* 0x000fc80000000120 */
[----:B------:R-:W-:Y:S01]  /*0c80*/  FFMA R0, R3, R0, R5 ;  /* 0x0000000003007223 */ /* 0x000fe20000000005 */
[----:B-1----:R-:W-:Y:S06]  /*0c90*/  @!P1 BRA `(.L_x_308) ;  /* 0x00000000000c9947 */ /* 0x002fec0003800000 */
[----:B------:R-:W-:Y:S02]  /*0ca0*/  MOV R17, R32 ;  /* 0x0000002000117202 */ /* 0x000fe40000000f00 */
[----:B------:R-:W-:-:S07]  /*0cb0*/  MOV R4, 0xcd0 ;  /* 0x00000cd000047802 */ /* 0x000fce0000000f00 */
[----:B-----5:R-:W-:Y:S05]  /*0cc0*/  CALL.REL.NOINC `($__internal_0_$__cuda_sm3x_div_rn_ftz_f32_slowpath) ;  /* 0x0000014000147944 */ /* 0x020fea0003c00000 */
.L_x_308:
        /* <DEDUP_REMOVED lines=18> */
.L_x_309:
[----:B------:R-:W-:-:S05]  /*0df0*/  MOV R3, 0x3fd774eb ;  /* 0x3fd774eb00037802 */ /* 0x000fca0000000f00 */
[----:B------:R-:W-:-:S04]  /*0e00*/  @P0 FFMA.FTZ R0, R3, 0.93318945169448852539, -R0 ;  /* 0x3f6ee58103000823 */ /* 0x000fc80000010800 */
[----:B------:R-:W-:-:S07]  /*0e10*/  @!P0 FFMA.FTZ R0, R3, 0.93318945169448852539, R0 ;  /* 0x3f6ee58103008823 */ /* 0x000fce0000010000 */
.L_x_310:
[----:B------:R-:W0:Y:S01]  /*0e20*/  LDC.64 R4, c[0x0][0xe60] ;  /* 0x00039800ff047b82 */ /* 0x000e220000000a00 */
[----:B------:R-:W1:Y:S02]  /*0e30*/  MUFU.LG2 R33, R33 ;  /* 0x0000002100217308 */ /* 0x000e640000000c00 */
[----:B-1----:R-:W-:Y:S01]  /*0e40*/  FMUL.FTZ.D2 R34, R33, 0.69314718246459960938 ;  /* 0x3f31721821227820 */ /* 0x002fe20000310000 */
[C---:B0-----:R-:W-:Y:S01]  /*0e50*/  FSETP.NEU.FTZ.AND P1, PT, |R4|.reuse, |R5|, PT ;  /* 0x400000050400720b */ /* 0x041fe20003f3d200 */
        /* <DEDUP_REMOVED lines=8> */
.L_x_307:
[----:B------:R-:W-:Y:S02]  /*0ee0*/  LOP3.LUT R5, R30, 0xffff0000, RZ, 0xc0, !PT ;  /* 0xffff00001e057812 */ /* 0x000fe400078ec0ff */
[----:B------:R-:W-:-:S03]  /*0ef0*/  LOP3.LUT R7, R32, 0xffff0000, RZ, 0xc0, !PT ;  /* 0xffff000020077812 */ /* 0x000fc600078ec0ff */
[--C-:B------:R-:W-:Y:S01]  /*0f00*/  FADD.FTZ R33, R30, -R5.reuse ;  /* 0x800000051e217221 */ /* 0x100fe20000010000 */
[C---:B------:R-:W-:Y:S01]  /*0f10*/  FADD.FTZ R6, R5.reuse, R5 ;  /* 0x0000000505067221 */ /* 0x040fe20000010000 */
[--C-:B------:R-:W-:Y:S01]  /*0f20*/  FADD.FTZ R0, R32, -R7.reuse ;  /* 0x8000000720007221 */ /* 0x100fe20000010000 */
[----:B------:R-:W-:Y:S01]  /*0f30*/  FMUL.FTZ R3, R5, R5 ;  /* 0x0000000505037220 */ /* 0x000fe20000410000 */
[----:B------:R-:W-:Y:S01]  /*0f40*/  FADD.FTZ R16, R7, R7 ;  /* 0x0000000707107221 */ /* 0x000fe20000010000 */
[----:B------:R-:W-:Y:S01]  /*0f50*/  LOP3.LUT R17, R33, 0xffff0000, RZ, 0xc0, !PT ;  /* 0xffff000021117812 */ /* 0x000fe200078ec0ff */
[----:B------:R-:W-:Y:S01]  /*0f60*/  FMUL.FTZ R4, R7, R7 ;  /* 0x0000000707047220 */ /* 0x000fe20000410000 */
[----:B------:R-:W-:-:S03]  /*0f70*/  LOP3.LUT R31, R0, 0xffff0000, RZ, 0xc0, !PT ;  /* 0xffff0000001f7812 */ /* 0x000fc600078ec0ff */
[----:B------:R-:W-:Y:S01]  /*0f80*/  FADD.FTZ R33, R33, -R17 ;  /* 0x8000001121217221 */ /* 0x000fe20000010000 */
[C---:B------:R-:W-:Y:S01]  /*0f90*/  FMUL.FTZ R5, R17.reuse, R6 ;  /* 0x0000000611057220 */ /* 0x040fe20000410000 */
[C---:B------:R-:W-:Y:S01]  /*0fa0*/  FMUL.FTZ R34, R17.reuse, R17 ;  /* 0x0000001111227220 */ /* 0x040fe20000410000 */
[----:B------:R-:W-:Y:S01]  /*0fb0*/  FADD.FTZ R35, R0, -R31 ;  /* 0x8000001f00237221 */ /* 0x000fe20000010000 */
[----:B------:R-:W-:Y:S01]  /*0fc0*/  FADD.FTZ R17, R17, R17 ;  /* 0x0000001111117221 */ /* 0x000fe20000010000 */
[C---:B------:R-:W-:Y:S01]  /*0fd0*/  FADD.FTZ R36, R31.reuse, R31 ;  /* 0x0000001f1f247221 */ /* 0x040fe20000010000 */
[C---:B------:R-:W-:Y:S01]  /*0fe0*/  FMUL.FTZ R0, R31.reuse, R16 ;  /* 0x000000101f007220 */ /* 0x040fe20000410000 */
[----:B------:R-:W-:Y:S01]  /*0ff0*/  FMUL.FTZ R7, R31, R31 ;  /* 0x0000001f1f077220 */ /* 0x000fe20000410000 */
[----:B------:R-:W-:Y:S01]  /*1000*/  FMUL.FTZ R6, R33, R6 ;  /* 0x0000000621067220 */ /* 0x000fe20000410000 */
[----:B------:R-:W-:Y:S01]  /*1010*/  FMUL.FTZ R16, R35, R16 ;  /* 0x0000001023107220 */ /* 0x000fe20000410000 */
[----:B------:R-:W-:Y:S01]  /*1020*/  FMUL.FTZ R17, R33, R17 ;  /* 0x0000001121117220 */ /* 0x000fe20000410000 */
[----:B------:R-:W-:Y:S01]  /*1030*/  FMUL.FTZ R31, R35, R36 ;  /* 0x00000024231f7220 */ /* 0x000fe20000410000 */
[----:B------:R-:W-:Y:S01]  /*1040*/  FMUL.FTZ R33, R33, R33 ;  /* 0x0000002121217220 */ /* 0x000fe20000410000 */
[----:B------:R-:W-:-:S07]  /*1050*/  FMUL.FTZ R35, R35, R35 ;  /* 0x0000002323237220 */ /* 0x000fce0000410000 */
.L_x_311:
[----:B------:R-:W-:-:S04]  /*1060*/  FSETP.GEU.FTZ.AND P1, PT, R3, R4, PT ;  /* 0x000000040300720b */ /* 0x000fc80003f3e000 */
[----:B------:R-:W-:Y:S02]  /*1070*/  FSEL R37, R3, R4, !P1 ;  /* 0x0000000403257208 */ /* 0x000fe40004800000 */
[----:B------:R-:W-:Y:S02]  /*1080*/  FSEL R3, R4, R3, !P1 ;  /* 0x0000000304037208 */ /* 0x000fe40004800000 */
[----:B------:R-:W-:-:S04]  /*1090*/  FSETP.GEU.FTZ.AND P2, PT, R37, R5, PT ;  /* 0x000000052500720b */ /* 0x000fc80003f5e000 */
[----:B------:R-:W-:Y:S02]  /*10a0*/  FSEL R36, R37, R5, !P2 ;  /* 0x0000000525247208 */ /* 0x000fe40005000000 */
[----:B------:R-:W-:Y:S02]  /*10b0*/  FSEL R4, R5, R37, !P2 ;  /* 0x0000002505047208 */ /* 0x000fe40005000000 */
[----:B------:R-:W-:-:S04]  /*10c0*/  FSETP.GEU.FTZ.AND P6, PT, R36, R0, PT ;  /* 0x000000002400720b */ /* 0x000fc80003fde000 */
[----:B------:R-:W-:Y:S02]  /*10d0*/  FSEL R37, R36, R0, !P6 ;  /* 0x0000000024257208 */ /* 0x000fe40007000000 */
[----:B------:R-:W-:Y:S02]  /*10e0*/  PLOP3.LUT P1, PT, P6, P2, P1, 0x7f, 0x0 ;  /* 0x000000000000781c */ /* 0x000fe40003724f17 */
[C---:B------:R-:W-:Y:S02]  /*10f0*/  FSETP.GEU.FTZ.AND P2, PT, R37.reuse, R34, PT ;  /* 0x000000222500720b */ /* 0x040fe40003f5e000 */
[----:B------:R-:W-:Y:S02]  /*1100*/  FSEL R5, R0, R36, !P6 ;  /* 0x0000002400057208 */ /* 0x000fe40007000000 */
[----:B------:R-:W-:Y:S02]  /*1110*/  FSEL R36, R37, R34, !P2 ;  /* 0x0000002225247208 */ /* 0x000fe40005000000 */
[----:B------:R-:W-:-:S02]  /*1120*/  FSEL R0, R34, R37, !P2 ;  /* 0x0000002522007208 */ /* 0x000fc40005000000 */
[----:B------:R-:W-:-:S04]  /*1130*/  FSETP.GEU.FTZ.AND P6, PT, R36, R7, PT ;  /* 0x000000072400720b */ /* 0x000fc80003fde000 */
[----:B------:R-:W-:Y:S02]  /*1140*/  FSEL R37, R36, R7, !P6 ;  /* 0x0000000724257208 */ /* 0x000fe40007000000 */
[----:B------:R-:W-:Y:S02]  /*1150*/  PLOP3.LUT P1, PT, P6, P2, P1, 0xbf, 0x0 ;  /* 0x000000000000781c */ /* 0x000fe40003725717 */
[----:B------:R-:W-:Y:S02]  /*1160*/  FSETP.GEU.FTZ.AND P2, PT, R37, R6, PT ;  /* 0x000000062500720b */ /* 0x000fe40003f5e000 */
[----:B------:R-:W-:Y:S02]  /*1170*/  FSEL R34, R7, R36, !P6 ;  /* 0x0000002407227208 */ /* 0x000fe40007000000 */
[----:B------:R-:W-:Y:S02]  /*1180*/  FSEL R36, R37, R6, !P2 ;  /* 0x0000000625247208 */ /* 0x000fe40005000000 */
[----:B------:R-:W-:-:S02]  /*1190*/  FSEL R7, R6, R37, !P2 ;  /* 0x0000002506077208 */ /* 0x000fc40005000000 */
[----:B------:R-:W-:-:S04]  /*11a0*/  FSETP.GEU.FTZ.AND P6, PT, R36, R16, PT ;  /* 0x000000102400720b */ /* 0x000fc80003fde000 */
[----:B------:R-:W-:Y:S02]  /*11b0*/  FSEL R37, R36, R16, !P6 ;  /* 0x0000001024257208 */ /* 0x000fe40007000000 */
[----:B------:R-:W-:Y:S02]  /*11c0*/  PLOP3.LUT P1, PT, P6, P2, P1, 0xbf, 0x0 ;  /* 0x000000000000781c */ /* 0x000fe40003725717 */
[CC--:B------:R-:W-:Y:S02]  /*11d0*/  FSETP.GEU.FTZ.AND P2, PT, R37.reuse, R17.reuse, PT ;  /* 0x000000112500720b */ /* 0x0c0fe40003f5e000 */
[----:B------:R-:W-:Y:S02]  /*11e0*/  FSEL R6, R16, R36, !P6 ;  /* 0x0000002410067208 */ /* 0x000fe40007000000 */
[----:B------:R-:W-:Y:S02]  /*11f0*/  FSEL R36, R37, R17, !P2 ;  /* 0x0000001125247208 */ /* 0x000fe40005000000 */
[----:B------:R-:W-:-:S02]  /*1200*/  FSEL R16, R17, R37, !P2 ;  /* 0x0000002511107208 */ /* 0x000fc40005000000 */
[----:B------:R-:W-:-:S04]  /*1210*/  FSETP.GEU.FTZ.AND P6, PT, R36, R31, PT ;  /* 0x0000001f2400720b */ /* 0x000fc80003fde000 */
[----:B------:R-:W-:Y:S02]  /*1220*/  FSEL R37, R36, R31, !P6 ;  /* 0x0000001f24257208 */ /* 0x000fe40007000000 */
[----:B------:R-:W-:Y:S02]  /*1230*/  PLOP3.LUT P1, PT, P6, P2, P1, 0xbf, 0x0 ;  /* 0x000000000000781c */ /* 0x000fe40003725717 */
[-C--:B------:R-:W-:Y:S02]  /*1240*/  FSETP.GEU.FTZ.AND P2, PT, R37, R33.reuse, PT ;  /* 0x000000212500720b */ /* 0x080fe40003f5e000 */
[----:B------:R-:W-:Y:S02]  /*1250*/  FSEL R17, R31, R36, !P6 ;  /* 0x000000241f117208 */ /* 0x000fe40007000000 */
[----:B------:R-:W-:Y:S02]  /*1260*/  FSEL R36, R37, R33, !P2 ;  /* 0x0000002125247208 */ /* 0x000fe40005000000 */
[----:B------:R-:W-:-:S02]  /*1270*/  FSEL R31, R33, R37, !P2 ;  /* 0x00000025211f7208 */ /* 0x000fc40005000000 */
[----:B------:R-:W-:-:S04]  /*1280*/  FSETP.GEU.FTZ.AND P6, PT, R36, R35, PT ;  /* 0x000000232400720b */ /* 0x000fc80003fde000 */
[----:B------:R-:W-:Y:S02]  /*1290*/  PLOP3.LUT P1, PT, P6, P2, P1, 0xbf, 0x0 ;  /* 0x000000000000781c */ /* 0x000fe40003725717 */
[----:B------:R-:W-:Y:S02]  /*12a0*/  FSEL R33, R35, R36, !P6 ;  /* 0x0000002423217208 */ /* 0x000fe40007000000 */
[----:B------:R-:W-:-:S09]  /*12b0*/  FSEL R35, R36, R35, !P6 ;  /* 0x0000002324237208 */ /* 0x000fd20007000000 */
[----:B------:R-:W-:Y:S05]  /*12c0*/  @P1 BRA `(.L_x_311) ;  /* 0xfffffffc00641947 */ /* 0x000fea000383ffff */
[----:B------:R-:W-:-:S04]  /*12d0*/  FADD.FTZ R3, R3, -1 ;  /* 0xbf80000003037421 */ /* 0x000fc80000010000 */
[----:B------:R-:W-:-:S04]  /*12e0*/  FADD.FTZ R4, R4, R3 ;  /* 0x0000000304047221 */ /* 0x000fc80000010000 */
[----:B------:R-:W-:-:S04]  /*12f0*/  FADD.FTZ R5, R5, R4 ;  /* 0x0000000405057221 */ /* 0x000fc80000010000 */
[----:B------:R-:W-:-:S04]  /*1300*/  FADD.FTZ R5, R0, R5 ;  /* 0x0000000500057221 */ /* 0x000fc80000010000 */
[----:B------:R-:W-:Y:S01]  /*1310*/  FADD.FTZ R34, R34, R5 ;  /* 0x0000000522227221 */ /* 0x000fe20000010000 */
[----:B------:R-:W-:-:S03]  /*1320*/  HFMA2.MMA R5, -RZ, RZ, 1.625, 0 ;  /* 0x3e800000ff057435 */ /* 0x000fc600000001ff */
[----:B------:R-:W-:-:S04]  /*1330*/  FADD.FTZ R7, R7, R34 ;  /* 0x0000002207077221 */ /* 0x000fc80000010000 */
[----:B------:R-:W-:Y:S01]  /*1340*/  FADD.FTZ R7, R6, R7 ;  /* 0x0000000706077221 */ /* 0x000fe20000010000 */
[----:B------:R-:W-:-:S03]  /*1350*/  MOV R6, 0x3d39bf78 ;  /* 0x3d39bf7800067802 */ /* 0x000fc60000000f00 */
[----:B------:R-:W-:-:S04]  /*1360*/  FADD.FTZ R16, R16, R7 ;  /* 0x0000000710107221 */ /* 0x000fc80000010000 */
[----:B------:R-:W-:-:S04]  /*1370*/  FADD.FTZ R16, R17, R16 ;  /* 0x0000001011107221 */ /* 0x000fc80000010000 */
[----:B------:R-:W-:-:S04]  /*1380*/  FADD.FTZ R16, R31, R16 ;  /* 0x000000101f107221 */ /* 0x000fc80000010000 */
[----:B------:R-:W-:-:S04]  /*1390*/  FADD.FTZ R16, R33, R16 ;  /* 0x0000001021107221 */ /* 0x000fc80000010000 */
[----:B------:R-:W-:-:S04]  /*13a0*/  FADD.FTZ R35, R35, R16 ;  /* 0x0000001023237221 */ /* 0x000fc80000010000 */
[C---:B------:R-:W-:Y:S01]  /*13b0*/  FADD.FTZ.RZ R0, R35.reuse, 1 ;  /* 0x3f80000023007421 */ /* 0x040fe2000001c000 */
[----:B------:R-:W-:-:S04]  /*13c0*/  ISETP.GE.U32.AND P1, PT, R35, 0x7f800000, PT ;  /* 0x7f8000002300780c */ /* 0x000fc80003f26070 */
[----:B------:R-:W-:-:S04]  /*13d0*/  IADD3 R0, R0, -0x3f400000, RZ ;  /* 0xc0c0000000007810 */ /* 0x000fc80007ffe0ff */
[----:B------:R-:W-:-:S04]  /*13e0*/  LOP3.LUT R0, R0, 0xff800000, RZ, 0xc0, !PT ;  /* 0xff80000000007812 */ /* 0x000fc800078ec0ff */
[----:B------:R-:W-:Y:S02]  /*13f0*/  IADD3 R4, -R0, 0x40800000, RZ ;  /* 0x4080000000047810 */ /* 0x000fe40007ffe1ff */
[-C--:B------:R-:W-:Y:S02]  /*1400*/  IADD3 R3, R35, -R0.reuse, RZ ;  /* 0x8000000023037210 */ /* 0x080fe40007ffe0ff */
[----:B------:R-:W-:Y:S01]  /*1410*/  I2FP.F32.S32 R0, R0 ;  /* 0x0000000000007245 */ /* 0x000fe20000201400 */
[----:B------:R-:W-:Y:S02]  /*1420*/  FFMA.FTZ R4, R4, R5, -1 ;  /* 0xbf80000004047423 */ /* 0x000fe40000010005 */
[----:B------:R-:W0:Y:S02]  /*1430*/  MUFU.RCP R5, R30 ;  /* 0x0000001e00057308 */ /* 0x000e240000001000 */
[----:B------:R-:W-:Y:S01]  /*1440*/  FADD.FTZ R3, R3, R4 ;  /* 0x0000000403037221 */ /* 0x000fe20000010000 */
[----:B------:R-:W-:-:S03]  /*1450*/  FMUL.FTZ R33, R0, 1.1920928955078125e-07 ;  /* 0x3400000000217820 */ /* 0x000fc60000410000 */
[----:B------:R-:W-:-:S04]  /*1460*/  FFMA.FTZ R4, R3, -R6, 0.10546888411045074463 ;  /* 0x3dd8001203047423 */ /* 0x000fc80000010806 */
[----:B------:R-:W-:-:S04]  /*1470*/  FFMA.FTZ R4, R3, R4, -0.13229703903198242188 ;  /* 0xbe0778e003047423 */ /* 0x000fc80000010004 */
[----:B------:R-:W-:Y:S01]  /*1480*/  FFMA.FTZ R4, R3, R4, 0.14491446316242218018 ;  /* 0x3e14647503047423 */ /* 0x000fe20000010004 */
[----:B0-----:R-:W-:-:S03]  /*1490*/  FFMA R6, -R30, R5, 1 ;  /* 0x3f8000001e067423 */ /* 0x001fc60000000105 */
[----:B------:R-:W-:Y:S01]  /*14a0*/  FFMA.FTZ R4, R3, R4, -0.16641564667224884033 ;  /* 0xbe2a68dd03047423 */ /* 0x000fe20000010004 */
[----:B------:R-:W-:-:S03]  /*14b0*/  FFMA R5, R5, R6, R5 ;  /* 0x0000000605057223 */ /* 0x000fc60000000005 */
[----:B------:R-:W-:Y:S01]  /*14c0*/  FFMA.FTZ R4, R3, R4, 0.19988867640495300293 ;  /* 0x3e4caf9e03047423 */ /* 0x000fe20000010004 */
[----:B------:R-:W-:-:S03]  /*14d0*/  FFMA R6, R32, R5, RZ ;  /* 0x0000000520067223 */ /* 0x000fc600000000ff */
[----:B------:R-:W-:Y:S01]  /*14e0*/  FFMA.FTZ R4, R3, R4, -0.25000196695327758789 ;  /* 0xbe80004203047423 */ /* 0x000fe20000010004 */
[----:B------:R-:W-:-:S03]  /*14f0*/  FFMA R7, -R30, R6, R32 ;  /* 0x000000061e077223 */ /* 0x000fc60000000120 */
[----:B------:R-:W-:Y:S01]  /*1500*/  FFMA.FTZ R4, R3, R4, 0.33333510160446166992 ;  /* 0x3eaaaae603047423 */ /* 0x000fe20000010004 */
[----:B------:R-:W-:-:S03]  /*1510*/  FFMA R0, R5, R7, R6 ;  /* 0x0000000705007223 */ /* 0x000fc60000000006 */
[----:B------:R-:W-:-:S04]  /*1520*/  FFMA.FTZ R4, R3, R4, -0.5 ;  /* 0xbf00000003047423 */ /* 0x000fc80000010004 */
[----:B------:R-:W-:-:S04]  /*1530*/  FMUL.FTZ R4, R3, R4 ;  /* 0x0000000403047220 */ /* 0x000fc80000410000 */
        /* <DEDUP_REMOVED lines=8> */
.L_x_312:
[----:B------:R-:W0:Y:S02]  /*15c0*/  FCHK P1, R32, R30 ;  /* 0x0000001e20007302 */ /* 0x000e240000020000 */
[----:B0-----:R-:W-:Y:S05]  /*15d0*/  @!P1 BRA `(.L_x_313) ;  /* 0x00000000000c9947 */ /* 0x001fea0003800000 */
[----:B------:R-:W-:Y:S02]  /*15e0*/  MOV R17, R32 ;  /* 0x0000002000117202 */ /* 0x000fe40000000f00 */
[----:B------:R-:W-:-:S07]  /*15f0*/  MOV R4, 0x1610 ;  /* 0x0000161000047802 */ /* 0x000fce0000000f00 */
[----:B-----5:R-:W-:Y:S05]  /*1600*/  CALL.REL.NOINC `($__internal_0_$__cuda_sm3x_div_rn_ftz_f32_slowpath) ;  /* 0x0000013400c47944 */ /* 0x020fea0003c00000 */
.L_x_313:
        /* <DEDUP_REMOVED lines=18> */
.L_x_314:
[----:B------:R-:W-:-:S05]  /*1730*/  MOV R3, 0x3fd774eb ;  /* 0x3fd774eb00037802 */ /* 0x000fca0000000f00 */
[----:B------:R-:W-:-:S04]  /*1740*/  @P0 FFMA.FTZ R0, R3, 0.93318945169448852539, -R0 ;  /* 0x3f6ee58103000823 */ /* 0x000fc80000010800 */
[----:B------:R-:W-:-:S07]  /*1750*/  @!P0 FFMA.FTZ R0, R3, 0.93318945169448852539, R0 ;  /* 0x3f6ee58103008823 */ /* 0x000fce0000010000 */
.L_x_315:
[----:B------:R-:W0:Y:S01]  /*1760*/  LDC.64 R4, c[0x0][0xe60] ;  /* 0x00039800ff047b82 */ /* 0x000e220000000a00 */
[----:B------:R-:W-:Y:S01]  /*1770*/  FMUL.FTZ R34, R33, 0.5 ;  /* 0x3f00000021227820 */ /* 0x000fe20000410000 */
        /* <DEDUP_REMOVED lines=9> */
.L_x_300:
        /* <DEDUP_REMOVED lines=11> */
.L_x_316:
        /* <DEDUP_REMOVED lines=18> */
.L_x_317:
[----:B------:R-:W-:-:S05]  /*19e0*/  MOV R3, 0x3fd774eb ;  /* 0x3fd774eb00037802 */ /* 0x000fca0000000f00 */
[----:B------:R-:W-:-:S04]  /*19f0*/  @P0 FFMA.FTZ R0, R3, 0.93318945169448852539, -R0 ;  /* 0x3f6ee58103000823 */ /* 0x000fc80000010800 */
[----:B------:R-:W-:-:S07]  /*1a00*/  @!P0 FFMA.FTZ R0, R3, 0.93318945169448852539, R0 ;  /* 0x3f6ee58103008823 */ /* 0x000fce0000010000 */
.L_x_318:
[CC--:B------:R-:W-:Y:S02]  /*1a10*/  VIMNMX R3, R29.reuse, R34.reuse, !PT ;  /* 0x000000221d037248 */ /* 0x0c0fe40007fe0100 */
[----:B------:R-:W-:Y:S02]  /*1a20*/  VIMNMX R34, R29, R34, PT ;  /* 0x000000221d227248 */ /* 0x000fe40003fe0100 */
[----:B------:R-:W-:Y:S02]  /*1a30*/  LOP3.LUT R6, R3, 0xfe000000, RZ, 0xc0, !PT ;  /* 0xfe00000003067812 */ /* 0x000fe400078ec0ff */
[----:B------:R-:W-:Y:S02]  /*1a40*/  FSETP.NEU.FTZ.AND P1, PT, R34, RZ, PT ;  /* 0x000000ff2200720b */ /* 0x000fe40003f3d000 */
[C---:B------:R-:W-:Y:S02]  /*1a50*/  IADD3 R4, -R6.reuse, 0x7e800000, RZ ;  /* 0x7e80000006047810 */ /* 0x040fe40007ffe1ff */
[----:B------:R-:W-:-:S03]  /*1a60*/  LOP3.LUT R6, R6, 0x800000, RZ, 0xfc, !PT ;  /* 0x0080000006067812 */ /* 0x000fc600078efcff */
[-C--:B------:R-:W-:Y:S01]  /*1a70*/  FMUL.FTZ R5, R34, R4.reuse ;  /* 0x0000000422057220 */ /* 0x080fe20000410000 */
[----:B------:R-:W-:-:S03]  /*1a80*/  FMUL.FTZ R4, R3, R4 ;  /* 0x0000000403047220 */ /* 0x000fc60000410000 */
[----:B------:R-:W-:-:S04]  /*1a90*/  FMUL.FTZ R5, R5, R5 ;  /* 0x0000000505057220 */ /* 0x000fc80000410000 */
[----:B------:R-:W-:Y:S02]  /*1aa0*/  FFMA.FTZ R7, R4, R4, R5 ;  /* 0x0000000404077223 */ /* 0x000fe40000010005 */
[----:B------:R-:W0:Y:S04]  /*1ab0*/  LDC.64 R4, c[0x0][0xe60] ;  /* 0x00039800ff047b82 */ /* 0x000e280000000a00 */
[----:B------:R-:W1:Y:S02]  /*1ac0*/  MUFU.SQRT R7, R7 ;  /* 0x0000000700077308 */ /* 0x000e640000002000 */
[----:B-1----:R-:W-:Y:S01]  /*1ad0*/  @P1 FMUL.FTZ R3, R6, R7 ;  /* 0x0000000706031220 */ /* 0x002fe20000410000 */
[----:B------:R-:W-:Y:S01]  /*1ae0*/  FSETP.NEU.FTZ.AND P1, PT, R34, +INF , PT ;  /* 0x7f8000002200780b */ /* 0x000fe20003f3d000 */
[----:B0-----:R-:W-:-:S03]  /*1af0*/  FADD.FTZ R7, |R4|, |R5| ;  /* 0x4000000504077221 */ /* 0x001fc60000010200 */
[----:B------:R-:W-:Y:S02]  /*1b00*/  FSEL R6, R3, +INF , P1 ;  /* 0x7f80000003067808 */ /* 0x000fe40000800000 */
[----:B------:R-:W-:-:S04]  /*1b10*/  FSETP.NEU.FTZ.AND P1, PT, |R4|, |R5|, PT ;  /* 0x400000050400720b */ /* 0x000fc80003f3d200 */
[----:B------:R-:W0:Y:S01]  /*1b20*/  MUFU.LG2 R6, R6 ;  /* 0x0000000600067308 */ /* 0x000e220000000c00 */
[----:B------:R-:W-:Y:S02]  /*1b30*/  FSEL R3, R19, R0, !P1 ;  /* 0x0000000013037208 */ /* 0x000fe40004800000 */
[----:B------:R-:W-:-:S04]  /*1b40*/  FSETP.NEU.FTZ.AND P1, PT, R30, RZ, PT ;  /* 0x000000ff1e00720b */ /* 0x000fc80003f3d000 */
[----:B------:R-:W-:Y:S02]  /*1b50*/  FSEL R0, R20, R3, !P1 ;  /* 0x0000000314007208 */ /* 0x000fe40004800000 */
[----:B------:R-:W-:Y:S02]  /*1b60*/  FSETP.GTU.FTZ.AND P1, PT, |R7|, +INF , PT ;  /* 0x7f8000000700780b */ /* 0x000fe40003f3c200 */
[----:B------:R-:W-:-:S04]  /*1b70*/  LOP3.LUT R0, R0, 0x80000000, R5, 0xb8, !PT ;  /* 0x8000000000007812 */ /* 0x000fc800078eb805 */
[----:B------:R-:W-:Y:S01]  /*1b80*/  FSEL R3, R7, R0, P1 ;  /* 0x0000000007037208 */ /* 0x000fe20000800000 */
[----:B0-----:R-:W-:Y:S01]  /*1b90*/  FMUL.FTZ R34, R6, 0.69314718246459960938 ;  /* 0x3f31721806227820 */ /* 0x001fe20000410000 */
[----:B------:R-:W-:Y:S06]  /*1ba0*/  BRA `(.L_x_306) ;  /* 0x0000000c00a47947 */ /* 0x000fec0003800000 */
.L_x_299:
[----:B------:R-:W-:-:S13]  /*1bb0*/  FSETP.GEU.FTZ.AND P1, PT, R32, 9.999999682655225389e-20, PT ;  /* 0x1fec1e4a2000780b */ /* 0x000fda0003f3e000 */
[----:B------:R-:W-:Y:S05]  /*1bc0*/  @!P1 BRA `(.L_x_319) ;  /* 0x0000000400249947 */ /* 0x000fea0003800000 */
[----:B------:R-:W-:Y:S01]  /*1bd0*/  FMUL.FTZ R0, R32, R32 ;  /* 0x0000002020007220 */ /* 0x000fe20000410000 */
[----:B------:R-:W-:Y:S01]  /*1be0*/  HFMA2.MMA R6, -RZ, RZ, 1.625, 0 ;  /* 0x3e800000ff067435 */ /* 0x000fe200000001ff */
[----:B------:R-:W-:Y:S02]  /*1bf0*/  MOV R7, 0x3d39bf78 ;  /* 0x3d39bf7800077802 */ /* 0x000fe40000000f00 */
[C---:B------:R-:W-:Y:S01]  /*1c00*/  FADD.FTZ.RZ R3, R0.reuse, 1 ;  /* 0x3f80000000037421 */ /* 0x040fe2000001c000 */
[----:B------:R-:W-:-:S04]  /*1c10*/  ISETP.GE.U32.AND P1, PT, R0, 0x7f800000, PT ;  /* 0x7f8000000000780c */ /* 0x000fc80003f26070 */
[----:B------:R-:W-:-:S04]  /*1c20*/  IADD3 R3, R3, -0x3f400000, RZ ;  /* 0xc0c0000003037810 */ /* 0x000fc80007ffe0ff */
[----:B------:R-:W-:-:S04]  /*1c30*/  LOP3.LUT R3, R3, 0xff800000, RZ, 0xc0, !PT ;  /* 0xff80000003037812 */ /* 0x000fc800078ec0ff */
[C---:B------:R-:W-:Y:S02]  /*1c40*/  IADD3 R5, -R3.reuse, 0x40800000, RZ ;  /* 0x4080000003057810 */ /* 0x040fe40007ffe1ff */
[----:B------:R-:W-:Y:S02]  /*1c50*/  IADD3 R4, -R3, R0, RZ ;  /* 0x0000000003047210 */ /* 0x000fe40007ffe1ff */
[----:B------:R-:W-:Y:S01]  /*1c60*/  I2FP.F32.S32 R3, R3 ;  /* 0x0000000300037245 */ /* 0x000fe20000201400 */
[----:B------:R-:W-:-:S04]  /*1c70*/  FFMA.FTZ R5, R5, R6, -1 ;  /* 0xbf80000005057423 */ /* 0x000fc80000010006 */
[----:B------:R-:W-:Y:S01]  /*1c80*/  FADD.FTZ R4, R4, R5 ;  /* 0x0000000504047221 */ /* 0x000fe20000010000 */
[----:B------:R-:W-:-:S03]  /*1c90*/  FMUL.FTZ R34, R3, 1.1920928955078125e-07 ;  /* 0x3400000003227820 */ /* 0x000fc60000410000 */
[----:B------:R-:W-:Y:S01]  /*1ca0*/  FFMA.FTZ R5, R4, -R7, 0.10546888411045074463 ;  /* 0x3dd8001204057423 */ /* 0x000fe20000010807 */
[----:B------:R-:W-:-:S03]  /*1cb0*/  HFMA2.MMA R7, -RZ, RZ, 1.875, 0 ;  /* 0x3f800000ff077435 */ /* 0x000fc600000001ff */
[----:B------:R-:W-:-:S04]  /*1cc0*/  FFMA.FTZ R5, R4, R5, -0.13229703903198242188 ;  /* 0xbe0778e004057423 */ /* 0x000fc80000010005 */
[----:B------:R-:W-:-:S03]  /*1cd0*/  FFMA.FTZ R5, R4, R5, 0.14491446316242218018 ;  /* 0x3e14647504057423 */ /* 0x000fc60000010005 */
[----:B------:R-:W-:Y:S01]  /*1ce0*/  FFMA R6, R7, -1, R7 ;  /* 0xbf80000007067823 */ /* 0x000fe20000000007 */
[----:B------:R-:W-:-:S03]  /*1cf0*/  FFMA.FTZ R5, R4, R5, -0.16641564667224884033 ;  /* 0xbe2a68dd04057423 */ /* 0x000fc60000010005 */
[----:B------:R-:W-:Y:S01]  /*1d00*/  FFMA R7, R6, R7, 1 ;  /* 0x3f80000006077423 */ /* 0x000fe20000000007 */
[----:B------:R-:W-:-:S03]  /*1d10*/  FFMA.FTZ R5, R4, R5, 0.19988867640495300293 ;  /* 0x3e4caf9e04057423 */ /* 0x000fc60000010005 */
[----:B------:R-:W-:Y:S01]  /*1d20*/  FFMA R6, R32, R7, RZ ;  /* 0x0000000720067223 */ /* 0x000fe200000000ff */
[----:B------:R-:W-:-:S03]  /*1d30*/  FFMA.FTZ R5, R4, R5, -0.25000196695327758789 ;  /* 0xbe80004204057423 */ /* 0x000fc60000010005 */
[----:B------:R-:W-:Y:S01]  /*1d40*/  FFMA R16, R6, -1, R32 ;  /* 0xbf80000006107823 */ /* 0x000fe20000000020 */
[----:B------:R-:W-:-:S03]  /*1d50*/  FFMA.FTZ R5, R4, R5, 0.33333510160446166992 ;  /* 0x3eaaaae604057423 */ /* 0x000fc60000010005 */
[----:B------:R-:W-:Y:S01]  /*1d60*/  FFMA R3, R7, R16, R6 ;  /* 0x0000001007037223 */ /* 0x000fe20000000006 */
        /* <DEDUP_REMOVED lines=10> */
.L_x_320:
[----:B------:R-:W0:Y:S02]  /*1e10*/  FCHK P1, R32, 1 ;  /* 0x3f80000020007902 */ /* 0x000e240000020000 */
[----:B0-----:R-:W-:Y:S05]  /*1e20*/  @!P1 BRA `(.L_x_321) ;  /* 0x0000000000149947 */ /* 0x001fea0003800000 */
[----:B------:R-:W-:Y:S01]  /*1e30*/  HFMA2.MMA R30, -RZ, RZ, 1.875, 0 ;  /* 0x3f800000ff1e7435 */ /* 0x000fe200000001ff */
[----:B------:R-:W-:Y:S02]  /*1e40*/  MOV R17, R32 ;  /* 0x0000002000117202 */ /* 0x000fe40000000f00 */
[----:B------:R-:W-:-:S08]  /*1e50*/  MOV R4, 0x1e70 ;  /* 0x00001e7000047802 */ /* 0x000fd00000000f00 */
[----:B-----5:R-:W-:Y:S05]  /*1e60*/  CALL.REL.NOINC `($__internal_0_$__cuda_sm3x_div_rn_ftz_f32_slowpath) ;  /* 0x0000012c00ac7944 */ /* 0x020fea0003c00000 */
[----:B------:R-:W-:-:S07]  /*1e70*/  MOV R3, R0 ;  /* 0x0000000000037202 */ /* 0x000fce0000000f00 */
.L_x_321:
        /* <DEDUP_REMOVED lines=18> */
.L_x_322:
[----:B------:R-:W-:-:S05]  /*1fa0*/  MOV R3, 0x3fd774eb ;  /* 0x3fd774eb00037802 */ /* 0x000fca0000000f00 */
[----:B------:R-:W-:-:S04]  /*1fb0*/  @P0 FFMA.FTZ R0, R3, 0.93318945169448852539, -R0 ;  /* 0x3f6ee58103000823 */ /* 0x000fc80000010800 */
[----:B------:R-:W-:-:S07]  /*1fc0*/  @!P0 FFMA.FTZ R0, R3, 0.93318945169448852539, R0 ;  /* 0x3f6ee58103008823 */ /* 0x000fce0000010000 */
.L_x_323:
[----:B------:R-:W0:Y:S01]  /*1fd0*/  LDC.64 R4, c[0x0][0xe60] ;  /* 0x00039800ff047b82 */ /* 0x000e220000000a00 */
[----:B------:R-:W-:Y:S01]  /*1fe0*/  FMUL.FTZ R34, R34, 0.5 ;  /* 0x3f00000022227820 */ /* 0x000fe20000410000 */
[C---:B0-----:R-:W-:Y:S01]  /*1ff0*/  FSETP.NEU.FTZ.AND P1, PT, |R4|.reuse, |R5|, PT ;  /* 0x400000050400720b */ /* 0x041fe20003f3d200 */
[----:B------:R-:W-:-:S03]  /*2000*/  FADD.FTZ R3, |R4|, |R5| ;  /* 0x4000000504037221 */ /* 0x000fc60000010200 */
[----:B------:R-:W-:Y:S02]  /*2010*/  FSEL R0, R19, R0, !P1 ;  /* 0x0000000013007208 */ /* 0x000fe40004800000 */
[----:B------:R-:W-:Y:S02]  /*2020*/  FSETP.GTU.FTZ.AND P1, PT, |R3|, +INF , PT ;  /* 0x7f8000000300780b */ /* 0x000fe40003f3c200 */
[----:B------:R-:W-:-:S04]  /*2030*/  LOP3.LUT R0, R0, 0x80000000, R5, 0xb8, !PT ;  /* 0x8000000000007812 */ /* 0x000fc800078eb805 */
[----:B------:R-:W-:Y:S01]  /*2040*/  FSEL R3, R3, R0, P1 ;  /* 0x0000000003037208 */ /* 0x000fe20000800000 */
[----:B------:R-:W-:Y:S06]  /*2050*/  BRA `(.L_x_306) ;  /* 0x0000000800787947 */ /* 0x000fec0003800000 */
.L_x_319:
[----:B------:R-:W-:Y:S01]  /*2060*/  HFMA2.MMA R3, -RZ, RZ, 1.875, 0 ;  /* 0x3f800000ff037435 */ /* 0x000fe200000001ff */
[----:B------:R-:W0:Y:S09]  /*2070*/  FCHK P1, R32, 1 ;  /* 0x3f80000020007902 */ /* 0x000e320000020000 */
[----:B------:R-:W-:-:S04]  /*2080*/  FFMA R0, R3, -R3, 1 ;  /* 0x3f80000003007423 */ /* 0x000fc80000000803 */
[----:B------:R-:W-:-:S04]  /*2090*/  FFMA R3, R0, R3, 1 ;  /* 0x3f80000000037423 */ /* 0x000fc80000000003 */
[----:B------:R-:W-:-:S04]  /*20a0*/  FFMA R0, R32, R3, RZ ;  /* 0x0000000320007223 */ /* 0x000fc800000000ff */
[----:B------:R-:W-:-:S04]  /*20b0*/  FFMA R4, R0, -1, R32 ;  /* 0xbf80000000047823 */ /* 0x000fc80000000020 */
[----:B------:R-:W-:Y:S01]  /*20c0*/  FFMA R0, R3, R4, R0 ;  /* 0x0000000403007223 */ /* 0x000fe20000000000 */
[----:B0-----:R-:W-:Y:S06]  /*20d0*/  @!P1 BRA `(.L_x_324) ;  /* 0x0000000000109947 */ /* 0x001fec0003800000 */
[----:B------:R-:W-:Y:S02]  /*20e0*/  MOV R17, R32 ;  /* 0x0000002000117202 */ /* 0x000fe40000000f00 */
[----:B------:R-:W-:Y:S02]  /*20f0*/  MOV R30, 0x3f800000 ;  /* 0x3f800000001e7802 */ /* 0x000fe40000000f00 */
[----:B------:R-:W-:-:S07]  /*2100*/  MOV R4, 0x2120 ;  /* 0x0000212000047802 */ /* 0x000fce0000000f00 */
[----:B-----5:R-:W-:Y:S05]  /*2110*/  CALL.REL.NOINC `($__internal_0_$__cuda_sm3x_div_rn_ftz_f32_slowpath) ;  /* 0x0000012c00007944 */ /* 0x020fea0003c00000 */
.L_x_324:
[----:B------:R-:W-:Y:S01]  /*2120*/  MOV R4, 0x3b33710b ;  /* 0x3b33710b00047802 */ /* 0x000fe20000000f00 */
[----:B------:R-:W-:-:S04]  /*2130*/  FMUL.FTZ R3, R0, R0 ;  /* 0x0000000000037220 */ /* 0x000fc80000410000 */
        /* <DEDUP_REMOVED lines=16> */
.L_x_325:
[----:B------:R-:W-:-:S10]  /*2240*/  HFMA2.MMA R3, -RZ, RZ, 1.9599609375, 20144 ;  /* 0x3fd774ebff037435 */ /* 0x000fd400000001ff */
[----:B------:R-:W-:-:S04]  /*2250*/  @P0 FFMA.FTZ R0, R3, 0.93318945169448852539, -R0 ;  /* 0x3f6ee58103000823 */ /* 0x000fc80000010800 */
[----:B------:R-:W-:-:S07]  /*2260*/  @!P0 FFMA.FTZ R0, R3, 0.93318945169448852539, R0 ;  /* 0x3f6ee58103008823 */ /* 0x000fce0000010000 */
.L_x_326:
[----:B------:R-:W0:Y:S01]  /*2270*/  LDC.64 R4, c[0x0][0xe60] ;  /* 0x00039800ff047b82 */ /* 0x000e220000000a00 */
[----:B------:R-:W-:-:S04]  /*2280*/  FMUL.FTZ R3, R32, 0.5 ;  /* 0x3f00000020037820 */ /* 0x000fc80000410000 */
[----:B------:R-:W-:Y:S01]  /*2290*/  FMUL.FTZ R34, R32, R3 ;  /* 0x0000000320227220 */ /* 0x000fe20000410000 */
[C---:B0-----:R-:W-:Y:S01]  /*22a0*/  FSETP.NEU.FTZ.AND P1, PT, |R4|.reuse, |R5|, PT ;  /* 0x400000050400720b */ /* 0x041fe20003f3d200 */
[----:B------:R-:W-:-:S03]  /*22b0*/  FADD.FTZ R7, |R4|, |R5| ;  /* 0x4000000504077221 */ /* 0x000fc60000010200 */
[----:B------:R-:W-:Y:S02]  /*22c0*/  FSEL R0, R19, R0, !P1 ;  /* 0x0000000013007208 */ /* 0x000fe40004800000 */
[----:B------:R-:W-:Y:S02]  /*22d0*/  FSETP.GTU.FTZ.AND P1, PT, |R7|, +INF , PT ;  /* 0x7f8000000700780b */ /* 0x000fe40003f3c200 */
[----:B------:R-:W-:-:S04]  /*22e0*/  LOP3.LUT R0, R0, 0x80000000, R5, 0xb8, !PT ;  /* 0x8000000000007812 */ /* 0x000fc800078eb805 */
[----:B------:R-:W-:Y:S01]  /*22f0*/  FSEL R3, R7, R0, P1 ;  /* 0x0000000007037208 */ /* 0x000fe20000800000 */
[----:B------:R-:W-:Y:S06]  /*2300*/  BRA `(.L_x_306) ;  /* 0x0000000400cc7947 */ /* 0x000fec0003800000 */
.L_x_298:
[----:B------:R-:W-:Y:S01]  /*2310*/  FMUL.FTZ R4, R4, 0.36787945032119750977 ;  /* 0x3ebc5ab204047820 */ /* 0x000fe20000410000 */
[----:B------:R-:W-:-:S03]  /*2320*/  FMUL.FTZ R5, R5, 0.36787945032119750977 ;  /* 0x3ebc5ab205057820 */ /* 0x000fc60000410000 */
[----:B------:R-:W-:Y:S01]  /*2330*/  FADD.FTZ R4, |R4|, -RZ ;  /* 0x800000ff04047221 */ /* 0x000fe20000010200 */
[----:B------:R-:W-:-:S05]  /*2340*/  FADD.FTZ R5, |R5|, -RZ ;  /* 0x800000ff05057221 */ /* 0x000fca0000010200 */
        /* <DEDUP_REMOVED lines=9> */
[----:B------:R-:W-:Y:S01]  /*23e0*/  FFMA.FTZ R6, R5, R5, R6 ;  /* 0x0000000505067223 */ /* 0x000fe20000010006 */
[----:B------:R-:W-:-:S05]  /*23f0*/  MOV R5, 0x3f800000 ;  /* 0x3f80000000057802 */ /* 0x000fca0000000f00 */
[----:B------:R-:W0:Y:S02]  /*2400*/  MUFU.SQRT R6, R6 ;  /* 0x0000000600067308 */ /* 0x000e240000002000 */
[----:B0-----:R-:W-:Y:S01]  /*2410*/  @P1 FMUL.FTZ R0, R6, R3 ;  /* 0x0000000306001220 */ /* 0x001fe20000410000 */
[----:B------:R-:W-:-:S05]  /*2420*/  FSETP.NEU.FTZ.AND P1, PT, R4, +INF , PT ;  /* 0x7f8000000400780b */ /* 0x000fca0003f3d000 */
[----:B------:R-:W0:Y:S01]  /*2430*/  MUFU.RCP R3, R30 ;  /* 0x0000001e00037308 */ /* 0x000e220000001000 */
[----:B------:R-:W-:-:S07]  /*2440*/  FSEL R0, R0, +INF , P1 ;  /* 0x7f80000000007808 */ /* 0x000fce0000800000 */
[----:B------:R-:W1:Y:S08]  /*2450*/  MUFU.LG2 R0, R0 ;  /* 0x0000000000007308 */ /* 0x000e700000000c00 */
[----:B------:R-:W2:Y:S01]  /*2460*/  FCHK P1, R32, R30 ;  /* 0x0000001e20007302 */ /* 0x000ea20000020000 */
[----:B0-----:R-:W-:-:S04]  /*2470*/  FFMA R4, -R30, R3, 1 ;  /* 0x3f8000001e047423 */ /* 0x001fc80000000103 */
[----:B------:R-:W-:-:S04]  /*2480*/  FFMA R3, R3, R4, R3 ;  /* 0x0000000403037223 */ /* 0x000fc80000000003 */
[----:B------:R-:W-:Y:S01]  /*2490*/  FFMA R4, R32, R3, RZ ;  /* 0x0000000320047223 */ /* 0x000fe200000000ff */
[----:B-1----:R-:W-:-:S03]  /*24a0*/  FFMA.FTZ R34, R0, 0.69314718246459960938, R5 ;  /* 0x3f31721800227823 */ /* 0x002fc60000010005 */
[----:B------:R-:W-:-:S04]  /*24b0*/  FFMA R6, -R30, R4, R32 ;  /* 0x000000041e067223 */ /* 0x000fc80000000120 */
[----:B------:R-:W-:Y:S01]  /*24c0*/  FFMA R3, R3, R6, R4 ;  /* 0x0000000603037223 */ /* 0x000fe20000000004 */
[----:B--2---:R-:W-:Y:S06]  /*24d0*/  @!P1 BRA `(.L_x_327) ;  /* 0x0000000000109947 */ /* 0x004fec0003800000 */
[----:B------:R-:W-:Y:S02]  /*24e0*/  MOV R17, R32 ;  /* 0x0000002000117202 */ /* 0x000fe40000000f00 */
[----:B------:R-:W-:-:S07]  /*24f0*/  MOV R4, 0x2510 ;  /* 0x0000251000047802 */ /* 0x000fce0000000f00 */
[----:B-----5:R-:W-:Y:S05]  /*2500*/  CALL.REL.NOINC `($__internal_0_$__cuda_sm3x_div_rn_ftz_f32_slowpath) ;  /* 0x0000012800047944 */ /* 0x020fea0003c00000 */
[----:B------:R-:W-:-:S07]  /*2510*/  MOV R3, R0 ;  /* 0x0000000000037202 */ /* 0x000fce0000000f00 */
.L_x_327:
        /* <DEDUP_REMOVED lines=18> */
.L_x_328:
[----:B------:R-:W-:-:S05]  /*2640*/  MOV R3, 0x3fd774eb ;  /* 0x3fd774eb00037802 */ /* 0x000fca0000000f00 */
[----:B------:R-:W-:-:S04]  /*2650*/  @P0 FFMA.FTZ R0, R3, 0.93318945169448852539, -R0 ;  /* 0x3f6ee58103000823 */ /* 0x000fc80000010800 */
[----:B------:R-:W-:-:S07]  /*2660*/  @!P0 FFMA.FTZ R0, R3, 0.93318945169448852539, R0 ;  /* 0x3f6ee58103008823 */ /* 0x000fce0000010000 */
.L_x_329:
[----:B------:R-:W0:Y:S02]  /*2670*/  LDC.64 R4, c[0x0][0xe60] ;  /* 0x00039800ff047b82 */ /* 0x000e240000000a00 */
        /* <DEDUP_REMOVED lines=9> */
.L_x_297:
[C---:B------:R-:W-:Y:S01]  /*2710*/  FADD.FTZ R6, |R5|.reuse, -RZ ;  /* 0x800000ff05067221 */ /* 0x040fe20000010200 */
[C---:B------:R-:W-:Y:S02]  /*2720*/  FSETP.GT.FTZ.AND P3, PT, |R5|.reuse, |R4|, PT ;  /* 0x400000040500720b */ /* 0x040fe40003f74200 */
[----:B------:R-:W-:Y:S02]  /*2730*/  FSETP.GEU.FTZ.AND P1, PT, |R4|, 1.084202172485504434e-19, PT ;  /* 0x200000000400780b */ /* 0x000fe40003f3e200 */
[----:B------:R-:W-:Y:S02]  /*2740*/  FSEL R30, R6, R29, P3 ;  /* 0x0000001d061e7208 */ /* 0x000fe40001800000 */
[----:B------:R-:W-:Y:S02]  /*2750*/  FSETP.GEU.FTZ.AND P2, PT, |R5|, 1.084202172485504434e-19, PT ;  /* 0x200000000500780b */ /* 0x000fe40003f5e200 */
[----:B------:R-:W0:Y:S01]  /*2760*/  MUFU.RCP R3, R30 ;  /* 0x0000001e00037308 */ /* 0x000e220000001000 */
[----:B------:R-:W-:-:S02]  /*2770*/  FSEL R17, R29, R6, P3 ;  /* 0x000000061d117208 */ /* 0x000fc40001800000 */
[----:B------:R-:W-:Y:S02]  /*2780*/  PLOP3.LUT P1, PT, P1, P2, PT, 0xa8, 0x0 ;  /* 0x000000000000781c */ /* 0x000fe40000f25570 */
[----:B------:R-:W-:-:S11]  /*2790*/  MOV R32, R28 ;  /* 0x0000001c00207202 */ /* 0x000fd60000000f00 */
[----:B------:R-:W-:Y:S01]  /*27a0*/  @!P1 FMUL.FTZ R32, R27, 0.0625 ;  /* 0x3d8000001b209820 */ /* 0x000fe20000410000 */
[----:B------:R-:W1:Y:S01]  /*27b0*/  FCHK P1, R17, R30 ;  /* 0x0000001e11007302 */ /* 0x000e620000020000 */
[----:B0-----:R-:W-:-:S04]  /*27c0*/  FFMA R0, -R30, R3, 1 ;  /* 0x3f8000001e007423 */ /* 0x001fc80000000103 */
[----:B------:R-:W-:-:S04]  /*27d0*/  FFMA R0, R3, R0, R3 ;  /* 0x0000000003007223 */ /* 0x000fc80000000003 */
[----:B------:R-:W-:-:S04]  /*27e0*/  FFMA R3, R17, R0, RZ ;  /* 0x0000000011037223 */ /* 0x000fc800000000ff */
[----:B------:R-:W-:-:S04]  /*27f0*/  FFMA R4, -R30, R3, R17 ;  /* 0x000000031e047223 */ /* 0x000fc80000000111 */
[----:B------:R-:W-:Y:S01]  /*2800*/  FFMA R0, R0, R4, R3 ;  /* 0x0000000400007223 */ /* 0x000fe20000000003 */
[----:B-1----:R-:W-:Y:S06]  /*2810*/  @!P1 BRA `(.L_x_330) ;  /* 0x0000000000089947 */ /* 0x002fec0003800000 */
[----:B------:R-:W-:-:S07]  /*2820*/  MOV R4, 0x2840 ;  /* 0x0000284000047802 */ /* 0x000fce0000000f00 */
[----:B-----5:R-:W-:Y:S05]  /*2830*/  CALL.REL.NOINC `($__internal_0_$__cuda_sm3x_div_rn_ftz_f32_slowpath) ;  /* 0x0000012400387944 */ /* 0x020fea0003c00000 */
.L_x_330:
        /* <DEDUP_REMOVED lines=11> */
[----:B------:R-:W-:Y:S06]  /*28f0*/  @P3 BRA `(.L_x_331) ;  /* 0x0000000000183947 */ /* 0x000fec0003800000 */
[----:B------:R-:W0:Y:S02]  /*2900*/  LDC R3, c[0x0][0xe60] ;  /* 0x00039800ff037b82 */ /* 0x000e240000000800 */
[----:B0-----:R-:W-:-:S13]  /*2910*/  ISETP.GT.AND P1, PT, R3, -0x1, PT ;  /* 0xffffffff0300780c */ /* 0x001fda0003f24270 */
[----:B------:R-:W-:Y:S05]  /*2920*/  @P1 BRA `(.L_x_332) ;  /* 0x0000000000181947 */ /* 0x000fea0003800000 */
[----:B------:R-:W-:-:S05]  /*2930*/  MOV R3, 0x3fd774eb ;  /* 0x3fd774eb00037802 */ /* 0x000fca0000000f00 */
[----:B------:R-:W-:Y:S01]  /*2940*/  FFMA.FTZ R0, R3, 1.8663789033889770508, -R0 ;  /* 0x3feee58103007823 */ /* 0x000fe20000010800 */
[----:B------:R-:W-:Y:S06]  /*2950*/  BRA `(.L_x_332) ;  /* 0x00000000000c7947 */ /* 0x000fec0003800000 */
.L_x_331:
[----:B------:R-:W-:-:S05]  /*2960*/  MOV R3, 0x3fd774eb ;  /* 0x3fd774eb00037802 */ /* 0x000fca0000000f00 */
[----:B------:R-:W-:-:S04]  /*2970*/  @P0 FFMA.FTZ R0, R3, 0.93318945169448852539, -R0 ;  /* 0x3f6ee58103000823 */ /* 0x000fc80000010800 */
[----:B------:R-:W-:-:S07]  /*2980*/  @!P0 FFMA.FTZ R0, R3, 0.93318945169448852539, R0 ;  /* 0x3f6ee58103008823 */ /* 0x000fce0000010000 */
.L_x_332:
[----:B------:R-:W0:Y:S01]  /*2990*/  LDC.64 R4, c[0x0][0xe60] ;  /* 0x00039800ff047b82 */ /* 0x000e220000000a00 */
[----:B------:R-:W1:Y:S02]  /*29a0*/  MUFU.LG2 R34, R32 ;  /* 0x0000002000227308 */ /* 0x000e640000000c00 */
[----:B-1----:R-:W-:Y:S01]  /*29b0*/  FMUL.FTZ R34, R34, 0.69314718246459960938 ;  /* 0x3f31721822227820 */ /* 0x002fe20000410000 */
[C---:B0-----:R-:W-:Y:S01]  /*29c0*/  FSETP.NEU.FTZ.AND P1, PT, |R4|.reuse, |R5|, PT ;  /* 0x400000050400720b */ /* 0x041fe20003f3d200 */
[----:B------:R-:W-:-:S03]  /*29d0*/  FADD.FTZ R7, |R4|, |R5| ;  /* 0x4000000504077221 */ /* 0x000fc60000010200 */
[----:B------:R-:W-:Y:S02]  /*29e0*/  FSEL R3, R19, R0, !P1 ;  /* 0x0000000013037208 */ /* 0x000fe40004800000 */
[----:B------:R-:W-:-:S04]  /*29f0*/  FSETP.NEU.FTZ.AND P1, PT, R30, RZ, PT ;  /* 0x000000ff1e00720b */ /* 0x000fc80003f3d000 */
[----:B------:R-:W-:Y:S02]  /*2a00*/  FSEL R0, R20, R3, !P1 ;  /* 0x0000000314007208 */ /* 0x000fe40004800000 */
[----:B------:R-:W-:Y:S02]  /*2a10*/  FSETP.GTU.FTZ.AND P1, PT, |R7|, +INF , PT ;  /* 0x7f8000000700780b */ /* 0x000fe40003f3c200 */
[----:B------:R-:W-:-:S04]  /*2a20*/  LOP3.LUT R0, R0, 0x80000000, R5, 0xb8, !PT ;  /* 0x8000000000007812 */ /* 0x000fc800078eb805 */
[----:B------:R-:W-:-:S07]  /*2a30*/  FSEL R3, R7, R0, P1 ;  /* 0x0000000007037208 */ /* 0x000fce0000800000 */
.L_x_306:
[CC--:B-----5:R-:W-:Y:S01]  /*2a40*/  FMUL.FTZ R7, R3.reuse, R8.reuse ;  /* 0x0000000803077220 */ /* 0x0e0fe20000410000 */
[-C--:B------:R-:W-:Y:S01]  /*2a50*/  FMUL.FTZ R3, R3, R9.reuse ;  /* 0x0000000903037220 */ /* 0x080fe20000410000 */
[----:B------:R-:W-:Y:S02]  /*2a60*/  BSSY B0, `(.L_x_333) ;  /* 0x0000039000007945 */ /* 0x000fe40003800000 */
[C---:B------:R-:W-:Y:S01]  /*2a70*/  FFMA.FTZ R0, R34.reuse, R9, R7 ;  /* 0x0000000922007223 */ /* 0x040fe20000010007 */
[----:B------:R-:W-:-:S04]  /*2a80*/  FFMA.FTZ R34, R34, R8, -R3 ;  /* 0x0000000822227223 */ /* 0x000fc80000010803 */
[----:B------:R-:W-:-:S13]  /*2a90*/  LOP3.LUT P1, R6, R0, 0x7fffffff, RZ, 0xc0, !PT ;  /* 0x7fffffff00067812 */ /* 0x000fda000782c0ff */
[----:B------:R-:W-:Y:S05]  /*2aa0*/  @!P1 BRA `(.L_x_334) ;  /* 0x0000000000c49947 */ /* 0x000fea0003800000 */
[----:B------:R-:W-:-:S13]  /*2ab0*/  LOP3.LUT P1, R3, R34, 0x7fffffff, RZ, 0xc0, !PT ;  /* 0x7fffffff22037812 */ /* 0x000fda000782c0ff */
[----:B------:R-:W-:Y:S05]  /*2ac0*/  @!P1 BRA `(.L_x_335) ;  /* 0x0000000000ac9947 */ /* 0x000fea0003800000 */
[----:B------:R-:W-:-:S13]  /*2ad0*/  ISETP.GT.U32.AND P1, PT, R6, 0x7f7fffff, PT ;  /* 0x7f7fffff0600780c */ /* 0x000fda0003f24070 */
[----:B------:R-:W-:Y:S05]  /*2ae0*/  @P1 BRA `(.L_x_336) ;  /* 0x00000000007c1947 */ /* 0x000fea0003800000 */
[----:B------:R-:W-:-:S04]  /*2af0*/  IADD3 R3, R34, -0x42b17218, RZ ;  /* 0xbd4e8de822037810 */ /* 0x000fc80007ffe0ff */
[----:B------:R-:W-:-:S13]  /*2b00*/  ISETP.GE.U32.AND P1, PT, R3, 0x8e8e5d, PT ;  /* 0x008e8e5d0300780c */ /* 0x000fda0003f26070 */
[----:B------:R-:W-:Y:S01]  /*2b10*/  @P1 FMUL.FTZ R3, R34, 1.4426950216293334961 ;  /* 0x3fb8aa3b22031820 */ /* 0x000fe20000410000 */
[----:B------:R-:W-:-:S04]  /*2b20*/  @P1 FMUL.RZ R7, R0, 0.15915493667125701904 ;  /* 0x3e22f98300071820 */ /* 0x000fc8000040c000 */
[----:B------:R-:W-:Y:S08]  /*2b30*/  @P1 MUFU.SIN R6, R7 ;  /* 0x0000000700061308 */ /* 0x000ff00000000400 */
[----:B------:R-:W0:Y:S08]  /*2b40*/  @P1 MUFU.EX2 R3, R3 ;  /* 0x0000000300031308 */ /* 0x000e300000000800 */
[----:B------:R-:W1:Y:S01]  /*2b50*/  @P1 MUFU.COS R8, R7 ;  /* 0x0000000700081308 */ /* 0x000e620000000000 */
[C---:B0-----:R-:W-:Y:S01]  /*2b60*/  @P1 FMUL.FTZ R9, R3.reuse, R6 ;  /* 0x0000000603091220 */ /* 0x041fe20000410000 */
[----:B-1----:R-:W-:Y:S01]  /*2b70*/  @P1 FMUL.FTZ R8, R3, R8 ;  /* 0x0000000803081220 */ /* 0x002fe20000410000 */
[----:B------:R-:W-:Y:S06]  /*2b80*/  @P1 BRA `(.L_x_337) ;  /* 0x0000000000981947 */ /* 0x000fec0003800000 */
[----:B------:R-:W-:Y:S01]  /*2b90*/  FADD.FTZ R3, R34, -162.88958740234375 ;  /* 0xc322e3bc22037421 */ /* 0x000fe20000010000 */
[----:B------:R-:W-:-:S03]  /*2ba0*/  FMUL.RZ R9, R0, 0.15915493667125701904 ;  /* 0x3e22f98300097820 */ /* 0x000fc6000040c000 */
[----:B------:R-:W-:Y:S01]  /*2bb0*/  FMUL.FTZ R3, R3, 1.4426950216293334961 ;  /* 0x3fb8aa3b03037820 */ /* 0x000fe20000410000 */
[----:B------:R-:W-:Y:S08]  /*2bc0*/  MUFU.SIN R31, R9 ;  /* 0x00000009001f7308 */ /* 0x000ff00000000400 */
[----:B------:R-:W0:Y:S08]  /*2bd0*/  MUFU.EX2 R3, R3 ;  /* 0x0000000300037308 */ /* 0x000e300000000800 */
[----:B------:R-:W1:Y:S01]  /*2be0*/  MUFU.COS R17, R9 ;  /* 0x0000000900117308 */ /* 0x000e620000000000 */
[----:B0-----:R-:W-:-:S02]  /*2bf0*/  LEA.HI R6, R3, 0xffffffed, RZ, 0x9 ;  /* 0xffffffed03067811 */ /* 0x001fc400078f48ff */
[----:B------:R-:W-:Y:S02]  /*2c00*/  LOP3.LUT R0, R3, 0x7fffff, RZ, 0xc0, !PT ;  /* 0x007fffff03007812 */ /* 0x000fe400078ec0ff */
[----:B------:R-:W-:Y:S02]  /*2c10*/  LEA.HI R7, R6, R6, RZ, 0x1 ;  /* 0x0000000606077211 */ /* 0x000fe400078f08ff */
[----:B------:R-:W-:Y:S02]  /*2c20*/  LOP3.LUT R0, R0, 0x7f000000, RZ, 0xfc, !PT ;  /* 0x7f00000000007812 */ /* 0x000fe400078efcff */
[----:B------:R-:W-:-:S03]  /*2c30*/  SHF.R.S32.HI R7, RZ, 0x1, R7 ;  /* 0x00000001ff077819 */ /* 0x000fc60000011407 */
[----:B------:R-:W-:Y:S01]  /*2c40*/  FMUL.FTZ R8, R0, R31 ;  /* 0x0000001f00087220 */ /* 0x000fe20000410000 */
[----:B------:R-:W-:Y:S01]  /*2c50*/  IADD3 R6, R6, -R7, RZ ;  /* 0x8000000706067210 */ /* 0x000fe20007ffe0ff */
[----:B-1----:R-:W-:Y:S01]  /*2c60*/  FMUL.FTZ R0, R0, R17 ;  /* 0x0000001100007220 */ /* 0x002fe20000410000 */
[----:B------:R-:W-:Y:S02]  /*2c70*/  LEA R7, R7, 0x3f800000, 0x17 ;  /* 0x3f80000007077811 */ /* 0x000fe400078eb8ff */
[----:B------:R-:W-:-:S03]  /*2c80*/  LEA R6, R6, 0x3f800000, 0x17 ;  /* 0x3f80000006067811 */ /* 0x000fc600078eb8ff */
[C---:B------:R-:W-:Y:S01]  /*2c90*/  FMUL.FTZ R9, R7.reuse, R8 ;  /* 0x0000000807097220 */ /* 0x040fe20000410000 */
[----:B------:R-:W-:-:S03]  /*2ca0*/  FMUL.FTZ R7, R7, R0 ;  /* 0x0000000007077220 */ /* 0x000fc60000410000 */
[C---:B------:R-:W-:Y:S01]  /*2cb0*/  FMUL.FTZ R9, R6.reuse, R9 ;  /* 0x0000000906097220 */ /* 0x040fe20000410000 */
[----:B------:R-:W-:Y:S01]  /*2cc0*/  FMUL.FTZ R8, R6, R7 ;  /* 0x0000000706087220 */ /* 0x000fe20000410000 */
[----:B------:R-:W-:Y:S06]  /*2cd0*/  BRA `(.L_x_337) ;  /* 0x0000000000447947 */ /* 0x000fec0003800000 */
.L_x_336:
[----:B------:R-:W-:-:S13]  /*2ce0*/  ISETP.NE.AND P1, PT, R3, 0x7f800000, PT ;  /* 0x7f8000000300780c */ /* 0x000fda0003f25270 */
[----:B------:R-:W-:-:S05]  /*2cf0*/  @P1 FADD.FTZ R8, R0, -R0 ;  /* 0x8000000000081221 */ /* 0x000fca0000010000 */
[----:B------:R-:W-:Y:S01]  /*2d00*/  @P1 MOV R9, R8 ;  /* 0x0000000800091202 */ /* 0x000fe20000000f00 */
[----:B------:R-:W-:Y:S06]  /*2d10*/  @P1 BRA `(.L_x_337) ;  /* 0x0000000000341947 */ /* 0x000fec0003800000 */
[----:B------:R-:W-:Y:S02]  /*2d20*/  ISETP.GE.AND P1, PT, R34, RZ, PT ;  /* 0x000000ff2200720c */ /* 0x000fe40003f26270 */
[----:B------:R-:W-:-:S11]  /*2d30*/  CS2R R8, SRZ ;  /* 0x0000000000087805 */ /* 0x000fd6000001ff00 */
[----:B------:R-:W-:Y:S05]  /*2d40*/  @!P1 BRA `(.L_x_337) ;  /* 0x0000000000289947 */ /* 0x000fea0003800000 */
[----:B------:R-:W-:Y:S01]  /*2d50*/  FADD.FTZ R9, R0, -R0 ;  /* 0x8000000000097221 */ /* 0x000fe20000010000 */
[----:B------:R-:W-:Y:S01]  /*2d60*/  MOV R8, R34 ;  /* 0x0000002200087202 */ /* 0x000fe20000000f00 */
[----:B------:R-:W-:Y:S06]  /*2d70*/  BRA `(.L_x_337) ;  /* 0x00000000001c7947 */ /* 0x000fec0003800000 */
.L_x_335:
[----:B------:R-:W-:-:S04]  /*2d80*/  FMUL.RZ R0, R0, 0.15915493667125701904 ;  /* 0x3e22f98300007820 */ /* 0x000fc8000040c000 */
[----:B------:R1:W2:Y:S08]  /*2d90*/  MUFU.SIN R9, R0 ;  /* 0x0000000000097308 */ /* 0x0002b00000000400 */
[----:B------:R1:W3:Y:S01]  /*2da0*/  MUFU.COS R8, R0 ;  /* 0x0000000000087308 */ /* 0x0002e20000000000 */
[----:B------:R-:W-:Y:S05]  /*2db0*/  BRA `(.L_x_337) ;  /* 0x00000000000c7947 */ /* 0x000fea0003800000 */
.L_x_334:
[----:B------:R-:W-:Y:S01]  /*2dc0*/  FMUL.FTZ R8, R34, 1.4426950216293334961 ;  /* 0x3fb8aa3b22087820 */ /* 0x000fe20000410000 */
[----:B------:R-:W-:-:S05]  /*2dd0*/  MOV R9, R0 ;  /* 0x0000000000097202 */ /* 0x000fca0000000f00 */
[----:B------:R-:W0:Y:S02]  /*2de0*/  MUFU.EX2 R8, R8 ;  /* 0x0000000800087308 */ /* 0x000e240000000800 */
.L_x_337:
[----:B------:R-:W-:Y:S05]  /*2df0*/  BSYNC B0 ;  /* 0x0000000000007941 */ /* 0x000fea0003800000 */
.L_x_333:
[----:B------:R-:W-:-:S13]  /*2e00*/  LOP3.LUT P1, RZ, R2, 0x20, RZ, 0xc0, !PT ;  /* 0x0000002002ff7812 */ /* 0x000fda000782c0ff */
[----:B------:R-:W-:Y:S05]  /*2e10*/  @P1 BRA `(.L_x_338) ;  /* 0x00000020004c1947 */ /* 0x000fea0003800000 */
        /* <DEDUP_REMOVED lines=17> */
[C---:B-1----:R-:W-:Y:S01]  /*2f30*/  FADD.FTZ R0, R30.reuse, -1 ;  /* 0xbf8000001e007421 */ /* 0x042fe20000010000 */
[----:B------:R-:W-:Y:S01]  /*2f40*/  FADD.FTZ R3, R30, 1 ;  /* 0x3f8000001e037421 */ /* 0x000fe20000010000 */
[----:B------:R-:W-:-:S03]  /*2f50*/  HFMA2.MMA R7, -RZ, RZ, 1.875, 0 ;  /* 0x3f800000ff077435 */ /* 0x000fc600000001ff */
        /* <DEDUP_REMOVED lines=9> */
[----:B------:R-:W-:Y:S01]  /*2ff0*/  FFMA.FTZ R4, R4, 0.25, -R7 ;  /* 0x3e80000004047823 */ /* 0x000fe20000010807 */
[----:B------:R-:W-:-:S03]  /*3000*/  MOV R7, 0x3d39bf78 ;  /* 0x3d39bf7800077802 */ /* 0x000fc60000000f00 */
[----:B------:R-:W-:-:S04]  /*3010*/  FADD.FTZ R4, R5, R4 ;  /* 0x0000000405047221 */ /* 0x000fc80000010000 */
[C---:B------:R-:W-:Y:S02]  /*3020*/  FFMA.FTZ R5, R4.reuse, -R7, 0.10546888411045074463 ;  /* 0x3dd8001204057423 */ /* 0x040fe40000010807 */
[----:B------:R-:W1:Y:S02]  /*3030*/  MUFU.RCP R7, R30 ;  /* 0x0000001e00077308 */ /* 0x000e640000001000 */
[----:B------:R-:W-:-:S04]  /*3040*/  FFMA.FTZ R5, R4, R5, -0.13229703903198242188 ;  /* 0xbe0778e004057423 */ /* 0x000fc80000010005 */
[----:B------:R-:W-:-:S04]  /*3050*/  FFMA.FTZ R5, R4, R5, 0.14491446316242218018 ;  /* 0x3e14647504057423 */ /* 0x000fc80000010005 */
[----:B------:R-:W-:-:S04]  /*3060*/  FFMA.FTZ R5, R4, R5, -0.16641564667224884033 ;  /* 0xbe2a68dd04057423 */ /* 0x000fc80000010005 */
[----:B------:R-:W-:Y:S01]  /*3070*/  FFMA.FTZ R5, R4, R5, 0.19988867640495300293 ;  /* 0x3e4caf9e04057423 */ /* 0x000fe20000010005 */
[----:B-1----:R-:W-:-:S03]  /*3080*/  FFMA R6, -R30, R7, 1 ;  /* 0x3f8000001e067423 */ /* 0x002fc60000000107 */
[----:B------:R-:W-:Y:S01]  /*3090*/  FFMA.FTZ R5, R4, R5, -0.25000196695327758789 ;  /* 0xbe80004204057423 */ /* 0x000fe20000010005 */
[----:B------:R-:W-:-:S03]  /*30a0*/  FFMA R7, R7, R6, R7 ;  /* 0x0000000607077223 */ /* 0x000fc60000000007 */
[----:B------:R-:W-:Y:S01]  /*30b0*/  FFMA.FTZ R5, R4, R5, 0.33333510160446166992 ;  /* 0x3eaaaae604057423 */ /* 0x000fe20000010005 */
[----:B------:R-:W-:Y:S01]  /*30c0*/  FMUL.FTZ R6, R3, 1.1920928955078125e-07 ;  /* 0x3400000003067820 */ /* 0x000fe20000410000 */
[----:B------:R-:W-:Y:S02]  /*30d0*/  FFMA R16, R32, R7, RZ ;  /* 0x0000000720107223 */ /* 0x000fe400000000ff */
[----:B------:R-:W-:Y:S02]  /*30e0*/  FFMA.FTZ R5, R4, R5, -0.5 ;  /* 0xbf00000004057423 */ /* 0x000fe40000010005 */
[----:B------:R-:W-:Y:S02]  /*30f0*/  FFMA R17, -R30, R16, R32 ;  /* 0x000000101e117223 */ /* 0x000fe40000000120 */
[----:B------:R-:W-:Y:S02]  /*3100*/  FMUL.FTZ R5, R4, R5 ;  /* 0x0000000504057220 */ /* 0x000fe40000410000 */
[----:B------:R-:W-:-:S02]  /*3110*/  FFMA R3, R7, R17, R16 ;  /* 0x0000001107037223 */ /* 0x000fc40000000010 */
        /* <DEDUP_REMOVED lines=8> */
.L_x_343:
[----:B------:R-:W1:Y:S02]  /*31a0*/  FCHK P1, R32, R30 ;  /* 0x0000001e20007302 */ /* 0x000e640000020000 */
[----:B-1----:R-:W-:Y:S05]  /*31b0*/  @!P1 BRA `(.L_x_344) ;  /* 0x0000000000109947 */ /* 0x002fea0003800000 */
[----:B------:R-:W-:Y:S02]  /*31c0*/  MOV R17, R32 ;  /* 0x0000002000117202 */ /* 0x000fe40000000f00 */
[----:B------:R-:W-:-:S07]  /*31d0*/  MOV R4, 0x31f0 ;  /* 0x000031f000047802 */ /* 0x000fce0000000f00 */
[----:B0-23--:R-:W-:Y:S05]  /*31e0*/  CALL.REL.NOINC `($__internal_0_$__cuda_sm3x_div_rn_ftz_f32_slowpath) ;  /* 0x0000011800cc7944 */ /* 0x00dfea0003c00000 */
[----:B------:R-:W-:-:S07]  /*31f0*/  MOV R3, R0 ;  /* 0x0000000000037202 */ /* 0x000fce0000000f00 */
.L_x_344:
        /* <DEDUP_REMOVED lines=12> */
[----:B------:R-:W1:Y:S02]  /*32c0*/  LDC R3, c[0x0][0xe60] ;  /* 0x00039800ff037b82 */ /* 0x000e640000000800 */
[----:B-1----:R-:W-:-:S13]  /*32d0*/  ISETP.GT.AND P1, PT, R3, -0x1, PT ;  /* 0xffffffff0300780c */ /* 0x002fda0003f24270 */
[----:B------:R-:W-:Y:S05]  /*32e0*/  @P1 BRA `(.L_x_346) ;  /* 0x0000000000181947 */ /* 0x000fea0003800000 */
[----:B------:R-:W-:-:S05]  /*32f0*/  MOV R3, 0x3fd774eb ;  /* 0x3fd774eb00037802 */ /* 0x000fca0000000f00 */
[----:B------:R-:W-:Y:S01]  /*3300*/  FFMA.FTZ R0, R3, 1.8663789033889770508, -R0 ;  /* 0x3feee58103007823 */ /* 0x000fe20000010800 */
[----:B------:R-:W-:Y:S06]  /*3310*/  BRA `(.L_x_346) ;  /* 0x00000000000c7947 */ /* 0x000fec0003800000 */
.L_x_345:
[----:B------:R-:W-:-:S05]  /*3320*/  MOV R3, 0x3fd774eb ;  /* 0x3fd774eb00037802 */ /* 0x000fca0000000f00 */
[----:B------:R-:W-:-:S04]  /*3330*/  @P0 FFMA.FTZ R0, R3, 0.93318945169448852539, -R0 ;  /* 0x3f6ee58103000823 */ /* 0x000fc80000010800 */
[----:B------:R-:W-:-:S07]  /*3340*/  @!P0 FFMA.FTZ R0, R3, 0.93318945169448852539, R0 ;  /* 0x3f6ee58103008823 */ /* 0x000fce0000010000 */
.L_x_346:
        /* <DEDUP_REMOVED lines=13> */
.L_x_342:
[----:B------:R-:W-:-:S04]  /*3420*/  FMUL.FTZ R33, R32, R32 ;  /* 0x0000002020217220 */ /* 0x000fc80000410000 */
[----:B------:R-:W-:-:S05]  /*3430*/  FFMA.FTZ R33, R30, R30, R33 ;  /* 0x0000001e1e217223 */ /* 0x000fca0000010021 */
[----:B------:R-:W-:-:S13]  /*3440*/  FSETP.GTU.FTZ.AND P1, PT, R33, 0.69999998807907104492, PT ;  /* 0x3f3333332100780b */ /* 0x000fda0003f3c000 */
[----:B------:R-:W-:Y:S05]  /*3450*/  @P1 BRA `(.L_x_348) ;  /* 0x0000000000b01947 */ /* 0x000fea0003800000 */
[----:B------:R-:W1:Y:S08]  /*3460*/  MUFU.RCP R3, R30 ;  /* 0x0000001e00037308 */ /* 0x000e700000001000 */
[----:B------:R-:W4:Y:S01]  /*3470*/  FCHK P1, R32, R30 ;  /* 0x0000001e20007302 */ /* 0x000f220000020000 */
[----:B-1----:R-:W-:-:S04]  /*3480*/  FFMA R0, -R30, R3, 1 ;  /* 0x3f8000001e007423 */ /* 0x002fc80000000103 */
[----:B------:R-:W-:-:S04]  /*3490*/  FFMA R3, R3, R0, R3 ;  /* 0x0000000003037223 */ /* 0x000fc80000000003 */
[----:B------:R-:W-:-:S04]  /*34a0*/  FFMA R5, R32, R3, RZ ;  /* 0x0000000320057223 */ /* 0x000fc800000000ff */
[----:B------:R-:W-:-:S04]  /*34b0*/  FFMA R0, -R30, R5, R32 ;  /* 0x000000051e007223 */ /* 0x000fc80000000120 */
[----:B------:R-:W-:Y:S01]  /*34c0*/  FFMA R0, R3, R0, R5 ;  /* 0x0000000003007223 */ /* 0x000fe20000000005 */
[----:B----4-:R-:W-:Y:S06]  /*34d0*/  @!P1 BRA `(.L_x_349) ;  /* 0x00000000000c9947 */ /* 0x010fec0003800000 */
[----:B------:R-:W-:Y:S02]  /*34e0*/  MOV R17, R32 ;  /* 0x0000002000117202 */ /* 0x000fe40000000f00 */
[----:B------:R-:W-:-:S07]  /*34f0*/  MOV R4, 0x3510 ;  /* 0x0000351000047802 */ /* 0x000fce0000000f00 */
[----:B0-23--:R-:W-:Y:S05]  /*3500*/  CALL.REL.NOINC `($__internal_0_$__cuda_sm3x_div_rn_ftz_f32_slowpath) ;  /* 0x0000011800047944 */ /* 0x00dfea0003c00000 */
.L_x_349:
        /* <DEDUP_REMOVED lines=18> */
.L_x_350:
[----:B------:R-:W-:-:S05]  /*3630*/  MOV R3, 0x3fd774eb ;  /* 0x3fd774eb00037802 */ /* 0x000fca0000000f00 */
[----:B------:R-:W-:-:S04]  /*3640*/  @P0 FFMA.FTZ R0, R3, 0.93318945169448852539, -R0 ;  /* 0x3f6ee58103000823 */ /* 0x000fc80000010800 */
[----:B------:R-:W-:-:S07]  /*3650*/  @!P0 FFMA.FTZ R0, R3, 0.93318945169448852539, R0 ;  /* 0x3f6ee58103008823 */ /* 0x000fce0000010000 */
.L_x_351:
[----:B------:R-:W1:Y:S01]  /*3660*/  LDC.64 R4, c[0x0][0xe60] ;  /* 0x00039800ff047b82 */ /* 0x000e620000000a00 */
[----:B------:R-:W4:Y:S02]  /*3670*/  MUFU.LG2 R33, R33 ;  /* 0x0000002100217308 */ /* 0x000f240000000c00 */
[----:B----4-:R-:W-:Y:S01]  /*3680*/  FMUL.FTZ.D2 R34, R33, 0.69314718246459960938 ;  /* 0x3f31721821227820 */ /* 0x010fe20000310000 */
[C---:B-1----:R-:W-:Y:S01]  /*3690*/  FSETP.NEU.FTZ.AND P1, PT, |R4|.reuse, |R5|, PT ;  /* 0x400000050400720b */ /* 0x042fe20003f3d200 */
        /* <DEDUP_REMOVED lines=8> */
.L_x_348:
[----:B------:R-:W-:Y:S02]  /*3720*/  LOP3.LUT R35, R30, 0xffff0000, RZ, 0xc0, !PT ;  /* 0xffff00001e237812 */ /* 0x000fe400078ec0ff */
[----:B------:R-:W-:-:S03]  /*3730*/  LOP3.LUT R5, R32, 0xffff0000, RZ, 0xc0, !PT ;  /* 0xffff000020057812 */ /* 0x000fc600078ec0ff */
[----:B------:R-:W-:Y:S01]  /*3740*/  FADD.FTZ R34, R30, -R35 ;  /* 0x800000231e227221 */ /* 0x000fe20000010000 */
[C---:B------:R-:W-:Y:S01]  /*3750*/  FMUL.FTZ R3, R35.reuse, R35 ;  /* 0x0000002323037220 */ /* 0x040fe20000410000 */
[----:B-1----:R-:W-:Y:S01]  /*3760*/  FADD.FTZ R0, R32, -R5 ;  /* 0x8000000520007221 */ /* 0x002fe20000010000 */
[----:B------:R-:W-:Y:S01]  /*3770*/  FADD.FTZ R35, R35, R35 ;  /* 0x0000002323237221 */ /* 0x000fe20000010000 */
[C---:B------:R-:W-:Y:S01]  /*3780*/  FMUL.FTZ R4, R5.reuse, R5 ;  /* 0x0000000505047220 */ /* 0x040fe20000410000 */
[----:B------:R-:W-:Y:S01]  /*3790*/  LOP3.LUT R17, R34, 0xffff0000, RZ, 0xc0, !PT ;  /* 0xffff000022117812 */ /* 0x000fe200078ec0ff */
[----:B------:R-:W-:Y:S01]  /*37a0*/  FADD.FTZ R16, R5, R5 ;  /* 0x0000000505107221 */ /* 0x000fe20000010000 */
[----:B------:R-:W-:-:S03]  /*37b0*/  LOP3.LUT R31, R0, 0xffff0000, RZ, 0xc0, !PT ;  /* 0xffff0000001f7812 */ /* 0x000fc600078ec0ff */
[----:B------:R-:W-:Y:S01]  /*37c0*/  FADD.FTZ R34, R34, -R17 ;  /* 0x8000001122227221 */ /* 0x000fe20000010000 */
[C---:B------:R-:W-:Y:S01]  /*37d0*/  FMUL.FTZ R5, R17.reuse, R35 ;  /* 0x0000002311057220 */ /* 0x040fe20000410000 */
[C---:B------:R-:W-:Y:S01]  /*37e0*/  FMUL.FTZ R6, R17.reuse, R17 ;  /* 0x0000001111067220 */ /* 0x040fe20000410000 */
[----:B------:R-:W-:Y:S01]  /*37f0*/  FADD.FTZ R33, R0, -R31 ;  /* 0x8000001f00217221 */ /* 0x000fe20000010000 */
[----:B------:R-:W-:Y:S01]  /*3800*/  FADD.FTZ R17, R17, R17 ;  /* 0x0000001111117221 */ /* 0x000fe20000010000 */
[C---:B------:R-:W-:Y:S01]  /*3810*/  FADD.FTZ R36, R31.reuse, R31 ;  /* 0x0000001f1f247221 */ /* 0x040fe20000010000 */
[CC--:B------:R-:W-:Y:S01]  /*3820*/  FMUL.FTZ R7, R31.reuse, R16.reuse ;  /* 0x000000101f077220 */ /* 0x0c0fe20000410000 */
[----:B------:R-:W-:Y:S01]  /*3830*/  FMUL.FTZ R0, R31, R31 ;  /* 0x0000001f1f007220 */ /* 0x000fe20000410000 */
[C---:B------:R-:W-:Y:S01]  /*3840*/  FMUL.FTZ R35, R34.reuse, R35 ;  /* 0x0000002322237220 */ /* 0x040fe20000410000 */
[C---:B------:R-:W-:Y:S01]  /*3850*/  FMUL.FTZ R16, R33.reuse, R16 ;  /* 0x0000001021107220 */ /* 0x040fe20000410000 */
[C---:B------:R-:W-:Y:S01]  /*3860*/  FMUL.FTZ R17, R34.reuse, R17 ;  /* 0x0000001122117220 */ /* 0x040fe20000410000 */
[C---:B------:R-:W-:Y:S01]  /*3870*/  FMUL.FTZ R31, R33.reuse, R36 ;  /* 0x00000024211f7220 */ /* 0x040fe20000410000 */
[----:B------:R-:W-:Y:S01]  /*3880*/  FMUL.FTZ R34, R34, R34 ;  /* 0x0000002222227220 */ /* 0x000fe20000410000 */
[----:B------:R-:W-:-:S07]  /*3890*/  FMUL.FTZ R33, R33, R33 ;  /* 0x0000002121217220 */ /* 0x000fce0000410000 */
.L_x_352:
        /* <DEDUP_REMOVED lines=33> */
[----:B------:R-:W-:-:S04]  /*3ab0*/  FSEL R36, R36, R34, !P2 ;  /* 0x0000002224247208 */ /* 0x000fc80005000000 */
        /* <DEDUP_REMOVED lines=11> */
[----:B------:R-:W-:Y:S01]  /*3b70*/  FADD.FTZ R0, R0, R7 ;  /* 0x0000000700007221 */ /* 0x000fe20000010000 */
[----:B------:R-:W-:-:S03]  /*3b80*/  MOV R7, 0x3d39bf78 ;  /* 0x3d39bf7800077802 */ /* 0x000fc60000000f00 */
[----:B------:R-:W-:-:S04]  /*3b90*/  FADD.FTZ R35, R35, R0 ;  /* 0x0000000023237221 */ /* 0x000fc80000010000 */
        /* <DEDUP_REMOVED lines=38> */
.L_x_353:
[----:B------:R-:W1:Y:S02]  /*3e00*/  FCHK P1, R32, R30 ;  /* 0x0000001e20007302 */ /* 0x000e640000020000 */
[----:B-1----:R-:W-:Y:S05]  /*3e10*/  @!P1 BRA `(.L_x_354) ;  /* 0x0000000000109947 */ /* 0x002fea0003800000 */
[----:B------:R-:W-:Y:S02]  /*3e20*/  MOV R17, R32 ;  /* 0x0000002000117202 */ /* 0x000fe40000000f00 */
[----:B------:R-:W-:-:S07]  /*3e30*/  MOV R4, 0x3e50 ;  /* 0x00003e5000047802 */ /* 0x000fce0000000f00 */
[----:B0-23--:R-:W-:Y:S05]  /*3e40*/  CALL.REL.NOINC `($__internal_0_$__cuda_sm3x_div_rn_ftz_f32_slowpath) ;  /* 0x0000010c00b47944 */ /* 0x00dfea0003c00000 */
[----:B------:R-:W-:-:S07]  /*3e50*/  MOV R3, R0 ;  /* 0x0000000000037202 */ /* 0x000fce0000000f00 */
.L_x_354:
        /* <DEDUP_REMOVED lines=18> */
.L_x_355:
[----:B------:R-:W-:-:S05]  /*3f80*/  MOV R3, 0x3fd774eb ;  /* 0x3fd774eb00037802 */ /* 0x000fca0000000f00 */
[----:B------:R-:W-:-:S04]  /*3f90*/  @P0 FFMA.FTZ R0, R3, 0.93318945169448852539, -R0 ;  /* 0x3f6ee58103000823 */ /* 0x000fc80000010800 */
[----:B------:R-:W-:-:S07]  /*3fa0*/  @!P0 FFMA.FTZ R0, R3, 0.93318945169448852539, R0 ;  /* 0x3f6ee58103008823 */ /* 0x000fce0000010000 */
.L_x_356:
[----:B------:R-:W1:Y:S01]  /*3fb0*/  LDC.64 R4, c[0x0][0xe60] ;  /* 0x00039800ff047b82 */ /* 0x000e620000000a00 */
[----:B------:R-:W-:Y:S01]  /*3fc0*/  FMUL.FTZ R34, R33, 0.5 ;  /* 0x3f00000021227820 */ /* 0x000fe20000410000 */
        /* <DEDUP_REMOVED lines=9> */
.L_x_341:
        /* <DEDUP_REMOVED lines=11> */
.L_x_357:
        /* <DEDUP_REMOVED lines=18> */
.L_x_358:
[----:B------:R-:W-:-:S05]  /*4230*/  MOV R3, 0x3fd774eb ;  /* 0x3fd774eb00037802 */ /* 0x000fca0000000f00 */
[----:B------:R-:W-:-:S04]  /*4240*/  @P0 FFMA.FTZ R0, R3, 0.93318945169448852539, -R0 ;  /* 0x3f6ee58103000823 */ /* 0x000fc80000010800 */
[----:B------:R-:W-:-:S07]  /*4250*/  @!P0 FFMA.FTZ R0, R3, 0.93318945169448852539, R0 ;  /* 0x3f6ee58103008823 */ /* 0x000fce0000010000 */
.L_x_359:
        /* <DEDUP_REMOVED lines=10> */
[----:B------:R-:W1:Y:S04]  /*4300*/  LDC.64 R4, c[0x0][0xe60] ;  /* 0x00039800ff047b82 */ /* 0x000e680000000a00 */
[----:B------:R-:W4:Y:S02]  /*4310*/  MUFU.SQRT R7, R7 ;  /* 0x0000000700077308 */ /* 0x000f240000002000 */
[----:B----4-:R-:W-:Y:S01]  /*4320*/  @P1 FMUL.FTZ R3, R6, R7 ;  /* 0x0000000706031220 */ /* 0x010fe20000410000 */
[----:B------:R-:W-:Y:S01]  /*4330*/  FSETP.NEU.FTZ.AND P1, PT, R34, +INF , PT ;  /* 0x7f8000002200780b */ /* 0x000fe20003f3d000 */
[----:B-1----:R-:W-:-:S03]  /*4340*/  FADD.FTZ R7, |R4|, |R5| ;  /* 0x4000000504077221 */ /* 0x002fc60000010200 */
[----:B------:R-:W-:Y:S02]  /*4350*/  FSEL R6, R3, +INF , P1 ;  /* 0x7f80000003067808 */ /* 0x000fe40000800000 */
[----:B------:R-:W-:-:S04]  /*4360*/  FSETP.NEU.FTZ.AND P1, PT, |R4|, |R5|, PT ;  /* 0x400000050400720b */ /* 0x000fc80003f3d200 */
[----:B------:R-:W1:Y:S01]  /*4370*/  MUFU.LG2 R6, R6 ;  /* 0x0000000600067308 */ /* 0x000e620000000c00 */
[----:B------:R-:W-:Y:S02]  /*4380*/  FSEL R3, R19, R0, !P1 ;  /* 0x0000000013037208 */ /* 0x000fe40004800000 */
[----:B------:R-:W-:-:S04]  /*4390*/  FSETP.NEU.FTZ.AND P1, PT, R30, RZ, PT ;  /* 0x000000ff1e00720b */ /* 0x000fc80003f3d000 */
[----:B------:R-:W-:Y:S02]  /*43a0*/  FSEL R0, R20, R3, !P1 ;  /* 0x0000000314007208 */ /* 0x000fe40004800000 */
[----:B------:R-:W-:Y:S02]  /*43b0*/  FSETP.GTU.FTZ.AND P1, PT, |R7|, +INF , PT ;  /* 0x7f8000000700780b */ /* 0x000fe40003f3c200 */
[----:B------:R-:W-:-:S04]  /*43c0*/  LOP3.LUT R0, R0, 0x80000000, R5, 0xb8, !PT ;  /* 0x8000000000007812 */ /* 0x000fc800078eb805 */
[----:B------:R-:W-:Y:S01]  /*43d0*/  FSEL R3, R7, R0, P1 ;  /* 0x0000000007037208 */ /* 0x000fe20000800000 */
[----:B-1----:R-:W-:Y:S01]  /*43e0*/  FMUL.FTZ R34, R6, 0.69314718246459960938 ;  /* 0x3f31721806227820 */ /* 0x002fe20000410000 */
[----:B------:R-:W-:Y:S06]  /*43f0*/  BRA `(.L_x_347) ;  /* 0x0000000c00a07947 */ /* 0x000fec0003800000 */
.L_x_340:
[----:B------:R-:W-:-:S13]  /*4400*/  FSETP.GEU.FTZ.AND P1, PT, R32, 9.999999682655225389e-20, PT ;  /* 0x1fec1e4a2000780b */ /* 0x000fda0003f3e000 */
[----:B------:R-:W-:Y:S05]  /*4410*/  @!P1 BRA `(.L_x_360) ;  /* 0x0000000400249947 */ /* 0x000fea0003800000 */
[----:B-1----:R-:W-:Y:S01]  /*4420*/  FMUL.FTZ R0, R32, R32 ;  /* 0x0000002020007220 */ /* 0x002fe20000410000 */
        /* <DEDUP_REMOVED lines=11> */
[----:B------:R-:W-:Y:S01]  /*44e0*/  HFMA2.MMA R5, -RZ, RZ, 1.875, 0 ;  /* 0x3f800000ff057435 */ /* 0x000fe200000001ff */
[----:B------:R-:W-:Y:S02]  /*44f0*/  FMUL.FTZ R34, R3, 1.1920928955078125e-07 ;  /* 0x3400000003227820 */ /* 0x000fe40000410000 */
[----:B------:R-:W-:-:S04]  /*4500*/  FFMA.FTZ R7, R4, -R7, 0.10546888411045074463 ;  /* 0x3dd8001204077423 */ /* 0x000fc80000010807 */
[----:B------:R-:W-:-:S03]  /*4510*/  FFMA.FTZ R7, R4, R7, -0.13229703903198242188 ;  /* 0xbe0778e004077423 */ /* 0x000fc60000010007 */
[----:B------:R-:W-:Y:S01]  /*4520*/  FFMA R6, R5, -1, R5 ;  /* 0xbf80000005067823 */ /* 0x000fe20000000005 */
[----:B------:R-:W-:-:S03]  /*4530*/  FFMA.FTZ R7, R4, R7, 0.14491446316242218018 ;  /* 0x3e14647504077423 */ /* 0x000fc60000010007 */
[----:B------:R-:W-:Y:S01]  /*4540*/  FFMA R5, R6, R5, 1 ;  /* 0x3f80000006057423 */ /* 0x000fe20000000005 */
[----:B------:R-:W-:-:S03]  /*4550*/  FFMA.FTZ R7, R4, R7, -0.16641564667224884033 ;  /* 0xbe2a68dd04077423 */ /* 0x000fc60000010007 */
[----:B------:R-:W-:Y:S01]  /*4560*/  FFMA R6, R32, R5, RZ ;  /* 0x0000000520067223 */ /* 0x000fe200000000ff */
[----:B------:R-:W-:-:S03]  /*4570*/  FFMA.FTZ R7, R4, R7, 0.19988867640495300293 ;  /* 0x3e4caf9e04077423 */ /* 0x000fc60000010007 */
[----:B------:R-:W-:Y:S01]  /*4580*/  FFMA R16, R6, -1, R32 ;  /* 0xbf80000006107823 */ /* 0x000fe20000000020 */
[----:B------:R-:W-:-:S03]  /*4590*/  FFMA.FTZ R7, R4, R7, -0.25000196695327758789 ;  /* 0xbe80004204077423 */ /* 0x000fc60000010007 */
[----:B------:R-:W-:Y:S01]  /*45a0*/  FFMA R3, R5, R16, R6 ;  /* 0x0000001005037223 */ /* 0x000fe20000000006 */
[----:B------:R-:W-:-:S04]  /*45b0*/  FFMA.FTZ R7, R4, R7, 0.33333510160446166992 ;  /* 0x3eaaaae604077423 */ /* 0x000fc80000010007 */
        /* <DEDUP_REMOVED lines=10> */
.L_x_361:
[----:B------:R-:W1:Y:S02]  /*4660*/  FCHK P1, R32, 1 ;  /* 0x3f80000020007902 */ /* 0x000e640000020000 */
[----:B-1----:R-:W-:Y:S05]  /*4670*/  @!P1 BRA `(.L_x_362) ;  /* 0x0000000000149947 */ /* 0x002fea0003800000 */
[----:B------:R-:W-:Y:S01]  /*4680*/  HFMA2.MMA R30, -RZ, RZ, 1.875, 0 ;  /* 0x3f800000ff1e7435 */ /* 0x000fe200000001ff */
[----:B------:R-:W-:Y:S02]  /*4690*/  MOV R17, R32 ;  /* 0x0000002000117202 */ /* 0x000fe40000000f00 */
[----:B------:R-:W-:-:S08]  /*46a0*/  MOV R4, 0x46c0 ;  /* 0x000046c000047802 */ /* 0x000fd00000000f00 */
[----:B0-23--:R-:W-:Y:S05]  /*46b0*/  CALL.REL.NOINC `($__internal_0_$__cuda_sm3x_div_rn_ftz_f32_slowpath) ;  /* 0x0000010400987944 */ /* 0x00dfea0003c00000 */
[----:B------:R-:W-:-:S07]  /*46c0*/  MOV R3, R0 ;  /* 0x0000000000037202 */ /* 0x000fce0000000f00 */
.L_x_362:
        /* <DEDUP_REMOVED lines=18> */
.L_x_363:
[----:B------:R-:W-:-:S05]  /*47f0*/  MOV R3, 0x3fd774eb ;  /* 0x3fd774eb00037802 */ /* 0x000fca0000000f00 */
[----:B------:R-:W-:-:S04]  /*4800*/  @P0 FFMA.FTZ R0, R3, 0.93318945169448852539, -R0 ;  /* 0x3f6ee58103000823 */ /* 0x000fc80000010800 */
[----:B------:R-:W-:-:S07]  /*4810*/  @!P0 FFMA.FTZ R0, R3, 0.93318945169448852539, R0 ;  /* 0x3f6ee58103008823 */ /* 0x000fce0000010000 */
.L_x_364:
[----:B------:R-:W1:Y:S01]  /*4820*/  LDC.64 R4, c[0x0][0xe60] ;  /* 0x00039800ff047b82 */ /* 0x000e620000000a00 */
[----:B------:R-:W-:Y:S01]  /*4830*/  FMUL.FTZ R34, R34, 0.5 ;  /* 0x3f00000022227820 */ /* 0x000fe20000410000 */
[C---:B-1----:R-:W-:Y:S01]  /*4840*/  FSETP.NEU.FTZ.AND P1, PT, |R4|.reuse, |R5|, PT ;  /* 0x400000050400720b */ /* 0x042fe20003f3d200 */
[----:B------:R-:W-:-:S03]  /*4850*/  FADD.FTZ R3, |R4|, |R5| ;  /* 0x4000000504037221 */ /* 0x000fc60000010200 */
[----:B------:R-:W-:Y:S02]  /*4860*/  FSEL R0, R19, R0, !P1 ;  /* 0x0000000013007208 */ /* 0x000fe40004800000 */
[----:B------:R-:W-:Y:S02]  /*4870*/  FSETP.GTU.FTZ.AND P1, PT, |R3|, +INF , PT ;  /* 0x7f8000000300780b */ /* 0x000fe40003f3c200 */
[----:B------:R-:W-:-:S04]  /*4880*/  LOP3.LUT R0, R0, 0x80000000, R5, 0xb8, !PT ;  /* 0x8000000000007812 */ /* 0x000fc800078eb805 */
[----:B------:R-:W-:Y:S01]  /*4890*/  FSEL R3, R3, R0, P1 ;  /* 0x0000000003037208 */ /* 0x000fe20000800000 */
[----:B------:R-:W-:Y:S06]  /*48a0*/  BRA `(.L_x_347) ;  /* 0x0000000800747947 */ /* 0x000fec0003800000 */
.L_x_360:
[----:B-1----:R-:W-:Y:S01]  /*48b0*/  HFMA2.MMA R0, -RZ, RZ, 1.875, 0 ;  /* 0x3f800000ff007435 */ /* 0x002fe200000001ff */
[----:B------:R-:W1:Y:S09]  /*48c0*/  FCHK P1, R32, 1 ;  /* 0x3f80000020007902 */ /* 0x000e720000020000 */
[----:B------:R-:W-:-:S04]  /*48d0*/  FFMA R3, R0, -R0, 1 ;  /* 0x3f80000000037423 */ /* 0x000fc80000000800 */
[----:B------:R-:W-:-:S04]  /*48e0*/  FFMA R3, R3, R0, 1 ;  /* 0x3f80000003037423 */ /* 0x000fc80000000000 */
[----:B------:R-:W-:-:S04]  /*48f0*/  FFMA R0, R32, R3, RZ ;  /* 0x0000000320007223 */ /* 0x000fc800000000ff */
[----:B------:R-:W-:-:S04]  /*4900*/  FFMA R4, R0, -1, R32 ;  /* 0xbf80000000047823 */ /* 0x000fc80000000020 */
[----:B------:R-:W-:Y:S01]  /*4910*/  FFMA R0, R3, R4, R0 ;  /* 0x0000000403007223 */ /* 0x000fe20000000000 */
[----:B-1----:R-:W-:Y:S06]  /*4920*/  @!P1 BRA `(.L_x_365) ;  /* 0x0000000000109947 */ /* 0x002fec0003800000 */
[----:B------:R-:W-:Y:S02]  /*4930*/  MOV R17, R32 ;  /* 0x0000002000117202 */ /* 0x000fe40000000f00 */
[----:B------:R-:W-:Y:S02]  /*4940*/  MOV R30, 0x3f800000 ;  /* 0x3f800000001e7802 */ /* 0x000fe40000000f00 */
[----:B------:R-:W-:-:S07]  /*4950*/  MOV R4, 0x4970 ;  /* 0x0000497000047802 */ /* 0x000fce0000000f00 */
[----:B0-23--:R-:W-:Y:S05]  /*4960*/  CALL.REL.NOINC `($__internal_0_$__cuda_sm3x_div_rn_ftz_f32_slowpath) ;  /* 0x0000010000ec7944 */ /* 0x00dfea0003c00000 */
.L_x_365:
        /* <DEDUP_REMOVED lines=18> */
.L_x_366:
[----:B------:R-:W-:-:S10]  /*4a90*/  HFMA2.MMA R3, -RZ, RZ, 1.9599609375, 20144 ;  /* 0x3fd774ebff037435 */ /* 0x000fd400000001ff */
[----:B------:R-:W-:-:S04]  /*4aa0*/  @P0 FFMA.FTZ R0, R3, 0.93318945169448852539, -R0 ;  /* 0x3f6ee58103000823 */ /* 0x000fc80000010800 */
[----:B------:R-:W-:-:S07]  /*4ab0*/  @!P0 FFMA.FTZ R0, R3, 0.93318945169448852539, R0 ;  /* 0x3f6ee58103008823 */ /* 0x000fce0000010000 */
.L_x_367:
[----:B------:R-:W1:Y:S01]  /*4ac0*/  LDC.64 R4, c[0x0][0xe60] ;  /* 0x00039800ff047b82 */ /* 0x000e620000000a00 */
[----:B------:R-:W-:-:S04]  /*4ad0*/  FMUL.FTZ R7, R32, 0.5 ;  /* 0x3f00000020077820 */ /* 0x000fc80000410000 */
[----:B------:R-:W-:Y:S01]  /*4ae0*/  FMUL.FTZ R34, R32, R7 ;  /* 0x0000000720227220 */ /* 0x000fe20000410000 */
[C---:B-1----:R-:W-:Y:S01]  /*4af0*/  FSETP.NEU.FTZ.AND P1, PT, |R4|.reuse, |R5|, PT ;  /* 0x400000050400720b */ /* 0x042fe20003f3d200 */
[----:B------:R-:W-:-:S03]  /*4b00*/  FADD.FTZ R3, |R4|, |R5| ;  /* 0x4000000504037221 */ /* 0x000fc60000010200 */
[----:B------:R-:W-:Y:S02]  /*4b10*/  FSEL R0, R19, R0, !P1 ;  /* 0x0000000013007208 */ /* 0x000fe40004800000 */
[----:B------:R-:W-:Y:S02]  /*4b20*/  FSETP.GTU.FTZ.AND P1, PT, |R3|, +INF , PT ;  /* 0x7f8000000300780b */ /* 0x000fe40003f3c200 */
[----:B------:R-:W-:-:S04]  /*4b30*/  LOP3.LUT R0, R0, 0x80000000, R5, 0xb8, !PT ;  /* 0x8000000000007812 */ /* 0x000fc800078eb805 */
[----:B------:R-:W-:Y:S01]  /*4b40*/  FSEL R3, R3, R0, P1 ;  /* 0x0000000003037208 */ /* 0x000fe20000800000 */
[----:B------:R-:W-:Y:S06]  /*4b50*/  BRA `(.L_x_347) ;  /* 0x0000000400c87947 */ /* 0x000fec0003800000 */
.L_x_339:
[----:B------:R-:W-:Y:S01]  /*4b60*/  FMUL.FTZ R4, R4, 0.36787945032119750977 ;  /* 0x3ebc5ab204047820 */ /* 0x000fe20000410000 */
[----:B------:R-:W-:Y:S01]  /*4b70*/  FMUL.FTZ R5, R5, 0.36787945032119750977 ;  /* 0x3ebc5ab205057820 */ /* 0x000fe20000410000 */
[----:B------:R-:W-:Y:S02]  /*4b80*/  MOV R34, 0x3f800000 ;  /* 0x3f80000000227802 */ /* 0x000fe40000000f00 */
[----:B------:R-:W-:Y:S01]  /*4b90*/  FADD.FTZ R4, |R4|, -RZ ;  /* 0x800000ff04047221 */ /* 0x000fe20000010200 */
[----:B------:R-:W-:-:S05]  /*4ba0*/  FADD.FTZ R5, |R5|, -RZ ;  /* 0x800000ff05057221 */ /* 0x000fca0000010200 */
[CC--:B-1----:R-:W-:Y:S02]  /*4bb0*/  VIMNMX R0, R4.reuse, R5.reuse, !PT ;  /* 0x0000000504007248 */ /* 0x0c2fe40007fe0100 */
        /* <DEDUP_REMOVED lines=9> */
[----:B------:R-:W-:Y:S08]  /*4c50*/  MUFU.RCP R5, R30 ;  /* 0x0000001e00057308 */ /* 0x000ff00000001000 */
[----:B------:R-:W1:Y:S02]  /*4c60*/  MUFU.SQRT R6, R6 ;  /* 0x0000000600067308 */ /* 0x000e640000002000 */
[----:B-1----:R-:W-:Y:S01]  /*4c70*/  @P1 FMUL.FTZ R0, R6, R3 ;  /* 0x0000000306001220 */ /* 0x002fe20000410000 */
[----:B------:R-:W-:-:S04]  /*4c80*/  FSETP.NEU.FTZ.AND P1, PT, R4, +INF , PT ;  /* 0x7f8000000400780b */ /* 0x000fc80003f3d000 */
[----:B------:R-:W-:Y:S01]  /*4c90*/  FSEL R3, R0, +INF , P1 ;  /* 0x7f80000000037808 */ /* 0x000fe20000800000 */
[----:B------:R-:W-:-:S04]  /*4ca0*/  FFMA R0, -R30, R5, 1 ;  /* 0x3f8000001e007423 */ /* 0x000fc80000000105 */
[----:B------:R-:W-:Y:S01]  /*4cb0*/  FFMA R5, R5, R0, R5 ;  /* 0x0000000005057223 */ /* 0x000fe20000000005 */
[----:B------:R-:W1:Y:S03]  /*4cc0*/  MUFU.LG2 R3, R3 ;  /* 0x0000000300037308 */ /* 0x000e660000000c00 */
[----:B------:R-:W-:-:S04]  /*4cd0*/  FFMA R0, R32, R5, RZ ;  /* 0x0000000520007223 */ /* 0x000fc800000000ff */
[----:B------:R-:W-:Y:S01]  /*4ce0*/  FFMA R4, -R30, R0, R32 ;  /* 0x000000001e047223 */ /* 0x000fe20000000120 */
[----:B------:R-:W4:Y:S03]  /*4cf0*/  FCHK P1, R32, R30 ;  /* 0x0000001e20007302 */ /* 0x000f260000020000 */
[----:B------:R-:W-:Y:S01]  /*4d00*/  FFMA R0, R5, R4, R0 ;  /* 0x0000000405007223 */ /* 0x000fe20000000000 */
[----:B-1----:R-:W-:Y:S01]  /*4d10*/  FFMA.FTZ R34, R3, 0.69314718246459960938, R34 ;  /* 0x3f31721803227823 */ /* 0x002fe20000010022 */
[----:B----4-:R-:W-:Y:S06]  /*4d20*/  @!P1 BRA `(.L_x_368) ;  /* 0x00000000000c9947 */ /* 0x010fec0003800000 */
[----:B------:R-:W-:Y:S02]  /*4d30*/  MOV R17, R32 ;  /* 0x0000002000117202 */ /* 0x000fe40000000f00 */
[----:B------:R-:W-:-:S07]  /*4d40*/  MOV R4, 0x4d60 ;  /* 0x00004d6000047802 */ /* 0x000fce0000000f00 */
[----:B0-23--:R-:W-:Y:S05]  /*4d50*/  CALL.REL.NOINC `($__internal_0_$__cuda_sm3x_div_rn_ftz_f32_slowpath) ;  /* 0x000000fc00f07944 */ /* 0x00dfea0003c00000 */
.L_x_368:
        /* <DEDUP_REMOVED lines=18> */
.L_x_369:
[----:B------:R-:W-:-:S05]  /*4e80*/  MOV R3, 0x3fd774eb ;  /* 0x3fd774eb00037802 */ /* 0x000fca0000000f00 */
[----:B------:R-:W-:-:S04]  /*4e90*/  @P0 FFMA.FTZ R0, R3, 0.93318945169448852539, -R0 ;  /* 0x3f6ee58103000823 */ /* 0x000fc80000010800 */
[----:B------:R-:W-:-:S07]  /*4ea0*/  @!P0 FFMA.FTZ R0, R3, 0.93318945169448852539, R0 ;  /* 0x3f6ee58103008823 */ /* 0x000fce0000010000 */
.L_x_370:
[----:B------:R-:W1:Y:S02]  /*4eb0*/  LDC.64 R4, c[0x0][0xe60] ;  /* 0x00039800ff047b82 */ /* 0x000e640000000a00 */
        /* <DEDUP_REMOVED lines=9> */
.L_x_338:
[C---:B-1----:R-:W-:Y:S01]  /*4f50*/  FADD.FTZ R0, |R5|.reuse, -RZ ;  /* 0x800000ff05007221 */ /* 0x042fe20000010200 */
[C---:B------:R-:W-:Y:S02]  /*4f60*/  FSETP.GT.FTZ.AND P3, PT, |R5|.reuse, |R4|, PT ;  /* 0x400000040500720b */ /* 0x040fe40003f74200 */
[----:B------:R-:W-:Y:S02]  /*4f70*/  FSETP.GEU.FTZ.AND P1, PT, |R4|, 1.084202172485504434e-19, PT ;  /* 0x200000000400780b */ /* 0x000fe40003f3e200 */
[----:B------:R-:W-:Y:S02]  /*4f80*/  FSEL R30, R0, R29, P3 ;  /* 0x0000001d001e7208 */ /* 0x000fe40001800000 */
[----:B------:R-:W-:Y:S02]  /*4f90*/  FSETP.GEU.FTZ.AND P2, PT, |R5|, 1.084202172485504434e-19, PT ;  /* 0x200000000500780b */ /* 0x000fe40003f5e200 */
[----:B------:R-:W1:Y:S01]  /*4fa0*/  MUFU.RCP R3, R30 ;  /* 0x0000001e00037308 */ /* 0x000e620000001000 */
[----:B------:R-:W-:-:S02]  /*4fb0*/  FSEL R17, R29, R0, P3 ;  /* 0x000000001d117208 */ /* 0x000fc40001800000 */
[----:B------:R-:W-:Y:S02]  /*4fc0*/  PLOP3.LUT P1, PT, P1, P2, PT, 0xa8, 0x0 ;  /* 0x000000000000781c */ /* 0x000fe40000f25570 */
[----:B------:R-:W-:-:S11]  /*4fd0*/  MOV R32, R28 ;  /* 0x0000001c00207202 */ /* 0x000fd60000000f00 */
[----:B------:R-:W-:Y:S01]  /*4fe0*/  @!P1 FMUL.FTZ R32, R27, 0.0625 ;  /* 0x3d8000001b209820 */ /* 0x000fe20000410000 */
[----:B------:R-:W4:Y:S01]  /*4ff0*/  FCHK P1, R17, R30 ;  /* 0x0000001e11007302 */ /* 0x000f220000020000 */
[----:B-1----:R-:W-:-:S04]  /*5000*/  FFMA R4, -R30, R3, 1 ;  /* 0x3f8000001e047423 */ /* 0x002fc80000000103 */
[----:B------:R-:W-:-:S04]  /*5010*/  FFMA R4, R3, R4, R3 ;  /* 0x0000000403047223 */ /* 0x000fc80000000003 */
[----:B------:R-:W-:-:S04]  /*5020*/  FFMA R3, R17, R4, RZ ;  /* 0x0000000411037223 */ /* 0x000fc800000000ff */
[----:B------:R-:W-:-:S04]  /*5030*/  FFMA R0, -R30, R3, R17 ;  /* 0x000000031e007223 */ /* 0x000fc80000000111 */
[----:B------:R-:W-:Y:S01]  /*5040*/  FFMA R0, R4, R0, R3 ;  /* 0x0000000004007223 */ /* 0x000fe20000000003 */
[----:B----4-:R-:W-:Y:S06]  /*5050*/  @!P1 BRA `(.L_x_371) ;  /* 0x0000000000089947 */ /* 0x010fec0003800000 */
[----:B------:R-:W-:-:S07]  /*5060*/  MOV R4, 0x5080 ;  /* 0x0000508000047802 */ /* 0x000fce0000000f00 */
[----:B0-23--:R-:W-:Y:S05]  /*5070*/  CALL.REL.NOINC `($__internal_0_$__cuda_sm3x_div_rn_ftz_f32_slowpath) ;  /* 0x000000fc00287944 */ /* 0x00dfea0003c00000 */
.L_x_371:
        /* <DEDUP_REMOVED lines=12> */
[----:B------:R-:W1:Y:S02]  /*5140*/  LDC R3, c[0x0][0xe60] ;  /* 0x00039800ff037b82 */ /* 0x000e640000000800 */
[----:B-1----:R-:W-:-:S13]  /*5150*/  ISETP.GT.AND P1, PT, R3, -0x1, PT ;  /* 0xffffffff0300780c */ /* 0x002fda0003f24270 */
[----:B------:R-:W-:Y:S05]  /*5160*/  @P1 BRA `(.L_x_373) ;  /* 0x0000000000181947 */ /* 0x000fea0003800000 */
[----:B------:R-:W-:-:S05]  /*5170*/  MOV R3, 0x3fd774eb ;  /* 0x3fd774eb00037802 */ /* 0x000fca0000000f00 */
[----:B------:R-:W-:Y:S01]  /*5180*/  FFMA.FTZ R0, R3, 1.8663789033889770508, -R0 ;  /* 0x3feee58103007823 */ /* 0x000fe20000010800 */
[----:B------:R-:W-:Y:S06]  /*5190*/  BRA `(.L_x_373) ;  /* 0x00000000000c7947 */ /* 0x000fec0003800000 */
.L_x_372:
[----:B------:R-:W-:-:S05]  /*51a0*/  MOV R3, 0x3fd774eb ;  /* 0x3fd774eb00037802 */ /* 0x000fca0000000f00 */
[----:B------:R-:W-:-:S04]  /*51b0*/  @P0 FFMA.FTZ R0, R3, 0.93318945169448852539, -R0 ;  /* 0x3f6ee58103000823 */ /* 0x000fc80000010800 */
[----:B------:R-:W-:-:S07]  /*51c0*/  @!P0 FFMA.FTZ R0, R3, 0.93318945169448852539, R0 ;  /* 0x3f6ee58103008823 */ /* 0x000fce0000010000 */
.L_x_373:
[----:B------:R-:W1:Y:S01]  /*51d0*/  LDC.64 R4, c[0x0][0xe60] ;  /* 0x00039800ff047b82 */ /* 0x000e620000000a00 */
[----:B------:R-:W4:Y:S02]  /*51e0*/  MUFU.LG2 R34, R32 ;  /* 0x0000002000227308 */ /* 0x000f240000000c00 */
[----:B----4-:R-:W-:Y:S01]  /*51f0*/  FMUL.FTZ R34, R34, 0.69314718246459960938 ;  /* 0x3f31721822227820 */ /* 0x010fe20000410000 */
[C---:B-1----:R-:W-:Y:S01]  /*5200*/  FSETP.NEU.FTZ.AND P1, PT, |R4|.reuse, |R5|, PT ;  /* 0x400000050400720b */ /* 0x042fe20003f3d200 */
[----:B------:R-:W-:-:S03]  /*5210*/  FADD.FTZ R7, |R4|, |R5| ;  /* 0x4000000504077221 */ /* 0x000fc60000010200 */
[----:B------:R-:W-:Y:S02]  /*5220*/  FSEL R3, R19, R0, !P1 ;  /* 0x0000000013037208 */ /* 0x000fe40004800000 */
[----:B------:R-:W-:-:S04]  /*5230*/  FSETP.NEU.FTZ.AND P1, PT, R30, RZ, PT ;  /* 0x000000ff1e00720b */ /* 0x000fc80003f3d000 */
[----:B------:R-:W-:Y:S02]  /*5240*/  FSEL R0, R20, R3, !P1 ;  /* 0x0000000314007208 */ /* 0x000fe40004800000 */
[----:B------:R-:W-:Y:S02]  /*5250*/  FSETP.GTU.FTZ.AND P1, PT, |R7|, +INF , PT ;  /* 0x7f8000000700780b */ /* 0x000fe40003f3c200 */
[----:B------:R-:W-:-:S04]  /*5260*/  LOP3.LUT R0, R0, 0x80000000, R5, 0xb8, !PT ;  /* 0x8000000000007812 */ /* 0x000fc800078eb805 */
[----:B------:R-:W-:-:S07]  /*5270*/  FSEL R3, R7, R0, P1 ;  /* 0x0000000007037208 */ /* 0x000fce0000800000 */
.L_x_347:
[CC--:B------:R-:W-:Y:S01]  /*5280*/  FMUL.FTZ R7, R3.reuse, R14.reuse ;  /* 0x0000000e03077220 */ /* 0x0c0fe20000410000 */
        /* <DEDUP_REMOVED lines=15> */
[----:B------:R-:W1:Y:S08]  /*5380*/  @P1 MUFU.EX2 R3, R3 ;  /* 0x0000000300031308 */ /* 0x000e700000000800 */
[----:B------:R-:W4:Y:S01]  /*5390*/  @P1 MUFU.COS R14, R7 ;  /* 0x00000007000e1308 */ /* 0x000f220000000000 */
[C---:B-1----:R-:W-:Y:S01]  /*53a0*/  @P1 FMUL.FTZ R15, R3.reuse, R6 ;  /* 0x00000006030f1220 */ /* 0x042fe20000410000 */
[----:B----4-:R-:W-:Y:S01]  /*53b0*/  @P1 FMUL.FTZ R14, R3, R14 ;  /* 0x0000000e030e1220 */ /* 0x010fe20000410000 */
[----:B------:R-:W-:Y:S06]  /*53c0*/  @P1 BRA `(.L_x_378) ;  /* 0x0000000000981947 */ /* 0x000fec0003800000 */
[----:B------:R-:W-:Y:S01]  /*53d0*/  FADD.FTZ R3, R34, -162.88958740234375 ;  /* 0xc322e3bc22037421 */ /* 0x000fe20000010000 */
[----:B------:R-:W-:-:S03]  /*53e0*/  FMUL.RZ R15, R0, 0.15915493667125701904 ;  /* 0x3e22f983000f7820 */ /* 0x000fc6000040c000 */
[----:B------:R-:W-:Y:S01]  /*53f0*/  FMUL.FTZ R3, R3, 1.4426950216293334961 ;  /* 0x3fb8aa3b03037820 */ /* 0x000fe20000410000 */
[----:B------:R-:W-:Y:S08]  /*5400*/  MUFU.SIN R31, R15 ;  /* 0x0000000f001f7308 */ /* 0x000ff00000000400 */
[----:B------:R-:W1:Y:S08]  /*5410*/  MUFU.EX2 R3, R3 ;  /* 0x0000000300037308 */ /* 0x000e700000000800 */
[----:B------:R-:W4:Y:S01]  /*5420*/  MUFU.COS R17, R15 ;  /* 0x0000000f00117308 */ /* 0x000f220000000000 */
[----:B-1----:R-:W-:-:S02]  /*5430*/  LEA.HI R6, R3, 0xffffffed, RZ, 0x9 ;  /* 0xffffffed03067811 */ /* 0x002fc400078f48ff */
[----:B------:R-:W-:Y:S02]  /*5440*/  LOP3.LUT R0, R3, 0x7fffff, RZ, 0xc0, !PT ;  /* 0x007fffff03007812 */ /* 0x000fe400078ec0ff */
[----:B------:R-:W-:Y:S02]  /*5450*/  LEA.HI R7, R6, R6, RZ, 0x1 ;  /* 0x0000000606077211 */ /* 0x000fe400078f08ff */
[----:B------:R-:W-:Y:S02]  /*5460*/  LOP3.LUT R0, R0, 0x7f000000, RZ, 0xfc, !PT ;  /* 0x7f00000000007812 */ /* 0x000fe400078efcff */
[----:B------:R-:W-:-:S03]  /*5470*/  SHF.R.S32.HI R7, RZ, 0x1, R7 ;  /* 0x00000001ff077819 */ /* 0x000fc60000011407 */
[----:B------:R-:W-:Y:S01]  /*5480*/  FMUL.FTZ R14, R0, R31 ;  /* 0x0000001f000e7220 */ /* 0x000fe20000410000 */
[----:B------:R-:W-:Y:S01]  /*5490*/  IADD3 R6, R6, -R7, RZ ;  /* 0x8000000706067210 */ /* 0x000fe20007ffe0ff */
[----:B----4-:R-:W-:Y:S01]  /*54a0*/  FMUL.FTZ R0, R0, R17 ;  /* 0x0000001100007220 */ /* 0x010fe20000410000 */
[----:B------:R-:W-:Y:S02]  /*54b0*/  LEA R7, R7, 0x3f800000, 0x17 ;  /* 0x3f80000007077811 */ /* 0x000fe400078eb8ff */
[----:B------:R-:W-:-:S03]  /*54c0*/  LEA R6, R6, 0x3f800000, 0x17 ;  /* 0x3f80000006067811 */ /* 0x000fc600078eb8ff */
[C---:B------:R-:W-:Y:S01]  /*54d0*/  FMUL.FTZ R15, R7.reuse, R14 ;  /* 0x0000000e070f7220 */ /* 0x040fe20000410000 */
[----:B------:R-:W-:-:S03]  /*54e0*/  FMUL.FTZ R7, R7, R0 ;  /* 0x0000000007077220 */ /* 0x000fc60000410000 */
[C---:B------:R-:W-:Y:S01]  /*54f0*/  FMUL.FTZ R15, R6.reuse, R15 ;  /* 0x0000000f060f7220 */ /* 0x040fe20000410000 */
[----:B------:R-:W-:Y:S01]  /*5500*/  FMUL.FTZ R14, R6, R7 ;  /* 0x00000007060e7220 */ /* 0x000fe20000410000 */
[----:B------:R-:W-:Y:S06]  /*5510*/  BRA `(.L_x_378) ;  /* 0x0000000000447947 */ /* 0x000fec0003800000 */
.L_x_377:
        /* <DEDUP_REMOVED lines=10> */
.L_x_376:
[----:B------:R-:W-:-:S04]  /*55c0*/  FMUL.RZ R0, R0, 0.15915493667125701904 ;  /* 0x3e22f98300007820 */ /* 0x000fc8000040c000 */
[----:B------:R4:W1:Y:S08]  /*55d0*/  MUFU.SIN R15, R0 ;  /* 0x00000000000f7308 */ /* 0x0008700000000400 */
[----:B------:R4:W0:Y:S01]  /*55e0*/  MUFU.COS R14, R0 ;  /* 0x00000000000e7308 */ /* 0x0008220000000000 */
[----:B------:R-:W-:Y:S05]  /*55f0*/  BRA `(.L_x_378) ;  /* 0x00000000000c7947 */ /* 0x000fea0003800000 */
.L_x_375:
[----:B------:R-:W-:Y:S01]  /*5600*/  FMUL.FTZ R14, R34, 1.4426950216293334961 ;  /* 0x3fb8aa3b220e7820 */ /* 0x000fe20000410000 */
[----:B------:R-:W-:-:S05]  /*5610*/  MOV R15, R0 ;  /* 0x00000000000f7202 */ /* 0x000fca0000000f00 */
[----:B------:R-:W1:Y:S02]  /*5620*/  MUFU.EX2 R14, R14 ;  /* 0x0000000e000e7308 */ /* 0x000e640000000800 */
.L_x_378:
[----:B------:R-:W-:Y:S05]  /*5630*/  BSYNC B0 ;  /* 0x0000000000007941 */ /* 0x000fea0003800000 */
.L_x_374:
        /* <DEDUP_REMOVED lines=19> */
[C---:B----4-:R-:W-:Y:S01]  /*5770*/  FADD.FTZ R0, R30.reuse, -1 ;  /* 0xbf8000001e007421 */ /* 0x050fe20000010000 */
[----:B------:R-:W-:Y:S01]  /*5780*/  FADD.FTZ R3, R30, 1 ;  /* 0x3f8000001e037421 */ /* 0x000fe20000010000 */
[----:B------:R-:W-:Y:S01]  /*5790*/  HFMA2.MMA R6, -RZ, RZ, 1.875, 0 ;  /* 0x3f800000ff067435 */ /* 0x000fe200000001ff */
        /* <DEDUP_REMOVED lines=10> */
[----:B------:R-:W-:-:S04]  /*5840*/  FFMA.FTZ R5, R5, 0.25, -R6 ;  /* 0x3e80000005057823 */ /* 0x000fc80000010806 */
[----:B------:R-:W-:Y:S01]  /*5850*/  FADD.FTZ R4, R4, R5 ;  /* 0x0000000504047221 */ /* 0x000fe20000010000 */
[----:B------:R-:W-:Y:S01]  /*5860*/  FMUL.FTZ R33, R3, 1.1920928955078125e-07 ;  /* 0x3400000003217820 */ /* 0x000fe20000410000 */
[----:B------:R-:W4:Y:S02]  /*5870*/  MUFU.RCP R5, R30 ;  /* 0x0000001e00057308 */ /* 0x000f240000001000 */
[----:B------:R-:W-:-:S04]  /*5880*/  FFMA.FTZ R7, R4, -R7, 0.10546888411045074463 ;  /* 0x3dd8001204077423 */ /* 0x000fc80000010807 */
[----:B------:R-:W-:-:S04]  /*5890*/  FFMA.FTZ R7, R4, R7, -0.13229703903198242188 ;  /* 0xbe0778e004077423 */ /* 0x000fc80000010007 */
[----:B------:R-:W-:-:S04]  /*58a0*/  FFMA.FTZ R7, R4, R7, 0.14491446316242218018 ;  /* 0x3e14647504077423 */ /* 0x000fc80000010007 */
[----:B------:R-:W-:Y:S01]  /*58b0*/  FFMA.FTZ R7, R4, R7, -0.16641564667224884033 ;  /* 0xbe2a68dd04077423 */ /* 0x000fe20000010007 */
[----:B----4-:R-:W-:-:S03]  /*58c0*/  FFMA R6, -R30, R5, 1 ;  /* 0x3f8000001e067423 */ /* 0x010fc60000000105 */
[----:B------:R-:W-:Y:S01]  /*58d0*/  FFMA.FTZ R7, R4, R7, 0.19988867640495300293 ;  /* 0x3e4caf9e04077423 */ /* 0x000fe20000010007 */
[----:B------:R-:W-:-:S03]  /*58e0*/  FFMA R5, R5, R6, R5 ;  /* 0x0000000605057223 */ /* 0x000fc60000000005 */
[----:B------:R-:W-:Y:S01]  /*58f0*/  FFMA.FTZ R7, R4, R7, -0.25000196695327758789 ;  /* 0xbe80004204077423 */ /* 0x000fe20000010007 */
[----:B------:R-:W-:-:S03]  /*5900*/  FFMA R6, R32, R5, RZ ;  /* 0x0000000520067223 */ /* 0x000fc600000000ff */
[----:B------:R-:W-:Y:S01]  /*5910*/  FFMA.FTZ R7, R4, R7, 0.33333510160446166992 ;  /* 0x3eaaaae604077423 */ /* 0x000fe20000010007 */
[----:B------:R-:W-:-:S03]  /*5920*/  FFMA R16, -R30, R6, R32 ;  /* 0x000000061e107223 */ /* 0x000fc60000000120 */
[----:B------:R-:W-:Y:S01]  /*5930*/  FFMA.FTZ R7, R4, R7, -0.5 ;  /* 0xbf00000004077423 */ /* 0x000fe20000010007 */
[----:B------:R-:W-:-:S03]  /*5940*/  FFMA R3, R5, R16, R6 ;  /* 0x0000001005037223 */ /* 0x000fc60000000006 */
        /* <DEDUP_REMOVED lines=9> */
.L_x_384:
[----:B------:R-:W4:Y:S02]  /*59e0*/  FCHK P1, R32, R30 ;  /* 0x0000001e20007302 */ /* 0x000f240000020000 */
[----:B----4-:R-:W-:Y:S05]  /*59f0*/  @!P1 BRA `(.L_x_385) ;  /* 0x0000000000109947 */ /* 0x010fea0003800000 */
[----:B------:R-:W-:Y:S02]  /*5a00*/  MOV R17, R32 ;  /* 0x0000002000117202 */ /* 0x000fe40000000f00 */
[----:B------:R-:W-:-:S07]  /*5a10*/  MOV R4, 0x5a30 ;  /* 0x00005a3000047802 */ /* 0x000fce0000000f00 */
[----:B0123--:R-:W-:Y:S05]  /*5a20*/  CALL.REL.NOINC `($__internal_0_$__cuda_sm3x_div_rn_ftz_f32_slowpath) ;  /* 0x000000f000bc7944 */ /* 0x00ffea0003c00000 */
[----:B------:R-:W-:-:S07]  /*5a30*/  MOV R3, R0 ;  /* 0x0000000000037202 */ /* 0x000fce0000000f00 */
.L_x_385:
        /* <DEDUP_REMOVED lines=12> */
[----:B------:R-:W4:Y:S02]  /*5b00*/  LDC R3, c[0x0][0xe60] ;  /* 0x00039800ff037b82 */ /* 0x000f240000000800 */
[----:B----4-:R-:W-:-:S13]  /*5b10*/  ISETP.GT.AND P1, PT, R3, -0x1, PT ;  /* 0xffffffff0300780c */ /* 0x010fda0003f24270 */
[----:B------:R-:W-:Y:S05]  /*5b20*/  @P1 BRA `(.L_x_387) ;  /* 0x0000000000181947 */ /* 0x000fea0003800000 */
[----:B------:R-:W-:-:S05]  /*5b30*/  MOV R3, 0x3fd774eb ;  /* 0x3fd774eb00037802 */ /* 0x000fca0000000f00 */
[----:B------:R-:W-:Y:S01]  /*5b40*/  FFMA.FTZ R0, R3, 1.8663789033889770508, -R0 ;  /* 0x3feee58103007823 */ /* 0x000fe20000010800 */
[----:B------:R-:W-:Y:S06]  /*5b50*/  BRA `(.L_x_387) ;  /* 0x00000000000c7947 */ /* 0x000fec0003800000 */
.L_x_386:
[----:B------:R-:W-:-:S05]  /*5b60*/  MOV R3, 0x3fd774eb ;  /* 0x3fd774eb00037802 */ /* 0x000fca0000000f00 */
[----:B------:R-:W-:-:S04]  /*5b70*/  @P0 FFMA.FTZ R0, R3, 0.93318945169448852539, -R0 ;  /* 0x3f6ee58103000823 */ /* 0x000fc80000010800 */
[----:B------:R-:W-:-:S07]  /*5b80*/  @!P0 FFMA.FTZ R0, R3, 0.93318945169448852539, R0 ;  /* 0x3f6ee58103008823 */ /* 0x000fce0000010000 */
.L_x_387:
        /* <DEDUP_REMOVED lines=13> */
.L_x_383:
[----:B------:R-:W-:-:S04]  /*5c60*/  FMUL.FTZ R33, R32, R32 ;  /* 0x0000002020217220 */ /* 0x000fc80000410000 */
[----:B------:R-:W-:-:S05]  /*5c70*/  FFMA.FTZ R33, R30, R30, R33 ;  /* 0x0000001e1e217223 */ /* 0x000fca0000010021 */
[----:B------:R-:W-:-:S13]  /*5c80*/  FSETP.GTU.FTZ.AND P1, PT, R33, 0.69999998807907104492, PT ;  /* 0x3f3333332100780b */ /* 0x000fda0003f3c000 */
[----:B------:R-:W-:Y:S05]  /*5c90*/  @P1 BRA `(.L_x_389) ;  /* 0x0000000000b01947 */ /* 0x000fea0003800000 */
[----:B------:R-:W4:Y:S08]  /*5ca0*/  MUFU.RCP R3, R30 ;  /* 0x0000001e00037308 */ /* 0x000f300000001000 */
[----:B------:R-:W5:Y:S01]  /*5cb0*/  FCHK P1, R32, R30 ;  /* 0x0000001e20007302 */ /* 0x000f620000020000 */
[----:B----4-:R-:W-:-:S04]  /*5cc0*/  FFMA R0, -R30, R3, 1 ;  /* 0x3f8000001e007423 */ /* 0x010fc80000000103 */
[----:B------:R-:W-:-:S04]  /*5cd0*/  FFMA R3, R3, R0, R3 ;  /* 0x0000000003037223 */ /* 0x000fc80000000003 */
[----:B------:R-:W-:-:S04]  /*5ce0*/  FFMA R5, R32, R3, RZ ;  /* 0x0000000320057223 */ /* 0x000fc800000000ff */
[----:B------:R-:W-:-:S04]  /*5cf0*/  FFMA R0, -R30, R5, R32 ;  /* 0x000000051e007223 */ /* 0x000fc80000000120 */
[----:B------:R-:W-:Y:S01]  /*5d00*/  FFMA R0, R3, R0, R5 ;  /* 0x0000000003007223 */ /* 0x000fe20000000005 */
[----:B-----5:R-:W-:Y:S06]  /*5d10*/  @!P1 BRA `(.L_x_390) ;  /* 0x00000000000c9947 */ /* 0x020fec0003800000 */
[----:B------:R-:W-:Y:S02]  /*5d20*/  MOV R17, R32 ;  /* 0x0000002000117202 */ /* 0x000fe40000000f00 */
[----:B------:R-:W-:-:S07]  /*5d30*/  MOV R4, 0x5d50 ;  /* 0x00005d5000047802 */ /* 0x000fce0000000f00 */
[----:B0123--:R-:W-:Y:S05]  /*5d40*/  CALL.REL.NOINC `($__internal_0_$__cuda_sm3x_div_rn_ftz_f32_slowpath) ;  /* 0x000000ec00f47944 */ /* 0x00ffea0003c00000 */
.L_x_390:
        /* <DEDUP_REMOVED lines=18> */
.L_x_391:
[----:B------:R-:W-:-:S05]  /*5e70*/  MOV R3, 0x3fd774eb ;  /* 0x3fd774eb00037802 */ /* 0x000fca0000000f00 */
[----:B------:R-:W-:-:S04]  /*5e80*/  @P0 FFMA.FTZ R0, R3, 0.93318945169448852539, -R0 ;  /* 0x3f6ee58103000823 */ /* 0x000fc80000010800 */
[----:B------:R-:W-:-:S07]  /*5e90*/  @!P0 FFMA.FTZ R0, R3, 0.93318945169448852539, R0 ;  /* 0x3f6ee58103008823 */ /* 0x000fce0000010000 */
.L_x_392:
[----:B------:R-:W4:Y:S01]  /*5ea0*/  LDC.64 R4, c[0x0][0xe60] ;  /* 0x00039800ff047b82 */ /* 0x000f220000000a00 */
[----:B------:R-:W5:Y:S02]  /*5eb0*/  MUFU.LG2 R33, R33 ;  /* 0x0000002100217308 */ /* 0x000f640000000c00 */
[----:B-----5:R-:W-:Y:S01]  /*5ec0*/  FMUL.FTZ.D2 R34, R33, 0.69314718246459960938 ;  /* 0x3f31721821227820 */ /* 0x020fe20000310000 */
[C---:B----4-:R-:W-:Y:S01]  /*5ed0*/  FSETP.NEU.FTZ.AND P1, PT, |R4|.reuse, |R5|, PT ;  /* 0x400000050400720b */ /* 0x050fe20003f3d200 */
        /* <DEDUP_REMOVED lines=8> */
.L_x_389:
[----:B------:R-:W-:Y:S02]  /*5f60*/  LOP3.LUT R35, R30, 0xffff0000, RZ, 0xc0, !PT ;  /* 0xffff00001e237812 */ /* 0x000fe400078ec0ff */
[----:B------:R-:W-:-:S03]  /*5f70*/  LOP3.LUT R5, R32, 0xffff0000, RZ, 0xc0, !PT ;  /* 0xffff000020057812 */ /* 0x000fc600078ec0ff */
[----:B------:R-:W-:Y:S01]  /*5f80*/  FADD.FTZ R34, R30, -R35 ;  /* 0x800000231e227221 */ /* 0x000fe20000010000 */
[C---:B------:R-:W-:Y:S01]  /*5f90*/  FMUL.FTZ R3, R35.reuse, R35 ;  /* 0x0000002323037220 */ /* 0x040fe20000410000 */
[----:B----4-:R-:W-:Y:S01]  /*5fa0*/  FADD.FTZ R0, R32, -R5 ;  /* 0x8000000520007221 */ /* 0x010fe20000010000 */
        /* <DEDUP_REMOVED lines=19> */
.L_x_393:
        /* <DEDUP_REMOVED lines=64> */
[----:B------:R-:W4:Y:S02]  /*64e0*/  MUFU.RCP R7, R30 ;  /* 0x0000001e00077308 */ /* 0x000f240000001000 */
[----:B------:R-:W-:-:S04]  /*64f0*/  FFMA.FTZ R5, R4, R5, -0.13229703903198242188 ;  /* 0xbe0778e004057423 */ /* 0x000fc80000010005 */
[----:B------:R-:W-:-:S04]  /*6500*/  FFMA.FTZ R5, R4, R5, 0.14491446316242218018 ;  /* 0x3e14647504057423 */ /* 0x000fc80000010005 */
[----:B------:R-:W-:-:S04]  /*6510*/  FFMA.FTZ R5, R4, R5, -0.16641564667224884033 ;  /* 0xbe2a68dd04057423 */ /* 0x000fc80000010005 */
[----:B------:R-:W-:Y:S01]  /*6520*/  FFMA.FTZ R5, R4, R5, 0.19988867640495300293 ;  /* 0x3e4caf9e04057423 */ /* 0x000fe20000010005 */
[----:B----4-:R-:W-:-:S03]  /*6530*/  FFMA R6, -R30, R7, 1 ;  /* 0x3f8000001e067423 */ /* 0x010fc60000000107 */
        /* <DEDUP_REMOVED lines=16> */
.L_x_394:
[----:B------:R-:W4:Y:S02]  /*6640*/  FCHK P1, R32, R30 ;  /* 0x0000001e20007302 */ /* 0x000f240000020000 */
[----:B----4-:R-:W-:Y:S05]  /*6650*/  @!P1 BRA `(.L_x_395) ;  /* 0x0000000000109947 */ /* 0x010fea0003800000 */
[----:B------:R-:W-:Y:S02]  /*6660*/  MOV R17, R32 ;  /* 0x0000002000117202 */ /* 0x000fe40000000f00 */
[----:B------:R-:W-:-:S07]  /*6670*/  MOV R4, 0x6690 ;  /* 0x0000669000047802 */ /* 0x000fce0000000f00 */
[----:B0123--:R-:W-:Y:S05]  /*6680*/  CALL.REL.NOINC `($__internal_0_$__cuda_sm3x_div_rn_ftz_f32_slowpath) ;  /* 0x000000e400a47944 */ /* 0x00ffea0003c00000 */
[----:B------:R-:W-:-:S07]  /*6690*/  MOV R3, R0 ;  /* 0x0000000000037202 */ /* 0x000fce0000000f00 */
.L_x_395:
        /* <DEDUP_REMOVED lines=18> */
.L_x_396:
[----:B------:R-:W-:-:S05]  /*67c0*/  MOV R3, 0x3fd774eb ;  /* 0x3fd774eb00037802 */ /* 0x000fca0000000f00 */
[----:B------:R-:W-:-:S04]  /*67d0*/  @P0 FFMA.FTZ R0, R3, 0.93318945169448852539, -R0 ;  /* 0x3f6ee58103000823 */ /* 0x000fc80000010800 */
[----:B------:R-:W-:-:S07]  /*67e0*/  @!P0 FFMA.FTZ R0, R3, 0.93318945169448852539, R0 ;  /* 0x3f6ee58103008823 */ /* 0x000fce0000010000 */
.L_x_397:
[----:B------:R-:W4:Y:S01]  /*67f0*/  LDC.64 R4, c[0x0][0xe60] ;  /* 0x00039800ff047b82 */ /* 0x000f220000000a00 */
[----:B------:R-:W-:Y:S01]  /*6800*/  FMUL.FTZ R34, R33, 0.5 ;  /* 0x3f00000021227820 */ /* 0x000fe20000410000 */
        /* <DEDUP_REMOVED lines=9> */
.L_x_382:
        /* <DEDUP_REMOVED lines=11> */
.L_x_398:
        /* <DEDUP_REMOVED lines=18> */
.L_x_399:
[----:B------:R-:W-:-:S05]  /*6a70*/  MOV R3, 0x3fd774eb ;  /* 0x3fd774eb00037802 */ /* 0x000fca0000000f00 */
[----:B------:R-:W-:-:S04]  /*6a80*/  @P0 FFMA.FTZ R0, R3, 0.93318945169448852539, -R0 ;  /* 0x3f6ee58103000823 */ /* 0x000fc80000010800 */
[----:B------:R-:W-:-:S07]  /*6a90*/  @!P0 FFMA.FTZ R0, R3, 0.93318945169448852539, R0 ;  /* 0x3f6ee58103008823 */ /* 0x000fce0000010000 */
.L_x_400:
        /* <DEDUP_REMOVED lines=10> */
[----:B------:R-:W4:Y:S04]  /*6b40*/  LDC.64 R4, c[0x0][0xe60] ;  /* 0x00039800ff047b82 */ /* 0x000f280000000a00 */
[----:B------:R-:W5:Y:S02]  /*6b50*/  MUFU.SQRT R7, R7 ;  /* 0x0000000700077308 */ /* 0x000f640000002000 */
[----:B-----5:R-:W-:Y:S01]  /*6b60*/  @P1 FMUL.FTZ R3, R6, R7 ;  /* 0x0000000706031220 */ /* 0x020fe20000410000 */
[----:B------:R-:W-:Y:S01]  /*6b70*/  FSETP.NEU.FTZ.AND P1, PT, R34, +INF , PT ;  /* 0x7f8000002200780b */ /* 0x000fe20003f3d000 */
[----:B----4-:R-:W-:-:S03]  /*6b80*/  FADD.FTZ R7, |R4|, |R5| ;  /* 0x4000000504077221 */ /* 0x010fc60000010200 */
[----:B------:R-:W-:Y:S02]  /*6b90*/  FSEL R6, R3, +INF , P1 ;  /* 0x7f80000003067808 */ /* 0x000fe40000800000 */
[----:B------:R-:W-:-:S04]  /*6ba0*/  FSETP.NEU.FTZ.AND P1, PT, |R4|, |R5|, PT ;  /* 0x400000050400720b */ /* 0x000fc80003f3d200 */
[----:B------:R-:W4:Y:S01]  /*6bb0*/  MUFU.LG2 R6, R6 ;  /* 0x0000000600067308 */ /* 0x000f220000000c00 */
[----:B------:R-:W-:Y:S02]  /*6bc0*/  FSEL R3, R19, R0, !P1 ;  /* 0x0000000013037208 */ /* 0x000fe40004800000 */
[----:B------:R-:W-:-:S04]  /*6bd0*/  FSETP.NEU.FTZ.AND P1, PT, R30, RZ, PT ;  /* 0x000000ff1e00720b */ /* 0x000fc80003f3d000 */
[----:B------:R-:W-:Y:S02]  /*6be0*/  FSEL R0, R20, R3, !P1 ;  /* 0x0000000314007208 */ /* 0x000fe40004800000 */
[----:B------:R-:W-:Y:S02]  /*6bf0*/  FSETP.GTU.FTZ.AND P1, PT, |R7|, +INF , PT ;  /* 0x7f8000000700780b */ /* 0x000fe40003f3c200 */
[----:B------:R-:W-:-:S04]  /*6c00*/  LOP3.LUT R0, R0, 0x80000000, R5, 0xb8, !PT ;  /* 0x8000000000007812 */ /* 0x000fc800078eb805 */
[----:B------:R-:W-:Y:S01]  /*6c10*/  FSEL R3, R7, R0, P1 ;  /* 0x0000000007037208 */ /* 0x000fe20000800000 */
[----:B----4-:R-:W-:Y:S01]  /*6c20*/  FMUL.FTZ R34, R6, 0.69314718246459960938 ;  /* 0x3f31721806227820 */ /* 0x010fe20000410000 */
[----:B------:R-:W-:Y:S06]  /*6c30*/  BRA `(.L_x_388) ;  /* 0x0000000c00a07947 */ /* 0x000fec0003800000 */
.L_x_381:
[----:B------:R-:W-:-:S13]  /*6c40*/  FSETP.GEU.FTZ.AND P1, PT, R32, 9.999999682655225389e-20, PT ;  /* 0x1fec1e4a2000780b */ /* 0x000fda0003f3e000 */
[----:B------:R-:W-:Y:S05]  /*6c50*/  @!P1 BRA `(.L_x_401) ;  /* 0x0000000400249947 */ /* 0x000fea0003800000 */
[----:B----4-:R-:W-:Y:S01]  /*6c60*/  FMUL.FTZ R0, R32, R32 ;  /* 0x0000002020007220 */ /* 0x010fe20000410000 */
        /* <DEDUP_REMOVED lines=35> */
.L_x_402:
[----:B------:R-:W4:Y:S02]  /*6ea0*/  FCHK P1, R32, 1 ;  /* 0x3f80000020007902 */ /* 0x000f240000020000 */
[----:B----4-:R-:W-:Y:S05]  /*6eb0*/  @!P1 BRA `(.L_x_403) ;  /* 0x0000000000149947 */ /* 0x010fea0003800000 */
[----:B------:R-:W-:Y:S01]  /*6ec0*/  HFMA2.MMA R30, -RZ, RZ, 1.875, 0 ;  /* 0x3f800000ff1e7435 */ /* 0x000fe200000001ff */
[----:B------:R-:W-:Y:S02]  /*6ed0*/  MOV R17, R32 ;  /* 0x0000002000117202 */ /* 0x000fe40000000f00 */
[----:B------:R-:W-:-:S08]  /*6ee0*/  MOV R4, 0x6f00 ;  /* 0x00006f0000047802 */ /* 0x000fd00000000f00 */
[----:B0123--:R-:W-:Y:S05]  /*6ef0*/  CALL.REL.NOINC `($__internal_0_$__cuda_sm3x_div_rn_ftz_f32_slowpath) ;  /* 0x000000dc00887944 */ /* 0x00ffea0003c00000 */
[----:B------:R-:W-:-:S07]  /*6f00*/  MOV R3, R0 ;  /* 0x0000000000037202 */ /* 0x000fce0000000f00 */
.L_x_403:
        /* <DEDUP_REMOVED lines=18> */
.L_x_404:
[----:B------:R-:W-:-:S05]  /*7030*/  MOV R3, 0x3fd774eb ;  /* 0x3fd774eb00037802 */ /* 0x000fca0000000f00 */
[----:B------:R-:W-:-:S04]  /*7040*/  @P0 FFMA.FTZ R0, R3, 0.93318945169448852539, -R0 ;  /* 0x3f6ee58103000823 */ /* 0x000fc80000010800 */
[----:B------:R-:W-:-:S07]  /*7050*/  @!P0 FFMA.FTZ R0, R3, 0.93318945169448852539, R0 ;  /* 0x3f6ee58103008823 */ /* 0x000fce0000010000 */
.L_x_405:
[----:B------:R-:W4:Y:S01]  /*7060*/  LDC.64 R4, c[0x0][0xe60] ;  /* 0x00039800ff047b82 */ /* 0x000f220000000a00 */
[----:B------:R-:W-:Y:S01]  /*7070*/  FMUL.FTZ R34, R34, 0.5 ;  /* 0x3f00000022227820 */ /* 0x000fe20000410000 */
[C---:B----4-:R-:W-:Y:S01]  /*7080*/  FSETP.NEU.FTZ.AND P1, PT, |R4|.reuse, |R5|, PT ;  /* 0x400000050400720b */ /* 0x050fe20003f3d200 */
[----:B------:R-:W-:-:S03]  /*7090*/  FADD.FTZ R3, |R4|, |R5| ;  /* 0x4000000504037221 */ /* 0x000fc60000010200 */
[----:B------:R-:W-:Y:S02]  /*70a0*/  FSEL R0, R19, R0, !P1 ;  /* 0x0000000013007208 */ /* 0x000fe40004800000 */
[----:B------:R-:W-:Y:S02]  /*70b0*/  FSETP.GTU.FTZ.AND P1, PT, |R3|, +INF , PT ;  /* 0x7f8000000300780b */ /* 0x000fe40003f3c200 */
[----:B------:R-:W-:-:S04]  /*70c0*/  LOP3.LUT R0, R0, 0x80000000, R5, 0xb8, !PT ;  /* 0x8000000000007812 */ /* 0x000fc800078eb805 */
[----:B------:R-:W-:Y:S01]  /*70d0*/  FSEL R3, R3, R0, P1 ;  /* 0x0000000003037208 */ /* 0x000fe20000800000 */
[----:B------:R-:W-:Y:S06]  /*70e0*/  BRA `(.L_x_388) ;  /* 0x0000000800747947 */ /* 0x000fec0003800000 */
.L_x_401:
[----:B----4-:R-:W-:Y:S01]  /*70f0*/  HFMA2.MMA R0, -RZ, RZ, 1.875, 0 ;  /* 0x3f800000ff007435 */ /* 0x010fe200000001ff */
[----:B------:R-:W4:Y:S09]  /*7100*/  FCHK P1, R32, 1 ;  /* 0x3f80000020007902 */ /* 0x000f320000020000 */
[----:B------:R-:W-:-:S04]  /*7110*/  FFMA R3, R0, -R0, 1 ;  /* 0x3f80000000037423 */ /* 0x000fc80000000800 */
[----:B------:R-:W-:-:S04]  /*7120*/  FFMA R3, R3, R0, 1 ;  /* 0x3f80000003037423 */ /* 0x000fc80000000000 */
[----:B------:R-:W-:-:S04]  /*7130*/  FFMA R0, R32, R3, RZ ;  /* 0x0000000320007223 */ /* 0x000fc800000000ff */
[----:B------:R-:W-:-:S04]  /*7140*/  FFMA R4, R0, -1, R32 ;  /* 0xbf80000000047823 */ /* 0x000fc80000000020 */
[----:B------:R-:W-:Y:S01]  /*7150*/  FFMA R0, R3, R4, R0 ;  /* 0x0000000403007223 */ /* 0x000fe20000000000 */
[----:B----4-:R-:W-:Y:S06]  /*7160*/  @!P1 BRA `(.L_x_406) ;  /* 0x0000000000109947 */ /* 0x010fec0003800000 */
[----:B------:R-:W-:Y:S02]  /*7170*/  MOV R17, R32 ;  /* 0x0000002000117202 */ /* 0x000fe40000000f00 */
[----:B------:R-:W-:Y:S02]  /*7180*/  MOV R30, 0x3f800000 ;  /* 0x3f800000001e7802 */ /* 0x000fe40000000f00 */
[----:B------:R-:W-:-:S07]  /*7190*/  MOV R4, 0x71b0 ;  /* 0x000071b000047802 */ /* 0x000fce0000000f00 */
[----:B0123--:R-:W-:Y:S05]  /*71a0*/  CALL.REL.NOINC `($__internal_0_$__cuda_sm3x_div_rn_ftz_f32_slowpath) ;  /* 0x000000d800dc7944 */ /* 0x00ffea0003c00000 */
.L_x_406:
        /* <DEDUP_REMOVED lines=18> */
.L_x_407:
[----:B------:R-:W-:-:S10]  /*72d0*/  HFMA2.MMA R3, -RZ, RZ, 1.9599609375, 20144 ;  /* 0x3fd774ebff037435 */ /* 0x000fd400000001ff */
[----:B------:R-:W-:-:S04]  /*72e0*/  @P0 FFMA.FTZ R0, R3, 0.93318945169448852539, -R0 ;  /* 0x3f6ee58103000823 */ /* 0x000fc80000010800 */
[----:B------:R-:W-:-:S07]  /*72f0*/  @!P0 FFMA.FTZ R0, R3, 0.93318945169448852539, R0 ;  /* 0x3f6ee58103008823 */ /* 0x000fce0000010000 */
.L_x_408:
[----:B------:R-:W4:Y:S01]  /*7300*/  LDC.64 R4, c[0x0][0xe60] ;  /* 0x00039800ff047b82 */ /* 0x000f220000000a00 */
[----:B------:R-:W-:-:S04]  /*7310*/  FMUL.FTZ R7, R32, 0.5 ;  /* 0x3f00000020077820 */ /* 0x000fc80000410000 */
[----:B------:R-:W-:Y:S01]  /*7320*/  FMUL.FTZ R34, R32, R7 ;  /* 0x0000000720227220 */ /* 0x000fe20000410000 */
[C---:B----4-:R-:W-:Y:S01]  /*7330*/  FSETP.NEU.FTZ.AND P1, PT, |R4|.reuse, |R5|, PT ;  /* 0x400000050400720b */ /* 0x050fe20003f3d200 */
[----:B------:R-:W-:-:S03]  /*7340*/  FADD.FTZ R3, |R4|, |R5| ;  /* 0x4000000504037221 */ /* 0x000fc60000010200 */
[----:B------:R-:W-:Y:S02]  /*7350*/  FSEL R0, R19, R0, !P1 ;  /* 0x0000000013007208 */ /* 0x000fe40004800000 */
[----:B------:R-:W-:Y:S02]  /*7360*/  FSETP.GTU.FTZ.AND P1, PT, |R3|, +INF , PT ;  /* 0x7f8000000300780b */ /* 0x000fe40003f3c200 */
[----:B------:R-:W-:-:S04]  /*7370*/  LOP3.LUT R0, R0, 0x80000000, R5, 0xb8, !PT ;  /* 0x8000000000007812 */ /* 0x000fc800078eb805 */
[----:B------:R-:W-:Y:S01]  /*7380*/  FSEL R3, R3, R0, P1 ;  /* 0x0000000003037208 */ /* 0x000fe20000800000 */
[----:B------:R-:W-:Y:S06]  /*7390*/  BRA `(.L_x_388) ;  /* 0x0000000400c87947 */ /* 0x000fec0003800000 */
.L_x_380:
[----:B------:R-:W-:Y:S01]  /*73a0*/  FMUL.FTZ R4, R4, 0.36787945032119750977 ;  /* 0x3ebc5ab204047820 */ /* 0x000fe20000410000 */
[----:B------:R-:W-:Y:S01]  /*73b0*/  FMUL.FTZ R5, R5, 0.36787945032119750977 ;  /* 0x3ebc5ab205057820 */ /* 0x000fe20000410000 */
[----:B------:R-:W-:Y:S02]  /*73c0*/  MOV R34, 0x3f800000 ;  /* 0x3f80000000227802 */ /* 0x000fe40000000f00 */
[----:B------:R-:W-:Y:S01]  /*73d0*/  FADD.FTZ R4, |R4|, -RZ ;  /* 0x800000ff04047221 */ /* 0x000fe20000010200 */
[----:B------:R-:W-:-:S05]  /*73e0*/  FADD.FTZ R5, |R5|, -RZ ;  /* 0x800000ff05057221 */ /* 0x000fca0000010200 */
[CC--:B----4-:R-:W-:Y:S02]  /*73f0*/  VIMNMX R0, R4.reuse, R5.reuse, !PT ;  /* 0x0000000504007248 */ /* 0x0d0fe40007fe0100 */
        /* <DEDUP_REMOVED lines=10> */
[----:B------:R-:W4:Y:S02]  /*74a0*/  MUFU.SQRT R6, R6 ;  /* 0x0000000600067308 */ /* 0x000f240000002000 */
[----:B----4-:R-:W-:Y:S01]  /*74b0*/  @P1 FMUL.FTZ R0, R6, R3 ;  /* 0x0000000306001220 */ /* 0x010fe20000410000 */
[----:B------:R-:W-:-:S04]  /*74c0*/  FSETP.NEU.FTZ.AND P1, PT, R4, +INF , PT ;  /* 0x7f8000000400780b */ /* 0x000fc80003f3d000 */
[----:B------:R-:W-:Y:S01]  /*74d0*/  FSEL R3, R0, +INF , P1 ;  /* 0x7f80000000037808 */ /* 0x000fe20000800000 */
[----:B------:R-:W-:-:S04]  /*74e0*/  FFMA R0, -R30, R5, 1 ;  /* 0x3f8000001e007423 */ /* 0x000fc80000000105 */
[----:B------:R-:W-:Y:S01]  /*74f0*/  FFMA R5, R5, R0, R5 ;  /* 0x0000000005057223 */ /* 0x000fe20000000005 */
[----:B------:R-:W4:Y:S03]  /*7500*/  MUFU.LG2 R3, R3 ;  /* 0x0000000300037308 */ /* 0x000f260000000c00 */
[----:B------:R-:W-:-:S04]  /*7510*/  FFMA R0, R32, R5, RZ ;  /* 0x0000000520007223 */ /* 0x000fc800000000ff */
[----:B------:R-:W-:Y:S01]  /*7520*/  FFMA R4, -R30, R0, R32 ;  /* 0x000000001e047223 */ /* 0x000fe20000000120 */
[----:B------:R-:W5:Y:S03]  /*7530*/  FCHK P1, R32, R30 ;  /* 0x0000001e20007302 */ /* 0x000f660000020000 */
[----:B------:R-:W-:Y:S01]  /*7540*/  FFMA R0, R5, R4, R0 ;  /* 0x0000000405007223 */ /* 0x000fe20000000000 */
[----:B----4-:R-:W-:Y:S01]  /*7550*/  FFMA.FTZ R34, R3, 0.69314718246459960938, R34 ;  /* 0x3f31721803227823 */ /* 0x010fe20000010022 */
[----:B-----5:R-:W-:Y:S06]  /*7560*/  @!P1 BRA `(.L_x_409) ;  /* 0x00000000000c9947 */ /* 0x020fec0003800000 */
[----:B------:R-:W-:Y:S02]  /*7570*/  MOV R17, R32 ;  /* 0x0000002000117202 */ /* 0x000fe40000000f00 */
[----:B------:R-:W-:-:S07]  /*7580*/  MOV R4, 0x75a0 ;  /* 0x000075a000047802 */ /* 0x000fce0000000f00 */
[----:B0123--:R-:W-:Y:S05]  /*7590*/  CALL.REL.NOINC `($__internal_0_$__cuda_sm3x_div_rn_ftz_f32_slowpath) ;  /* 0x000000d400e07944 */ /* 0x00ffea0003c00000 */
.L_x_409:
        /* <DEDUP_REMOVED lines=18> */
.L_x_410:
[----:B------:R-:W-:-:S05]  /*76c0*/  MOV R3, 0x3fd774eb ;  /* 0x3fd774eb00037802 */ /* 0x000fca0000000f00 */
[----:B------:R-:W-:-:S04]  /*76d0*/  @P0 FFMA.FTZ R0, R3, 0.93318945169448852539, -R0 ;  /* 0x3f6ee58103000823 */ /* 0x000fc80000010800 */
[----:B------:R-:W-:-:S07]  /*76e0*/  @!P0 FFMA.FTZ R0, R3, 0.93318945169448852539, R0 ;  /* 0x3f6ee58103008823 */ /* 0x000fce0000010000 */
.L_x_411:
[----:B------:R-:W4:Y:S02]  /*76f0*/  LDC.64 R4, c[0x0][0xe60] ;  /* 0x00039800ff047b82 */ /* 0x000f240000000a00 */
        /* <DEDUP_REMOVED lines=9> */
.L_x_379:
[C---:B----4-:R-:W-:Y:S01]  /*7790*/  FADD.FTZ R0, |R5|.reuse, -RZ ;  /* 0x800000ff05007221 */ /* 0x050fe20000010200 */
[C---:B------:R-:W-:Y:S02]  /*77a0*/  FSETP.GT.FTZ.AND P3, PT, |R5|.reuse, |R4|, PT ;  /* 0x400000040500720b */ /* 0x040fe40003f74200 */
[----:B------:R-:W-:Y:S02]  /*77b0*/  FSETP.GEU.FTZ.AND P1, PT, |R4|, 1.084202172485504434e-19, PT ;  /* 0x200000000400780b */ /* 0x000fe40003f3e200 */
[----:B------:R-:W-:Y:S02]  /*77c0*/  FSEL R30, R0, R29, P3 ;  /* 0x0000001d001e7208 */ /* 0x000fe40001800000 */
[----:B------:R-:W-:Y:S02]  /*77d0*/  FSETP.GEU.FTZ.AND P2, PT, |R5|, 1.084202172485504434e-19, PT ;  /* 0x200000000500780b */ /* 0x000fe40003f5e200 */
[----:B------:R-:W4:Y:S01]  /*77e0*/  MUFU.RCP R3, R30 ;  /* 0x0000001e00037308 */ /* 0x000f220000001000 */
[----:B------:R-:W-:-:S02]  /*77f0*/  FSEL R17, R29, R0, P3 ;  /* 0x000000001d117208 */ /* 0x000fc40001800000 */
[----:B------:R-:W-:Y:S02]  /*7800*/  PLOP3.LUT P1, PT, P1, P2, PT, 0xa8, 0x0 ;  /* 0x000000000000781c */ /* 0x000fe40000f25570 */
[----:B------:R-:W-:-:S11]  /*7810*/  MOV R32, R28 ;  /* 0x0000001c00207202 */ /* 0x000fd60000000f00 */
[----:B------:R-:W-:Y:S01]  /*7820*/  @!P1 FMUL.FTZ R32, R27, 0.0625 ;  /* 0x3d8000001b209820 */ /* 0x000fe20000410000 */
[----:B------:R-:W5:Y:S01]  /*7830*/  FCHK P1, R17, R30 ;  /* 0x0000001e11007302 */ /* 0x000f620000020000 */
[----:B----4-:R-:W-:-:S04]  /*7840*/  FFMA R4, -R30, R3, 1 ;  /* 0x3f8000001e047423 */ /* 0x010fc80000000103 */
[----:B------:R-:W-:-:S04]  /*7850*/  FFMA R4, R3, R4, R3 ;  /* 0x0000000403047223 */ /* 0x000fc80000000003 */
[----:B------:R-:W-:-:S04]  /*7860*/  FFMA R3, R17, R4, RZ ;  /* 0x0000000411037223 */ /* 0x000fc800000000ff */
[----:B------:R-:W-:-:S04]  /*7870*/  FFMA R0, -R30, R3, R17 ;  /* 0x000000031e007223 */ /* 0x000fc80000000111 */
[----:B------:R-:W-:Y:S01]  /*7880*/  FFMA R0, R4, R0, R3 ;  /* 0x0000000004007223 */ /* 0x000fe20000000003 */
[----:B-----5:R-:W-:Y:S06]  /*7890*/  @!P1 BRA `(.L_x_412) ;  /* 0x0000000000089947 */ /* 0x020fec0003800000 */
[----:B------:R-:W-:-:S07]  /*78a0*/  MOV R4, 0x78c0 ;  /* 0x000078c000047802 */ /* 0x000fce0000000f00 */
[----:B0123--:R-:W-:Y:S05]  /*78b0*/  CALL.REL.NOINC `($__internal_0_$__cuda_sm3x_div_rn_ftz_f32_slowpath) ;  /* 0x000000d400187944 */ /* 0x00ffea0003c00000 */
.L_x_412:
        /* <DEDUP_REMOVED lines=12> */
[----:B------:R-:W4:Y:S02]  /*7980*/  LDC R3, c[0x0][0xe60] ;  /* 0x00039800ff037b82 */ /* 0x000f240000000800 */
[----:B----4-:R-:W-:-:S13]  /*7990*/  ISETP.GT.AND P1, PT, R3, -0x1, PT ;  /* 0xffffffff0300780c */ /* 0x010fda0003f24270 */
[----:B------:R-:W-:Y:S05]  /*79a0*/  @P1 BRA `(.L_x_414) ;  /* 0x0000000000181947 */ /* 0x000fea0003800000 */
[----:B------:R-:W-:-:S05]  /*79b0*/  MOV R3, 0x3fd774eb ;  /* 0x3fd774eb00037802 */ /* 0x000fca0000000f00 */
[----:B------:R-:W-:Y:S01]  /*79c0*/  FFMA.FTZ R0, R3, 1.8663789033889770508, -R0 ;  /* 0x3feee58103007823 */ /* 0x000fe20000010800 */
[----:B------:R-:W-:Y:S06]  /*79d0*/  BRA `(.L_x_414) ;  /* 0x00000000000c7947 */ /* 0x000fec0003800000 */
.L_x_413:
[----:B------:R-:W-:-:S05]  /*79e0*/  MOV R3, 0x3fd774eb ;  /* 0x3fd774eb00037802 */ /* 0x000fca0000000f00 */
[----:B------:R-:W-:-:S04]  /*79f0*/  @P0 FFMA.FTZ R0, R3, 0.93318945169448852539, -R0 ;  /* 0x3f6ee58103000823 */ /* 0x000fc80000010800 */
[----:B------:R-:W-:-:S07]  /*7a00*/  @!P0 FFMA.FTZ R0, R3, 0.93318945169448852539, R0 ;  /* 0x3f6ee58103008823 */ /* 0x000fce0000010000 */
.L_x_414:
[----:B------:R-:W4:Y:S01]  /*7a10*/  LDC.64 R4, c[0x0][0xe60] ;  /* 0x00039800ff047b82 */ /* 0x000f220000000a00 */
[----:B------:R-:W5:Y:S02]  /*7a20*/  MUFU.LG2 R34, R32 ;  /* 0x0000002000227308 */ /* 0x000f640000000c00 */
[----:B-----5:R-:W-:Y:S01]  /*7a30*/  FMUL.FTZ R34, R34, 0.69314718246459960938 ;  /* 0x3f31721822227820 */ /* 0x020fe20000410000 */
[C---:B----4-:R-:W-:Y:S01]  /*7a40*/  FSETP.NEU.FTZ.AND P1, PT, |R4|.reuse, |R5|, PT ;  /* 0x400000050400720b */ /* 0x050fe20003f3d200 */
[----:B------:R-:W-:-:S03]  /*7a50*/  FADD.FTZ R7, |R4|, |R5| ;  /* 0x4000000504077221 */ /* 0x000fc60000010200 */
[----:B------:R-:W-:Y:S02]  /*7a60*/  FSEL R3, R19, R0, !P1 ;  /* 0x0000000013037208 */ /* 0x000fe40004800000 */
[----:B------:R-:W-:-:S04]  /*7a70*/  FSETP.NEU.FTZ.AND P1, PT, R30, RZ, PT ;  /* 0x000000ff1e00720b */ /* 0x000fc80003f3d000 */
[----:B------:R-:W-:Y:S02]  /*7a80*/  FSEL R0, R20, R3, !P1 ;  /* 0x0000000314007208 */ /* 0x000fe40004800000 */
[----:B------:R-:W-:Y:S02]  /*7a90*/  FSETP.GTU.FTZ.AND P1, PT, |R7|, +INF , PT ;  /* 0x7f8000000700780b */ /* 0x000fe40003f3c200 */
[----:B------:R-:W-:-:S04]  /*7aa0*/  LOP3.LUT R0, R0, 0x80000000, R5, 0xb8, !PT ;  /* 0x8000000000007812 */ /* 0x000fc800078eb805 */
[----:B------:R-:W-:-:S07]  /*7ab0*/  FSEL R3, R7, R0, P1 ;  /* 0x0000000007037208 */ /* 0x000fce0000800000 */
.L_x_388:
        /* <DEDUP_REMOVED lines=16> */
[----:B------:R-:W4:Y:S08]  /*7bc0*/  @P1 MUFU.EX2 R3, R3 ;  /* 0x0000000300031308 */ /* 0x000f300000000800 */
[----:B------:R-:W5:Y:S01]  /*7bd0*/  @P1 MUFU.COS R12, R7 ;  /* 0x00000007000c1308 */ /* 0x000f620000000000 */
[C---:B----4-:R-:W-:Y:S01]  /*7be0*/  @P1 FMUL.FTZ R13, R3.reuse, R6 ;  /* 0x00000006030d1220 */ /* 0x050fe20000410000 */
[----:B-----5:R-:W-:Y:S01]  /*7bf0*/  @P1 FMUL.FTZ R12, R3, R12 ;  /* 0x0000000c030c1220 */ /* 0x020fe20000410000 */
[----:B------:R-:W-:Y:S06]  /*7c00*/  @P1 BRA `(.L_x_419) ;  /* 0x0000000000981947 */ /* 0x000fec0003800000 */
[----:B------:R-:W-:Y:S01]  /*7c10*/  FADD.FTZ R3, R34, -162.88958740234375 ;  /* 0xc322e3bc22037421 */ /* 0x000fe20000010000 */
[----:B------:R-:W-:-:S03]  /*7c20*/  FMUL.RZ R13, R0, 0.15915493667125701904 ;  /* 0x3e22f983000d7820 */ /* 0x000fc6000040c000 */
[----:B------:R-:W-:Y:S01]  /*7c30*/  FMUL.FTZ R3, R3, 1.4426950216293334961 ;  /* 0x3fb8aa3b03037820 */ /* 0x000fe20000410000 */
[----:B------:R-:W-:Y:S08]  /*7c40*/  MUFU.SIN R31, R13 ;  /* 0x0000000d001f7308 */ /* 0x000ff00000000400 */
[----:B------:R-:W4:Y:S08]  /*7c50*/  MUFU.EX2 R3, R3 ;  /* 0x0000000300037308 */ /* 0x000f300000000800 */
[----:B------:R-:W5:Y:S01]  /*7c60*/  MUFU.COS R17, R13 ;  /* 0x0000000d00117308 */ /* 0x000f620000000000 */
[----:B----4-:R-:W-:-:S02]  /*7c70*/  LEA.HI R6, R3, 0xffffffed, RZ, 0x9 ;  /* 0xffffffed03067811 */ /* 0x010fc400078f48ff */
[----:B------:R-:W-:Y:S02]  /*7c80*/  LOP3.LUT R0, R3, 0x7fffff, RZ, 0xc0, !PT ;  /* 0x007fffff03007812 */ /* 0x000fe400078ec0ff */
[----:B------:R-:W-:Y:S02]  /*7c90*/  LEA.HI R7, R6, R6, RZ, 0x1 ;  /* 0x0000000606077211 */ /* 0x000fe400078f08ff */
[----:B------:R-:W-:Y:S02]  /*7ca0*/  LOP3.LUT R0, R0, 0x7f000000, RZ, 0xfc, !PT ;  /* 0x7f00000000007812 */ /* 0x000fe400078efcff */
[----:B------:R-:W-:-:S03]  /*7cb0*/  SHF.R.S32.HI R7, RZ, 0x1, R7 ;  /* 0x00000001ff077819 */ /* 0x000fc60000011407 */
[----:B------:R-:W-:Y:S01]  /*7cc0*/  FMUL.FTZ R12, R0, R31 ;  /* 0x0000001f000c7220 */ /* 0x000fe20000410000 */
[----:B------:R-:W-:Y:S01]  /*7cd0*/  IADD3 R6, R6, -R7, RZ ;  /* 0x8000000706067210 */ /* 0x000fe20007ffe0ff */
[----:B-----5:R-:W-:Y:S01]  /*7ce0*/  FMUL.FTZ R0, R0, R17 ;  /* 0x0000001100007220 */ /* 0x020fe20000410000 */
[----:B------:R-:W-:Y:S02]  /*7cf0*/  LEA R7, R7, 0x3f800000, 0x17 ;  /* 0x3f80000007077811 */ /* 0x000fe400078eb8ff */
[----:B------:R-:W-:-:S03]  /*7d00*/  LEA R6, R6, 0x3f800000, 0x17 ;  /* 0x3f80000006067811 */ /* 0x000fc600078eb8ff */
[C---:B------:R-:W-:Y:S01]  /*7d10*/  FMUL.FTZ R13, R7.reuse, R12 ;  /* 0x0000000c070d7220 */ /* 0x040fe20000410000 */
[----:B------:R-:W-:-:S03]  /*7d20*/  FMUL.FTZ R7, R7, R0 ;  /* 0x0000000007077220 */ /* 0x000fc60000410000 */
[C---:B------:R-:W-:Y:S01]  /*7d30*/  FMUL.FTZ R13, R6.reuse, R13 ;  /* 0x0000000d060d7220 */ /* 0x040fe20000410000 */
[----:B------:R-:W-:Y:S01]  /*7d40*/  FMUL.FTZ R12, R6, R7 ;  /* 0x00000007060c7220 */ /* 0x000fe20000410000 */
[----:B------:R-:W-:Y:S06]  /*7d50*/  BRA `(.L_x_419) ;  /* 0x0000000000447947 */ /* 0x000fec0003800000 */
.L_x_418:
        /* <DEDUP_REMOVED lines=10> */
.L_x_417:
[----:B------:R-:W-:-:S04]  /*7e00*/  FMUL.RZ R0, R0, 0.15915493667125701904 ;  /* 0x3e22f98300007820 */ /* 0x000fc8000040c000 */
[----:B------:R4:W0:Y:S08]  /*7e10*/  MUFU.SIN R13, R0 ;  /* 0x00000000000d7308 */ /* 0x0008300000000400 */
[----:B------:R4:W0:Y:S01]  /*7e20*/  MUFU.COS R12, R0 ;  /* 0x00000000000c7308 */ /* 0x0008220000000000 */
[----:B------:R-:W-:Y:S05]  /*7e30*/  BRA `(.L_x_419) ;  /* 0x00000000000c7947 */ /* 0x000fea0003800000 */
.L_x_416:
[----:B------:R-:W-:Y:S01]  /*7e40*/  FMUL.FTZ R12, R34, 1.4426950216293334961 ;  /* 0x3fb8aa3b220c7820 */ /* 0x000fe20000410000 */
[----:B------:R-:W-:-:S05]  /*7e50*/  MOV R13, R0 ;  /* 0x00000000000d7202 */ /* 0x000fca0000000f00 */
[----:B------:R-:W4:Y:S02]  /*7e60*/  MUFU.EX2 R12, R12 ;  /* 0x0000000c000c7308 */ /* 0x000f240000000800 */
.L_x_419:
[----:B------:R-:W-:Y:S05]  /*7e70*/  BSYNC B0 ;  /* 0x0000000000007941 */ /* 0x000fea0003800000 */
.L_x_415:
        /* <DEDUP_REMOVED lines=10> */
[C---:B------:R-:W-:Y:S02]  /*7f20*/  FSETP.GEU.FTZ.AND P1, PT, R30.reuse, 9.9999999747524270788e-07, PT ;  /* 0x358637bd1e00780b */ /* 0x040fe40003f3e000 */
        /* <DEDUP_REMOVED lines=32> */
[----:B------:R-:W-:-:S04]  /*8130*/  FFMA.FTZ R7, R4, R7, -0.25000196695327758789 ;  /* 0xbe80004204077423 */ /* 0x000fc80000010007 */
        /* <DEDUP_REMOVED lines=11> */
.L_x_425:
[----:B------:R-:W4:Y:S01]  /*81f0*/  FCHK P1, R33, R30 ;  /* 0x0000001e21007302 */ /* 0x000f220000020000 */
[----:B------:R-:W-:-:S04]  /*8200*/  FFMA R3, R33, R6, RZ ;  /* 0x0000000621037223 */ /* 0x000fc800000000ff */
[----:B------:R-:W-:-:S04]  /*8210*/  FFMA R0, -R30, R3, R33 ;  /* 0x000000031e007223 */ /* 0x000fc80000000121 */
[----:B------:R-:W-:Y:S01]  /*8220*/  FFMA R0, R6, R0, R3 ;  /* 0x0000000006007223 */ /* 0x000fe20000000003 */
[----:B----4-:R-:W-:Y:S06]  /*8230*/  @!P1 BRA `(.L_x_426) ;  /* 0x00000000000c9947 */ /* 0x010fec0003800000 */
[----:B------:R-:W-:Y:S02]  /*8240*/  MOV R17, R33 ;  /* 0x0000002100117202 */ /* 0x000fe40000000f00 */
[----:B------:R-:W-:-:S07]  /*8250*/  MOV R4, 0x8270 ;  /* 0x0000827000047802 */ /* 0x000fce0000000f00 */
[----:B0123--:R-:W-:Y:S05]  /*8260*/  CALL.REL.NOINC `($__internal_0_$__cuda_sm3x_div_rn_ftz_f32_slowpath) ;  /* 0x000000c800ac7944 */ /* 0x00ffea0003c00000 */
.L_x_426:
        /* <DEDUP_REMOVED lines=18> */
.L_x_427:
[----:B------:R-:W-:-:S05]  /*8390*/  MOV R3, 0x3fd774eb ;  /* 0x3fd774eb00037802 */ /* 0x000fca0000000f00 */
[----:B------:R-:W-:-:S04]  /*83a0*/  @P0 FFMA.FTZ R0, R3, 0.93318945169448852539, -R0 ;  /* 0x3f6ee58103000823 */ /* 0x000fc80000010800 */
[----:B------:R-:W-:-:S07]  /*83b0*/  @!P0 FFMA.FTZ R0, R3, 0.93318945169448852539, R0 ;  /* 0x3f6ee58103008823 */ /* 0x000fce0000010000 */
.L_x_428:
[----:B------:R-:W4:Y:S01]  /*83c0*/  LDC.64 R4, c[0x0][0xe60] ;  /* 0x00039800ff047b82 */ /* 0x000f220000000a00 */
[----:B------:R-:W-:Y:S01]  /*83d0*/  FSETP.NEU.FTZ.AND P2, PT, R30, RZ, PT ;  /* 0x000000ff1e00720b */ /* 0x000fe20003f5d000 */
[----:B------:R-:W-:Y:S01]  /*83e0*/  FMUL.FTZ R34, R32, 0.5 ;  /* 0x3f00000020227820 */ /* 0x000fe20000410000 */
[C---:B----4-:R-:W-:Y:S01]  /*83f0*/  FSETP.NEU.FTZ.AND P1, PT, |R4|.reuse, |R5|, PT ;  /* 0x400000050400720b */ /* 0x050fe20003f3d200 */
[----:B------:R-:W-:-:S03]  /*8400*/  FADD.FTZ R7, |R4|, |R5| ;  /* 0x4000000504077221 */ /* 0x000fc60000010200 */
[----:B------:R-:W-:Y:S02]  /*8410*/  FSEL R3, R19, R0, !P1 ;  /* 0x0000000013037208 */ /* 0x000fe40004800000 */
[----:B------:R-:W-:Y:S02]  /*8420*/  FSETP.GTU.FTZ.AND P1, PT, |R7|, +INF , PT ;  /* 0x7f8000000700780b */ /* 0x000fe40003f3c200 */
[----:B------:R-:W-:-:S04]  /*8430*/  FSEL R0, R20, R3, !P2 ;  /* 0x0000000314007208 */ /* 0x000fc80005000000 */
[----:B------:R-:W-:-:S04]  /*8440*/  LOP3.LUT R0, R0, 0x80000000, R5, 0xb8, !PT ;  /* 0x8000000000007812 */ /* 0x000fc800078eb805 */
[----:B------:R-:W-:Y:S01]  /*8450*/  FSEL R3, R7, R0, P1 ;  /* 0x0000000007037208 */ /* 0x000fe20000800000 */
[----:B------:R-:W-:Y:S06]  /*8460*/  BRA `(.L_x_429) ;  /* 0x0000001c00907947 */ /* 0x000fec0003800000 */
.L_x_424:
        /* <DEDUP_REMOVED lines=15> */
.L_x_431:
        /* <DEDUP_REMOVED lines=18> */
.L_x_432:
[----:B------:R-:W-:-:S05]  /*8680*/  MOV R3, 0x3fd774eb ;  /* 0x3fd774eb00037802 */ /* 0x000fca0000000f00 */
[----:B------:R-:W-:-:S04]  /*8690*/  @P0 FFMA.FTZ R0, R3, 0.93318945169448852539, -R0 ;  /* 0x3f6ee58103000823 */ /* 0x000fc80000010800 */
[----:B------:R-:W-:-:S07]  /*86a0*/  @!P0 FFMA.FTZ R0, R3, 0.93318945169448852539, R0 ;  /* 0x3f6ee58103008823 */ /* 0x000fce0000010000 */
.L_x_433:
[----:B------:R-:W4:Y:S01]  /*86b0*/  LDC.64 R4, c[0x0][0xe60] ;  /* 0x00039800ff047b82 */ /* 0x000f220000000a00 */
[----:B------:R-:W5:Y:S01]  /*86c0*/  MUFU.LG2 R32, R32 ;  /* 0x0000002000207308 */ /* 0x000f620000000c00 */
[----:B------:R-:W-:Y:S01]  /*86d0*/  FSETP.NEU.FTZ.AND P2, PT, R30, RZ, PT ;  /* 0x000000ff1e00720b */ /* 0x000fe20003f5d000 */
[----:B-----5:R-:W-:Y:S01]  /*86e0*/  FMUL.FTZ.D2 R34, R32, 0.69314718246459960938 ;  /* 0x3f31721820227820 */ /* 0x020fe20000310000 */
        /* <DEDUP_REMOVED lines=8> */
.L_x_430:
[----:B----4-:R-:W-:Y:S02]  /*8770*/  LOP3.LUT R0, R33, 0xffff0000, RZ, 0xc0, !PT ;  /* 0xffff000021007812 */ /* 0x010fe400078ec0ff */
[----:B------:R-:W-:-:S03]  /*8780*/  LOP3.LUT R35, R30, 0xffff0000, RZ, 0xc0, !PT ;  /* 0xffff00001e237812 */ /* 0x000fc600078ec0ff */
[--C-:B------:R-:W-:Y:S01]  /*8790*/  FADD.FTZ R5, R33, -R0.reuse ;  /* 0x8000000021057221 */ /* 0x100fe20000010000 */
[----:B------:R-:W-:Y:S01]  /*87a0*/  FADD.FTZ R37, R0, R0 ;  /* 0x0000000000257221 */ /* 0x000fe20000010000 */
[--C-:B------:R-:W-:Y:S01]  /*87b0*/  FADD.FTZ R34, R30, -R35.reuse ;  /* 0x800000231e227221 */ /* 0x100fe20000010000 */
[C---:B------:R-:W-:Y:S01]  /*87c0*/  FMUL.FTZ R3, R35.reuse, R35 ;  /* 0x0000002323037220 */ /* 0x040fe20000410000 */
[----:B------:R-:W-:Y:S01]  /*87d0*/  FADD.FTZ R35, R35, R35 ;  /* 0x0000002323237221 */ /* 0x000fe20000010000 */
[----:B------:R-:W-:Y:S01]  /*87e0*/  LOP3.LUT R16, R5, 0xffff0000, RZ, 0xc0, !PT ;  /* 0xffff000005107812 */ /* 0x000fe200078ec0ff */
[----:B------:R-:W-:Y:S01]  /*87f0*/  FMUL.FTZ R4, R0, R0 ;  /* 0x0000000000047220 */ /* 0x000fe20000410000 */
[----:B------:R-:W-:-:S03]  /*8800*/  LOP3.LUT R17, R34, 0xffff0000, RZ, 0xc0, !PT ;  /* 0xffff000022117812 */ /* 0x000fc600078ec0ff */
[--C-:B------:R-:W-:Y:S01]  /*8810*/  FADD.FTZ R32, R5, -R16.reuse ;  /* 0x8000001005207221 */ /* 0x100fe20000010000 */
[----:B------:R-:W-:Y:S01]  /*8820*/  FADD.FTZ R31, R16, R16 ;  /* 0x00000010101f7221 */ /* 0x000fe20000010000 */
[--C-:B------:R-:W-:Y:S01]  /*8830*/  FADD.FTZ R34, R34, -R17.reuse ;  /* 0x8000001122227221 */ /* 0x100fe20000010000 */
[C---:B------:R-:W-:Y:S01]  /*8840*/  FMUL.FTZ R5, R17.reuse, R35 ;  /* 0x0000002311057220 */ /* 0x040fe20000410000 */
[C---:B------:R-:W-:Y:S01]  /*8850*/  FMUL.FTZ R6, R17.reuse, R17 ;  /* 0x0000001111067220 */ /* 0x040fe20000410000 */
[----:B------:R-:W-:Y:S01]  /*8860*/  FADD.FTZ R17, R17, R17 ;  /* 0x0000001111117221 */ /* 0x000fe20000010000 */
        /* <DEDUP_REMOVED lines=8> */
.L_x_434:
        /* <DEDUP_REMOVED lines=83> */
.L_x_435:
        /* <DEDUP_REMOVED lines=8> */
.L_x_436:
        /* <DEDUP_REMOVED lines=18> */
.L_x_437:
[----:B------:R-:W-:-:S05]  /*8fc0*/  MOV R3, 0x3fd774eb ;  /* 0x3fd774eb00037802 */ /* 0x000fca0000000f00 */
[----:B------:R-:W-:-:S04]  /*8fd0*/  @P0 FFMA.FTZ R0, R3, 0.93318945169448852539, -R0 ;  /* 0x3f6ee58103000823 */ /* 0x000fc80000010800 */
[----:B------:R-:W-:-:S07]  /*8fe0*/  @!P0 FFMA.FTZ R0, R3, 0.93318945169448852539, R0 ;  /* 0x3f6ee58103008823 */ /* 0x000fce0000010000 */
.L_x_438:
        /* <DEDUP_REMOVED lines=11> */
.L_x_423:
        /* <DEDUP_REMOVED lines=11> */
.L_x_439:
        /* <DEDUP_REMOVED lines=18> */
.L_x_440:
[----:B------:R-:W-:-:S05]  /*9270*/  MOV R3, 0x3fd774eb ;  /* 0x3fd774eb00037802 */ /* 0x000fca0000000f00 */
[----:B------:R-:W-:-:S04]  /*9280*/  @P0 FFMA.FTZ R0, R3, 0.93318945169448852539, -R0 ;  /* 0x3f6ee58103000823 */ /* 0x000fc80000010800 */
[----:B------:R-:W-:-:S07]  /*9290*/  @!P0 FFMA.FTZ R0, R3, 0.93318945169448852539, R0 ;  /* 0x3f6ee58103008823 */ /* 0x000fce0000010000 */
.L_x_441:
[CC--:B------:R-:W-:Y:S02]  /*92a0*/  VIMNMX R3, R29.reuse, R32.reuse, !PT ;  /* 0x000000201d037248 */ /* 0x0c0fe40007fe0100 */
[----:B------:R-:W-:Y:S02]  /*92b0*/  VIMNMX R32, R29, R32, PT ;  /* 0x000000201d207248 */ /* 0x000fe40003fe0100 */
[----:B------:R-:W-:Y:S02]  /*92c0*/  LOP3.LUT R6, R3, 0xfe000000, RZ, 0xc0, !PT ;  /* 0xfe00000003067812 */ /* 0x000fe400078ec0ff */
[----:B------:R-:W-:Y:S02]  /*92d0*/  FSETP.NEU.FTZ.AND P1, PT, R32, RZ, PT ;  /* 0x000000ff2000720b */ /* 0x000fe40003f3d000 */
[C---:B------:R-:W-:Y:S02]  /*92e0*/  IADD3 R4, -R6.reuse, 0x7e800000, RZ ;  /* 0x7e80000006047810 */ /* 0x040fe40007ffe1ff */
[----:B------:R-:W-:-:S02]  /*92f0*/  LOP3.LUT R6, R6, 0x800000, RZ, 0xfc, !PT ;  /* 0x0080000006067812 */ /* 0x000fc400078efcff */
[----:B------:R-:W-:Y:S01]  /*9300*/  FSETP.NEU.FTZ.AND P2, PT, R30, RZ, PT ;  /* 0x000000ff1e00720b */ /* 0x000fe20003f5d000 */
        /* <DEDUP_REMOVED lines=13> */
[----:B------:R-:W-:Y:S02]  /*93e0*/  FSETP.GTU.FTZ.AND P1, PT, |R7|, +INF , PT ;  /* 0x7f8000000700780b */ /* 0x000fe40003f3c200 */
[----:B------:R-:W-:-:S04]  /*93f0*/  FSEL R0, R20, R3, !P2 ;  /* 0x0000000314007208 */ /* 0x000fc80005000000 */
[----:B------:R-:W-:-:S04]  /*9400*/  LOP3.LUT R0, R0, 0x80000000, R5, 0xb8, !PT ;  /* 0x8000000000007812 */ /* 0x000fc800078eb805 */
[----:B------:R-:W-:Y:S01]  /*9410*/  FSEL R3, R7, R0, P1 ;  /* 0x0000000007037208 */ /* 0x000fe20000800000 */
[----:B----4-:R-:W-:Y:S01]  /*9420*/  FMUL.FTZ R34, R6, 0.69314718246459960938 ;  /* 0x3f31721806227820 */ /* 0x010fe20000410000 */
[----:B------:R-:W-:Y:S06]  /*9430*/  BRA `(.L_x_429) ;  /* 0x0000000c009c7947 */ /* 0x000fec0003800000 */
.L_x_422:
        /* <DEDUP_REMOVED lines=21> */
[----:B------:R-:W-:-:S04]  /*9590*/  FFMA.FTZ R7, R4, R7, -0.16641564667224884033 ;  /* 0xbe2a68dd04077423 */ /* 0x000fc80000010007 */
[----:B------:R-:W-:-:S04]  /*95a0*/  FFMA.FTZ R7, R4, R7, 0.19988867640495300293 ;  /* 0x3e4caf9e04077423 */ /* 0x000fc80000010007 */
        /* <DEDUP_REMOVED lines=12> */
.L_x_443:
[----:B------:R-:W4:Y:S01]  /*9670*/  FCHK P1, R33, 1 ;  /* 0x3f80000021007902 */ /* 0x000f220000020000 */
[----:B------:R-:W-:-:S04]  /*9680*/  FFMA R0, R33, R6, RZ ;  /* 0x0000000621007223 */ /* 0x000fc800000000ff */
[----:B------:R-:W-:-:S04]  /*9690*/  FFMA R3, R0, -1, R33 ;  /* 0xbf80000000037823 */ /* 0x000fc80000000021 */
[----:B------:R-:W-:Y:S01]  /*96a0*/  FFMA R0, R6, R3, R0 ;  /* 0x0000000306007223 */ /* 0x000fe20000000000 */
[----:B----4-:R-:W-:Y:S06]  /*96b0*/  @!P1 BRA `(.L_x_444) ;  /* 0x0000000000109947 */ /* 0x010fec0003800000 */
[----:B------:R-:W-:Y:S01]  /*96c0*/  HFMA2.MMA R30, -RZ, RZ, 1.875, 0 ;  /* 0x3f800000ff1e7435 */ /* 0x000fe200000001ff */
[----:B------:R-:W-:Y:S02]  /*96d0*/  MOV R17, R33 ;  /* 0x0000002100117202 */ /* 0x000fe40000000f00 */
[----:B------:R-:W-:-:S08]  /*96e0*/  MOV R4, 0x9700 ;  /* 0x0000970000047802 */ /* 0x000fd00000000f00 */
[----:B0123--:R-:W-:Y:S05]  /*96f0*/  CALL.REL.NOINC `($__internal_0_$__cuda_sm3x_div_rn_ftz_f32_slowpath) ;  /* 0x000000b400887944 */ /* 0x00ffea0003c00000 */
.L_x_444:
        /* <DEDUP_REMOVED lines=15> */
[----:B------:R-:W-:-:S10]  /*97f0*/  HFMA2.MMA R3, -RZ, RZ, 1.9599609375, 20144 ;  /* 0x3fd774ebff037435 */ /* 0x000fd400000001ff */
[----:B------:R-:W-:Y:S01]  /*9800*/  FFMA.FTZ R0, R3, 1.8663789033889770508, -R0 ;  /* 0x3feee58103007823 */ /* 0x000fe20000010800 */
[----:B------:R-:W-:Y:S06]  /*9810*/  BRA `(.L_x_446) ;  /* 0x00000000000c7947 */ /* 0x000fec0003800000 */
.L_x_445:
[----:B------:R-:W-:-:S05]  /*9820*/  MOV R3, 0x3fd774eb ;  /* 0x3fd774eb00037802 */ /* 0x000fca0000000f00 */
[----:B------:R-:W-:-:S04]  /*9830*/  @P0 FFMA.FTZ R0, R3, 0.93318945169448852539, -R0 ;  /* 0x3f6ee58103000823 */ /* 0x000fc80000010800 */
[----:B------:R-:W-:-:S07]  /*9840*/  @!P0 FFMA.FTZ R0, R3, 0.93318945169448852539, R0 ;  /* 0x3f6ee58103008823 */ /* 0x000fce0000010000 */
.L_x_446:
        /* <DEDUP_REMOVED lines=9> */
.L_x_442:
        /* <DEDUP_REMOVED lines=12> */
.L_x_447:
        /* <DEDUP_REMOVED lines=18> */
.L_x_448:
[----:B------:R-:W-:-:S10]  /*9ac0*/  HFMA2.MMA R3, -RZ, RZ, 1.9599609375, 20144 ;  /* 0x3fd774ebff037435 */ /* 0x000fd400000001ff */
[----:B------:R-:W-:-:S04]  /*9ad0*/  @P0 FFMA.FTZ R0, R3, 0.93318945169448852539, -R0 ;  /* 0x3f6ee58103000823 */ /* 0x000fc80000010800 */
[----:B------:R-:W-:-:S07]  /*9ae0*/  @!P0 FFMA.FTZ R0, R3, 0.93318945169448852539, R0 ;  /* 0x3f6ee58103008823 */ /* 0x000fce0000010000 */
.L_x_449:
        /* <DEDUP_REMOVED lines=10> */
.L_x_421:
        /* <DEDUP_REMOVED lines=32> */
.L_x_450:
        /* <DEDUP_REMOVED lines=18> */
.L_x_451:
[----:B------:R-:W-:-:S05]  /*9eb0*/  MOV R3, 0x3fd774eb ;  /* 0x3fd774eb00037802 */ /* 0x000fca0000000f00 */
[----:B------:R-:W-:-:S04]  /*9ec0*/  @P0 FFMA.FTZ R0, R3, 0.93318945169448852539, -R0 ;  /* 0x3f6ee58103000823 */ /* 0x000fc80000010800 */
[----:B------:R-:W-:-:S07]  /*9ed0*/  @!P0 FFMA.FTZ R0, R3, 0.93318945169448852539, R0 ;  /* 0x3f6ee58103008823 */ /* 0x000fce0000010000 */
.L_x_452:
[----:B------:R-:W4:Y:S01]  /*9ee0*/  LDC.64 R4, c[0x0][0xe60] ;  /* 0x00039800ff047b82 */ /* 0x000f220000000a00 */
[----:B------:R-:W-:Y:S02]  /*9ef0*/  FSETP.NEU.FTZ.AND P2, PT, R30, RZ, PT ;  /* 0x000000ff1e00720b */ /* 0x000fe40003f5d000 */
        /* <DEDUP_REMOVED lines=8> */
.L_x_420:
        /* <DEDUP_REMOVED lines=19> */
.L_x_453:
        /* <DEDUP_REMOVED lines=18> */
.L_x_454:
[----:B------:R-:W-:-:S05]  /*a1d0*/  MOV R3, 0x3fd774eb ;  /* 0x3fd774eb00037802 */ /* 0x000fca0000000f00 */
[----:B------:R-:W-:-:S04]  /*a1e0*/  @P0 FFMA.FTZ R0, R3, 0.93318945169448852539, -R0 ;  /* 0x3f6ee58103000823 */ /* 0x000fc80000010800 */
[----:B------:R-:W-:-:S07]  /*a1f0*/  @!P0 FFMA.FTZ R0, R3, 0.93318945169448852539, R0 ;  /* 0x3f6ee58103008823 */ /* 0x000fce0000010000 */
.L_x_455:
[----:B------:R-:W4:Y:S01]  /*a200*/  LDC.64 R4, c[0x0][0xe60] ;  /* 0x00039800ff047b82 */ /* 0x000f220000000a00 */
[----:B------:R-:W5:Y:S01]  /*a210*/  MUFU.LG2 R34, R32 ;  /* 0x0000002000227308 */ /* 0x000f620000000c00 */
[----:B------:R-:W-:Y:S01]  /*a220*/  FSETP.NEU.FTZ.AND P2, PT, R30, RZ, PT ;  /* 0x000000ff1e00720b */ /* 0x000fe20003f5d000 */
[----:B-----5:R-:W-:Y:S01]  /*a230*/  FMUL.FTZ R34, R34, 0.69314718246459960938 ;  /* 0x3f31721822227820 */ /* 0x020fe20000410000 */
[C---:B----4-:R-:W-:Y:S01]  /*a240*/  FSETP.NEU.FTZ.AND P1, PT, |R4|.reuse, |R5|, PT ;  /* 0x400000050400720b */ /* 0x050fe20003f3d200 */
[----:B------:R-:W-:-:S03]  /*a250*/  FADD.FTZ R7, |R4|, |R5| ;  /* 0x4000000504077221 */ /* 0x000fc60000010200 */
[----:B------:R-:W-:Y:S02]  /*a260*/  FSEL R3, R19, R0, !P1 ;  /* 0x0000000013037208 */ /* 0x000fe40004800000 */
[----:B------:R-:W-:Y:S02]  /*a270*/  FSETP.GTU.FTZ.AND P1, PT, |R7|, +INF , PT ;  /* 0x7f8000000700780b */ /* 0x000fe40003f3c200 */
[----:B------:R-:W-:-:S04]  /*a280*/  FSEL R0, R20, R3, !P2 ;  /* 0x0000000314007208 */ /* 0x000fc80005000000 */
[----:B------:R-:W-:-:S04]  /*a290*/  LOP3.LUT R0, R0, 0x80000000, R5, 0xb8, !PT ;  /* 0x8000000000007812 */ /* 0x000fc800078eb805 */
[----:B------:R-:W-:-:S07]  /*a2a0*/  FSEL R3, R7, R0, P1 ;  /* 0x0000000007037208 */ /* 0x000fce0000800000 */
.L_x_429:
        /* <DEDUP_REMOVED lines=42> */
.L_x_459:
        /* <DEDUP_REMOVED lines=10> */
.L_x_458:
[----:B------:R-:W-:-:S04]  /*a5f0*/  FMUL.RZ R0, R0, 0.15915493667125701904 ;  /* 0x3e22f98300007820 */ /* 0x000fc8000040c000 */
[----:B------:R4:W0:Y:S08]  /*a600*/  MUFU.SIN R5, R0 ;  /* 0x0000000000057308 */ /* 0x0008300000000400 */
[----:B------:R4:W0:Y:S01]  /*a610*/  MUFU.COS R4, R0 ;  /* 0x0000000000047308 */ /* 0x0008220000000000 */
[----:B------:R-:W-:Y:S05]  /*a620*/  BRA `(.L_x_460) ;  /* 0x00000000000c7947 */ /* 0x000fea0003800000 */
.L_x_457:
[----:B------:R-:W-:Y:S01]  /*a630*/  FMUL.FTZ R4, R10, 1.4426950216293334961 ;  /* 0x3fb8aa3b0a047820 */ /* 0x000fe20000410000 */
[----:B------:R-:W-:-:S05]  /*a640*/  MOV R5, R0 ;  /* 0x0000000000057202 */ /* 0x000fca0000000f00 */
[----:B------:R-:W4:Y:S02]  /*a650*/  MUFU.EX2 R4, R4 ;  /* 0x0000000400047308 */ /* 0x000f240000000800 */
.L_x_460:
[----:B------:R-:W-:Y:S05]  /*a660*/  BSYNC B0 ;  /* 0x0000000000007941 */ /* 0x000fea0003800000 */
.L_x_456:
[C---:B------:R-:W-:Y:S02]  /*a670*/  LOP3.LUT P6, RZ, R2.reuse, 0x10, RZ, 0xc0, !PT ;  /* 0x0000001002ff7812 */ /* 0x040fe400078cc0ff */
[----:B------:R-:W-:Y:S02]  /*a680*/  LOP3.LUT P3, RZ, R2, 0x8, RZ, 0xc0, !PT ;  /* 0x0000000802ff7812 */ /* 0x000fe4000786c0ff */
[----:B----4-:R-:W-:-:S04]  /*a690*/  @P4 IADD3 R0, P1, R18, UR4, RZ ;  /* 0x0000000412004c10 */ /* 0x010fc8000ff3e0ff */
[----:B------:R-:W-:Y:S01]  /*a6a0*/  @P4 IADD3.X R3, RZ, UR5, RZ, P1, !PT ;  /* 0x00000005ff034c10 */ /* 0x000fe20008ffe4ff */
[----:B------:R-:W-:Y:S01]  /*a6b0*/  UIMAD.WIDE.U32 UR4, UR11, 0x4, UR4 ;  /* 0x000000040b0478a5 */ /* 0x000fe2000f8e0004 */
[----:B------:R-:W-:-:S03]  /*a6c0*/  @P4 LEA R16, P2, R0, UR8, 0x3 ;  /* 0x0000000800104c11 */ /* 0x000fc6000f8418ff */
[C---:B------:R-:W-:Y:S01]  /*a6d0*/  @P6 LEA R10, P1, R21.reuse, UR8, 0x3 ;  /* 0x00000008150a6c11 */ /* 0x040fe2000f8218ff */
[----:B------:R-:W-:Y:S01]  /*a6e0*/  UISETP.LT.U32.AND UP1, UPT, UR4, UR12, UPT ;  /* 0x0000000c0400728c */ /* 0x000fe2000bf21070 */
[----:B------:R-:W-:Y:S01]  /*a6f0*/  @P4 LEA.HI.X R17, R0, UR9, R3, 0x3, P2 ;  /* 0x0000000900114c11 */ /* 0x000fe200090f1c03 */
[----:B------:R-:W-:Y:S01]  /*a700*/  UISETP.GE.U32.AND UP0, UPT, UR4, 0x10000, UPT ;  /* 0x000100000400788c */ /* 0x000fe2000bf06070 */
[C---:B------:R-:W-:Y:S02]  /*a710*/  @P3 LEA R6, P2, R22.reuse, UR8, 0x3 ;  /* 0x0000000816063c11 */ /* 0x040fe4000f8418ff */
[----:B------:R-:W-:Y:S01]  /*a720*/  @P6 LEA.HI.X R11, R21, UR9, R24, 0x3, P1 ;  /* 0x00000009150b6c11 */ /* 0x000fe200088f1c18 */
[----:B0-23--:R0:W-:Y:S01]  /*a730*/  @P4 STG.E.64 desc[UR14][R16.64], R8 ;  /* 0x0000000810004986 */ /* 0x00d1e2000c101b0e */
[C---:B------:R-:W-:Y:S01]  /*a740*/  @P5 LEA R24, P1, R23.reuse, UR8, 0x3 ;  /* 0x0000000817185c11 */ /* 0x040fe2000f8218ff */
[----:B------:R-:W-:Y:S01]  /*a750*/  UISETP.GE.U32.AND.EX UP0, UPT, UR5, URZ, UPT, UP0 ;  /* 0x0000003f0500728c */ /* 0x000fe2000bf06100 */
[----:B------:R-:W-:Y:S01]  /*a760*/  @P3 LEA.HI.X R7, R22, UR9, R25, 0x3, P2 ;  /* 0x0000000916073c11 */ /* 0x000fe200090f1c19 */
[----:B-1----:R0:W-:Y:S01]  /*a770*/  @P6 STG.E.64 desc[UR14][R10.64], R14 ;  /* 0x0000000e0a006986 */ /* 0x0021e2000c101b0e */
[----:B------:R-:W-:-:S02]  /*a780*/  @P5 LEA.HI.X R25, R23, UR9, R26, 0x3, P1 ;  /* 0x0000000917195c11 */ /* 0x000fc400088f1c1a */
[----:B------:R-:W-:Y:S01]  /*a790*/  MOV R23, UR5 ;  /* 0x0000000500177c02 */ /* 0x000fe20008000f00 */
[----:B------:R0:W-:Y:S01]  /*a7a0*/  @P3 STG.E.64 desc[UR14][R6.64], R12 ;  /* 0x0000000c06003986 */ /* 0x0001e2000c101b0e */
[----:B------:R-:W-:Y:S02]  /*a7b0*/  PLOP3.LUT P1, PT, PT, PT, UP1, 0x80, 0x0 ;  /* 0x000000000000781c */ /* 0x000fe40003f2f018 */
[----:B------:R-:W-:Y:S01]  /*a7c0*/  PLOP3.LUT P2, PT, PT, PT, UP0, 0x80, 0x0 ;  /* 0x000000000000781c */ /* 0x000fe20003f4f008 */
[----:B------:R0:W-:Y:S01]  /*a7d0*/  @P5 STG.E.64 desc[UR14][R24.64], R4 ;  /* 0x0000000418005986 */ /* 0x0001e2000c101b0e */
[----:B------:R-:W-:Y:S02]  /*a7e0*/  ISETP.LT.AND.EX P1, PT, R23, UR10, PT, P1 ;  /* 0x0000000a17007c0c */ /* 0x000fe4000bf21310 */
[----:B------:R-:W-:-:S11]  /*a7f0*/  MOV R22, UR4 ;  /* 0x0000000400167c02 */ /* 0x000fd60008000f00 */
[----:B0-----:R-:W-:Y:S05]  /*a800*/  @!P2 BRA P1, `(.L_x_461) ;  /* 0xffffff5800a0a947 */ /* 0x001fea000083ffff */
[----:B------:R-:W-:Y:S05]  /*a810*/  EXIT ;  /* 0x000000000000794d */ /* 0x000fea0003800000 */
.L_x_296:
[----:B------:R-:W0:Y:S02]  /*a820*/  S2R R24, SR_TID.X ;  /* 0x0000000000187919 */ /* 0x000e240000002100 */
[----:B0-----:R-:W-:-:S03]  /*a830*/  IMAD.WIDE.U32 R2, R24, 0x4, RZ ;  /* 0x0000000418027825 */ /* 0x001fc600078e00ff */
[----:B------:R-:W-:-:S04]  /*a840*/  ISETP.GE.U32.AND P0, PT, R2, UR12, PT ;  /* 0x0000000c02007c0c */ /* 0x000fc8000bf06070 */
[----:B------:R-:W-:-:S04]  /*a850*/  ISETP.GE.AND.EX P0, PT, R3, UR10, PT, P0 ;  /* 0x0000000a03007c0c */ /* 0x000fc8000bf06300 */
[----:B------:R-:W-:-:S13]  /*a860*/  ISETP.GT.U32.OR P0, PT, R24, 0x3fff, P0 ;  /* 0x00003fff1800780c */ /* 0x000fda0000704470 */
[----:B------:R-:W-:Y:S05]  /*a870*/  @P0 EXIT ;  /* 0x000000000000094d */ /* 0x000fea0003800000 */
[----:B------:R-:W0:Y:S01]  /*a880*/  LDC.64 R22, c[0x0][0xe60] ;  /* 0x00039800ff167b82 */ /* 0x000e220000000a00 */
[----:B------:R-:W-:Y:S01]  /*a890*/  HFMA2.MMA R18, -RZ, RZ, 2.04296875, -15.78125 ;  /* 0x4016cbe4ff127435 */ /* 0x000fe200000001ff */
[----:B------:R-:W-:Y:S01]  /*a8a0*/  ULDC UR4, c[0x0][0x0] ;  /* 0x0000000000047ab9 */ /* 0x000fe20000000800 */
[C---:B0-----:R-:W-:Y:S01]  /*a8b0*/  FMUL.FTZ R0, R23.reuse, 4 ;  /* 0x4080000017007820 */ /* 0x041fe20000410000 */
[----:B------:R-:W-:Y:S01]  /*a8c0*/  FMUL.FTZ R21, R23, R23 ;  /* 0x0000001717157220 */ /* 0x000fe20000410000 */
[C---:B------:R-:W-:Y:S01]  /*a8d0*/  FMUL.FTZ R20, R22.reuse, 4 ;  /* 0x4080000016147820 */ /* 0x040fe20000410000 */
[----:B------:R-:W-:Y:S01]  /*a8e0*/  ISETP.GE.AND P0, PT, R22, RZ, PT ;  /* 0x000000ff1600720c */ /* 0x000fe20003f06270 */
[----:B------:R-:W-:Y:S01]  /*a8f0*/  FMUL.FTZ R3, R0, R0 ;  /* 0x0000000000037220 */ /* 0x000fe20000410000 */
[C---:B------:R-:W-:Y:S01]  /*a900*/  FFMA.FTZ R21, R22.reuse, R22, R21 ;  /* 0x0000001616157223 */ /* 0x040fe20000010015 */
[----:B------:R-:W-:Y:S01]  /*a910*/  FADD.FTZ R22, |R22|, -RZ ;  /* 0x800000ff16167221 */ /* 0x000fe20000010200 */
[----:B------:R-:W-:Y:S01]  /*a920*/  MOV R23, RZ ;  /* 0x000000ff00177202 */ /* 0x000fe20000000f00 */
[----:B------:R-:W-:Y:S01]  /*a930*/  FFMA.FTZ R20, R20, R20, R3 ;  /* 0x0000001414147223 */ /* 0x000fe20000010003 */
[----:B------:R-:W-:-:S02]  /*a940*/  FSEL R18, R18, 0.78539818525314331055, !P0 ;  /* 0x3f490fdb12127808 */ /* 0x000fc40004000000 */
[----:B------:R-:W-:-:S07]  /*a950*/  FSEL R19, RZ, 3.1415927410125732422, P0 ;  /* 0x40490fdbff137808 */ /* 0x000fce0000000000 */
.L_x_626:
[C---:B------:R-:W-:Y:S01]  /*a960*/  LEA R4, P1, R24.reuse, UR6, 0x5 ;  /* 0x0000000618047c11 */ /* 0x040fe2000f8228ff */
[----:B------:R-:W0:Y:S03]  /*a970*/  LDC.64 R2, c[0x0][0xe60] ;  /* 0x00039800ff027b82 */ /* 0x000e260000000a00 */
[----:B------:R-:W-:-:S05]  /*a980*/  LEA.HI.X R5, R24, UR7, R23, 0x5, P1 ;  /* 0x0000000718057c11 */ /* 0x000fca00088f2c17 */
[----:B------:R1:W5:Y:S04]  /*a990*/  LDG.E.128 R12, desc[UR14][R4.64] ;  /* 0x0000000e040c7981 */ /* 0x000368000c1e1d00 */
[----:B------:R1:W5:Y:S01]  /*a9a0*/  LDG.E.128 R8, desc[UR14][R4.64+0x10] ;  /* 0x0000100e04087981 */ /* 0x000362000c1e1d00 */
[----:B0-----:R-:W-:-:S13]  /*a9b0*/  FSETP.NAN.FTZ.AND P4, PT, R2, R3, PT ;  /* 0x000000030200720b */ /* 0x001fda0003f98000 */
[----:B-1----:R-:W-:Y:S05]  /*a9c0*/  @P4 BRA `(.L_x_462) ;  /* 0x0000002000704947 */ /* 0x002fea0003800000 */
        /* <DEDUP_REMOVED lines=10> */
[----:B------:R-:W-:Y:S02]  /*aa70*/  FSETP.GT.FTZ.AND P6, PT, R30, 1000000, PT ;  /* 0x497424001e00780b */ /* 0x000fe40003fd4000 */
[----:B------:R-:W-:Y:S02]  /*aa80*/  FSETP.GT.FTZ.AND P1, PT, R26, 1000000, PT ;  /* 0x497424001a00780b */ /* 0x000fe40003f34000 */
[----:B------:R-:W-:-:S04]  /*aa90*/  PLOP3.LUT P2, PT, P6, P2, P5, 0xf7, 0x0 ;  /* 0x000000000000781c */ /* 0x000fc80003745e57 */
[----:B------:R-:W-:-:S13]  /*aaa0*/  PLOP3.LUT P1, PT, P1, P2, PT, 0xa8, 0x0 ;  /* 0x000000000000781c */ /* 0x000fda0000f25570 */
[----:B------:R-:W-:Y:S05]  /*aab0*/  @P1 BRA `(.L_x_465) ;  /* 0x00000010005c1947 */ /* 0x000fea0003800000 */
[----:B------:R-:W-:-:S13]  /*aac0*/  FSETP.GE.FTZ.AND P1, PT, R30, 1, PT ;  /* 0x3f8000001e00780b */ /* 0x000fda0003f36000 */
[----:B------:R-:W-:Y:S05]  /*aad0*/  @!P1 BRA `(.L_x_466) ;  /* 0x0000000400389947 */ /* 0x000fea0003800000 */
[C---:B------:R-:W-:Y:S01]  /*aae0*/  FADD.FTZ R0, R30.reuse, -1 ;  /* 0xbf8000001e007421 */ /* 0x040fe20000010000 */
[----:B------:R-:W-:Y:S01]  /*aaf0*/  FADD.FTZ R3, R30, 1 ;  /* 0x3f8000001e037421 */ /* 0x000fe20000010000 */
[----:B------:R-:W-:Y:S01]  /*ab00*/  HFMA2.MMA R5, -RZ, RZ, 1.875, 0 ;  /* 0x3f800000ff057435 */ /* 0x000fe200000001ff */
[----:B------:R-:W-:Y:S01]  /*ab10*/  MOV R7, 0x3d39bf78 ;  /* 0x3d39bf7800077802 */ /* 0x000fe20000000f00 */
[----:B------:R-:W-:Y:S01]  /*ab20*/  FCHK P5, R26, R30 ;  /* 0x0000001e1a007302 */ /* 0x000fe200000a0000 */
        /* <DEDUP_REMOVED lines=12> */
[----:B------:R-:W0:Y:S02]  /*abf0*/  MUFU.RCP R5, R30 ;  /* 0x0000001e00057308 */ /* 0x000e240000001000 */
[----:B------:R-:W-:-:S04]  /*ac00*/  FFMA.FTZ R7, R2, -R7, 0.10546888411045074463 ;  /* 0x3dd8001202077423 */ /* 0x000fc80000010807 */
[----:B------:R-:W-:-:S04]  /*ac10*/  FFMA.FTZ R7, R2, R7, -0.13229703903198242188 ;  /* 0xbe0778e002077423 */ /* 0x000fc80000010007 */
[----:B------:R-:W-:-:S04]  /*ac20*/  FFMA.FTZ R7, R2, R7, 0.14491446316242218018 ;  /* 0x3e14647502077423 */ /* 0x000fc80000010007 */
[----:B------:R-:W-:Y:S01]  /*ac30*/  FFMA.FTZ R7, R2, R7, -0.16641564667224884033 ;  /* 0xbe2a68dd02077423 */ /* 0x000fe20000010007 */
[----:B0-----:R-:W-:-:S03]  /*ac40*/  FFMA R4, -R30, R5, 1 ;  /* 0x3f8000001e047423 */ /* 0x001fc60000000105 */
[----:B------:R-:W-:Y:S01]  /*ac50*/  FFMA.FTZ R7, R2, R7, 0.19988867640495300293 ;  /* 0x3e4caf9e02077423 */ /* 0x000fe20000010007 */
[----:B------:R-:W-:-:S03]  /*ac60*/  FFMA R5, R5, R4, R5 ;  /* 0x0000000405057223 */ /* 0x000fc60000000005 */
[----:B------:R-:W-:Y:S01]  /*ac70*/  FFMA.FTZ R7, R2, R7, -0.25000196695327758789 ;  /* 0xbe80004202077423 */ /* 0x000fe20000010007 */
[----:B------:R-:W-:-:S03]  /*ac80*/  FFMA R4, R26, R5, RZ ;  /* 0x000000051a047223 */ /* 0x000fc600000000ff */
[----:B------:R-:W-:Y:S01]  /*ac90*/  FFMA.FTZ R7, R2, R7, 0.33333510160446166992 ;  /* 0x3eaaaae602077423 */ /* 0x000fe20000010007 */
[----:B------:R-:W-:-:S03]  /*aca0*/  FFMA R6, -R30, R4, R26 ;  /* 0x000000041e067223 */ /* 0x000fc6000000011a */
[----:B------:R-:W-:-:S04]  /*acb0*/  FFMA.FTZ R7, R2, R7, -0.5 ;  /* 0xbf00000002077423 */ /* 0x000fc80000010007 */
[----:B------:R-:W-:-:S04]  /*acc0*/  FMUL.FTZ R7, R2, R7 ;  /* 0x0000000702077220 */ /* 0x000fc80000410000 */
[----:B------:R-:W-:-:S04]  /*acd0*/  FFMA.FTZ R2, R2, R7, R2 ;  /* 0x0000000702027223 */ /* 0x000fc80000010002 */
[----:B------:R-:W-:Y:S01]  /*ace0*/  FFMA.FTZ R25, R3, 0.69314718246459960938, R2 ;  /* 0x3f31721803197823 */ /* 0x000fe20000010002 */
[----:B------:R-:W-:Y:S06]  /*acf0*/  @!P1 BRA `(.L_x_467) ;  /* 0x0000000000149947 */ /* 0x000fec0003800000 */
[C---:B------:R-:W-:Y:S02]  /*ad00*/  ISETP.GE.AND P1, PT, R0.reuse, -0x407fffff, PT ;  /* 0xbf8000010000780c */ /* 0x040fe40003f26270 */
[----:B------:R-:W-:-:S11]  /*ad10*/  FSETP.NEU.FTZ.AND P2, PT, R0, RZ, PT ;  /* 0x000000ff0000720b */ /* 0x000fd60003f5d000 */
[----:B------:R-:W-:-:S05]  /*ad20*/  @P1 MOV R3, 0x7f800000 ;  /* 0x7f80000000031802 */ /* 0x000fca0000000f00 */
[----:B------:R-:W-:-:S05]  /*ad30*/  @P1 FFMA.FTZ R25, R0, R3, +INF ;  /* 0x7f80000000191423 */ /* 0x000fca0000010003 */
[----:B------:R-:W-:-:S07]  /*ad40*/  FSEL R25, R25, -RZ, P2 ;  /* 0x800000ff19197208 */ /* 0x000fce0001000000 */
.L_x_467:
[----:B------:R-:W-:Y:S01]  /*ad50*/  FFMA R0, R5, R6, R4 ;  /* 0x0000000605007223 */ /* 0x000fe20000000004 */
[----:B------:R-:W-:Y:S06]  /*ad60*/  @!P5 BRA `(.L_x_468) ;  /* 0x00000000000cd947 */ /* 0x000fec0003800000 */
[----:B------:R-:W-:Y:S02]  /*ad70*/  MOV R17, R26 ;  /* 0x0000001a00117202 */ /* 0x000fe40000000f00 */
[----:B------:R-:W-:-:S07]  /*ad80*/  MOV R4, 0xada0 ;  /* 0x0000ada000047802 */ /* 0x000fce0000000f00 */
[----:B-----5:R-:W-:Y:S05]  /*ad90*/  CALL.REL.NOINC `($__internal_0_$__cuda_sm3x_div_rn_ftz_f32_slowpath) ;  /* 0x0000009c00e07944 */ /* 0x020fea0003c00000 */
.L_x_468:
        /* <DEDUP_REMOVED lines=18> */
.L_x_469:
[----:B------:R-:W-:-:S05]  /*aec0*/  MOV R0, 0x3fd774eb ;  /* 0x3fd774eb00007802 */ /* 0x000fca0000000f00 */
[----:B------:R-:W-:-:S04]  /*aed0*/  @P0 FFMA.FTZ R5, R0, 0.93318945169448852539, -R5 ;  /* 0x3f6ee58100050823 */ /* 0x000fc80000010805 */
[----:B------:R-:W-:-:S07]  /*aee0*/  @!P0 FFMA.FTZ R5, R0, 0.93318945169448852539, R5 ;  /* 0x3f6ee58100058823 */ /* 0x000fce0000010005 */
.L_x_470:
[----:B------:R-:W-:Y:S01]  /*aef0*/  ULDC.64 UR16, c[0x0][0xe60] ;  /* 0x0003980000107ab9 */ /* 0x000fe20000000a00 */
[----:B------:R-:W-:Y:S01]  /*af00*/  FSETP.NEU.FTZ.AND P2, PT, R30, RZ, PT ;  /* 0x000000ff1e00720b */ /* 0x000fe20003f5d000 */
[----:B------:R-:W-:Y:S01]  /*af10*/  FMUL.FTZ R27, R25, 0.5 ;  /* 0x3f000000191b7820 */ /* 0x000fe20000410000 */
[----:B------:R-:W-:Y:S02]  /*af20*/  MOV R0, UR16 ;  /* 0x0000001000007c02 */ /* 0x000fe40008000f00 */
[----:B------:R-:W-:-:S04]  /*af30*/  MOV R3, UR17 ;  /* 0x0000001100037c02 */ /* 0x000fc80008000f00 */
[----:B------:R-:W-:-:S04]  /*af40*/  FSETP.NEU.FTZ.AND P1, PT, |R0|, |R3|, PT ;  /* 0x400000030000720b */ /* 0x000fc80003f3d200 */
[----:B------:R-:W-:Y:S01]  /*af50*/  FSEL R2, R18, R5, !P1 ;  /* 0x0000000512027208 */ /* 0x000fe20004800000 */
[----:B------:R-:W-:-:S03]  /*af60*/  FADD.FTZ R5, |R0|, |R3| ;  /* 0x4000000300057221 */ /* 0x000fc60000010200 */
[----:B------:R-:W-:Y:S02]  /*af70*/  FSEL R2, R19, R2, !P2 ;  /* 0x0000000213027208 */ /* 0x000fe40005000000 */
[----:B------:R-:W-:Y:S02]  /*af80*/  FSETP.GTU.FTZ.AND P1, PT, |R5|, +INF , PT ;  /* 0x7f8000000500780b */ /* 0x000fe40003f3c200 */
[----:B------:R-:W-:-:S04]  /*af90*/  LOP3.LUT R2, R2, 0x80000000, R3, 0xb8, !PT ;  /* 0x8000000002027812 */ /* 0x000fc800078eb803 */
[----:B------:R-:W-:Y:S01]  /*afa0*/  FSEL R2, R5, R2, P1 ;  /* 0x0000000205027208 */ /* 0x000fe20000800000 */
[----:B------:R-:W-:Y:S06]  /*afb0*/  BRA `(.L_x_471) ;  /* 0x0000001c00c87947 */ /* 0x000fec0003800000 */
.L_x_466:
        /* <DEDUP_REMOVED lines=15> */
.L_x_473:
        /* <DEDUP_REMOVED lines=18> */
.L_x_474:
[----:B------:R-:W-:-:S05]  /*b1d0*/  MOV R0, 0x3fd774eb ;  /* 0x3fd774eb00007802 */ /* 0x000fca0000000f00 */
[----:B------:R-:W-:-:S04]  /*b1e0*/  @P0 FFMA.FTZ R5, R0, 0.93318945169448852539, -R5 ;  /* 0x3f6ee58100050823 */ /* 0x000fc80000010805 */
[----:B------:R-:W-:-:S07]  /*b1f0*/  @!P0 FFMA.FTZ R5, R0, 0.93318945169448852539, R5 ;  /* 0x3f6ee58100058823 */ /* 0x000fce0000010005 */
.L_x_475:
[----:B------:R-:W-:Y:S01]  /*b200*/  ULDC.64 UR16, c[0x0][0xe60] ;  /* 0x0003980000107ab9 */ /* 0x000fe20000000a00 */
[----:B------:R-:W0:Y:S01]  /*b210*/  MUFU.LG2 R25, R25 ;  /* 0x0000001900197308 */ /* 0x000e220000000c00 */
[----:B------:R-:W-:Y:S02]  /*b220*/  MOV R0, UR16 ;  /* 0x0000001000007c02 */ /* 0x000fe40008000f00 */
[----:B------:R-:W-:Y:S02]  /*b230*/  MOV R3, UR17 ;  /* 0x0000001100037c02 */ /* 0x000fe40008000f00 */
[----:B------:R-:W-:Y:S02]  /*b240*/  FSETP.NEU.FTZ.AND P2, PT, R30, RZ, PT ;  /* 0x000000ff1e00720b */ /* 0x000fe40003f5d000 */
[----:B------:R-:W-:-:S04]  /*b250*/  FSETP.NEU.FTZ.AND P1, PT, |R0|, |R3|, PT ;  /* 0x400000030000720b */ /* 0x000fc80003f3d200 */
[----:B------:R-:W-:Y:S01]  /*b260*/  FSEL R2, R18, R5, !P1 ;  /* 0x0000000512027208 */ /* 0x000fe20004800000 */
[----:B------:R-:W-:-:S03]  /*b270*/  FADD.FTZ R5, |R0|, |R3| ;  /* 0x4000000300057221 */ /* 0x000fc60000010200 */
[----:B------:R-:W-:Y:S02]  /*b280*/  FSEL R2, R19, R2, !P2 ;  /* 0x0000000213027208 */ /* 0x000fe40005000000 */
[----:B------:R-:W-:Y:S01]  /*b290*/  FSETP.GTU.FTZ.AND P1, PT, |R5|, +INF , PT ;  /* 0x7f8000000500780b */ /* 0x000fe20003f3c200 */
[----:B0-----:R-:W-:Y:S01]  /*b2a0*/  FMUL.FTZ.D2 R27, R25, 0.69314718246459960938 ;  /* 0x3f317218191b7820 */ /* 0x001fe20000310000 */
[----:B------:R-:W-:-:S04]  /*b2b0*/  LOP3.LUT R2, R2, 0x80000000, R3, 0xb8, !PT ;  /* 0x8000000002027812 */ /* 0x000fc800078eb803 */
[----:B------:R-:W-:Y:S01]  /*b2c0*/  FSEL R2, R5, R2, P1 ;  /* 0x0000000205027208 */ /* 0x000fe20000800000 */
[----:B------:R-:W-:Y:S06]  /*b2d0*/  BRA `(.L_x_471) ;  /* 0x0000001c00007947 */ /* 0x000fec0003800000 */
.L_x_472:
[----:B------:R-:W-:Y:S02]  /*b2e0*/  LOP3.LUT R3, R30, 0xffff0000, RZ, 0xc0, !PT ;  /* 0xffff00001e037812 */ /* 0x000fe400078ec0ff */
[----:B------:R-:W-:-:S03]  /*b2f0*/  LOP3.LUT R7, R26, 0xffff0000, RZ, 0xc0, !PT ;  /* 0xffff00001a077812 */ /* 0x000fc600078ec0ff */
[--C-:B------:R-:W-:Y:S01]  /*b300*/  FADD.FTZ R0, R30, -R3.reuse ;  /* 0x800000031e007221 */ /* 0x100fe20000010000 */
[----:B------:R-:W-:Y:S01]  /*b310*/  FADD.FTZ R28, R3, R3 ;  /* 0x00000003031c7221 */ /* 0x000fe20000010000 */
[--C-:B------:R-:W-:Y:S01]  /*b320*/  FADD.FTZ R2, R26, -R7.reuse ;  /* 0x800000071a027221 */ /* 0x100fe20000010000 */
[C---:B------:R-:W-:Y:S01]  /*b330*/  FADD.FTZ R32, R7.reuse, R7 ;  /* 0x0000000707207221 */ /* 0x040fe20000010000 */
[----:B------:R-:W-:Y:S01]  /*b340*/  FMUL.FTZ R5, R7, R7 ;  /* 0x0000000707057220 */ /* 0x000fe20000410000 */
[----:B------:R-:W-:Y:S01]  /*b350*/  LOP3.LUT R17, R0, 0xffff0000, RZ, 0xc0, !PT ;  /* 0xffff000000117812 */ /* 0x000fe200078ec0ff */
[----:B------:R-:W-:Y:S01]  /*b360*/  FMUL.FTZ R4, R3, R3 ;  /* 0x0000000303047220 */ /* 0x000fe20000410000 */
[----:B------:R-:W-:-:S03]  /*b370*/  LOP3.LUT R25, R2, 0xffff0000, RZ, 0xc0, !PT ;  /* 0xffff000002197812 */ /* 0x000fc600078ec0ff */
[--C-:B------:R-:W-:Y:S01]  /*b380*/  FADD.FTZ R27, R0, -R17.reuse ;  /* 0x80000011001b7221 */ /* 0x100fe20000010000 */
[----:B------:R-:W-:Y:S01]  /*b390*/  FADD.FTZ R0, R17, R17 ;  /* 0x0000001111007221 */ /* 0x000fe20000010000 */
[--C-:B------:R-:W-:Y:S01]  /*b3a0*/  FADD.FTZ R29, R2, -R25.reuse ;  /* 0x80000019021d7221 */ /* 0x100fe20000010000 */
[----:B------:R-:W-:Y:S01]  /*b3b0*/  FADD.FTZ R34, R25, R25 ;  /* 0x0000001919227221 */ /* 0x000fe20000010000 */
[C---:B------:R-:W-:Y:S01]  /*b3c0*/  FMUL.FTZ R6, R17.reuse, R28 ;  /* 0x0000001c11067220 */ /* 0x040fe20000410000 */
[----:B------:R-:W-:Y:S01]  /*b3d0*/  FMUL.FTZ R7, R17, R17 ;  /* 0x0000001111077220 */ /* 0x000fe20000410000 */
[C---:B------:R-:W-:Y:S01]  /*b3e0*/  FMUL.FTZ R16, R25.reuse, R32 ;  /* 0x0000002019107220 */ /* 0x040fe20000410000 */
[----:B------:R-:W-:Y:S01]  /*b3f0*/  FMUL.FTZ R17, R25, R25 ;  /* 0x0000001919117220 */ /* 0x000fe20000410000 */
[C---:B------:R-:W-:Y:S01]  /*b400*/  FMUL.FTZ R3, R27.reuse, R28 ;  /* 0x0000001c1b037220 */ /* 0x040fe20000410000 */
[----:B------:R-:W-:Y:S01]  /*b410*/  FMUL.FTZ R0, R27, R0 ;  /* 0x000000001b007220 */ /* 0x000fe20000410000 */
[----:B------:R-:W-:Y:S01]  /*b420*/  FMUL.FTZ R2, R29, R32 ;  /* 0x000000201d027220 */ /* 0x000fe20000410000 */
[----:B------:R-:W-:Y:S01]  /*b430*/  FMUL.FTZ R27, R27, R27 ;  /* 0x0000001b1b1b7220 */ /* 0x000fe20000410000 */
[C---:B------:R-:W-:Y:S01]  /*b440*/  FMUL.FTZ R28, R29.reuse, R34 ;  /* 0x000000221d1c7220 */ /* 0x040fe20000410000 */
[----:B------:R-:W-:-:S07]  /*b450*/  FMUL.FTZ R25, R29, R29 ;  /* 0x0000001d1d197220 */ /* 0x000fce0000410000 */
.L_x_476:
        /* <DEDUP_REMOVED lines=39> */
[----:B------:R-:W-:Y:S01]  /*b6d0*/  FADD.FTZ R4, R4, -1 ;  /* 0xbf80000004047421 */ /* 0x000fe20000010000 */
[----:B------:R-:W-:Y:S03]  /*b6e0*/  FCHK P5, R26, R30 ;  /* 0x0000001e1a007302 */ /* 0x000fe600000a0000 */
        /* <DEDUP_REMOVED lines=34> */
[----:B------:R-:W-:-:S04]  /*b910*/  FFMA.FTZ R5, R2, R5, -0.5 ;  /* 0xbf00000002057423 */ /* 0x000fc80000010005 */
[----:B------:R-:W-:-:S04]  /*b920*/  FMUL.FTZ R5, R2, R5 ;  /* 0x0000000502057220 */ /* 0x000fc80000410000 */
[----:B------:R-:W-:Y:S01]  /*b930*/  FFMA.FTZ R2, R2, R5, R2 ;  /* 0x0000000502027223 */ /* 0x000fe20000010002 */
[----:B------:R-:W-:-:S03]  /*b940*/  FFMA R5, -R30, R4, R26 ;  /* 0x000000041e057223 */ /* 0x000fc6000000011a */
[----:B------:R-:W-:Y:S01]  /*b950*/  FFMA.FTZ R25, R3, 0.69314718246459960938, R2 ;  /* 0x3f31721803197823 */ /* 0x000fe20000010002 */
[----:B------:R-:W-:Y:S06]  /*b960*/  @!P1 BRA `(.L_x_477) ;  /* 0x0000000000149947 */ /* 0x000fec0003800000 */
[C---:B------:R-:W-:Y:S02]  /*b970*/  ISETP.GE.AND P1, PT, R0.reuse, -0x407fffff, PT ;  /* 0xbf8000010000780c */ /* 0x040fe40003f26270 */
[----:B------:R-:W-:-:S11]  /*b980*/  FSETP.NEU.FTZ.AND P2, PT, R0, RZ, PT ;  /* 0x000000ff0000720b */ /* 0x000fd60003f5d000 */
[----:B------:R-:W-:-:S05]  /*b990*/  @P1 MOV R3, 0x7f800000 ;  /* 0x7f80000000031802 */ /* 0x000fca0000000f00 */
[----:B------:R-:W-:-:S05]  /*b9a0*/  @P1 FFMA.FTZ R25, R0, R3, +INF ;  /* 0x7f80000000191423 */ /* 0x000fca0000010003 */
[----:B------:R-:W-:-:S07]  /*b9b0*/  FSEL R25, R25, -RZ, P2 ;  /* 0x800000ff19197208 */ /* 0x000fce0001000000 */
.L_x_477:
[----:B------:R-:W-:Y:S01]  /*b9c0*/  FFMA R0, R7, R5, R4 ;  /* 0x0000000507007223 */ /* 0x000fe20000000004 */
[----:B------:R-:W-:Y:S06]  /*b9d0*/  @!P5 BRA `(.L_x_478) ;  /* 0x00000000000cd947 */ /* 0x000fec0003800000 */
[----:B------:R-:W-:Y:S02]  /*b9e0*/  MOV R17, R26 ;  /* 0x0000001a00117202 */ /* 0x000fe40000000f00 */
[----:B------:R-:W-:-:S07]  /*b9f0*/  MOV R4, 0xba10 ;  /* 0x0000ba1000047802 */ /* 0x000fce0000000f00 */
[----:B-----5:R-:W-:Y:S05]  /*ba00*/  CALL.REL.NOINC `($__internal_0_$__cuda_sm3x_div_rn_ftz_f32_slowpath) ;  /* 0x0000009000c47944 */ /* 0x020fea0003c00000 */
.L_x_478:
        /* <DEDUP_REMOVED lines=18> */
.L_x_479:
[----:B------:R-:W-:-:S05]  /*bb30*/  MOV R0, 0x3fd774eb ;  /* 0x3fd774eb00007802 */ /* 0x000fca0000000f00 */
[----:B------:R-:W-:-:S04]  /*bb40*/  @P0 FFMA.FTZ R5, R0, 0.93318945169448852539, -R5 ;  /* 0x3f6ee58100050823 */ /* 0x000fc80000010805 */
[----:B------:R-:W-:-:S07]  /*bb50*/  @!P0 FFMA.FTZ R5, R0, 0.93318945169448852539, R5 ;  /* 0x3f6ee58100058823 */ /* 0x000fce0000010005 */
.L_x_480:
        /* <DEDUP_REMOVED lines=13> */
.L_x_465:
        /* <DEDUP_REMOVED lines=11> */
.L_x_481:
        /* <DEDUP_REMOVED lines=18> */
.L_x_482:
[----:B------:R-:W-:-:S05]  /*be00*/  MOV R0, 0x3fd774eb ;  /* 0x3fd774eb00007802 */ /* 0x000fca0000000f00 */
[----:B------:R-:W-:-:S04]  /*be10*/  @P0 FFMA.FTZ R5, R0, 0.93318945169448852539, -R5 ;  /* 0x3f6ee58100050823 */ /* 0x000fc80000010805 */
[----:B------:R-:W-:-:S07]  /*be20*/  @!P0 FFMA.FTZ R5, R0, 0.93318945169448852539, R5 ;  /* 0x3f6ee58100058823 */ /* 0x000fce0000010005 */
.L_x_483:
[CC--:B------:R-:W-:Y:S01]  /*be30*/  VIMNMX R2, R22.reuse, R25.reuse, !PT ;  /* 0x0000001916027248 */ /* 0x0c0fe20007fe0100 */
[----:B------:R-:W-:Y:S01]  /*be40*/  ULDC.64 UR16, c[0x0][0xe60] ;  /* 0x0003980000107ab9 */ /* 0x000fe20000000a00 */
        /* <DEDUP_REMOVED lines=9> */
[----:B------:R-:W-:-:S04]  /*bee0*/  FFMA.FTZ R4, R3, R3, R4 ;  /* 0x0000000303047223 */ /* 0x000fc80000010004 */
[----:B------:R-:W0:Y:S02]  /*bef0*/  MUFU.SQRT R3, R4 ;  /* 0x0000000400037308 */ /* 0x000e240000002000 */
[----:B0-----:R-:W-:Y:S01]  /*bf00*/  @P1 FMUL.FTZ R2, R0, R3 ;  /* 0x0000000300021220 */ /* 0x001fe20000410000 */
[----:B------:R-:W-:Y:S02]  /*bf10*/  FSETP.NEU.FTZ.AND P1, PT, R25, +INF , PT ;  /* 0x7f8000001900780b */ /* 0x000fe40003f3d000 */
[----:B------:R-:W-:Y:S02]  /*bf20*/  MOV R0, UR16 ;  /* 0x0000001000007c02 */ /* 0x000fe40008000f00 */
[----:B------:R-:W-:Y:S02]  /*bf30*/  FSEL R6, R2, +INF , P1 ;  /* 0x7f80000002067808 */ /* 0x000fe40000800000 */
[----:B------:R-:W-:-:S04]  /*bf40*/  MOV R3, UR17 ;  /* 0x0000001100037c02 */ /* 0x000fc80008000f00 */
[----:B------:R-:W0:Y:S01]  /*bf50*/  MUFU.LG2 R6, R6 ;  /* 0x0000000600067308 */ /* 0x000e220000000c00 */
[----:B------:R-:W-:-:S04]  /*bf60*/  FSETP.NEU.FTZ.AND P1, PT, |R0|, |R3|, PT ;  /* 0x400000030000720b */ /* 0x000fc80003f3d200 */
[----:B------:R-:W-:Y:S01]  /*bf70*/  FSEL R2, R18, R5, !P1 ;  /* 0x0000000512027208 */ /* 0x000fe20004800000 */
[----:B------:R-:W-:-:S03]  /*bf80*/  FADD.FTZ R5, |R0|, |R3| ;  /* 0x4000000300057221 */ /* 0x000fc60000010200 */
[----:B------:R-:W-:Y:S02]  /*bf90*/  FSEL R2, R19, R2, !P2 ;  /* 0x0000000213027208 */ /* 0x000fe40005000000 */
[----:B------:R-:W-:Y:S02]  /*bfa0*/  FSETP.GTU.FTZ.AND P1, PT, |R5|, +INF , PT ;  /* 0x7f8000000500780b */ /* 0x000fe40003f3c200 */
[----:B------:R-:W-:-:S04]  /*bfb0*/  LOP3.LUT R2, R2, 0x80000000, R3, 0xb8, !PT ;  /* 0x8000000002027812 */ /* 0x000fc800078eb803 */
[----:B------:R-:W-:Y:S01]  /*bfc0*/  FSEL R2, R5, R2, P1 ;  /* 0x0000000205027208 */ /* 0x000fe20000800000 */
[----:B0-----:R-:W-:Y:S01]  /*bfd0*/  FMUL.FTZ R27, R6, 0.69314718246459960938 ;  /* 0x3f317218061b7820 */ /* 0x001fe20000410000 */
[----:B------:R-:W-:Y:S06]  /*bfe0*/  BRA `(.L_x_471) ;  /* 0x0000000c00bc7947 */ /* 0x000fec0003800000 */
.L_x_464:
[----:B------:R-:W-:-:S13]  /*bff0*/  FSETP.GEU.FTZ.AND P1, PT, R26, 9.999999682655225389e-20, PT ;  /* 0x1fec1e4a1a00780b */ /* 0x000fda0003f3e000 */
[----:B------:R-:W-:Y:S05]  /*c000*/  @!P1 BRA `(.L_x_484) ;  /* 0x0000000400289947 */ /* 0x000fea0003800000 */
[----:B------:R-:W-:Y:S01]  /*c010*/  FMUL.FTZ R0, R26, R26 ;  /* 0x0000001a1a007220 */ /* 0x000fe20000410000 */
[----:B------:R-:W-:Y:S01]  /*c020*/  HFMA2.MMA R5, -RZ, RZ, 1.625, 0 ;  /* 0x3e800000ff057435 */ /* 0x000fe200000001ff */
[----:B------:R-:W-:Y:S01]  /*c030*/  MOV R7, 0x3d39bf78 ;  /* 0x3d39bf7800077802 */ /* 0x000fe20000000f00 */
[----:B------:R0:W1:Y:S01]  /*c040*/  FCHK P5, R26, 1 ;  /* 0x3f8000001a007902 */ /* 0x00006200000a0000 */
[C---:B------:R-:W-:Y:S01]  /*c050*/  FADD.FTZ.RZ R2, R0.reuse, 1 ;  /* 0x3f80000000027421 */ /* 0x040fe2000001c000 */
[----:B------:R-:W-:-:S04]  /*c060*/  ISETP.GE.U32.AND P1, PT, R0, 0x7f800000, PT ;  /* 0x7f8000000000780c */ /* 0x000fc80003f26070 */
[----:B------:R-:W-:-:S04]  /*c070*/  IADD3 R2, R2, -0x3f400000, RZ ;  /* 0xc0c0000002027810 */ /* 0x000fc80007ffe0ff */
[----:B------:R-:W-:-:S04]  /*c080*/  LOP3.LUT R3, R2, 0xff800000, RZ, 0xc0, !PT ;  /* 0xff80000002037812 */ /* 0x000fc800078ec0ff */
[C---:B------:R-:W-:Y:S02]  /*c090*/  IADD3 R4, -R3.reuse, 0x40800000, RZ ;  /* 0x4080000003047810 */ /* 0x040fe40007ffe1ff */
[----:B------:R-:W-:Y:S02]  /*c0a0*/  IADD3 R2, -R3, R0, RZ ;  /* 0x0000000003027210 */ /* 0x000fe40007ffe1ff */
[----:B------:R-:W-:Y:S01]  /*c0b0*/  I2FP.F32.S32 R3, R3 ;  /* 0x0000000300037245 */ /* 0x000fe20000201400 */
[----:B------:R-:W-:Y:S01]  /*c0c0*/  FFMA.FTZ R5, R4, R5, -1 ;  /* 0xbf80000004057423 */ /* 0x000fe20000010005 */
[----:B------:R-:W-:-:S03]  /*c0d0*/  HFMA2.MMA R4, -RZ, RZ, 1.875, 0 ;  /* 0x3f800000ff047435 */ /* 0x000fc600000001ff */
[----:B------:R-:W-:Y:S01]  /*c0e0*/  FADD.FTZ R2, R2, R5 ;  /* 0x0000000502027221 */ /* 0x000fe20000010000 */
[----:B------:R-:W-:-:S03]  /*c0f0*/  FMUL.FTZ R3, R3, 1.1920928955078125e-07 ;  /* 0x3400000003037820 */ /* 0x000fc60000410000 */
[----:B------:R-:W-:-:S03]  /*c100*/  FFMA.FTZ R7, R2, -R7, 0.10546888411045074463 ;  /* 0x3dd8001202077423 */ /* 0x000fc60000010807 */
[----:B------:R-:W-:Y:S01]  /*c110*/  FFMA R5, R4, -1, R4 ;  /* 0xbf80000004057823 */ /* 0x000fe20000000004 */
[----:B------:R-:W-:-:S03]  /*c120*/  FFMA.FTZ R7, R2, R7, -0.13229703903198242188 ;  /* 0xbe0778e002077423 */ /* 0x000fc60000010007 */
[----:B------:R-:W-:Y:S01]  /*c130*/  FFMA R5, R5, R4, 1 ;  /* 0x3f80000005057423 */ /* 0x000fe20000000004 */
[----:B------:R-:W-:-:S03]  /*c140*/  FFMA.FTZ R7, R2, R7, 0.14491446316242218018 ;  /* 0x3e14647502077423 */ /* 0x000fc60000010007 */
[----:B------:R-:W-:Y:S01]  /*c150*/  FFMA R4, R26, R5, RZ ;  /* 0x000000051a047223 */ /* 0x000fe200000000ff */
[----:B------:R-:W-:-:S03]  /*c160*/  FFMA.FTZ R7, R2, R7, -0.16641564667224884033 ;  /* 0xbe2a68dd02077423 */ /* 0x000fc60000010007 */
[----:B------:R-:W-:Y:S01]  /*c170*/  FFMA R6, R4, -1, R26 ;  /* 0xbf80000004067823 */ /* 0x000fe2000000001a */
[----:B------:R-:W-:-:S04]  /*c180*/  FFMA.FTZ R7, R2, R7, 0.19988867640495300293 ;  /* 0x3e4caf9e02077423 */ /* 0x000fc80000010007 */
[----:B------:R-:W-:-:S04]  /*c190*/  FFMA.FTZ R7, R2, R7, -0.25000196695327758789 ;  /* 0xbe80004202077423 */ /* 0x000fc80000010007 */
[----:B------:R-:W-:-:S04]  /*c1a0*/  FFMA.FTZ R7, R2, R7, 0.33333510160446166992 ;  /* 0x3eaaaae602077423 */ /* 0x000fc80000010007 */
[----:B------:R-:W-:-:S04]  /*c1b0*/  FFMA.FTZ R7, R2, R7, -0.5 ;  /* 0xbf00000002077423 */ /* 0x000fc80000010007 */
[----:B------:R-:W-:-:S04]  /*c1c0*/  FMUL.FTZ R7, R2, R7 ;  /* 0x0000000702077220 */ /* 0x000fc80000410000 */
[----:B------:R-:W-:-:S04]  /*c1d0*/  FFMA.FTZ R2, R2, R7, R2 ;  /* 0x0000000702027223 */ /* 0x000fc80000010002 */
[----:B------:R-:W-:Y:S01]  /*c1e0*/  FFMA.FTZ R27, R3, 0.69314718246459960938, R2 ;  /* 0x3f317218031b7823 */ /* 0x000fe20000010002 */
[----:B01----:R-:W-:Y:S06]  /*c1f0*/  @!P1 BRA `(.L_x_485) ;  /* 0x0000000000149947 */ /* 0x003fec0003800000 */
[C---:B------:R-:W-:Y:S02]  /*c200*/  ISETP.GE.AND P1, PT, R0.reuse, -0x407fffff, PT ;  /* 0xbf8000010000780c */ /* 0x040fe40003f26270 */
[----:B------:R-:W-:-:S11]  /*c210*/  FSETP.NEU.FTZ.AND P2, PT, R0, RZ, PT ;  /* 0x000000ff0000720b */ /* 0x000fd60003f5d000 */
[----:B------:R-:W-:-:S05]  /*c220*/  @P1 MOV R3, 0x7f800000 ;  /* 0x7f80000000031802 */ /* 0x000fca0000000f00 */
[----:B------:R-:W-:-:S05]  /*c230*/  @P1 FFMA.FTZ R27, R0, R3, +INF ;  /* 0x7f800000001b1423 */ /* 0x000fca0000010003 */
[----:B------:R-:W-:-:S07]  /*c240*/  FSEL R27, R27, -RZ, P2 ;  /* 0x800000ff1b1b7208 */ /* 0x000fce0001000000 */
.L_x_485:
[----:B------:R-:W-:Y:S01]  /*c250*/  FFMA R0, R5, R6, R4 ;  /* 0x0000000605007223 */ /* 0x000fe20000000004 */
[----:B------:R-:W-:Y:S06]  /*c260*/  @!P5 BRA `(.L_x_486) ;  /* 0x000000000010d947 */ /* 0x000fec0003800000 */
[----:B------:R-:W-:Y:S01]  /*c270*/  HFMA2.MMA R30, -RZ, RZ, 1.875, 0 ;  /* 0x3f800000ff1e7435 */ /* 0x000fe200000001ff */
[----:B------:R-:W-:Y:S02]  /*c280*/  MOV R17, R26 ;  /* 0x0000001a00117202 */ /* 0x000fe40000000f00 */
[----:B------:R-:W-:-:S08]  /*c290*/  MOV R4, 0xc2b0 ;  /* 0x0000c2b000047802 */ /* 0x000fd00000000f00 */
[----:B-----5:R-:W-:Y:S05]  /*c2a0*/  CALL.REL.NOINC `($__internal_0_$__cuda_sm3x_div_rn_ftz_f32_slowpath) ;  /* 0x00000088009c7944 */ /* 0x020fea0003c00000 */
.L_x_486:
        /* <DEDUP_REMOVED lines=15> */
[----:B------:R-:W-:-:S10]  /*c3a0*/  HFMA2.MMA R0, -RZ, RZ, 1.9599609375, 20144 ;  /* 0x3fd774ebff007435 */ /* 0x000fd400000001ff */
[----:B------:R-:W-:Y:S01]  /*c3b0*/  FFMA.FTZ R5, R0, 1.8663789033889770508, -R5 ;  /* 0x3feee58100057823 */ /* 0x000fe20000010805 */
[----:B------:R-:W-:Y:S06]  /*c3c0*/  BRA `(.L_x_488) ;  /* 0x00000000000c7947 */ /* 0x000fec0003800000 */
.L_x_487:
[----:B------:R-:W-:-:S05]  /*c3d0*/  MOV R0, 0x3fd774eb ;  /* 0x3fd774eb00007802 */ /* 0x000fca0000000f00 */
[----:B------:R-:W-:-:S04]  /*c3e0*/  @P0 FFMA.FTZ R5, R0, 0.93318945169448852539, -R5 ;  /* 0x3f6ee58100050823 */ /* 0x000fc80000010805 */
[----:B------:R-:W-:-:S07]  /*c3f0*/  @!P0 FFMA.FTZ R5, R0, 0.93318945169448852539, R5 ;  /* 0x3f6ee58100058823 */ /* 0x000fce0000010005 */
.L_x_488:
[----:B------:R-:W-:Y:S01]  /*c400*/  ULDC.64 UR16, c[0x0][0xe60] ;  /* 0x0003980000107ab9 */ /* 0x000fe20000000a00 */
[----:B------:R-:W-:Y:S01]  /*c410*/  FMUL.FTZ R27, R27, 0.5 ;  /* 0x3f0000001b1b7820 */ /* 0x000fe20000410000 */
[----:B------:R-:W-:Y:S02]  /*c420*/  MOV R0, UR16 ;  /* 0x0000001000007c02 */ /* 0x000fe40008000f00 */
[----:B------:R-:W-:-:S04]  /*c430*/  MOV R3, UR17 ;  /* 0x0000001100037c02 */ /* 0x000fc80008000f00 */
[C---:B------:R-:W-:Y:S01]  /*c440*/  FSETP.NEU.FTZ.AND P1, PT, |R0|.reuse, |R3|, PT ;  /* 0x400000030000720b */ /* 0x040fe20003f3d200 */
[----:B------:R-:W-:-:S03]  /*c450*/  FADD.FTZ R7, |R0|, |R3| ;  /* 0x4000000300077221 */ /* 0x000fc60000010200 */
[----:B------:R-:W-:Y:S02]  /*c460*/  FSEL R2, R18, R5, !P1 ;  /* 0x0000000512027208 */ /* 0x000fe40004800000 */
[----:B------:R-:W-:Y:S02]  /*c470*/  FSETP.GTU.FTZ.AND P1, PT, |R7|, +INF , PT ;  /* 0x7f8000000700780b */ /* 0x000fe40003f3c200 */
[----:B------:R-:W-:-:S04]  /*c480*/  LOP3.LUT R2, R2, 0x80000000, R3, 0xb8, !PT ;  /* 0x8000000002027812 */ /* 0x000fc800078eb803 */
[----:B------:R-:W-:Y:S01]  /*c490*/  FSEL R2, R7, R2, P1 ;  /* 0x0000000207027208 */ /* 0x000fe20000800000 */
[----:B------:R-:W-:Y:S06]  /*c4a0*/  BRA `(.L_x_471) ;  /* 0x00000008008c7947 */ /* 0x000fec0003800000 */
.L_x_484:
        /* <DEDUP_REMOVED lines=12> */
.L_x_489:
        /* <DEDUP_REMOVED lines=18> */
.L_x_490:
[----:B------:R-:W-:-:S10]  /*c690*/  HFMA2.MMA R0, -RZ, RZ, 1.9599609375, 20144 ;  /* 0x3fd774ebff007435 */ /* 0x000fd400000001ff */
[----:B------:R-:W-:-:S04]  /*c6a0*/  @P0 FFMA.FTZ R5, R0, 0.93318945169448852539, -R5 ;  /* 0x3f6ee58100050823 */ /* 0x000fc80000010805 */
[----:B------:R-:W-:-:S07]  /*c6b0*/  @!P0 FFMA.FTZ R5, R0, 0.93318945169448852539, R5 ;  /* 0x3f6ee58100058823 */ /* 0x000fce0000010005 */
.L_x_491:
[----:B------:R-:W-:Y:S01]  /*c6c0*/  ULDC.64 UR16, c[0x0][0xe60] ;  /* 0x0003980000107ab9 */ /* 0x000fe20000000a00 */
[C---:B------:R-:W-:Y:S01]  /*c6d0*/  FMUL.FTZ R27, R26.reuse, 0.5 ;  /* 0x3f0000001a1b7820 */ /* 0x040fe20000410000 */
[----:B------:R-:W-:Y:S02]  /*c6e0*/  MOV R0, UR16 ;  /* 0x0000001000007c02 */ /* 0x000fe40008000f00 */
[----:B------:R-:W-:Y:S01]  /*c6f0*/  MOV R3, UR17 ;  /* 0x0000001100037c02 */ /* 0x000fe20008000f00 */
[----:B------:R-:W-:-:S03]  /*c700*/  FMUL.FTZ R27, R26, R27 ;  /* 0x0000001b1a1b7220 */ /* 0x000fc60000410000 */
[C---:B------:R-:W-:Y:S01]  /*c710*/  FSETP.NEU.FTZ.AND P1, PT, |R0|.reuse, |R3|, PT ;  /* 0x400000030000720b */ /* 0x040fe20003f3d200 */
[----:B------:R-:W-:-:S03]  /*c720*/  FADD.FTZ R7, |R0|, |R3| ;  /* 0x4000000300077221 */ /* 0x000fc60000010200 */
[----:B------:R-:W-:Y:S02]  /*c730*/  FSEL R2, R18, R5, !P1 ;  /* 0x0000000512027208 */ /* 0x000fe40004800000 */
[----:B------:R-:W-:Y:S02]  /*c740*/  FSETP.GTU.FTZ.AND P1, PT, |R7|, +INF , PT ;  /* 0x7f8000000700780b */ /* 0x000fe40003f3c200 */
[----:B------:R-:W-:-:S04]  /*c750*/  LOP3.LUT R2, R2, 0x80000000, R3, 0xb8, !PT ;  /* 0x8000000002027812 */ /* 0x000fc800078eb803 */
[----:B------:R-:W-:Y:S01]  /*c760*/  FSEL R2, R7, R2, P1 ;  /* 0x0000000207027208 */ /* 0x000fe20000800000 */
[----:B------:R-:W-:Y:S06]  /*c770*/  BRA `(.L_x_471) ;  /* 0x0000000400d87947 */ /* 0x000fec0003800000 */
.L_x_463:
[----:B------:R-:W-:Y:S01]  /*c780*/  FMUL.FTZ R2, R2, 0.36787945032119750977 ;  /* 0x3ebc5ab202027820 */ /* 0x000fe20000410000 */
[----:B------:R-:W-:Y:S01]  /*c790*/  FMUL.FTZ R3, R3, 0.36787945032119750977 ;  /* 0x3ebc5ab203037820 */ /* 0x000fe20000410000 */
[----:B------:R-:W-:Y:S02]  /*c7a0*/  MOV R27, 0x3f800000 ;  /* 0x3f800000001b7802 */ /* 0x000fe40000000f00 */
[----:B------:R-:W-:Y:S01]  /*c7b0*/  FADD.FTZ R2, |R2|, -RZ ;  /* 0x800000ff02027221 */ /* 0x000fe20000010200 */
[----:B------:R-:W-:-:S05]  /*c7c0*/  FADD.FTZ R3, |R3|, -RZ ;  /* 0x800000ff03037221 */ /* 0x000fca0000010200 */
[CC--:B------:R-:W-:Y:S02]  /*c7d0*/  VIMNMX R0, R2.reuse, R3.reuse, !PT ;  /* 0x0000000302007248 */ /* 0x0c0fe40007fe0100 */
[----:B------:R-:W-:Y:S02]  /*c7e0*/  VIMNMX R2, R2, R3, PT ;  /* 0x0000000302027248 */ /* 0x000fe40003fe0100 */
[----:B------:R-:W-:Y:S02]  /*c7f0*/  LOP3.LUT R4, R0, 0xfe000000, RZ, 0xc0, !PT ;  /* 0xfe00000000047812 */ /* 0x000fe400078ec0ff */
[----:B------:R-:W-:Y:S02]  /*c800*/  FSETP.NEU.FTZ.AND P1, PT, R2, RZ, PT ;  /* 0x000000ff0200720b */ /* 0x000fe40003f3d000 */
[----:B------:R-:W-:-:S05]  /*c810*/  IADD3 R3, -R4, 0x7e800000, RZ ;  /* 0x7e80000004037810 */ /* 0x000fca0007ffe1ff */
[-C--:B------:R-:W-:Y:S01]  /*c820*/  FMUL.FTZ R5, R2, R3.reuse ;  /* 0x0000000302057220 */ /* 0x080fe20000410000 */
[----:B------:R-:W-:-:S03]  /*c830*/  FMUL.FTZ R3, R0, R3 ;  /* 0x0000000300037220 */ /* 0x000fc60000410000 */
[----:B------:R-:W-:Y:S02]  /*c840*/  FMUL.FTZ R6, R5, R5 ;  /* 0x0000000505067220 */ /* 0x000fe40000410000 */
[----:B------:R-:W-:Y:S02]  /*c850*/  MUFU.RCP R5, R30 ;  /* 0x0000001e00057308 */ /* 0x000fe40000001000 */
[----:B------:R-:W-:Y:S01]  /*c860*/  FFMA.FTZ R6, R3, R3, R6 ;  /* 0x0000000303067223 */ /* 0x000fe20000010006 */
[----:B------:R-:W-:-:S05]  /*c870*/  LOP3.LUT R3, R4, 0x800000, RZ, 0xfc, !PT ;  /* 0x0080000004037812 */ /* 0x000fca00078efcff */
[----:B------:R-:W0:Y:S02]  /*c880*/  MUFU.SQRT R6, R6 ;  /* 0x0000000600067308 */ /* 0x000e240000002000 */
[----:B0-----:R-:W-:Y:S01]  /*c890*/  @P1 FMUL.FTZ R0, R6, R3 ;  /* 0x0000000306001220 */ /* 0x001fe20000410000 */
[----:B------:R-:W-:-:S04]  /*c8a0*/  FSETP.NEU.FTZ.AND P1, PT, R2, +INF , PT ;  /* 0x7f8000000200780b */ /* 0x000fc80003f3d000 */
[----:B------:R-:W-:Y:S01]  /*c8b0*/  FSEL R2, R0, +INF , P1 ;  /* 0x7f80000000027808 */ /* 0x000fe20000800000 */
[----:B------:R-:W-:-:S04]  /*c8c0*/  FFMA R0, -R30, R5, 1 ;  /* 0x3f8000001e007423 */ /* 0x000fc80000000105 */
[----:B------:R-:W-:Y:S01]  /*c8d0*/  FFMA R5, R5, R0, R5 ;  /* 0x0000000005057223 */ /* 0x000fe20000000005 */
[----:B------:R-:W0:Y:S03]  /*c8e0*/  MUFU.LG2 R2, R2 ;  /* 0x0000000200027308 */ /* 0x000e260000000c00 */
[----:B------:R-:W-:-:S04]  /*c8f0*/  FFMA R0, R26, R5, RZ ;  /* 0x000000051a007223 */ /* 0x000fc800000000ff */
[----:B------:R-:W-:Y:S01]  /*c900*/  FFMA R3, -R30, R0, R26 ;  /* 0x000000001e037223 */ /* 0x000fe2000000011a */
[----:B------:R-:W1:Y:S03]  /*c910*/  FCHK P1, R26, R30 ;  /* 0x0000001e1a007302 */ /* 0x000e660000020000 */
[----:B------:R-:W-:Y:S01]  /*c920*/  FFMA R0, R5, R3, R0 ;  /* 0x0000000305007223 */ /* 0x000fe20000000000 */
[----:B0-----:R-:W-:Y:S01]  /*c930*/  FFMA.FTZ R27, R2, 0.69314718246459960938, R27 ;  /* 0x3f317218021b7823 */ /* 0x001fe2000001001b */
[----:B-1----:R-:W-:Y:S06]  /*c940*/  @!P1 BRA `(.L_x_492) ;  /* 0x00000000000c9947 */ /* 0x002fec0003800000 */
[----:B------:R-:W-:Y:S02]  /*c950*/  MOV R17, R26 ;  /* 0x0000001a00117202 */ /* 0x000fe40000000f00 */
[----:B------:R-:W-:-:S07]  /*c960*/  MOV R4, 0xc980 ;  /* 0x0000c98000047802 */ /* 0x000fce0000000f00 */
[----:B-----5:R-:W-:Y:S05]  /*c970*/  CALL.REL.NOINC `($__internal_0_$__cuda_sm3x_div_rn_ftz_f32_slowpath) ;  /* 0x0000008000e87944 */ /* 0x020fea0003c00000 */
.L_x_492:
        /* <DEDUP_REMOVED lines=18> */
.L_x_493:
[----:B------:R-:W-:-:S05]  /*caa0*/  MOV R0, 0x3fd774eb ;  /* 0x3fd774eb00007802 */ /* 0x000fca0000000f00 */
[----:B------:R-:W-:-:S04]  /*cab0*/  @P0 FFMA.FTZ R5, R0, 0.93318945169448852539, -R5 ;  /* 0x3f6ee58100050823 */ /* 0x000fc80000010805 */
[----:B------:R-:W-:-:S07]  /*cac0*/  @!P0 FFMA.FTZ R5, R0, 0.93318945169448852539, R5 ;  /* 0x3f6ee58100058823 */ /* 0x000fce0000010005 */
.L_x_494:
[----:B------:R-:W-:Y:S01]  /*cad0*/  ULDC.64 UR16, c[0x0][0xe60] ;  /* 0x0003980000107ab9 */ /* 0x000fe20000000a00 */
[----:B------:R-:W-:Y:S02]  /*cae0*/  FSETP.NEU.FTZ.AND P2, PT, R30, RZ, PT ;  /* 0x000000ff1e00720b */ /* 0x000fe40003f5d000 */
        /* <DEDUP_REMOVED lines=10> */
.L_x_462:
        /* <DEDUP_REMOVED lines=8> */
[----:B------:R-:W-:-:S03]  /*cc10*/  MOV R25, R21 ;  /* 0x0000001500197202 */ /* 0x000fc60000000f00 */
[----:B------:R-:W1:Y:S08]  /*cc20*/  FCHK P2, R17, R30 ;  /* 0x0000001e11007302 */ /* 0x000e700000040000 */
[----:B------:R-:W-:Y:S01]  /*cc30*/  @!P1 FMUL.FTZ R25, R20, 0.0625 ;  /* 0x3d80000014199820 */ /* 0x000fe20000410000 */
        /* <DEDUP_REMOVED lines=8> */
.L_x_495:
        /* <DEDUP_REMOVED lines=18> */
.L_x_496:
[----:B------:R-:W-:-:S05]  /*cde0*/  MOV R0, 0x3fd774eb ;  /* 0x3fd774eb00007802 */ /* 0x000fca0000000f00 */
[----:B------:R-:W-:-:S04]  /*cdf0*/  @P0 FFMA.FTZ R5, R0, 0.93318945169448852539, -R5 ;  /* 0x3f6ee58100050823 */ /* 0x000fc80000010805 */
[----:B------:R-:W-:-:S07]  /*ce00*/  @!P0 FFMA.FTZ R5, R0, 0.93318945169448852539, R5 ;  /* 0x3f6ee58100058823 */ /* 0x000fce0000010005 */
.L_x_497:
        /* <DEDUP_REMOVED lines=10> */
[----:B0-----:R-:W-:Y:S01]  /*ceb0*/  FMUL.FTZ R27, R27, 0.69314718246459960938 ;  /* 0x3f3172181b1b7820 */ /* 0x001fe20000410000 */
[----:B------:R-:W-:-:S04]  /*cec0*/  LOP3.LUT R2, R2, 0x80000000, R3, 0xb8, !PT ;  /* 0x8000000002027812 */ /* 0x000fc800078eb803 */
[----:B------:R-:W-:-:S07]  /*ced0*/  FSEL R2, R5, R2, P1 ;  /* 0x0000000205027208 */ /* 0x000fce0000800000 */
.L_x_471:
[-C--:B-----5:R-:W-:Y:S01]  /*cee0*/  FMUL.FTZ R4, R12, R2.reuse ;  /* 0x000000020c047220 */ /* 0x0a0fe20000410000 */
[----:B------:R-:W-:Y:S03]  /*cef0*/  BSSY B0, `(.L_x_498) ;  /* 0x000003a000007945 */ /* 0x000fe60003800000 */
[C---:B------:R-:W-:Y:S01]  /*cf00*/  FFMA.FTZ R6, R13.reuse, R27, R4 ;  /* 0x0000001b0d067223 */ /* 0x040fe20000010004 */
[----:B------:R-:W-:-:S04]  /*cf10*/  FMUL.FTZ R13, R13, R2 ;  /* 0x000000020d0d7220 */ /* 0x000fc80000410000 */
[----:B------:R-:W-:Y:S01]  /*cf20*/  LOP3.LUT P1, R4, R6, 0x7fffffff, RZ, 0xc0, !PT ;  /* 0x7fffffff06047812 */ /* 0x000fe2000782c0ff */
[----:B------:R-:W-:-:S12]  /*cf30*/  FFMA.FTZ R27, R12, R27, -R13 ;  /* 0x0000001b0c1b7223 */ /* 0x000fd8000001080d */
        /* <DEDUP_REMOVED lines=26> */
[C---:B------:R-:W-:Y:S01]  /*d0e0*/  FMUL.FTZ R13, R4.reuse, R13 ;  /* 0x0000000d040d7220 */ /* 0x040fe20000410000 */
        /* <DEDUP_REMOVED lines=9> */
.L_x_501:
        /* <DEDUP_REMOVED lines=10> */
.L_x_500:
[----:B------:R-:W-:-:S04]  /*d220*/  FMUL.RZ R6, R6, 0.15915493667125701904 ;  /* 0x3e22f98306067820 */ /* 0x000fc8000040c000 */
[----:B------:R1:W2:Y:S08]  /*d230*/  MUFU.SIN R13, R6 ;  /* 0x00000006000d7308 */ /* 0x0002b00000000400 */
[----:B------:R1:W3:Y:S01]  /*d240*/  MUFU.COS R12, R6 ;  /* 0x00000006000c7308 */ /* 0x0002e20000000000 */
[----:B------:R-:W-:Y:S05]  /*d250*/  BRA `(.L_x_502) ;  /* 0x00000000000c7947 */ /* 0x000fea0003800000 */
.L_x_499:
[----:B------:R-:W-:Y:S01]  /*d260*/  FMUL.FTZ R12, R27, 1.4426950216293334961 ;  /* 0x3fb8aa3b1b0c7820 */ /* 0x000fe20000410000 */
[----:B------:R-:W-:-:S05]  /*d270*/  MOV R13, R6 ;  /* 0x00000006000d7202 */ /* 0x000fca0000000f00 */
[----:B------:R-:W0:Y:S02]  /*d280*/  MUFU.EX2 R12, R12 ;  /* 0x0000000c000c7308 */ /* 0x000e240000000800 */
.L_x_502:
[----:B------:R-:W-:Y:S05]  /*d290*/  BSYNC B0 ;  /* 0x0000000000007941 */ /* 0x000fea0003800000 */
.L_x_498:
        /* <DEDUP_REMOVED lines=46> */
[----:B-1----:R-:W-:-:S03]  /*d580*/  FFMA R6, -R30, R4, R26 ;  /* 0x000000041e067223 */ /* 0x002fc6000000011a */
        /* <DEDUP_REMOVED lines=10> */
.L_x_508:
[----:B------:R-:W-:Y:S01]  /*d630*/  FFMA R0, R5, R6, R4 ;  /* 0x0000000605007223 */ /* 0x000fe20000000004 */
[----:B------:R-:W-:Y:S06]  /*d640*/  @!P5 BRA `(.L_x_509) ;  /* 0x00000000000cd947 */ /* 0x000fec0003800000 */
[----:B------:R-:W-:Y:S02]  /*d650*/  MOV R17, R26 ;  /* 0x0000001a00117202 */ /* 0x000fe40000000f00 */
[----:B------:R-:W-:-:S07]  /*d660*/  MOV R4, 0xd680 ;  /* 0x0000d68000047802 */ /* 0x000fce0000000f00 */
[----:B0-23--:R-:W-:Y:S05]  /*d670*/  CALL.REL.NOINC `($__internal_0_$__cuda_sm3x_div_rn_ftz_f32_slowpath) ;  /* 0x0000007400a87944 */ /* 0x00dfea0003c00000 */
.L_x_509:
        /* <DEDUP_REMOVED lines=18> */
.L_x_510:
[----:B------:R-:W-:-:S05]  /*d7a0*/  MOV R0, 0x3fd774eb ;  /* 0x3fd774eb00007802 */ /* 0x000fca0000000f00 */
[----:B------:R-:W-:-:S04]  /*d7b0*/  @P0 FFMA.FTZ R5, R0, 0.93318945169448852539, -R5 ;  /* 0x3f6ee58100050823 */ /* 0x000fc80000010805 */
[----:B------:R-:W-:-:S07]  /*d7c0*/  @!P0 FFMA.FTZ R5, R0, 0.93318945169448852539, R5 ;  /* 0x3f6ee58100058823 */ /* 0x000fce0000010005 */
.L_x_511:
        /* <DEDUP_REMOVED lines=13> */
.L_x_507:
        /* <DEDUP_REMOVED lines=15> */
.L_x_514:
        /* <DEDUP_REMOVED lines=18> */
.L_x_515:
[----:B------:R-:W-:-:S05]  /*dab0*/  MOV R0, 0x3fd774eb ;  /* 0x3fd774eb00007802 */ /* 0x000fca0000000f00 */
[----:B------:R-:W-:-:S04]  /*dac0*/  @P0 FFMA.FTZ R5, R0, 0.93318945169448852539, -R5 ;  /* 0x3f6ee58100050823 */ /* 0x000fc80000010805 */
[----:B------:R-:W-:-:S07]  /*dad0*/  @!P0 FFMA.FTZ R5, R0, 0.93318945169448852539, R5 ;  /* 0x3f6ee58100058823 */ /* 0x000fce0000010005 */
.L_x_516:
[----:B------:R-:W-:Y:S01]  /*dae0*/  ULDC.64 UR16, c[0x0][0xe60] ;  /* 0x0003980000107ab9 */ /* 0x000fe20000000a00 */
[----:B------:R-:W4:Y:S01]  /*daf0*/  MUFU.LG2 R25, R25 ;  /* 0x0000001900197308 */ /* 0x000f220000000c00 */
        /* <DEDUP_REMOVED lines=8> */
[----:B----4-:R-:W-:Y:S01]  /*db80*/  FMUL.FTZ.D2 R27, R25, 0.69314718246459960938 ;  /* 0x3f317218191b7820 */ /* 0x010fe20000310000 */
[----:B------:R-:W-:-:S04]  /*db90*/  LOP3.LUT R2, R2, 0x80000000, R3, 0xb8, !PT ;  /* 0x8000000002027812 */ /* 0x000fc800078eb803 */
[----:B------:R-:W-:Y:S01]  /*dba0*/  FSEL R2, R5, R2, P1 ;  /* 0x0000000205027208 */ /* 0x000fe20000800000 */
[----:B------:R-:W-:Y:S06]  /*dbb0*/  BRA `(.L_x_512) ;  /* 0x0000001c00007947 */ /* 0x000fec0003800000 */
.L_x_513:
        /* <DEDUP_REMOVED lines=14> */
[C---:B-1----:R-:W-:Y:S01]  /*dca0*/  FMUL.FTZ R6, R17.reuse, R28 ;  /* 0x0000001c11067220 */ /* 0x042fe20000410000 */
        /* <DEDUP_REMOVED lines=9> */
.L_x_517:
        /* <DEDUP_REMOVED lines=86> */
.L_x_518:
[----:B------:R-:W-:Y:S01]  /*e2a0*/  FFMA R0, R7, R5, R4 ;  /* 0x0000000507007223 */ /* 0x000fe20000000004 */
[----:B------:R-:W-:Y:S06]  /*e2b0*/  @!P5 BRA `(.L_x_519) ;  /* 0x00000000000cd947 */ /* 0x000fec0003800000 */
[----:B------:R-:W-:Y:S02]  /*e2c0*/  MOV R17, R26 ;  /* 0x0000001a00117202 */ /* 0x000fe40000000f00 */
[----:B------:R-:W-:-:S07]  /*e2d0*/  MOV R4, 0xe2f0 ;  /* 0x0000e2f000047802 */ /* 0x000fce0000000f00 */
[----:B0-23--:R-:W-:Y:S05]  /*e2e0*/  CALL.REL.NOINC `($__internal_0_$__cuda_sm3x_div_rn_ftz_f32_slowpath) ;  /* 0x00000068008c7944 */ /* 0x00dfea0003c00000 */
.L_x_519:
        /* <DEDUP_REMOVED lines=18> */
.L_x_520:
[----:B------:R-:W-:-:S05]  /*e410*/  MOV R0, 0x3fd774eb ;  /* 0x3fd774eb00007802 */ /* 0x000fca0000000f00 */
[----:B------:R-:W-:-:S04]  /*e420*/  @P0 FFMA.FTZ R5, R0, 0.93318945169448852539, -R5 ;  /* 0x3f6ee58100050823 */ /* 0x000fc80000010805 */
[----:B------:R-:W-:-:S07]  /*e430*/  @!P0 FFMA.FTZ R5, R0, 0.93318945169448852539, R5 ;  /* 0x3f6ee58100058823 */ /* 0x000fce0000010005 */
.L_x_521:
        /* <DEDUP_REMOVED lines=13> */
.L_x_506:
        /* <DEDUP_REMOVED lines=11> */
.L_x_522:
        /* <DEDUP_REMOVED lines=18> */
.L_x_523:
[----:B------:R-:W-:-:S05]  /*e6e0*/  MOV R0, 0x3fd774eb ;  /* 0x3fd774eb00007802 */ /* 0x000fca0000000f00 */
[----:B------:R-:W-:-:S04]  /*e6f0*/  @P0 FFMA.FTZ R5, R0, 0.93318945169448852539, -R5 ;  /* 0x3f6ee58100050823 */ /* 0x000fc80000010805 */
[----:B------:R-:W-:-:S07]  /*e700*/  @!P0 FFMA.FTZ R5, R0, 0.93318945169448852539, R5 ;  /* 0x3f6ee58100058823 */ /* 0x000fce0000010005 */
.L_x_524:
        /* <DEDUP_REMOVED lines=12> */
[----:B------:R-:W4:Y:S02]  /*e7d0*/  MUFU.SQRT R3, R4 ;  /* 0x0000000400037308 */ /* 0x000f240000002000 */
[----:B----4-:R-:W-:Y:S01]  /*e7e0*/  @P1 FMUL.FTZ R2, R0, R3 ;  /* 0x0000000300021220 */ /* 0x010fe20000410000 */
[----:B------:R-:W-:Y:S02]  /*e7f0*/  FSETP.NEU.FTZ.AND P1, PT, R25, +INF , PT ;  /* 0x7f8000001900780b */ /* 0x000fe40003f3d000 */
[----:B------:R-:W-:Y:S02]  /*e800*/  MOV R0, UR16 ;  /* 0x0000001000007c02 */ /* 0x000fe40008000f00 */
[----:B-1----:R-:W-:Y:S02]  /*e810*/  FSEL R6, R2, +INF , P1 ;  /* 0x7f80000002067808 */ /* 0x002fe40000800000 */
[----:B------:R-:W-:-:S04]  /*e820*/  MOV R3, UR17 ;  /* 0x0000001100037c02 */ /* 0x000fc80008000f00 */
[----:B------:R-:W1:Y:S01]  /*e830*/  MUFU.LG2 R6, R6 ;  /* 0x0000000600067308 */ /* 0x000e620000000c00 */
[----:B------:R-:W-:-:S04]  /*e840*/  FSETP.NEU.FTZ.AND P1, PT, |R0|, |R3|, PT ;  /* 0x400000030000720b */ /* 0x000fc80003f3d200 */
[----:B------:R-:W-:Y:S01]  /*e850*/  FSEL R2, R18, R5, !P1 ;  /* 0x0000000512027208 */ /* 0x000fe20004800000 */
[----:B------:R-:W-:-:S03]  /*e860*/  FADD.FTZ R5, |R0|, |R3| ;  /* 0x4000000300057221 */ /* 0x000fc60000010200 */
[----:B------:R-:W-:Y:S02]  /*e870*/  FSEL R2, R19, R2, !P2 ;  /* 0x0000000213027208 */ /* 0x000fe40005000000 */
[----:B------:R-:W-:Y:S02]  /*e880*/  FSETP.GTU.FTZ.AND P1, PT, |R5|, +INF , PT ;  /* 0x7f8000000500780b */ /* 0x000fe40003f3c200 */
[----:B------:R-:W-:-:S04]  /*e890*/  LOP3.LUT R2, R2, 0x80000000, R3, 0xb8, !PT ;  /* 0x8000000002027812 */ /* 0x000fc800078eb803 */
[----:B------:R-:W-:Y:S01]  /*e8a0*/  FSEL R2, R5, R2, P1 ;  /* 0x0000000205027208 */ /* 0x000fe20000800000 */
[----:B-1----:R-:W-:Y:S01]  /*e8b0*/  FMUL.FTZ R27, R6, 0.69314718246459960938 ;  /* 0x3f317218061b7820 */ /* 0x002fe20000410000 */
[----:B------:R-:W-:Y:S06]  /*e8c0*/  BRA `(.L_x_512) ;  /* 0x0000000c00bc7947 */ /* 0x000fec0003800000 */
.L_x_505:
[----:B------:R-:W-:-:S13]  /*e8d0*/  FSETP.GEU.FTZ.AND P1, PT, R26, 9.999999682655225389e-20, PT ;  /* 0x1fec1e4a1a00780b */ /* 0x000fda0003f3e000 */
[----:B------:R-:W-:Y:S05]  /*e8e0*/  @!P1 BRA `(.L_x_525) ;  /* 0x0000000400289947 */ /* 0x000fea0003800000 */
[----:B------:R-:W-:Y:S01]  /*e8f0*/  FMUL.FTZ R0, R26, R26 ;  /* 0x0000001a1a007220 */ /* 0x000fe20000410000 */
[----:B------:R-:W-:Y:S01]  /*e900*/  HFMA2.MMA R5, -RZ, RZ, 1.625, 0 ;  /* 0x3e800000ff057435 */ /* 0x000fe200000001ff */
[----:B------:R-:W-:Y:S01]  /*e910*/  MOV R7, 0x3d39bf78 ;  /* 0x3d39bf7800077802 */ /* 0x000fe20000000f00 */
[----:B------:R4:W0:Y:S01]  /*e920*/  FCHK P5, R26, 1 ;  /* 0x3f8000001a007902 */ /* 0x00082200000a0000 */
        /* <DEDUP_REMOVED lines=18> */
[----:B-1----:R-:W-:Y:S01]  /*ea50*/  FFMA R6, R4, -1, R26 ;  /* 0xbf80000004067823 */ /* 0x002fe2000000001a */
[----:B------:R-:W-:-:S04]  /*ea60*/  FFMA.FTZ R7, R2, R7, 0.19988867640495300293 ;  /* 0x3e4caf9e02077423 */ /* 0x000fc80000010007 */
[----:B------:R-:W-:-:S04]  /*ea70*/  FFMA.FTZ R7, R2, R7, -0.25000196695327758789 ;  /* 0xbe80004202077423 */ /* 0x000fc80000010007 */
[----:B------:R-:W-:-:S04]  /*ea80*/  FFMA.FTZ R7, R2, R7, 0.33333510160446166992 ;  /* 0x3eaaaae602077423 */ /* 0x000fc80000010007 */
[----:B------:R-:W-:-:S04]  /*ea90*/  FFMA.FTZ R7, R2, R7, -0.5 ;  /* 0xbf00000002077423 */ /* 0x000fc80000010007 */
[----:B------:R-:W-:-:S04]  /*eaa0*/  FMUL.FTZ R7, R2, R7 ;  /* 0x0000000702077220 */ /* 0x000fc80000410000 */
[----:B------:R-:W-:-:S04]  /*eab0*/  FFMA.FTZ R2, R2, R7, R2 ;  /* 0x0000000702027223 */ /* 0x000fc80000010002 */
[----:B------:R-:W-:Y:S01]  /*eac0*/  FFMA.FTZ R27, R3, 0.69314718246459960938, R2 ;  /* 0x3f317218031b7823 */ /* 0x000fe20000010002 */
[----:B0---4-:R-:W-:Y:S06]  /*ead0*/  @!P1 BRA `(.L_x_526) ;  /* 0x0000000000149947 */ /* 0x011fec0003800000 */
[C---:B------:R-:W-:Y:S02]  /*eae0*/  ISETP.GE.AND P1, PT, R0.reuse, -0x407fffff, PT ;  /* 0xbf8000010000780c */ /* 0x040fe40003f26270 */
[----:B------:R-:W-:-:S11]  /*eaf0*/  FSETP.NEU.FTZ.AND P2, PT, R0, RZ, PT ;  /* 0x000000ff0000720b */ /* 0x000fd60003f5d000 */
[----:B------:R-:W-:-:S05]  /*eb00*/  @P1 MOV R3, 0x7f800000 ;  /* 0x7f80000000031802 */ /* 0x000fca0000000f00 */
[----:B------:R-:W-:-:S05]  /*eb10*/  @P1 FFMA.FTZ R27, R0, R3, +INF ;  /* 0x7f800000001b1423 */ /* 0x000fca0000010003 */
[----:B------:R-:W-:-:S07]  /*eb20*/  FSEL R27, R27, -RZ, P2 ;  /* 0x800000ff1b1b7208 */ /* 0x000fce0001000000 */
.L_x_526:
[----:B------:R-:W-:Y:S01]  /*eb30*/  FFMA R0, R5, R6, R4 ;  /* 0x0000000605007223 */ /* 0x000fe20000000004 */
[----:B------:R-:W-:Y:S06]  /*eb40*/  @!P5 BRA `(.L_x_527) ;  /* 0x000000000010d947 */ /* 0x000fec0003800000 */
[----:B------:R-:W-:Y:S01]  /*eb50*/  HFMA2.MMA R30, -RZ, RZ, 1.875, 0 ;  /* 0x3f800000ff1e7435 */ /* 0x000fe200000001ff */
[----:B------:R-:W-:Y:S02]  /*eb60*/  MOV R17, R26 ;  /* 0x0000001a00117202 */ /* 0x000fe40000000f00 */
[----:B------:R-:W-:-:S08]  /*eb70*/  MOV R4, 0xeb90 ;  /* 0x0000eb9000047802 */ /* 0x000fd00000000f00 */
[----:B--23--:R-:W-:Y:S05]  /*eb80*/  CALL.REL.NOINC `($__internal_0_$__cuda_sm3x_div_rn_ftz_f32_slowpath) ;  /* 0x0000006000647944 */ /* 0x00cfea0003c00000 */
.L_x_527:
        /* <DEDUP_REMOVED lines=18> */
.L_x_528:
[----:B------:R-:W-:-:S05]  /*ecb0*/  MOV R0, 0x3fd774eb ;  /* 0x3fd774eb00007802 */ /* 0x000fca0000000f00 */
[----:B------:R-:W-:-:S04]  /*ecc0*/  @P0 FFMA.FTZ R5, R0, 0.93318945169448852539, -R5 ;  /* 0x3f6ee58100050823 */ /* 0x000fc80000010805 */
[----:B------:R-:W-:-:S07]  /*ecd0*/  @!P0 FFMA.FTZ R5, R0, 0.93318945169448852539, R5 ;  /* 0x3f6ee58100058823 */ /* 0x000fce0000010005 */
.L_x_529:
        /* <DEDUP_REMOVED lines=11> */
.L_x_525:
[----:B------:R-:W-:Y:S01]  /*ed90*/  HFMA2.MMA R0, -RZ, RZ, 1.875, 0 ;  /* 0x3f800000ff007435 */ /* 0x000fe200000001ff */
        /* <DEDUP_REMOVED lines=11> */
.L_x_530:
        /* <DEDUP_REMOVED lines=18> */
.L_x_531:
[----:B------:R-:W-:-:S10]  /*ef70*/  HFMA2.MMA R0, -RZ, RZ, 1.9599609375, 20144 ;  /* 0x3fd774ebff007435 */ /* 0x000fd400000001ff */
[----:B------:R-:W-:-:S04]  /*ef80*/  @P0 FFMA.FTZ R5, R0, 0.93318945169448852539, -R5 ;  /* 0x3f6ee58100050823 */ /* 0x000fc80000010805 */
[----:B------:R-:W-:-:S07]  /*ef90*/  @!P0 FFMA.FTZ R5, R0, 0.93318945169448852539, R5 ;  /* 0x3f6ee58100058823 */ /* 0x000fce0000010005 */
.L_x_532:
        /* <DEDUP_REMOVED lines=12> */
.L_x_504:
        /* <DEDUP_REMOVED lines=12> */
[----:B-1----:R-:W-:Y:S02]  /*f120*/  FMUL.FTZ R6, R5, R5 ;  /* 0x0000000505067220 */ /* 0x002fe40000410000 */
[----:B------:R-:W-:Y:S02]  /*f130*/  MUFU.RCP R5, R30 ;  /* 0x0000001e00057308 */ /* 0x000fe40000001000 */
[----:B------:R-:W-:Y:S01]  /*f140*/  FFMA.FTZ R6, R3, R3, R6 ;  /* 0x0000000303067223 */ /* 0x000fe20000010006 */
[----:B------:R-:W-:-:S05]  /*f150*/  LOP3.LUT R3, R4, 0x800000, RZ, 0xfc, !PT ;  /* 0x0080000004037812 */ /* 0x000fca00078efcff */
[----:B------:R-:W1:Y:S02]  /*f160*/  MUFU.SQRT R6, R6 ;  /* 0x0000000600067308 */ /* 0x000e640000002000 */
[----:B-1----:R-:W-:Y:S01]  /*f170*/  @P1 FMUL.FTZ R2, R6, R3 ;  /* 0x0000000306021220 */ /* 0x002fe20000410000 */
[----:B------:R-:W-:Y:S01]  /*f180*/  FSETP.NEU.FTZ.AND P1, PT, R0, +INF , PT ;  /* 0x7f8000000000780b */ /* 0x000fe20003f3d000 */
[----:B------:R-:W-:-:S03]  /*f190*/  FFMA R0, -R30, R5, 1 ;  /* 0x3f8000001e007423 */ /* 0x000fc60000000105 */
[----:B------:R-:W-:Y:S01]  /*f1a0*/  FSEL R2, R2, +INF , P1 ;  /* 0x7f80000002027808 */ /* 0x000fe20000800000 */
[----:B------:R-:W-:-:S04]  /*f1b0*/  FFMA R5, R5, R0, R5 ;  /* 0x0000000005057223 */ /* 0x000fc80000000005 */
[----:B------:R-:W-:Y:S01]  /*f1c0*/  FFMA R0, R26, R5, RZ ;  /* 0x000000051a007223 */ /* 0x000fe200000000ff */
[----:B------:R-:W1:Y:S03]  /*f1d0*/  MUFU.LG2 R2, R2 ;  /* 0x0000000200027308 */ /* 0x000e660000000c00 */
[----:B------:R-:W-:-:S04]  /*f1e0*/  FFMA R3, -R30, R0, R26 ;  /* 0x000000001e037223 */ /* 0x000fc8000000011a */
[----:B------:R-:W-:Y:S01]  /*f1f0*/  FFMA R0, R5, R3, R0 ;  /* 0x0000000305007223 */ /* 0x000fe20000000000 */
[----:B------:R-:W4:Y:S01]  /*f200*/  FCHK P1, R26, R30 ;  /* 0x0000001e1a007302 */ /* 0x000f220000020000 */
[----:B-1----:R-:W-:Y:S01]  /*f210*/  FFMA.FTZ R27, R2, 0.69314718246459960938, R27 ;  /* 0x3f317218021b7823 */ /* 0x002fe2000001001b */
[----:B----4-:R-:W-:Y:S06]  /*f220*/  @!P1 BRA `(.L_x_533) ;  /* 0x00000000000c9947 */ /* 0x010fec0003800000 */
[----:B------:R-:W-:Y:S02]  /*f230*/  MOV R17, R26 ;  /* 0x0000001a00117202 */ /* 0x000fe40000000f00 */
[----:B------:R-:W-:-:S07]  /*f240*/  MOV R4, 0xf260 ;  /* 0x0000f26000047802 */ /* 0x000fce0000000f00 */
[----:B0-23--:R-:W-:Y:S05]  /*f250*/  CALL.REL.NOINC `($__internal_0_$__cuda_sm3x_div_rn_ftz_f32_slowpath) ;  /* 0x0000005800b07944 */ /* 0x00dfea0003c00000 */
.L_x_533:
        /* <DEDUP_REMOVED lines=18> */
.L_x_534:
[----:B------:R-:W-:-:S05]  /*f380*/  MOV R0, 0x3fd774eb ;  /* 0x3fd774eb00007802 */ /* 0x000fca0000000f00 */
[----:B------:R-:W-:-:S04]  /*f390*/  @P0 FFMA.FTZ R5, R0, 0.93318945169448852539, -R5 ;  /* 0x3f6ee58100050823 */ /* 0x000fc80000010805 */
[----:B------:R-:W-:-:S07]  /*f3a0*/  @!P0 FFMA.FTZ R5, R0, 0.93318945169448852539, R5 ;  /* 0x3f6ee58100058823 */ /* 0x000fce0000010005 */
.L_x_535:
        /* <DEDUP_REMOVED lines=12> */
.L_x_503:
[C---:B------:R-:W-:Y:S01]  /*f470*/  FADD.FTZ R17, |R3|.reuse, -RZ ;  /* 0x800000ff03117221 */ /* 0x040fe20000010200 */
[C---:B------:R-:W-:Y:S02]  /*f480*/  FSETP.GT.FTZ.AND P3, PT, |R3|.reuse, |R0|, PT ;  /* 0x400000000300720b */ /* 0x040fe40003f74200 */
[----:B------:R-:W-:Y:S02]  /*f490*/  FSETP.GEU.FTZ.AND P2, PT, |R3|, 1.084202172485504434e-19, PT ;  /* 0x200000000300780b */ /* 0x000fe40003f5e200 */
[----:B------:R-:W-:Y:S02]  /*f4a0*/  FSEL R30, R17, R22, P3 ;  /* 0x00000016111e7208 */ /* 0x000fe40001800000 */
[----:B------:R-:W-:Y:S02]  /*f4b0*/  FSETP.GEU.FTZ.AND P1, PT, |R0|, 1.084202172485504434e-19, PT ;  /* 0x200000000000780b */ /* 0x000fe40003f3e200 */
[----:B------:R-:W4:Y:S01]  /*f4c0*/  MUFU.RCP R5, R30 ;  /* 0x0000001e00057308 */ /* 0x000f220000001000 */
[----:B------:R-:W-:-:S02]  /*f4d0*/  FSEL R17, R22, R17, P3 ;  /* 0x0000001116117208 */ /* 0x000fc40001800000 */
[----:B------:R-:W-:Y:S02]  /*f4e0*/  PLOP3.LUT P1, PT, P1, P2, PT, 0xa8, 0x0 ;  /* 0x000000000000781c */ /* 0x000fe40000f25570 */
[----:B------:R-:W-:-:S03]  /*f4f0*/  MOV R25, R21 ;  /* 0x0000001500197202 */ /* 0x000fc60000000f00 */
[----:B------:R-:W5:Y:S08]  /*f500*/  FCHK P2, R17, R30 ;  /* 0x0000001e11007302 */ /* 0x000f700000040000 */
[----:B------:R-:W-:Y:S01]  /*f510*/  @!P1 FMUL.FTZ R25, R20, 0.0625 ;  /* 0x3d80000014199820 */ /* 0x000fe20000410000 */
        /* <DEDUP_REMOVED lines=8> */
.L_x_536:
        /* <DEDUP_REMOVED lines=18> */
.L_x_537:
[----:B------:R-:W-:-:S05]  /*f6c0*/  MOV R0, 0x3fd774eb ;  /* 0x3fd774eb00007802 */ /* 0x000fca0000000f00 */
[----:B------:R-:W-:-:S04]  /*f6d0*/  @P0 FFMA.FTZ R5, R0, 0.93318945169448852539, -R5 ;  /* 0x3f6ee58100050823 */ /* 0x000fc80000010805 */
[----:B------:R-:W-:-:S07]  /*f6e0*/  @!P0 FFMA.FTZ R5, R0, 0.93318945169448852539, R5 ;  /* 0x3f6ee58100058823 */ /* 0x000fce0000010005 */
.L_x_538:
        /* <DEDUP_REMOVED lines=10> */
[----:B----4-:R-:W-:Y:S01]  /*f790*/  FMUL.FTZ R27, R27, 0.69314718246459960938 ;  /* 0x3f3172181b1b7820 */ /* 0x010fe20000410000 */
[----:B------:R-:W-:-:S04]  /*f7a0*/  LOP3.LUT R2, R2, 0x80000000, R3, 0xb8, !PT ;  /* 0x8000000002027812 */ /* 0x000fc800078eb803 */
[----:B------:R-:W-:-:S07]  /*f7b0*/  FSEL R2, R5, R2, P1 ;  /* 0x0000000205027208 */ /* 0x000fce0000800000 */
.L_x_512:
[-C--:B------:R-:W-:Y:S01]  /*f7c0*/  FMUL.FTZ R4, R14, R2.reuse ;  /* 0x000000020e047220 */ /* 0x080fe20000410000 */
[----:B------:R-:W-:Y:S03]  /*f7d0*/  BSSY B0, `(.L_x_539) ;  /* 0x000003a000007945 */ /* 0x000fe60003800000 */
[C---:B-1----:R-:W-:Y:S01]  /*f7e0*/  FFMA.FTZ R6, R15.reuse, R27, R4 ;  /* 0x0000001b0f067223 */ /* 0x042fe20000010004 */
        /* <DEDUP_REMOVED lines=29> */
[C---:B------:R-:W-:Y:S01]  /*f9c0*/  FMUL.FTZ R15, R4.reuse, R15 ;  /* 0x0000000f040f7220 */ /* 0x040fe20000410000 */
        /* <DEDUP_REMOVED lines=9> */
.L_x_542:
        /* <DEDUP_REMOVED lines=10> */
.L_x_541:
[----:B------:R-:W-:-:S04]  /*fb00*/  FMUL.RZ R6, R6, 0.15915493667125701904 ;  /* 0x3e22f98306067820 */ /* 0x000fc8000040c000 */
[----:B------:R4:W1:Y:S08]  /*fb10*/  MUFU.SIN R15, R6 ;  /* 0x00000006000f7308 */ /* 0x0008700000000400 */
[----:B------:R4:W0:Y:S01]  /*fb20*/  MUFU.COS R14, R6 ;  /* 0x00000006000e7308 */ /* 0x0008220000000000 */
[----:B------:R-:W-:Y:S05]  /*fb30*/  BRA `(.L_x_543) ;  /* 0x00000000000c7947 */ /* 0x000fea0003800000 */
.L_x_540:
[----:B------:R-:W-:Y:S01]  /*fb40*/  FMUL.FTZ R14, R27, 1.4426950216293334961 ;  /* 0x3fb8aa3b1b0e7820 */ /* 0x000fe20000410000 */
[----:B------:R-:W-:-:S05]  /*fb50*/  MOV R15, R6 ;  /* 0x00000006000f7202 */ /* 0x000fca0000000f00 */
[----:B------:R-:W1:Y:S02]  /*fb60*/  MUFU.EX2 R14, R14 ;  /* 0x0000000e000e7308 */ /* 0x000e640000000800 */
.L_x_543:
[----:B------:R-:W-:Y:S05]  /*fb70*/  BSYNC B0 ;  /* 0x0000000000007941 */ /* 0x000fea0003800000 */
.L_x_539:
        /* <DEDUP_REMOVED lines=35> */
[----:B------:R-:W5:Y:S02]  /*fdb0*/  MUFU.RCP R5, R30 ;  /* 0x0000001e00057308 */ /* 0x000f640000001000 */
[----:B------:R-:W-:-:S04]  /*fdc0*/  FFMA.FTZ R7, R2, -R7, 0.10546888411045074463 ;  /* 0x3dd8001202077423 */ /* 0x000fc80000010807 */
[----:B------:R-:W-:-:S04]  /*fdd0*/  FFMA.FTZ R7, R2, R7, -0.13229703903198242188 ;  /* 0xbe0778e002077423 */ /* 0x000fc80000010007 */
[----:B------:R-:W-:-:S04]  /*fde0*/  FFMA.FTZ R7, R2, R7, 0.14491446316242218018 ;  /* 0x3e14647502077423 */ /* 0x000fc80000010007 */
[----:B------:R-:W-:Y:S01]  /*fdf0*/  FFMA.FTZ R7, R2, R7, -0.16641564667224884033 ;  /* 0xbe2a68dd02077423 */ /* 0x000fe20000010007 */
[----:B-----5:R-:W-:-:S03]  /*fe00*/  FFMA R4, -R30, R5, 1 ;  /* 0x3f8000001e047423 */ /* 0x020fc60000000105 */
[----:B------:R-:W-:Y:S01]  /*fe10*/  FFMA.FTZ R7, R2, R7, 0.19988867640495300293 ;  /* 0x3e4caf9e02077423 */ /* 0x000fe20000010007 */
[----:B------:R-:W-:-:S03]  /*fe20*/  FFMA R5, R5, R4, R5 ;  /* 0x0000000405057223 */ /* 0x000fc60000000005 */
[----:B------:R-:W-:Y:S01]  /*fe30*/  FFMA.FTZ R7, R2, R7, -0.25000196695327758789 ;  /* 0xbe80004202077423 */ /* 0x000fe20000010007 */
[----:B------:R-:W-:-:S03]  /*fe40*/  FFMA R4, R26, R5, RZ ;  /* 0x000000051a047223 */ /* 0x000fc600000000ff */
[----:B------:R-:W-:Y:S01]  /*fe50*/  FFMA.FTZ R7, R2, R7, 0.33333510160446166992 ;  /* 0x3eaaaae602077423 */ /* 0x000fe20000010007 */
[----:B----4-:R-:W-:-:S03]  /*fe60*/  FFMA R6, -R30, R4, R26 ;  /* 0x000000041e067223 */ /* 0x010fc6000000011a */
        /* <DEDUP_REMOVED lines=10> */
.L_x_549:
[----:B------:R-:W-:Y:S01]  /*ff10*/  FFMA R0, R5, R6, R4 ;  /* 0x0000000605007223 */ /* 0x000fe20000000004 */
[----:B------:R-:W-:Y:S06]  /*ff20*/  @!P5 BRA `(.L_x_550) ;  /* 0x00000000000cd947 */ /* 0x000fec0003800000 */
[----:B------:R-:W-:Y:S02]  /*ff30*/  MOV R17, R26 ;  /* 0x0000001a00117202 */ /* 0x000fe40000000f00 */
[----:B------:R-:W-:-:S07]  /*ff40*/  MOV R4, 0xff60 ;  /* 0x0000ff6000047802 */ /* 0x000fce0000000f00 */
[----:B0123--:R-:W-:Y:S05]  /*ff50*/  CALL.REL.NOINC `($__internal_0_$__cuda_sm3x_div_rn_ftz_f32_slowpath) ;  /* 0x0000004c00707944 */ /* 0x00ffea0003c00000 */
.L_x_550:
        /* <DEDUP_REMOVED lines=18> */
.L_x_551:
[----:B------:R-:W-:-:S05]  /*10080*/  MOV R0, 0x3fd774eb ;  /* 0x3fd774eb00007802 */ /* 0x000fca0000000f00 */
[----:B------:R-:W-:-:S04]  /*10090*/  @P0 FFMA.FTZ R5, R0, 0.93318945169448852539, -R5 ;  /* 0x3f6ee58100050823 */ /* 0x000fc80000010805 */
[----:B------:R-:W-:-:S07]  /*100a0*/  @!P0 FFMA.FTZ R5, R0, 0.93318945169448852539, R5 ;  /* 0x3f6ee58100058823 */ /* 0x000fce0000010005 */
.L_x_552:
        /* <DEDUP_REMOVED lines=13> */
.L_x_548:
[----:B------:R-:W-:-:S04]  /*10180*/  FMUL.FTZ R25, R26, R26 ;  /* 0x0000001a1a197220 */ /* 0x000fc80000410000 */
[----:B------:R-:W-:-:S05]  /*10190*/  FFMA.FTZ R25, R30, R30, R25 ;  /* 0x0000001e1e197223 */ /* 0x000fca0000010019 */
[----:B------:R-:W-:-:S13]  /*101a0*/  FSETP.GTU.FTZ.AND P1, PT, R25, 0.69999998807907104492, PT ;  /* 0x3f3333331900780b */ /* 0x000fda0003f3c000 */
[----:B------:R-:W-:Y:S05]  /*101b0*/  @P1 BRA `(.L_x_554) ;  /* 0x0000000000b81947 */ /* 0x000fea0003800000 */
[----:B------:R-:W5:Y:S08]  /*101c0*/  MUFU.RCP R3, R30 ;  /* 0x0000001e00037308 */ /* 0x000f700000001000 */
[----:B------:R-:W0:Y:S01]  /*101d0*/  FCHK P1, R26, R30 ;  /* 0x0000001e1a007302 */ /* 0x000e220000020000 */
[----:B-----5:R-:W-:-:S04]  /*101e0*/  FFMA R0, -R30, R3, 1 ;  /* 0x3f8000001e007423 */ /* 0x020fc80000000103 */
[----:B------:R-:W-:-:S04]  /*101f0*/  FFMA R3, R3, R0, R3 ;  /* 0x0000000003037223 */ /* 0x000fc80000000003 */
[----:B------:R-:W-:-:S04]  /*10200*/  FFMA R0, R26, R3, RZ ;  /* 0x000000031a007223 */ /* 0x000fc800000000ff */
[----:B------:R-:W-:-:S04]  /*10210*/  FFMA R2, -R30, R0, R26 ;  /* 0x000000001e027223 */ /* 0x000fc8000000011a */
[----:B------:R-:W-:Y:S01]  /*10220*/  FFMA R0, R3, R2, R0 ;  /* 0x0000000203007223 */ /* 0x000fe20000000000 */
[----:B0-----:R-:W-:Y:S06]  /*10230*/  @!P1 BRA `(.L_x_555) ;  /* 0x00000000000c9947 */ /* 0x001fec0003800000 */
[----:B------:R-:W-:Y:S02]  /*10240*/  MOV R17, R26 ;  /* 0x0000001a00117202 */ /* 0x000fe40000000f00 */
[----:B------:R-:W-:-:S07]  /*10250*/  MOV R4, 0x10270 ;  /* 0x0001027000047802 */ /* 0x000fce0000000f00 */
[----:B-1234-:R-:W-:Y:S05]  /*10260*/  CALL.REL.NOINC `($__internal_0_$__cuda_sm3x_div_rn_ftz_f32_slowpath) ;  /* 0x0000004800ac7944 */ /* 0x01efea0003c00000 */
.L_x_555:
        /* <DEDUP_REMOVED lines=18> */
.L_x_556:
[----:B------:R-:W-:-:S05]  /*10390*/  MOV R0, 0x3fd774eb ;  /* 0x3fd774eb00007802 */ /* 0x000fca0000000f00 */
[----:B------:R-:W-:-:S04]  /*103a0*/  @P0 FFMA.FTZ R5, R0, 0.93318945169448852539, -R5 ;  /* 0x3f6ee58100050823 */ /* 0x000fc80000010805 */
[----:B------:R-:W-:-:S07]  /*103b0*/  @!P0 FFMA.FTZ R5, R0, 0.93318945169448852539, R5 ;  /* 0x3f6ee58100058823 */ /* 0x000fce0000010005 */
.L_x_557:
        /* <DEDUP_REMOVED lines=14> */
.L_x_554:
        /* <DEDUP_REMOVED lines=14> */
[C---:B----4-:R-:W-:Y:S01]  /*10580*/  FMUL.FTZ R6, R17.reuse, R28 ;  /* 0x0000001c11067220 */ /* 0x050fe20000410000 */
        /* <DEDUP_REMOVED lines=9> */
.L_x_558:
        /* <DEDUP_REMOVED lines=86> */
.L_x_559:
[----:B------:R-:W-:Y:S01]  /*10b80*/  FFMA R0, R7, R5, R4 ;  /* 0x0000000507007223 */ /* 0x000fe20000000004 */
[----:B------:R-:W-:Y:S06]  /*10b90*/  @!P5 BRA `(.L_x_560) ;  /* 0x00000000000cd947 */ /* 0x000fec0003800000 */
[----:B------:R-:W-:Y:S02]  /*10ba0*/  MOV R17, R26 ;  /* 0x0000001a00117202 */ /* 0x000fe40000000f00 */
[----:B------:R-:W-:-:S07]  /*10bb0*/  MOV R4, 0x10bd0 ;  /* 0x00010bd000047802 */ /* 0x000fce0000000f00 */
[----:B0123--:R-:W-:Y:S05]  /*10bc0*/  CALL.REL.NOINC `($__internal_0_$__cuda_sm3x_div_rn_ftz_f32_slowpath) ;  /* 0x0000004000547944 */ /* 0x00ffea0003c00000 */
.L_x_560:
        /* <DEDUP_REMOVED lines=18> */
.L_x_561:
[----:B------:R-:W-:-:S05]  /*10cf0*/  MOV R0, 0x3fd774eb ;  /* 0x3fd774eb00007802 */ /* 0x000fca0000000f00 */
[----:B------:R-:W-:-:S04]  /*10d00*/  @P0 FFMA.FTZ R5, R0, 0.93318945169448852539, -R5 ;  /* 0x3f6ee58100050823 */ /* 0x000fc80000010805 */
[----:B------:R-:W-:-:S07]  /*10d10*/  @!P0 FFMA.FTZ R5, R0, 0.93318945169448852539, R5 ;  /* 0x3f6ee58100058823 */ /* 0x000fce0000010005 */
.L_x_562:
        /* <DEDUP_REMOVED lines=13> */
.L_x_547:
        /* <DEDUP_REMOVED lines=11> */
.L_x_563:
        /* <DEDUP_REMOVED lines=18> */
.L_x_564:
[----:B------:R-:W-:-:S05]  /*10fc0*/  MOV R0, 0x3fd774eb ;  /* 0x3fd774eb00007802 */ /* 0x000fca0000000f00 */
[----:B------:R-:W-:-:S04]  /*10fd0*/  @P0 FFMA.FTZ R5, R0, 0.93318945169448852539, -R5 ;  /* 0x3f6ee58100050823 */ /* 0x000fc80000010805 */
[----:B------:R-:W-:-:S07]  /*10fe0*/  @!P0 FFMA.FTZ R5, R0, 0.93318945169448852539, R5 ;  /* 0x3f6ee58100058823 */ /* 0x000fce0000010005 */
.L_x_565:
        /* <DEDUP_REMOVED lines=16> */
[----:B----4-:R-:W-:Y:S02]  /*110f0*/  FSEL R6, R2, +INF , P1 ;  /* 0x7f80000002067808 */ /* 0x010fe40000800000 */
        /* <DEDUP_REMOVED lines=11> */
.L_x_546:
        /* <DEDUP_REMOVED lines=24> */
[----:B----4-:R-:W-:Y:S01]  /*11330*/  FFMA R6, R4, -1, R26 ;  /* 0xbf80000004067823 */ /* 0x010fe2000000001a */
[----:B------:R-:W-:-:S04]  /*11340*/  FFMA.FTZ R7, R2, R7, 0.19988867640495300293 ;  /* 0x3e4caf9e02077423 */ /* 0x000fc80000010007 */
[----:B------:R-:W-:-:S04]  /*11350*/  FFMA.FTZ R7, R2, R7, -0.25000196695327758789 ;  /* 0xbe80004202077423 */ /* 0x000fc80000010007 */
[----:B------:R-:W-:-:S04]  /*11360*/  FFMA.FTZ R7, R2, R7, 0.33333510160446166992 ;  /* 0x3eaaaae602077423 */ /* 0x000fc80000010007 */
[----:B------:R-:W-:-:S04]  /*11370*/  FFMA.FTZ R7, R2, R7, -0.5 ;  /* 0xbf00000002077423 */ /* 0x000fc80000010007 */
[----:B------:R-:W-:-:S04]  /*11380*/  FMUL.FTZ R7, R2, R7 ;  /* 0x0000000702077220 */ /* 0x000fc80000410000 */
[----:B------:R-:W-:-:S04]  /*11390*/  FFMA.FTZ R2, R2, R7, R2 ;  /* 0x0000000702027223 */ /* 0x000fc80000010002 */
[----:B------:R-:W-:Y:S01]  /*113a0*/  FFMA.FTZ R27, R3, 0.69314718246459960938, R2 ;  /* 0x3f317218031b7823 */ /* 0x000fe20000010002 */
[----:B0-----:R-:W-:Y:S06]  /*113b0*/  @!P1 BRA `(.L_x_567) ;  /* 0x0000000000149947 */ /* 0x001fec0003800000 */
[C---:B------:R-:W-:Y:S02]  /*113c0*/  ISETP.GE.AND P1, PT, R0.reuse, -0x407fffff, PT ;  /* 0xbf8000010000780c */ /* 0x040fe40003f26270 */
[----:B------:R-:W-:-:S11]  /*113d0*/  FSETP.NEU.FTZ.AND P2, PT, R0, RZ, PT ;  /* 0x000000ff0000720b */ /* 0x000fd60003f5d000 */
[----:B------:R-:W-:-:S05]  /*113e0*/  @P1 MOV R3, 0x7f800000 ;  /* 0x7f80000000031802 */ /* 0x000fca0000000f00 */
[----:B------:R-:W-:-:S05]  /*113f0*/  @P1 FFMA.FTZ R27, R0, R3, +INF ;  /* 0x7f800000001b1423 */ /* 0x000fca0000010003 */
[----:B------:R-:W-:-:S07]  /*11400*/  FSEL R27, R27, -RZ, P2 ;  /* 0x800000ff1b1b7208 */ /* 0x000fce0001000000 */
.L_x_567:
[----:B------:R-:W-:Y:S01]  /*11410*/  FFMA R0, R5, R6, R4 ;  /* 0x0000000605007223 */ /* 0x000fe20000000004 */
[----:B------:R-:W-:Y:S06]  /*11420*/  @!P5 BRA `(.L_x_568) ;  /* 0x000000000010d947 */ /* 0x000fec0003800000 */
[----:B------:R-:W-:Y:S01]  /*11430*/  HFMA2.MMA R30, -RZ, RZ, 1.875, 0 ;  /* 0x3f800000ff1e7435 */ /* 0x000fe200000001ff */
[----:B------:R-:W-:Y:S02]  /*11440*/  MOV R17, R26 ;  /* 0x0000001a00117202 */ /* 0x000fe40000000f00 */
[----:B------:R-:W-:-:S08]  /*11450*/  MOV R4, 0x11470 ;  /* 0x0001147000047802 */ /* 0x000fd00000000f00 */
[----:B-123--:R-:W-:Y:S05]  /*11460*/  CALL.REL.NOINC `($__internal_0_$__cuda_sm3x_div_rn_ftz_f32_slowpath) ;  /* 0x00000038002c7944 */ /* 0x00efea0003c00000 */
.L_x_568:
        /* <DEDUP_REMOVED lines=18> */
.L_x_569:
[----:B------:R-:W-:-:S05]  /*11590*/  MOV R0, 0x3fd774eb ;  /* 0x3fd774eb00007802 */ /* 0x000fca0000000f00 */
[----:B------:R-:W-:-:S04]  /*115a0*/  @P0 FFMA.FTZ R5, R0, 0.93318945169448852539, -R5 ;  /* 0x3f6ee58100050823 */ /* 0x000fc80000010805 */
[----:B------:R-:W-:-:S07]  /*115b0*/  @!P0 FFMA.FTZ R5, R0, 0.93318945169448852539, R5 ;  /* 0x3f6ee58100058823 */ /* 0x000fce0000010005 */
.L_x_570:
        /* <DEDUP_REMOVED lines=11> */
.L_x_566:
[----:B------:R-:W-:Y:S01]  /*11670*/  HFMA2.MMA R0, -RZ, RZ, 1.875, 0 ;  /* 0x3f800000ff007435 */ /* 0x000fe200000001ff */
[----:B------:R-:W5:Y:S09]  /*11680*/  FCHK P1, R26, 1 ;  /* 0x3f8000001a007902 */ /* 0x000f720000020000 */
[----:B------:R-:W-:-:S04]  /*11690*/  FFMA R3, R0, -R0, 1 ;  /* 0x3f80000000037423 */ /* 0x000fc80000000800 */
[----:B------:R-:W-:-:S04]  /*116a0*/  FFMA R3, R3, R0, 1 ;  /* 0x3f80000003037423 */ /* 0x000fc80000000000 */
[----:B------:R-:W-:-:S04]  /*116b0*/  FFMA R0, R26, R3, RZ ;  /* 0x000000031a007223 */ /* 0x000fc800000000ff */
[----:B------:R-:W-:-:S04]  /*116c0*/  FFMA R2, R0, -1, R26 ;  /* 0xbf80000000027823 */ /* 0x000fc8000000001a */
[----:B------:R-:W-:Y:S01]  /*116d0*/  FFMA R0, R3, R2, R0 ;  /* 0x0000000203007223 */ /* 0x000fe20000000000 */
[----:B-----5:R-:W-:Y:S06]  /*116e0*/  @!P1 BRA `(.L_x_571) ;  /* 0x0000000000109947 */ /* 0x020fec0003800000 */
[----:B------:R-:W-:Y:S02]  /*116f0*/  MOV R17, R26 ;  /* 0x0000001a00117202 */ /* 0x000fe40000000f00 */
[----:B------:R-:W-:Y:S02]  /*11700*/  MOV R30, 0x3f800000 ;  /* 0x3f800000001e7802 */ /* 0x000fe40000000f00 */
[----:B------:R-:W-:-:S07]  /*11710*/  MOV R4, 0x11730 ;  /* 0x0001173000047802 */ /* 0x000fce0000000f00 */
[----:B01234-:R-:W-:Y:S05]  /*11720*/  CALL.REL.NOINC `($__internal_0_$__cuda_sm3x_div_rn_ftz_f32_slowpath) ;  /* 0x00000034007c7944 */ /* 0x01ffea0003c00000 */
.L_x_571:
        /* <DEDUP_REMOVED lines=12> */
[----:B------:R-:W5:Y:S02]  /*117f0*/  LDC R0, c[0x0][0xe60] ;  /* 0x00039800ff007b82 */ /* 0x000f640000000800 */
[----:B-----5:R-:W-:-:S13]  /*11800*/  ISETP.GT.AND P1, PT, R0, -0x1, PT ;  /* 0xffffffff0000780c */ /* 0x020fda0003f24270 */
[----:B------:R-:W-:Y:S05]  /*11810*/  @P1 BRA `(.L_x_573) ;  /* 0x0000000000181947 */ /* 0x000fea0003800000 */
[----:B------:R-:W-:-:S05]  /*11820*/  MOV R0, 0x3fd774eb ;  /* 0x3fd774eb00007802 */ /* 0x000fca0000000f00 */
[----:B------:R-:W-:Y:S01]  /*11830*/  FFMA.FTZ R5, R0, 1.8663789033889770508, -R5 ;  /* 0x3feee58100057823 */ /* 0x000fe20000010805 */
[----:B------:R-:W-:Y:S06]  /*11840*/  BRA `(.L_x_573) ;  /* 0x00000000000c7947 */ /* 0x000fec0003800000 */
.L_x_572:
[----:B------:R-:W-:-:S10]  /*11850*/  HFMA2.MMA R0, -RZ, RZ, 1.9599609375, 20144 ;  /* 0x3fd774ebff007435 */ /* 0x000fd400000001ff */
[----:B------:R-:W-:-:S04]  /*11860*/  @P0 FFMA.FTZ R5, R0, 0.93318945169448852539, -R5 ;  /* 0x3f6ee58100050823 */ /* 0x000fc80000010805 */
[----:B------:R-:W-:-:S07]  /*11870*/  @!P0 FFMA.FTZ R5, R0, 0.93318945169448852539, R5 ;  /* 0x3f6ee58100058823 */ /* 0x000fce0000010005 */
.L_x_573:
        /* <DEDUP_REMOVED lines=12> */
.L_x_545:
        /* <DEDUP_REMOVED lines=12> */
[----:B----4-:R-:W-:Y:S02]  /*11a00*/  FMUL.FTZ R6, R5, R5 ;  /* 0x0000000505067220 */ /* 0x010fe40000410000 */
[----:B------:R-:W-:Y:S02]  /*11a10*/  MUFU.RCP R5, R30 ;  /* 0x0000001e00057308 */ /* 0x000fe40000001000 */
[----:B------:R-:W-:Y:S01]  /*11a20*/  FFMA.FTZ R6, R3, R3, R6 ;  /* 0x0000000303067223 */ /* 0x000fe20000010006 */
[----:B------:R-:W-:-:S05]  /*11a30*/  LOP3.LUT R3, R4, 0x800000, RZ, 0xfc, !PT ;  /* 0x0080000004037812 */ /* 0x000fca00078efcff */
[----:B------:R-:W4:Y:S02]  /*11a40*/  MUFU.SQRT R6, R6 ;  /* 0x0000000600067308 */ /* 0x000f240000002000 */
[----:B----4-:R-:W-:Y:S01]  /*11a50*/  @P1 FMUL.FTZ R2, R6, R3 ;  /* 0x0000000306021220 */ /* 0x010fe20000410000 */
[----:B------:R-:W-:Y:S01]  /*11a60*/  FSETP.NEU.FTZ.AND P1, PT, R0, +INF , PT ;  /* 0x7f8000000000780b */ /* 0x000fe20003f3d000 */
[----:B------:R-:W-:-:S03]  /*11a70*/  FFMA R0, -R30, R5, 1 ;  /* 0x3f8000001e007423 */ /* 0x000fc60000000105 */
[----:B------:R-:W-:Y:S01]  /*11a80*/  FSEL R2, R2, +INF , P1 ;  /* 0x7f80000002027808 */ /* 0x000fe20000800000 */
[----:B------:R-:W-:-:S04]  /*11a90*/  FFMA R5, R5, R0, R5 ;  /* 0x0000000005057223 */ /* 0x000fc80000000005 */
[----:B------:R-:W-:Y:S01]  /*11aa0*/  FFMA R0, R26, R5, RZ ;  /* 0x000000051a007223 */ /* 0x000fe200000000ff */
[----:B------:R-:W4:Y:S03]  /*11ab0*/  MUFU.LG2 R2, R2 ;  /* 0x0000000200027308 */ /* 0x000f260000000c00 */
[----:B------:R-:W-:-:S04]  /*11ac0*/  FFMA R3, -R30, R0, R26 ;  /* 0x000000001e037223 */ /* 0x000fc8000000011a */
[----:B------:R-:W-:Y:S01]  /*11ad0*/  FFMA R0, R5, R3, R0 ;  /* 0x0000000305007223 */ /* 0x000fe20000000000 */
[----:B------:R-:W5:Y:S01]  /*11ae0*/  FCHK P1, R26, R30 ;  /* 0x0000001e1a007302 */ /* 0x000f620000020000 */
[----:B----4-:R-:W-:Y:S01]  /*11af0*/  FFMA.FTZ R27, R2, 0.69314718246459960938, R27 ;  /* 0x3f317218021b7823 */ /* 0x010fe2000001001b */
[----:B-----5:R-:W-:Y:S06]  /*11b00*/  @!P1 BRA `(.L_x_574) ;  /* 0x00000000000c9947 */ /* 0x020fec0003800000 */
[----:B------:R-:W-:Y:S02]  /*11b10*/  MOV R17, R26 ;  /* 0x0000001a00117202 */ /* 0x000fe40000000f00 */
[----:B------:R-:W-:-:S07]  /*11b20*/  MOV R4, 0x11b40 ;  /* 0x00011b4000047802 */ /* 0x000fce0000000f00 */
[----:B0123--:R-:W-:Y:S05]  /*11b30*/  CALL.REL.NOINC `($__internal_0_$__cuda_sm3x_div_rn_ftz_f32_slowpath) ;  /* 0x0000003000787944 */ /* 0x00ffea0003c00000 */
.L_x_574:
        /* <DEDUP_REMOVED lines=18> */
.L_x_575:
[----:B------:R-:W-:-:S05]  /*11c60*/  MOV R0, 0x3fd774eb ;  /* 0x3fd774eb00007802 */ /* 0x000fca0000000f00 */
[----:B------:R-:W-:-:S04]  /*11c70*/  @P0 FFMA.FTZ R5, R0, 0.93318945169448852539, -R5 ;  /* 0x3f6ee58100050823 */ /* 0x000fc80000010805 */
[----:B------:R-:W-:-:S07]  /*11c80*/  @!P0 FFMA.FTZ R5, R0, 0.93318945169448852539, R5 ;  /* 0x3f6ee58100058823 */ /* 0x000fce0000010005 */
.L_x_576:
        /* <DEDUP_REMOVED lines=12> */
.L_x_544:
[C---:B------:R-:W-:Y:S01]  /*11d50*/  FADD.FTZ R17, |R3|.reuse, -RZ ;  /* 0x800000ff03117221 */ /* 0x040fe20000010200 */
[C---:B------:R-:W-:Y:S02]  /*11d60*/  FSETP.GT.FTZ.AND P3, PT, |R3|.reuse, |R0|, PT ;  /* 0x400000000300720b */ /* 0x040fe40003f74200 */
[----:B------:R-:W-:Y:S02]  /*11d70*/  FSETP.GEU.FTZ.AND P2, PT, |R3|, 1.084202172485504434e-19, PT ;  /* 0x200000000300780b */ /* 0x000fe40003f5e200 */
[----:B------:R-:W-:Y:S02]  /*11d80*/  FSEL R30, R17, R22, P3 ;  /* 0x00000016111e7208 */ /* 0x000fe40001800000 */
[----:B------:R-:W-:Y:S02]  /*11d90*/  FSETP.GEU.FTZ.AND P1, PT, |R0|, 1.084202172485504434e-19, PT ;  /* 0x200000000000780b */ /* 0x000fe40003f3e200 */
[----:B------:R-:W5:Y:S01]  /*11da0*/  MUFU.RCP R5, R30 ;  /* 0x0000001e00057308 */ /* 0x000f620000001000 */
[----:B------:R-:W-:-:S02]  /*11db0*/  FSEL R17, R22, R17, P3 ;  /* 0x0000001116117208 */ /* 0x000fc40001800000 */
[----:B------:R-:W-:Y:S02]  /*11dc0*/  PLOP3.LUT P1, PT, P1, P2, PT, 0xa8, 0x0 ;  /* 0x000000000000781c */ /* 0x000fe40000f25570 */
[----:B------:R-:W-:-:S03]  /*11dd0*/  MOV R25, R21 ;  /* 0x0000001500197202 */ /* 0x000fc60000000f00 */
[----:B------:R-:W2:Y:S08]  /*11de0*/  FCHK P2, R17, R30 ;  /* 0x0000001e11007302 */ /* 0x000eb00000040000 */
[----:B------:R-:W-:Y:S01]  /*11df0*/  @!P1 FMUL.FTZ R25, R20, 0.0625 ;  /* 0x3d80000014199820 */ /* 0x000fe20000410000 */
[----:B-----5:R-:W-:-:S04]  /*11e00*/  FFMA R0, -R30, R5, 1 ;  /* 0x3f8000001e007423 */ /* 0x020fc80000000105 */
[----:B------:R-:W-:-:S04]  /*11e10*/  FFMA R0, R5, R0, R5 ;  /* 0x0000000005007223 */ /* 0x000fc80000000005 */
[----:B------:R-:W-:-:S04]  /*11e20*/  FFMA R3, R17, R0, RZ ;  /* 0x0000000011037223 */ /* 0x000fc800000000ff */
[----:B------:R-:W-:-:S04]  /*11e30*/  FFMA R2, -R30, R3, R17 ;  /* 0x000000031e027223 */ /* 0x000fc80000000111 */
[----:B------:R-:W-:Y:S01]  /*11e40*/  FFMA R0, R0, R2, R3 ;  /* 0x0000000200007223 */ /* 0x000fe20000000003 */
[----:B--2---:R-:W-:Y:S06]  /*11e50*/  @!P2 BRA `(.L_x_577) ;  /* 0x000000000008a947 */ /* 0x004fec0003800000 */
[----:B------:R-:W-:-:S07]  /*11e60*/  MOV R4, 0x11e80 ;  /* 0x00011e8000047802 */ /* 0x000fce0000000f00 */
[----:B01-34-:R-:W-:Y:S05]  /*11e70*/  CALL.REL.NOINC `($__internal_0_$__cuda_sm3x_div_rn_ftz_f32_slowpath) ;  /* 0x0000002c00a87944 */ /* 0x01bfea0003c00000 */
.L_x_577:
        /* <DEDUP_REMOVED lines=12> */
[----:B------:R-:W2:Y:S02]  /*11f40*/  LDC R0, c[0x0][0xe60] ;  /* 0x00039800ff007b82 */ /* 0x000ea40000000800 */
[----:B--2---:R-:W-:-:S13]  /*11f50*/  ISETP.GT.AND P1, PT, R0, -0x1, PT ;  /* 0xffffffff0000780c */ /* 0x004fda0003f24270 */
[----:B------:R-:W-:Y:S05]  /*11f60*/  @P1 BRA `(.L_x_579) ;  /* 0x0000000000181947 */ /* 0x000fea0003800000 */
[----:B------:R-:W-:-:S05]  /*11f70*/  MOV R0, 0x3fd774eb ;  /* 0x3fd774eb00007802 */ /* 0x000fca0000000f00 */
[----:B------:R-:W-:Y:S01]  /*11f80*/  FFMA.FTZ R5, R0, 1.8663789033889770508, -R5 ;  /* 0x3feee58100057823 */ /* 0x000fe20000010805 */
[----:B------:R-:W-:Y:S06]  /*11f90*/  BRA `(.L_x_579) ;  /* 0x00000000000c7947 */ /* 0x000fec0003800000 */
.L_x_578:
[----:B------:R-:W-:-:S05]  /*11fa0*/  MOV R0, 0x3fd774eb ;  /* 0x3fd774eb00007802 */ /* 0x000fca0000000f00 */
[----:B------:R-:W-:-:S04]  /*11fb0*/  @P0 FFMA.FTZ R5, R0, 0.93318945169448852539, -R5 ;  /* 0x3f6ee58100050823 */ /* 0x000fc80000010805 */
[----:B------:R-:W-:-:S07]  /*11fc0*/  @!P0 FFMA.FTZ R5, R0, 0.93318945169448852539, R5 ;  /* 0x3f6ee58100058823 */ /* 0x000fce0000010005 */
.L_x_579:
[----:B------:R-:W-:Y:S01]  /*11fd0*/  ULDC.64 UR16, c[0x0][0xe60] ;  /* 0x0003980000107ab9 */ /* 0x000fe20000000a00 */
[----:B------:R-:W2:Y:S01]  /*11fe0*/  MUFU.LG2 R27, R25 ;  /* 0x00000019001b7308 */ /* 0x000ea20000000c00 */
        /* <DEDUP_REMOVED lines=8> */
[----:B--2---:R-:W-:Y:S01]  /*12070*/  FMUL.FTZ R27, R27, 0.69314718246459960938 ;  /* 0x3f3172181b1b7820 */ /* 0x004fe20000410000 */
[----:B------:R-:W-:-:S04]  /*12080*/  LOP3.LUT R2, R2, 0x80000000, R3, 0xb8, !PT ;  /* 0x8000000002027812 */ /* 0x000fc800078eb803 */
[----:B------:R-:W-:-:S07]  /*12090*/  FSEL R2, R5, R2, P1 ;  /* 0x0000000205027208 */ /* 0x000fce0000800000 */
.L_x_553:
[-C--:B------:R-:W-:Y:S01]  /*120a0*/  FMUL.FTZ R4, R8, R2.reuse ;  /* 0x0000000208047220 */ /* 0x080fe20000410000 */
[----:B------:R-:W-:Y:S03]  /*120b0*/  BSSY B0, `(.L_x_580) ;  /* 0x000003a000007945 */ /* 0x000fe60003800000 */
[C---:B----4-:R-:W-:Y:S01]  /*120c0*/  FFMA.FTZ R6, R9.reuse, R27, R4 ;  /* 0x0000001b09067223 */ /* 0x050fe20000010004 */
        /* <DEDUP_REMOVED lines=29> */
[C---:B------:R-:W-:Y:S01]  /*122a0*/  FMUL.FTZ R9, R4.reuse, R9 ;  /* 0x0000000904097220 */ /* 0x040fe20000410000 */
        /* <DEDUP_REMOVED lines=9> */
.L_x_583:
        /* <DEDUP_REMOVED lines=10> */
.L_x_582:
[----:B------:R-:W-:-:S04]  /*123e0*/  FMUL.RZ R6, R6, 0.15915493667125701904 ;  /* 0x3e22f98306067820 */ /* 0x000fc8000040c000 */
[----:B------:R4:W0:Y:S08]  /*123f0*/  MUFU.SIN R9, R6 ;  /* 0x0000000600097308 */ /* 0x0008300000000400 */
[----:B------:R4:W0:Y:S01]  /*12400*/  MUFU.COS R8, R6 ;  /* 0x0000000600087308 */ /* 0x0008220000000000 */
[----:B------:R-:W-:Y:S05]  /*12410*/  BRA `(.L_x_584) ;  /* 0x00000000000c7947 */ /* 0x000fea0003800000 */
.L_x_581:
[----:B------:R-:W-:Y:S01]  /*12420*/  FMUL.FTZ R8, R27, 1.4426950216293334961 ;  /* 0x3fb8aa3b1b087820 */ /* 0x000fe20000410000 */
[----:B------:R-:W-:-:S05]  /*12430*/  MOV R9, R6 ;  /* 0x0000000600097202 */ /* 0x000fca0000000f00 */
[----:B------:R-:W4:Y:S02]  /*12440*/  MUFU.EX2 R8, R8 ;  /* 0x0000000800087308 */ /* 0x000f240000000800 */
.L_x_584:
[----:B------:R-:W-:Y:S05]  /*12450*/  BSYNC B0 ;  /* 0x0000000000007941 */ /* 0x000fea0003800000 */
.L_x_580:
        /* <DEDUP_REMOVED lines=57> */
.L_x_590:
[----:B------:R-:W-:Y:S01]  /*127f0*/  FFMA R0, R5, R6, R4 ;  /* 0x0000000605007223 */ /* 0x000fe20000000004 */
[----:B------:R-:W-:Y:S06]  /*12800*/  @!P4 BRA `(.L_x_591) ;  /* 0x00000000000cc947 */ /* 0x000fec0003800000 */
[----:B------:R-:W-:Y:S02]  /*12810*/  MOV R17, R26 ;  /* 0x0000001a00117202 */ /* 0x000fe40000000f00 */
[----:B------:R-:W-:-:S07]  /*12820*/  MOV R4, 0x12840 ;  /* 0x0001284000047802 */ /* 0x000fce0000000f00 */
[----:B0123--:R-:W-:Y:S05]  /*12830*/  CALL.REL.NOINC `($__internal_0_$__cuda_sm3x_div_rn_ftz_f32_slowpath) ;  /* 0x0000002400387944 */ /* 0x00ffea0003c00000 */
.L_x_591:
        /* <DEDUP_REMOVED lines=18> */
.L_x_592:
[----:B------:R-:W-:-:S05]  /*12960*/  MOV R0, 0x3fd774eb ;  /* 0x3fd774eb00007802 */ /* 0x000fca0000000f00 */
[----:B------:R-:W-:-:S04]  /*12970*/  @P0 FFMA.FTZ R3, R0, 0.93318945169448852539, -R3 ;  /* 0x3f6ee58100030823 */ /* 0x000fc80000010803 */
[----:B------:R-:W-:-:S07]  /*12980*/  @!P0 FFMA.FTZ R3, R0, 0.93318945169448852539, R3 ;  /* 0x3f6ee58100038823 */ /* 0x000fce0000010003 */
.L_x_593:
[----:B------:R-:W4:Y:S01]  /*12990*/  LDC.64 R4, c[0x0][0xe60] ;  /* 0x00039800ff047b82 */ /* 0x000f220000000a00 */
[----:B------:R-:W-:Y:S01]  /*129a0*/  FSETP.NEU.FTZ.AND P2, PT, R30, RZ, PT ;  /* 0x000000ff1e00720b */ /* 0x000fe20003f5d000 */
[----:B------:R-:W-:Y:S01]  /*129b0*/  FMUL.FTZ R27, R25, 0.5 ;  /* 0x3f000000191b7820 */ /* 0x000fe20000410000 */
[----:B----4-:R-:W-:-:S04]  /*129c0*/  FSETP.NEU.FTZ.AND P1, PT, |R4|, |R5|, PT ;  /* 0x400000050400720b */ /* 0x010fc80003f3d200 */
[----:B------:R-:W-:Y:S01]  /*129d0*/  FSEL R0, R18, R3, !P1 ;  /* 0x0000000312007208 */ /* 0x000fe20004800000 */
[----:B------:R-:W-:-:S03]  /*129e0*/  FADD.FTZ R3, |R4|, |R5| ;  /* 0x4000000504037221 */ /* 0x000fc60000010200 */
[----:B------:R-:W-:Y:S02]  /*129f0*/  FSEL R0, R19, R0, !P2 ;  /* 0x0000000013007208 */ /* 0x000fe40005000000 */
[----:B------:R-:W-:Y:S02]  /*12a00*/  FSETP.GTU.FTZ.AND P1, PT, |R3|, +INF , PT ;  /* 0x7f8000000300780b */ /* 0x000fe40003f3c200 */
[----:B------:R-:W-:-:S04]  /*12a10*/  LOP3.LUT R0, R0, 0x80000000, R5, 0xb8, !PT ;  /* 0x8000000000007812 */ /* 0x000fc800078eb805 */
[----:B------:R-:W-:Y:S01]  /*12a20*/  FSEL R0, R3, R0, P1 ;  /* 0x0000000003007208 */ /* 0x000fe20000800000 */
[----:B------:R-:W-:Y:S06]  /*12a30*/  BRA `(.L_x_594) ;  /* 0x0000001c00907947 */ /* 0x000fec0003800000 */
.L_x_589:
        /* <DEDUP_REMOVED lines=15> */
.L_x_596:
        /* <DEDUP_REMOVED lines=18> */
.L_x_597:
[----:B------:R-:W-:-:S05]  /*12c50*/  MOV R0, 0x3fd774eb ;  /* 0x3fd774eb00007802 */ /* 0x000fca0000000f00 */
[----:B------:R-:W-:-:S04]  /*12c60*/  @P0 FFMA.FTZ R5, R0, 0.93318945169448852539, -R5 ;  /* 0x3f6ee58100050823 */ /* 0x000fc80000010805 */
[----:B------:R-:W-:-:S07]  /*12c70*/  @!P0 FFMA.FTZ R5, R0, 0.93318945169448852539, R5 ;  /* 0x3f6ee58100058823 */ /* 0x000fce0000010005 */
.L_x_598:
[----:B------:R-:W0:Y:S01]  /*12c80*/  LDC.64 R2, c[0x0][0xe60] ;  /* 0x00039800ff027b82 */ /* 0x000e220000000a00 */
[----:B------:R-:W5:Y:S01]  /*12c90*/  MUFU.LG2 R25, R25 ;  /* 0x0000001900197308 */ /* 0x000f620000000c00 */
[----:B------:R-:W-:Y:S01]  /*12ca0*/  FSETP.NEU.FTZ.AND P2, PT, R30, RZ, PT ;  /* 0x000000ff1e00720b */ /* 0x000fe20003f5d000 */
[----:B-----5:R-:W-:Y:S01]  /*12cb0*/  FMUL.FTZ.D2 R27, R25, 0.69314718246459960938 ;  /* 0x3f317218191b7820 */ /* 0x020fe20000310000 */
[----:B0-----:R-:W-:-:S04]  /*12cc0*/  FSETP.NEU.FTZ.AND P1, PT, |R2|, |R3|, PT ;  /* 0x400000030200720b */ /* 0x001fc80003f3d200 */
[----:B------:R-:W-:Y:S01]  /*12cd0*/  FSEL R0, R18, R5, !P1 ;  /* 0x0000000512007208 */ /* 0x000fe20004800000 */
[----:B------:R-:W-:-:S03]  /*12ce0*/  FADD.FTZ R5, |R2|, |R3| ;  /* 0x4000000302057221 */ /* 0x000fc60000010200 */
[----:B------:R-:W-:Y:S02]  /*12cf0*/  FSEL R0, R19, R0, !P2 ;  /* 0x0000000013007208 */ /* 0x000fe40005000000 */
[----:B------:R-:W-:Y:S02]  /*12d00*/  FSETP.GTU.FTZ.AND P1, PT, |R5|, +INF , PT ;  /* 0x7f8000000500780b */ /* 0x000fe40003f3c200 */
[----:B------:R-:W-:-:S04]  /*12d10*/  LOP3.LUT R0, R0, 0x80000000, R3, 0xb8, !PT ;  /* 0x8000000000007812 */ /* 0x000fc800078eb803 */
[----:B------:R-:W-:Y:S01]  /*12d20*/  FSEL R0, R5, R0, P1 ;  /* 0x0000000005007208 */ /* 0x000fe20000800000 */
[----:B------:R-:W-:Y:S06]  /*12d30*/  BRA `(.L_x_594) ;  /* 0x0000001800d07947 */ /* 0x000fec0003800000 */
.L_x_595:
        /* <DEDUP_REMOVED lines=24> */
.L_x_599:
        /* <DEDUP_REMOVED lines=86> */
.L_x_600:
[----:B------:R-:W-:Y:S01]  /*13420*/  FFMA R0, R7, R5, R4 ;  /* 0x0000000507007223 */ /* 0x000fe20000000004 */
[----:B------:R-:W-:Y:S06]  /*13430*/  @!P4 BRA `(.L_x_601) ;  /* 0x00000000000cc947 */ /* 0x000fec0003800000 */
[----:B------:R-:W-:Y:S02]  /*13440*/  MOV R17, R26 ;  /* 0x0000001a00117202 */ /* 0x000fe40000000f00 */
[----:B------:R-:W-:-:S07]  /*13450*/  MOV R4, 0x13470 ;  /* 0x0001347000047802 */ /* 0x000fce0000000f00 */
[----:B0123--:R-:W-:Y:S05]  /*13460*/  CALL.REL.NOINC `($__internal_0_$__cuda_sm3x_div_rn_ftz_f32_slowpath) ;  /* 0x00000018002c7944 */ /* 0x00ffea0003c00000 */
.L_x_601:
        /* <DEDUP_REMOVED lines=18> */
.L_x_602:
[----:B------:R-:W-:-:S05]  /*13590*/  MOV R0, 0x3fd774eb ;  /* 0x3fd774eb00007802 */ /* 0x000fca0000000f00 */
[----:B------:R-:W-:-:S04]  /*135a0*/  @P0 FFMA.FTZ R3, R0, 0.93318945169448852539, -R3 ;  /* 0x3f6ee58100030823 */ /* 0x000fc80000010803 */
[----:B------:R-:W-:-:S07]  /*135b0*/  @!P0 FFMA.FTZ R3, R0, 0.93318945169448852539, R3 ;  /* 0x3f6ee58100038823 */ /* 0x000fce0000010003 */
.L_x_603:
        /* <DEDUP_REMOVED lines=11> */
.L_x_588:
        /* <DEDUP_REMOVED lines=11> */
.L_x_604:
        /* <DEDUP_REMOVED lines=18> */
.L_x_605:
[----:B------:R-:W-:-:S05]  /*13840*/  MOV R0, 0x3fd774eb ;  /* 0x3fd774eb00007802 */ /* 0x000fca0000000f00 */
[----:B------:R-:W-:-:S04]  /*13850*/  @P0 FFMA.FTZ R5, R0, 0.93318945169448852539, -R5 ;  /* 0x3f6ee58100050823 */ /* 0x000fc80000010805 */
[----:B------:R-:W-:-:S07]  /*13860*/  @!P0 FFMA.FTZ R5, R0, 0.93318945169448852539, R5 ;  /* 0x3f6ee58100058823 */ /* 0x000fce0000010005 */
.L_x_606:
        /* <DEDUP_REMOVED lines=10> */
[----:B----4-:R-:W-:Y:S02]  /*13910*/  FFMA.FTZ R6, R2, R2, R3 ;  /* 0x0000000202067223 */ /* 0x010fe40000010003 */
[----:B------:R-:W0:Y:S02]  /*13920*/  LDC.64 R2, c[0x0][0xe60] ;  /* 0x00039800ff027b82 */ /* 0x000e240000000a00 */
[----:B------:R-:W4:Y:S02]  /*13930*/  MUFU.SQRT R7, R6 ;  /* 0x0000000600077308 */ /* 0x000f240000002000 */
[----:B----4-:R-:W-:Y:S01]  /*13940*/  @P1 FMUL.FTZ R0, R4, R7 ;  /* 0x0000000704001220 */ /* 0x010fe20000410000 */
[----:B------:R-:W-:-:S04]  /*13950*/  FSETP.NEU.FTZ.AND P1, PT, R25, +INF , PT ;  /* 0x7f8000001900780b */ /* 0x000fc80003f3d000 */
[----:B------:R-:W-:Y:S02]  /*13960*/  FSEL R4, R0, +INF , P1 ;  /* 0x7f80000000047808 */ /* 0x000fe40000800000 */
[----:B0-----:R-:W-:-:S04]  /*13970*/  FSETP.NEU.FTZ.AND P1, PT, |R2|, |R3|, PT ;  /* 0x400000030200720b */ /* 0x001fc80003f3d200 */
[----:B------:R-:W0:Y:S01]  /*13980*/  MUFU.LG2 R4, R4 ;  /* 0x0000000400047308 */ /* 0x000e220000000c00 */
        /* <DEDUP_REMOVED lines=8> */
.L_x_587:
        /* <DEDUP_REMOVED lines=38> */
.L_x_608:
[----:B------:R-:W-:Y:S01]  /*13c70*/  FFMA R0, R5, R6, R4 ;  /* 0x0000000605007223 */ /* 0x000fe20000000004 */
[----:B------:R-:W-:Y:S06]  /*13c80*/  @!P4 BRA `(.L_x_609) ;  /* 0x000000000010c947 */ /* 0x000fec0003800000 */
[----:B------:R-:W-:Y:S01]  /*13c90*/  HFMA2.MMA R30, -RZ, RZ, 1.875, 0 ;  /* 0x3f800000ff1e7435 */ /* 0x000fe200000001ff */
[----:B------:R-:W-:Y:S02]  /*13ca0*/  MOV R17, R26 ;  /* 0x0000001a00117202 */ /* 0x000fe40000000f00 */
[----:B------:R-:W-:-:S08]  /*13cb0*/  MOV R4, 0x13cd0 ;  /* 0x00013cd000047802 */ /* 0x000fd00000000f00 */
[----:B-123--:R-:W-:Y:S05]  /*13cc0*/  CALL.REL.NOINC `($__internal_0_$__cuda_sm3x_div_rn_ftz_f32_slowpath) ;  /* 0x0000001000147944 */ /* 0x00efea0003c00000 */
.L_x_609:
        /* <DEDUP_REMOVED lines=18> */
.L_x_610:
[----:B------:R-:W-:-:S05]  /*13df0*/  MOV R0, 0x3fd774eb ;  /* 0x3fd774eb00007802 */ /* 0x000fca0000000f00 */
[----:B------:R-:W-:-:S04]  /*13e00*/  @P0 FFMA.FTZ R3, R0, 0.93318945169448852539, -R3 ;  /* 0x3f6ee58100030823 */ /* 0x000fc80000010803 */
[----:B------:R-:W-:-:S07]  /*13e10*/  @!P0 FFMA.FTZ R3, R0, 0.93318945169448852539, R3 ;  /* 0x3f6ee58100038823 */ /* 0x000fce0000010003 */
.L_x_611:
        /* <DEDUP_REMOVED lines=9> */
.L_x_607:
        /* <DEDUP_REMOVED lines=12> */
.L_x_612:
        /* <DEDUP_REMOVED lines=18> */
.L_x_613:
[----:B------:R-:W-:-:S10]  /*14090*/  HFMA2.MMA R0, -RZ, RZ, 1.9599609375, 20144 ;  /* 0x3fd774ebff007435 */ /* 0x000fd400000001ff */
[----:B------:R-:W-:-:S04]  /*140a0*/  @P0 FFMA.FTZ R3, R0, 0.93318945169448852539, -R3 ;  /* 0x3f6ee58100030823 */ /* 0x000fc80000010803 */
[----:B------:R-:W-:-:S07]  /*140b0*/  @!P0 FFMA.FTZ R3, R0, 0.93318945169448852539, R3 ;  /* 0x3f6ee58100038823 */ /* 0x000fce0000010003 */
.L_x_614:
[----:B------:R-:W5:Y:S01]  /*140c0*/  LDC.64 R4, c[0x0][0xe60] ;  /* 0x00039800ff047b82 */ /* 0x000f620000000a00 */
[----:B------:R-:W-:-:S04]  /*140d0*/  FMUL.FTZ R27, R26, 0.5 ;  /* 0x3f0000001a1b7820 */ /* 0x000fc80000410000 */
[----:B------:R-:W-:Y:S01]  /*140e0*/  FMUL.FTZ R27, R26, R27 ;  /* 0x0000001b1a1b7220 */ /* 0x000fe20000410000 */
[C---:B-----5:R-:W-:Y:S01]  /*140f0*/  FSETP.NEU.FTZ.AND P1, PT, |R4|.reuse, |R5|, PT ;  /* 0x400000050400720b */ /* 0x060fe20003f3d200 */
[----:B------:R-:W-:-:S03]  /*14100*/  FADD.FTZ R7, |R4|, |R5| ;  /* 0x4000000504077221 */ /* 0x000fc60000010200 */
[----:B------:R-:W-:Y:S02]  /*14110*/  FSEL R0, R18, R3, !P1 ;  /* 0x0000000312007208 */ /* 0x000fe40004800000 */
[----:B------:R-:W-:Y:S02]  /*14120*/  FSETP.GTU.FTZ.AND P1, PT, |R7|, +INF , PT ;  /* 0x7f8000000700780b */ /* 0x000fe40003f3c200 */
[----:B------:R-:W-:-:S04]  /*14130*/  LOP3.LUT R0, R0, 0x80000000, R5, 0xb8, !PT ;  /* 0x8000000000007812 */ /* 0x000fc800078eb805 */
[----:B------:R-:W-:Y:S01]  /*14140*/  FSEL R0, R7, R0, P1 ;  /* 0x0000000007007208 */ /* 0x000fe20000800000 */
[----:B------:R-:W-:Y:S06]  /*14150*/  BRA `(.L_x_594) ;  /* 0x0000000400c87947 */ /* 0x000fec0003800000 */
.L_x_586:
        /* <DEDUP_REMOVED lines=32> */
.L_x_615:
        /* <DEDUP_REMOVED lines=18> */
.L_x_616:
[----:B------:R-:W-:-:S05]  /*14480*/  MOV R0, 0x3fd774eb ;  /* 0x3fd774eb00007802 */ /* 0x000fca0000000f00 */
[----:B------:R-:W-:-:S04]  /*14490*/  @P0 FFMA.FTZ R3, R0, 0.93318945169448852539, -R3 ;  /* 0x3f6ee58100030823 */ /* 0x000fc80000010803 */
[----:B------:R-:W-:-:S07]  /*144a0*/  @!P0 FFMA.FTZ R3, R0, 0.93318945169448852539, R3 ;  /* 0x3f6ee58100038823 */ /* 0x000fce0000010003 */
.L_x_617:
[----:B------:R-:W4:Y:S01]  /*144b0*/  LDC.64 R4, c[0x0][0xe60] ;  /* 0x00039800ff047b82 */ /* 0x000f220000000a00 */
[----:B------:R-:W-:Y:S02]  /*144c0*/  FSETP.NEU.FTZ.AND P2, PT, R30, RZ, PT ;  /* 0x000000ff1e00720b */ /* 0x000fe40003f5d000 */
        /* <DEDUP_REMOVED lines=8> */
.L_x_585:
        /* <DEDUP_REMOVED lines=9> */
[----:B------:R-:W1:Y:S08]  /*145e0*/  FCHK P2, R17, R30 ;  /* 0x0000001e11007302 */ /* 0x000e700000040000 */
[----:B------:R-:W-:Y:S01]  /*145f0*/  @!P1 FMUL.FTZ R25, R20, 0.0625 ;  /* 0x3d80000014199820 */ /* 0x000fe20000410000 */
[----:B-----5:R-:W-:-:S04]  /*14600*/  FFMA R0, -R30, R5, 1 ;  /* 0x3f8000001e007423 */ /* 0x020fc80000000105 */
[----:B------:R-:W-:-:S04]  /*14610*/  FFMA R0, R5, R0, R5 ;  /* 0x0000000005007223 */ /* 0x000fc80000000005 */
[----:B------:R-:W-:-:S04]  /*14620*/  FFMA R3, R17, R0, RZ ;  /* 0x0000000011037223 */ /* 0x000fc800000000ff */
[----:B------:R-:W-:-:S04]  /*14630*/  FFMA R2, -R30, R3, R17 ;  /* 0x000000031e027223 */ /* 0x000fc80000000111 */
[----:B------:R-:W-:Y:S01]  /*14640*/  FFMA R0, R0, R2, R3 ;  /* 0x0000000200007223 */ /* 0x000fe20000000003 */
[----:B-1----:R-:W-:Y:S06]  /*14650*/  @!P2 BRA `(.L_x_618) ;  /* 0x000000000008a947 */ /* 0x002fec0003800000 */
[----:B------:R-:W-:-:S07]  /*14660*/  MOV R4, 0x14680 ;  /* 0x0001468000047802 */ /* 0x000fce0000000f00 */
[----:B0-234-:R-:W-:Y:S05]  /*14670*/  CALL.REL.NOINC `($__internal_0_$__cuda_sm3x_div_rn_ftz_f32_slowpath) ;  /* 0x0000000400a87944 */ /* 0x01dfea0003c00000 */
.L_x_618:
        /* <DEDUP_REMOVED lines=18> */
.L_x_619:
[----:B------:R-:W-:-:S05]  /*147a0*/  MOV R0, 0x3fd774eb ;  /* 0x3fd774eb00007802 */ /* 0x000fca0000000f00 */
[----:B------:R-:W-:-:S04]  /*147b0*/  @P0 FFMA.FTZ R5, R0, 0.93318945169448852539, -R5 ;  /* 0x3f6ee58100050823 */ /* 0x000fc80000010805 */
[----:B------:R-:W-:-:S07]  /*147c0*/  @!P0 FFMA.FTZ R5, R0, 0.93318945169448852539, R5 ;  /* 0x3f6ee58100058823 */ /* 0x000fce0000010005 */
.L_x_620:
[----:B------:R-:W1:Y:S01]  /*147d0*/  LDC.64 R2, c[0x0][0xe60] ;  /* 0x00039800ff027b82 */ /* 0x000e620000000a00 */
[----:B------:R-:W5:Y:S01]  /*147e0*/  MUFU.LG2 R27, R25 ;  /* 0x00000019001b7308 */ /* 0x000f620000000c00 */
[----:B------:R-:W-:Y:S01]  /*147f0*/  FSETP.NEU.FTZ.AND P2, PT, R30, RZ, PT ;  /* 0x000000ff1e00720b */ /* 0x000fe20003f5d000 */
[----:B-----5:R-:W-:Y:S01]  /*14800*/  FMUL.FTZ R27, R27, 0.69314718246459960938 ;  /* 0x3f3172181b1b7820 */ /* 0x020fe20000410000 */
[----:B-1----:R-:W-:-:S04]  /*14810*/  FSETP.NEU.FTZ.AND P1, PT, |R2|, |R3|, PT ;  /* 0x400000030200720b */ /* 0x002fc80003f3d200 */
[----:B------:R-:W-:Y:S01]  /*14820*/  FSEL R0, R18, R5, !P1 ;  /* 0x0000000512007208 */ /* 0x000fe20004800000 */
[----:B------:R-:W-:-:S03]  /*14830*/  FADD.FTZ R5, |R2|, |R3| ;  /* 0x4000000302057221 */ /* 0x000fc60000010200 */
[----:B------:R-:W-:Y:S02]  /*14840*/  FSEL R0, R19, R0, !P2 ;  /* 0x0000000013007208 */ /* 0x000fe40005000000 */
[----:B------:R-:W-:Y:S02]  /*14850*/  FSETP.GTU.FTZ.AND P1, PT, |R5|, +INF , PT ;  /* 0x7f8000000500780b */ /* 0x000fe40003f3c200 */
[----:B------:R-:W-:-:S04]  /*14860*/  LOP3.LUT R0, R0, 0x80000000, R3, 0xb8, !PT ;  /* 0x8000000000007812 */ /* 0x000fc800078eb803 */
[----:B------:R-:W-:-:S07]  /*14870*/  FSEL R0, R5, R0, P1 ;  /* 0x0000000005007208 */ /* 0x000fce0000800000 */
.L_x_594:
[-C--:B------:R-:W-:Y:S01]  /*14880*/  FMUL.FTZ R2, R10, R0.reuse ;  /* 0x000000000a027220 */ /* 0x080fe20000410000 */
        /* <DEDUP_REMOVED lines=15> */
[----:B------:R-:W5:Y:S08]  /*14980*/  @P1 MUFU.EX2 R0, R0 ;  /* 0x0000000000001308 */ /* 0x000f700000000800 */
[----:B------:R-:W0:Y:S01]  /*14990*/  @P1 MUFU.COS R3, R2 ;  /* 0x0000000200031308 */ /* 0x000e220000000000 */
[C---:B-----5:R-:W-:Y:S01]  /*149a0*/  @P1 FMUL.FTZ R11, R0.reuse, R11 ;  /* 0x0000000b000b1220 */ /* 0x060fe20000410000 */
[----:B0-----:R-:W-:Y:S01]  /*149b0*/  @P1 FMUL.FTZ R10, R0, R3 ;  /* 0x00000003000a1220 */ /* 0x001fe20000410000 */
[----:B------:R-:W-:Y:S06]  /*149c0*/  @P1 BRA `(.L_x_625) ;  /* 0x0000000000981947 */ /* 0x000fec0003800000 */
[----:B------:R-:W-:Y:S01]  /*149d0*/  FADD.FTZ R0, R27, -162.88958740234375 ;  /* 0xc322e3bc1b007421 */ /* 0x000fe20000010000 */
[----:B----4-:R-:W-:-:S03]  /*149e0*/  FMUL.RZ R6, R4, 0.15915493667125701904 ;  /* 0x3e22f98304067820 */ /* 0x010fc6000040c000 */
[----:B------:R-:W-:Y:S01]  /*149f0*/  FMUL.FTZ R0, R0, 1.4426950216293334961 ;  /* 0x3fb8aa3b00007820 */ /* 0x000fe20000410000 */
[----:B------:R-:W-:Y:S08]  /*14a00*/  MUFU.SIN R7, R6 ;  /* 0x0000000600077308 */ /* 0x000ff00000000400 */
[----:B------:R-:W0:Y:S08]  /*14a10*/  MUFU.EX2 R0, R0 ;  /* 0x0000000000007308 */ /* 0x000e300000000800 */
[----:B------:R-:W4:Y:S01]  /*14a20*/  MUFU.COS R5, R6 ;  /* 0x0000000600057308 */ /* 0x000f220000000000 */
[----:B0-----:R-:W-:-:S02]  /*14a30*/  LEA.HI R3, R0, 0xffffffed, RZ, 0x9 ;  /* 0xffffffed00037811 */ /* 0x001fc400078f48ff */
        /* <DEDUP_REMOVED lines=14> */
.L_x_624:
        /* <DEDUP_REMOVED lines=10> */
.L_x_623:
[----:B------:R-:W-:-:S04]  /*14bc0*/  FMUL.RZ R4, R4, 0.15915493667125701904 ;  /* 0x3e22f98304047820 */ /* 0x000fc8000040c000 */
[----:B------:R0:W0:Y:S08]  /*14bd0*/  MUFU.SIN R11, R4 ;  /* 0x00000004000b7308 */ /* 0x0000300000000400 */
[----:B------:R0:W0:Y:S01]  /*14be0*/  MUFU.COS R10, R4 ;  /* 0x00000004000a7308 */ /* 0x0000220000000000 */
[----:B------:R-:W-:Y:S05]  /*14bf0*/  BRA `(.L_x_625) ;  /* 0x00000000000c7947 */ /* 0x000fea0003800000 */
.L_x_622:
[----:B------:R-:W-:Y:S01]  /*14c00*/  FMUL.FTZ R10, R27, 1.4426950216293334961 ;  /* 0x3fb8aa3b1b0a7820 */ /* 0x000fe20000410000 */
[----:B------:R-:W-:-:S05]  /*14c10*/  MOV R11, R4 ;  /* 0x00000004000b7202 */ /* 0x000fca0000000f00 */
[----:B------:R-:W0:Y:S02]  /*14c20*/  MUFU.EX2 R10, R10 ;  /* 0x0000000a000a7308 */ /* 0x000e240000000800 */
.L_x_625:
[----:B------:R-:W-:Y:S05]  /*14c30*/  BSYNC B0 ;  /* 0x0000000000007941 */ /* 0x000fea0003800000 */
.L_x_621:
[----:B------:R-:W-:-:S04]  /*14c40*/  LEA R2, P1, R24, UR8, 0x5 ;  /* 0x0000000818027c11 */ /* 0x000fc8000f8228ff */
[C---:B------:R-:W-:Y:S02]  /*14c50*/  LEA.HI.X R3, R24.reuse, UR9, R23, 0x5, P1 ;  /* 0x0000000918037c11 */ /* 0x040fe400088f2c17 */
[----:B------:R-:W-:-:S03]  /*14c60*/  IADD3 R24, P1, R24, UR4, RZ ;  /* 0x0000000418187c10 */ /* 0x000fc6000ff3e0ff */
[----:B0123--:R0:W-:Y:S01]  /*14c70*/  STG.E.128 desc[UR14][R2.64], R12 ;  /* 0x0000000c02007986 */ /* 0x00f1e2000c101d0e */
[----:B------:R-:W-:Y:S02]  /*14c80*/  SHF.L.U32 R0, R24, 0x2, RZ ;  /* 0x0000000218007819 */ /* 0x000fe400000006ff */
[----:B------:R-:W-:Y:S01]  /*14c90*/  IADD3.X R23, RZ, R23, RZ, P1, !PT ;  /* 0x00000017ff177210 */ /* 0x000fe20000ffe4ff */
[----:B----4-:R0:W-:Y:S01]  /*14ca0*/  STG.E.128 desc[UR14][R2.64+0x10], R8 ;  /* 0x0000100802007986 */ /* 0x0101e2000c101d0e */
[----:B------:R-:W-:Y:S02]  /*14cb0*/  ISETP.GE.U32.AND P1, PT, R0, UR12, PT ;  /* 0x0000000c00007c0c */ /* 0x000fe4000bf26070 */
[C---:B------:R-:W-:Y:S02]  /*14cc0*/  SHF.L.U64.HI R0, R24.reuse, 0x2, R23 ;  /* 0x0000000218007819 */ /* 0x040fe40000010217 */
[----:B------:R-:W-:Y:S02]  /*14cd0*/  ISETP.LT.U32.AND P2, PT, R24, 0x4000, PT ;  /* 0x000040001800780c */ /* 0x000fe40003f41070 */
[----:B------:R-:W-:-:S02]  /*14ce0*/  ISETP.GE.AND.EX P1, PT, R0, UR10, PT, P1 ;  /* 0x0000000a00007c0c */ /* 0x000fc4000bf26310 */
[----:B------:R-:W-:-:S13]  /*14cf0*/  ISETP.LT.U32.AND.EX P2, PT, R23, RZ, PT, P2 ;  /* 0x000000ff1700720c */ /* 0x000fda0003f41120 */
[----:B0-----:R-:W-:Y:S05]  /*14d00*/  @!P1 BRA P2, `(.L_x_626) ;  /* 0xffffff5c00149947 */ /* 0x001fea000103ffff */
[----:B------:R-:W-:Y:S05]  /*14d10*/  EXIT ;  /* 0x000000000000794d */ /* 0x000fea0003800000 */
        .weak           $__internal_0_$__cuda_sm3x_div_rn_ftz_f32_slowpath
        .type           $__internal_0_$__cuda_sm3x_div_rn_ftz_f32_slowpath,@function
        .size           $__internal_0_$__cuda_sm3x_div_rn_ftz_f32_slowpath,(.L_x_5361 - $__internal_0_$__cuda_sm3x_div_rn_ftz_f32_slowpath)
$__internal_0_$__cuda_sm3x_div_rn_ftz_f32_slowpath:
[----:B------:R-:W-:Y:S01]  /*14d20*/  SHF.R.U32.HI R3, RZ, 0x17, R30 ;  /* 0x00000017ff037819 */ /* 0x000fe2000001161e */
[----:B------:R-:W-:Y:S01]  /*14d30*/  BSSY B0, `(.L_x_627) ;  /* 0x000004e000007945 */ /* 0x000fe20003800000 */
[----:B------:R-:W-:-:S03]  /*14d40*/  SHF.R.U32.HI R6, RZ, 0x17, R17 ;  /* 0x00000017ff067819 */ /* 0x000fc60000011611 */
[----:B------:R-:W-:Y:S01]  /*14d50*/  BSSY B1, `(.L_x_628) ;  /* 0x0000025000017945 */ /* 0x000fe20003800000 */
[----:B------:R-:W-:Y:S02]  /*14d60*/  LOP3.LUT R3, R3, 0xff, RZ, 0xc0, !PT ;  /* 0x000000ff03037812 */ /* 0x000fe400078ec0ff */
[----:B------:R-:W-:Y:S02]  /*14d70*/  LOP3.LUT R6, R6, 0xff, RZ, 0xc0, !PT ;  /* 0x000000ff06067812 */ /* 0x000fe400078ec0ff */
[----:B------:R-:W-:Y:S02]  /*14d80*/  IADD3 R0, R3, -0x1, RZ ;  /* 0xffffffff03007810 */ /* 0x000fe40007ffe0ff */
[----:B------:R-:W-:Y:S02]  /*14d90*/  IADD3 R5, R6, -0x1, RZ ;  /* 0xffffffff06057810 */ /* 0x000fe40007ffe0ff */
[----:B------:R-:W-:-:S04]  /*14da0*/  ISETP.GT.U32.AND P1, PT, R0, 0xfd, PT ;  /* 0x000000fd0000780c */ /* 0x000fc80003f24070 */
[----:B------:R-:W-:-:S13]  /*14db0*/  ISETP.GT.U32.OR P1, PT, R5, 0xfd, P1 ;  /* 0x000000fd0500780c */ /* 0x000fda0000f24470 */
[----:B------:R-:W-:Y:S05]  /*14dc0*/  @!P1 BRA `(.L_x_629) ;  /* 0x0000000000749947 */ /* 0x000fea0003800000 */
[----:B------:R-:W-:Y:S02]  /*14dd0*/  FSETP.GTU.FTZ.AND P2, PT, |R17|, +INF , PT ;  /* 0x7f8000001100780b */ /* 0x000fe40003f5c200 */
[----:B------:R-:W-:-:S04]  /*14de0*/  FSETP.GTU.FTZ.AND P1, PT, |R30|, +INF , PT ;  /* 0x7f8000001e00780b */ /* 0x000fc80003f3c200 */
[----:B------:R-:W-:-:S13]  /*14df0*/  PLOP3.LUT P1, PT, P2, P1, PT, 0xa8, 0x0 ;  /* 0x000000000000781c */ /* 0x000fda0001723570 */
[----:B------:R-:W-:Y:S05]  /*14e00*/  @P1 BREAK B1 ;  /* 0x0000000000011942 */ /* 0x000fea0003800000 */
[----:B------:R-:W-:Y:S05]  /*14e10*/  @P1 BRA `(.L_x_630) ;  /* 0x0000000000f81947 */ /* 0x000fea0003800000 */
[C---:B------:R-:W-:Y:S02]  /*14e20*/  FSETP.NEU.FTZ.AND P6, PT, R17.reuse, RZ, PT ;  /* 0x000000ff1100720b */ /* 0x040fe40003fdd000 */
[----:B------:R-:W-:Y:S02]  /*14e30*/  FSETP.NEU.FTZ.AND P1, PT, R17, RZ, PT ;  /* 0x000000ff1100720b */ /* 0x000fe40003f3d000 */
[----:B------:R-:W-:Y:S02]  /*14e40*/  FSETP.NEU.FTZ.AND P2, PT, R30, RZ, PT ;  /* 0x000000ff1e00720b */ /* 0x000fe40003f5d000 */
[----:B------:R-:W-:-:S07]  /*14e50*/  LOP3.LUT R2, R2, 0xfffffffb, RZ, 0xc0, !PT ;  /* 0xfffffffb02027812 */ /* 0x000fce00078ec0ff */
[----:B------:R-:W-:-:S04]  /*14e60*/  @P6 LOP3.LUT R2, R2, 0x4, RZ, 0xfc, !PT ;  /* 0x0000000402026812 */ /* 0x000fc800078efcff */
[----:B------:R-:W-:Y:S01]  /*14e70*/  LOP3.LUT R2, R2, 0xfffffffe, RZ, 0xc0, !PT ;  /* 0xfffffffe02027812 */ /* 0x000fe200078ec0ff */
[----:B------:R-:W-:Y:S05]  /*14e80*/  @!P2 BREAK !P1, B1 ;  /* 0x000000000001a942 */ /* 0x000fea0004800000 */
[----:B------:R-:W-:Y:S01]  /*14e90*/  @P2 LOP3.LUT R2, R2, 0x1, RZ, 0xfc, !PT ;  /* 0x0000000102022812 */ /* 0x000fe200078efcff */
[----:B------:R-:W-:Y:S06]  /*14ea0*/  @!P2 BRA !P1, `(.L_x_631) ;  /* 0x0000000000cca947 */ /* 0x000fec0004800000 */
[C---:B------:R-:W-:Y:S02]  /*14eb0*/  FSETP.NEU.FTZ.AND P1, PT, |R17|.reuse, +INF , PT ;  /* 0x7f8000001100780b */ /* 0x040fe40003f3d200 */
[----:B------:R-:W-:Y:S02]  /*14ec0*/  FSETP.NEU.FTZ.AND P6, PT, |R30|, +INF , PT ;  /* 0x7f8000001e00780b */ /* 0x000fe40003fdd200 */
[----:B------:R-:W-:Y:S02]  /*14ed0*/  FSETP.NEU.FTZ.AND P2, PT, |R17|, +INF , PT ;  /* 0x7f8000001100780b */ /* 0x000fe40003f5d200 */
[----:B------:R-:W-:-:S09]  /*14ee0*/  LOP3.LUT R2, R2, 0xfffffffd, RZ, 0xc0, !PT ;  /* 0xfffffffd02027812 */ /* 0x000fd200078ec0ff */
[----:B------:R-:W-:Y:S05]  /*14ef0*/  @!P6 BREAK !P1, B1 ;  /* 0x000000000001e942 */ /* 0x000fea0004800000 */
[----:B------:R-:W-:Y:S01]  /*14f00*/  @P2 LOP3.LUT R2, R2, 0x2, RZ, 0xfc, !PT ;  /* 0x0000000202022812 */ /* 0x000fe200078efcff */
[----:B------:R-:W-:Y:S06]  /*14f10*/  @!P6 BRA !P1, `(.L_x_631) ;  /* 0x0000000000b0e947 */ /* 0x000fec0004800000 */
[----:B------:R-:W-:-:S04]  /*14f20*/  FSETP.NEU.FTZ.AND P1, PT, R17, RZ, PT ;  /* 0x000000ff1100720b */ /* 0x000fc80003f3d000 */
[----:B------:R-:W-:-:S13]  /*14f30*/  PLOP3.LUT P1, PT, P6, P1, PT, 0x2a, 0x0 ;  /* 0x000000000000781c */ /* 0x000fda0003722572 */
[----:B------:R-:W-:Y:S05]  /*14f40*/  @P1 BREAK B1 ;  /* 0x0000000000011942 */ /* 0x000fea0003800000 */
[----:B------:R-:W-:Y:S05]  /*14f50*/  @P1 BRA `(.L_x_632) ;  /* 0x0000000000981947 */ /* 0x000fea0003800000 */
[----:B------:R-:W-:-:S04]  /*14f60*/  FSETP.NEU.FTZ.AND P6, PT, R30, RZ, PT ;  /* 0x000000ff1e00720b */ /* 0x000fc80003fdd000 */
[----:B------:R-:W-:-:S13]  /*14f70*/  PLOP3.LUT P1, PT, P2, P6, PT, 0x2a, 0x0 ;  /* 0x000000000000781c */ /* 0x000fda000172c572 */
[----:B------:R-:W-:Y:S05]  /*14f80*/  @P1 BREAK B1 ;  /* 0x0000000000011942 */ /* 0x000fea0003800000 */
[----:B------:R-:W-:Y:S05]  /*14f90*/  @P1 BRA `(.L_x_633) ;  /* 0x00000000007c1947 */ /* 0x000fea0003800000 */
.L_x_629:
[----:B------:R-:W-:Y:S05]  /*14fa0*/  BSYNC B1 ;  /* 0x0000000000017941 */ /* 0x000fea0003800000 */
.L_x_628:
[----:B------:R-:W-:Y:S01]  /*14fb0*/  IADD3 R3, R3, -0x7f, RZ ;  /* 0xffffff8103037810 */ /* 0x000fe20007ffe0ff */
[----:B------:R-:W-:Y:S01]  /*14fc0*/  BSSY B1, `(.L_x_634) ;  /* 0x000001b000017945 */ /* 0x000fe20003800000 */
[----:B------:R-:W-:-:S03]  /*14fd0*/  IADD3 R6, R6, -0x7f, RZ ;  /* 0xffffff8106067810 */ /* 0x000fc60007ffe0ff */
[----:B------:R-:W-:Y:S01]  /*14fe0*/  IMAD R31, R3, -0x800000, R30 ;  /* 0xff800000031f7824 */ /* 0x000fe200078e021e */
[C---:B------:R-:W-:Y:S01]  /*14ff0*/  IADD3 R3, R6.reuse, -R3, RZ ;  /* 0x8000000306037210 */ /* 0x040fe20007ffe0ff */
[----:B------:R-:W-:Y:S02]  /*15000*/  IMAD R0, R6, -0x800000, R17 ;  /* 0xff80000006007824 */ /* 0x000fe400078e0211 */
[----:B------:R-:W0:Y:S01]  /*15010*/  MUFU.RCP R16, R31 ;  /* 0x0000001f00107308 */ /* 0x000e220000001000 */
[----:B------:R-:W-:-:S04]  /*15020*/  FADD.FTZ R5, -R31, -RZ ;  /* 0x800000ff1f057221 */ /* 0x000fc80000010100 */
[----:B0-----:R-:W-:-:S04]  /*15030*/  FFMA R7, R16, R5, 1 ;  /* 0x3f80000010077423 */ /* 0x001fc80000000005 */
[----:B------:R-:W-:-:S04]  /*15040*/  FFMA R7, R16, R7, R16 ;  /* 0x0000000710077223 */ /* 0x000fc80000000010 */
[----:B------:R-:W-:-:S04]  /*15050*/  FFMA R16, R0, R7, RZ ;  /* 0x0000000700107223 */ /* 0x000fc800000000ff */
[----:B------:R-:W-:-:S04]  /*15060*/  FFMA R17, R5, R16, R0 ;  /* 0x0000001005117223 */ /* 0x000fc80000000000 */
[----:B------:R-:W-:-:S04]  /*15070*/  FFMA R17, R7, R17, R16 ;  /* 0x0000001107117223 */ /* 0x000fc80000000010 */
[----:B------:R-:W-:-:S04]  /*15080*/  FFMA R0, R5, R17, R0 ;  /* 0x0000001105007223 */ /* 0x000fc80000000000 */
[----:B------:R-:W-:-:S05]  /*15090*/  FFMA.FTZ R0, R7, R0, R17 ;  /* 0x0000000007007223 */ /* 0x000fca0000010011 */
[----:B------:R-:W-:-:S04]  /*150a0*/  SHF.R.U32.HI R5, RZ, 0x17, R0 ;  /* 0x00000017ff057819 */ /* 0x000fc80000011600 */
[----:B------:R-:W-:-:S04]  /*150b0*/  LOP3.LUT R6, R5, 0xff, RZ, 0xc0, !PT ;  /* 0x000000ff05067812 */ /* 0x000fc800078ec0ff */
[----:B------:R-:W-:-:S04]  /*150c0*/  IADD3 R5, R6, R3, RZ ;  /* 0x0000000306057210 */ /* 0x000fc80007ffe0ff */
[----:B------:R-:W-:-:S04]  /*150d0*/  IADD3 R6, R5, -0x1, RZ ;  /* 0xffffffff05067810 */ /* 0x000fc80007ffe0ff */
[----:B------:R-:W-:-:S13]  /*150e0*/  ISETP.GE.U32.AND P1, PT, R6, 0xfe, PT ;  /* 0x000000fe0600780c */ /* 0x000fda0003f26070 */
[----:B------:R-:W-:Y:S05]  /*150f0*/  @!P1 BRA `(.L_x_635) ;  /* 0x0000000000189947 */ /* 0x000fea0003800000 */
[----:B------:R-:W-:Y:S02]  /*15100*/  ISETP.GT.AND P1, PT, R5, 0xfe, PT ;  /* 0x000000fe0500780c */ /* 0x000fe40003f24270 */
[----:B------:R-:W-:-:S11]  /*15110*/  LOP3.LUT R3, R0, 0x80000000, RZ, 0xc0, !PT ;  /* 0x8000000000037812 */ /* 0x000fd600078ec0ff */
[----:B------:R-:W-:-:S04]  /*15120*/  @!P1 ISETP.GE.AND P2, PT, R5, 0x1, PT ;  /* 0x000000010500980c */ /* 0x000fc80003f46270 */
[C---:B------:R-:W-:Y:S02]  /*15130*/  @!P1 SEL R0, R3.reuse, R0, !P2 ;  /* 0x0000000003009207 */ /* 0x040fe40005000000 */
[----:B------:R-:W-:Y:S01]  /*15140*/  @P1 LOP3.LUT R0, R3, 0x7f800000, RZ, 0xfc, !PT ;  /* 0x7f80000003001812 */ /* 0x000fe200078efcff */
[----:B------:R-:W-:Y:S06]  /*15150*/  BRA `(.L_x_636) ;  /* 0x0000000000047947 */ /* 0x000fec0003800000 */
.L_x_635:
[----:B------:R-:W-:-:S07]  /*15160*/  LEA R0, R3, R0, 0x17 ;  /* 0x0000000003007211 */ /* 0x000fce00078eb8ff */
.L_x_636:
[----:B------:R-:W-:Y:S05]  /*15170*/  BSYNC B1 ;  /* 0x0000000000017941 */ /* 0x000fea0003800000 */
.L_x_634:
[----:B------:R-:W-:Y:S05]  /*15180*/  BRA `(.L_x_637) ;  /* 0x0000000000207947 */ /* 0x000fea0003800000 */
.L_x_633:
[----:B------:R-:W-:-:S04]  /*15190*/  LOP3.LUT R0, R30, 0x80000000, R17, 0x48, !PT ;  /* 0x800000001e007812 */ /* 0x000fc800078e4811 */
[----:B------:R-:W-:Y:S01]  /*151a0*/  LOP3.LUT R0, R0, 0x7f800000, RZ, 0xfc, !PT ;  /* 0x7f80000000007812 */ /* 0x000fe200078efcff */
[----:B------:R-:W-:Y:S06]  /*151b0*/  BRA `(.L_x_637) ;  /* 0x0000000000147947 */ /* 0x000fec0003800000 */
.L_x_632:
[----:B------:R-:W-:Y:S01]  /*151c0*/  LOP3.LUT R0, R30, 0x80000000, R17, 0x48, !PT ;  /* 0x800000001e007812 */ /* 0x000fe200078e4811 */
[----:B------:R-:W-:Y:S06]  /*151d0*/  BRA `(.L_x_637) ;  /* 0x00000000000c7947 */ /* 0x000fec0003800000 */
.L_x_631:
[----:B------:R-:W0:Y:S01]  /*151e0*/  MUFU.RSQ R0, -QNAN ;  /* 0xffc0000000007908 */ /* 0x000e220000001400 */
[----:B------:R-:W-:Y:S05]  /*151f0*/  BRA `(.L_x_637) ;  /* 0x0000000000047947 */ /* 0x000fea0003800000 */
.L_x_630:
[----:B------:R-:W-:-:S07]  /*15200*/  FADD.FTZ R0, R17, R30 ;  /* 0x0000001e11007221 */ /* 0x000fce0000010000 */
.L_x_637:
[----:B------:R-:W-:Y:S05]  /*15210*/  BSYNC B0 ;  /* 0x0000000000007941 */ /* 0x000fea0003800000 */
.L_x_627:
[----:B------:R-:W-:-:S06]  /*15220*/  HFMA2.MMA R5, -RZ, RZ, 0, 0 ;  /* 0x00000000ff057435 */ /* 0x000fcc00000001ff */
[----:B0-----:R-:W-:Y:S05]  /*15230*/  RET.REL.NODEC R4 `(_ZN2at6native57_GLOBAL__N__f3eca4a2_24_ForeachBinaryOpScalar_cu_86b9896c25multi_tensor_apply_kernelINS1_18TensorListMetadataILi2EEENS1_21BinaryOpScalarFunctorIN3c107complexIfEELi2ELi1ELi1EEEJNS1_21reverse_power_functorIS8_EES8_EEEvT_T0_DpT1_) ;  /* 0xfffffeac04707950 */ /* 0x001fea0003c3ffff */
.L_x_638:
        /* <DEDUP_REMOVED lines=12> */
.L_x_5361:


//--------------------- .text._ZN2at6native57_GLOBAL__N__f3eca4a2_24_ForeachBinaryOpScalar_cu_86b9896c25multi_tensor_apply_kernelINS1_18TensorListMetadataILi2EEENS1_21BinaryOpScalarFunctorIN3c107complexIdEELi2ELi1ELi1EEEJNS1_21reverse_power_functorIS8_EES8_EEEvT_T0_DpT1_ --------------------------
	.section	.text._ZN2at6native57_GLOBAL__N__f3eca4a2_24_ForeachBinaryOpScalar_cu_86b9896c25multi_tensor_apply_kernelINS1_18TensorListMetadataILi2EEENS1_21BinaryOpScalarFunctorIN3c107complexIdEELi2ELi1ELi1EEEJNS1_21reverse_power_functorIS8_EES8_EEEvT_T0_DpT1_,"ax",@progbits
	.align	128
.text._ZN2at6native57_GLOBAL__N__f3eca4a2_24_ForeachBinaryOpScalar_cu_86b9896c25multi_tensor_apply_kernelINS1_18TensorListMetadataILi2EEENS1_21BinaryOpScalarFunctorIN3c107complexIdEELi2ELi1ELi1EEEJNS1_21reverse_power_functorIS8_EES8_EEEvT_T0_DpT1_:
        .type           _ZN2at6native57_GLOBAL__N__f3eca4a2_24_ForeachBinaryOpScalar_cu_86b9896c25multi_tensor_apply_kernelINS1_18TensorListMetadataILi2EEENS1_21BinaryOpScalarFunctorIN3c107complexIdEELi2ELi1ELi1EEEJNS1_21reverse_power_functorIS8_EES8_EEEvT_T0_DpT1_,@function
        .size           _ZN2at6native57_GLOBAL__N__f3eca4a2_24_ForeachBinaryOpScalar_cu_86b9896c25multi_tensor_apply_kernelINS1_18TensorListMetadataILi2EEENS1_21BinaryOpScalarFunctorIN3c107complexIdEELi2ELi1ELi1EEEJNS1_21reverse_power_functorIS8_EES8_EEEvT_T0_DpT1_,(.L_x_5363 - _ZN2at6native57_GLOBAL__N__f3eca4a2_24_ForeachBinaryOpScalar_cu_86b9896c25multi_tensor_apply_kernelINS1_18TensorListMetadataILi2EEENS1_21BinaryOpScalarFunctorIN3c107complexIdEELi2ELi1ELi1EEEJNS1_21reverse_power_functorIS8_EES8_EEEvT_T0_DpT1_)
        .other          _ZN2at6native57_GLOBAL__N__f3eca4a2_24_ForeachBinaryOpScalar_cu_86b9896c25multi_tensor_apply_kernelINS1_18TensorListMetadataILi2EEENS1_21BinaryOpScalarFunctorIN3c107complexIdEELi2ELi1ELi1EEEJNS1_21reverse_power_functorIS8_EES8_EEEvT_T0_DpT1_,@"STO_CUDA_ENTRY STV_DEFAULT"
_ZN2at6native57_GLOBAL__N__f3eca4a2_24_ForeachBinaryOpScalar_cu_86b9896c25multi_tensor_apply_kernelINS1_18TensorListMetadataILi2EEENS1_21BinaryOpScalarFunctorIN3c107complexIdEELi2ELi1ELi1EEEJNS1_21reverse_power_functorIS8_EES8_EEEvT_T0_DpT1_:
[----:B------:R-:W0:Y:S08]  /*0000*/  LDC R1, c[0x0][0x28] ;  /* 0x00000a00ff017b82 */ /* 0x000e300000000800 */
[----:B------:R-:W1:Y:S01]  /*0010*/  S2UR UR4, SR_CTAID.X ;  /* 0x00000000000479c3 */ /* 0x000e620000002500 */
[----:B------:R-:W-:Y:S01]  /*0020*/  UMOV UR5, 0x740 ;  /* 0x0000074000057882 */ /* 0x000fe20000000000 */
[----:B------:R-:W-:Y:S01]  /*0030*/  ULDC.64 UR16, c[0x0][0x208] ;  /* 0x0000820000107ab9 */ /* 0x000fe20000000a00 */
[----:B0-----:R-:W-:Y:S01]  /*0040*/  VIADD R1, R1, 0xffffffd8 ;  /* 0xffffffd801017836 */ /* 0x001fe20000000000 */
[----:B-1----:R-:W-:-:S03]  /*0050*/  ULEA UR5, UR4, UR5, 0x2 ;  /* 0x0000000504057291 */ /* 0x002fc6000f8e103f */
        /* <DEDUP_REMOVED lines=20> */
[----:B------:R-:W0:Y:S01]  /*01a0*/  MUFU.RCP64H R3, 2.718280792236328125 ;  /* 0x4005bf0a00037908 */ /* 0x000e220000001800 */
[----:B------:R-:W-:Y:S01]  /*01b0*/  IMAD.MOV.U32 R6, RZ, RZ, -0x74eba897 ;  /* 0x8b145769ff067424 */ /* 0x000fe200078e00ff */
[----:B------:R-:W-:Y:S01]  /*01c0*/  ULDC.64 UR4, c[0x0][0xe60] ;  /* 0x0003980000047ab9 */ /* 0x000fe20000000a00 */
[----:B------:R-:W-:Y:S01]  /*01d0*/  IMAD.MOV.U32 R7, RZ, RZ, 0x4005bf0a ;  /* 0x4005bf0aff077424 */ /* 0x000fe200078e00ff */
[----:B------:R-:W1:Y:S01]  /*01e0*/  LDC R8, c[0x0][0xe64] ;  /* 0x00039900ff087b82 */ /* 0x000e620000000800 */
[----:B------:R-:W-:-:S06]  /*01f0*/  IMAD.MOV.U32 R2, RZ, RZ, 0x1 ;  /* 0x00000001ff027424 */ /* 0x000fcc00078e00ff */
[----:B0-----:R-:W-:-:S08]  /*0200*/  DFMA R4, R2, -R6, 1 ;  /* 0x3ff000000204742b */ /* 0x001fd00000000806 */
[----:B------:R-:W-:Y:S01]  /*0210*/  DFMA R4, R4, R4, R4 ;  /* 0x000000040404722b */ /* 0x000fe20000000004 */
[----:B-1----:R-:W-:-:S07]  /*0220*/  FSETP.GEU.AND P1, PT, |R8|, 6.5827683646048100446e-37, PT ;  /* 0x036000000800780b */ /* 0x002fce0003f2e200 */
[----:B------:R-:W-:-:S08]  /*0230*/  DFMA R4, R2, R4, R2 ;  /* 0x000000040204722b */ /* 0x000fd00000000002 */
[----:B------:R-:W-:-:S08]  /*0240*/  DFMA R2, R4, -R6, 1 ;  /* 0x3ff000000402742b */ /* 0x000fd00000000806 */
[----:B------:R-:W-:-:S08]  /*0250*/  DFMA R2, R4, R2, R4 ;  /* 0x000000020402722b */ /* 0x000fd00000000004 */
[----:B------:R-:W-:-:S08]  /*0260*/  DMUL R40, R2, UR4 ;  /* 0x0000000402287c28 */ /* 0x000fd00008000000 */
[----:B------:R-:W-:-:S08]  /*0270*/  DFMA R4, R40, -R6, UR4 ;  /* 0x0000000428047e2b */ /* 0x000fd00008000806 */
[----:B------:R-:W-:-:S10]  /*0280*/  DFMA R40, R2, R4, R40 ;  /* 0x000000040228722b */ /* 0x000fd40000000028 */
[----:B------:R-:W-:-:S05]  /*0290*/  FFMA R0, RZ, 2.0897850990295410156, R41 ;  /* 0x4005bf0aff007823 */ /* 0x000fca0000000029 */
[----:B------:R-:W-:-:S13]  /*02a0*/  FSETP.GT.AND P0, PT, |R0|, 1.469367938527859385e-39, PT ;  /* 0x001000000000780b */ /* 0x000fda0003f04200 */
[----:B------:R-:W-:Y:S05]  /*02b0*/  @P0 BRA P1, `(.L_x_640) ;  /* 0x0000000000240947 */ /* 0x000fea0000800000 */
[----:B------:R-:W-:Y:S01]  /*02c0*/  ULDC.64 UR4, c[0x0][0xe60] ;  /* 0x0003980000047ab9 */ /* 0x000fe20000000a00 */
[----:B------:R-:W-:Y:S01]  /*02d0*/  IMAD.MOV.U32 R28, RZ, RZ, -0x74eba897 ;  /* 0x8b145769ff1c7424 */ /* 0x000fe200078e00ff */
[----:B------:R-:W-:Y:S01]  /*02e0*/  MOV R26, 0x330 ;  /* 0x00000330001a7802 */ /* 0x000fe20000000f00 */
[----:B------:R-:W-:Y:S02]  /*02f0*/  IMAD.U32 R24, RZ, RZ, UR4 ;  /* 0x00000004ff187e24 */ /* 0x000fe4000f8e00ff */
[----:B------:R-:W-:Y:S02]  /*0300*/  IMAD.U32 R25, RZ, RZ, UR5 ;  /* 0x00000005ff197e24 */ /* 0x000fe4000f8e00ff */
[----:B------:R-:W-:-:S07]  /*0310*/  IMAD.MOV.U32 R27, RZ, RZ, 0x4005bf0a ;  /* 0x4005bf0aff1b7424 */ /* 0x000fce00078e00ff */
[----:B------:R-:W-:Y:S05]  /*0320*/  CALL.REL.NOINC `($__internal_1_$__cuda_sm20_div_rn_f64_full) ;  /* 0x000004c400847944 */ /* 0x000fea0003c00000 */
[----:B------:R-:W-:Y:S02]  /*0330*/  IMAD.MOV.U32 R40, RZ, RZ, R24 ;  /* 0x000000ffff287224 */ /* 0x000fe400078e0018 */
[----:B------:R-:W-:-:S07]  /*0340*/  IMAD.MOV.U32 R41, RZ, RZ, R25 ;  /* 0x000000ffff297224 */ /* 0x000fce00078e0019 */
.L_x_640:
        /* <DEDUP_REMOVED lines=27> */
.L_x_641:
[----:B------:R-:W0:Y:S01]  /*0500*/  LDC.64 R6, c[0x0][0xe68] ;  /* 0x00039a00ff067b82 */ /* 0x000e220000000a00 */
[----:B------:R-:W1:Y:S01]  /*0510*/  S2R R0, SR_TID.X ;  /* 0x0000000000007919 */ /* 0x000e620000002100 */
[----:B------:R-:W-:Y:S01]  /*0520*/  ULDC UR21, c[0x0][0x0] ;  /* 0x0000000000157ab9 */ /* 0x000fe20000000800 */
[----:B------:R-:W-:Y:S01]  /*0530*/  UMOV UR4, URZ ;  /* 0x0000003f00047c82 */ /* 0x000fe20008000000 */
[----:B------:R-:W-:-:S04]  /*0540*/  UMOV UR5, URZ ;  /* 0x0000003f00057c82 */ /* 0x000fc80008000000 */
[----:B------:R-:W2:Y:S01]  /*0550*/  LDC.64 R8, c[0x0][0xe60] ;  /* 0x00039800ff087b82 */ /* 0x000ea20000000a00 */
[C---:B0-----:R-:W-:Y:S02]  /*0560*/  DMUL R4, R6.reuse, 4 ;  /* 0x4010000006047828 */ /* 0x041fe40000000000 */
[----:B------:R-:W-:Y:S02]  /*0570*/  DMUL R6, R6, R6 ;  /* 0x0000000606067228 */ /* 0x000fe40000000000 */
[----:B--2---:R-:W-:-:S04]  /*0580*/  DMUL R2, R8, 4 ;  /* 0x4010000008027828 */ /* 0x004fc80000000000 */
[----:B------:R-:W-:Y:S02]  /*0590*/  DMUL R4, R4, R4 ;  /* 0x0000000404047228 */ /* 0x000fe40000000000 */
[----:B------:R-:W-:-:S06]  /*05a0*/  DFMA R6, R8, R8, R6 ;  /* 0x000000080806722b */ /* 0x000fcc0000000006 */
[----:B------:R-:W-:-:S04]  /*05b0*/  DFMA R4, R2, R2, R4 ;  /* 0x000000020204722b */ /* 0x000fc80000000004 */
[----:B------:R-:W-:Y:S02]  /*05c0*/  R2UR UR12, R6 ;  /* 0x00000000060c72ca */ /* 0x000fe400000e0000 */
[----:B------:R-:W-:Y:S02]  /*05d0*/  R2UR UR13, R7 ;  /* 0x00000000070d72ca */ /* 0x000fe400000e0000 */
[----:B------:R-:W-:-:S10]  /*05e0*/  DMUL R4, R4, 0.0625 ;  /* 0x3fb0000004047828 */ /* 0x000fd40000000000 */
[----:B------:R-:W-:Y:S02]  /*05f0*/  R2UR UR22, R4 ;  /* 0x00000000041672ca */ /* 0x000fe400000e0000 */
[----:B-1----:R-:W-:-:S15]  /*0600*/  R2UR UR23, R5 ;  /* 0x00000000051772ca */ /* 0x002fde00000e0000 */
.L_x_959:
[----:B------:R-:W-:Y:S01]  /*0610*/  IADD3 R6, P0, R0, UR4, RZ ;  /* 0x0000000400067c10 */ /* 0x000fe2000ff1e0ff */
[----:B------:R-:W-:Y:S01]  /*0620*/  IMAD.U32 R5, RZ, RZ, UR21 ;  /* 0x00000015ff057e24 */ /* 0x000fe2000f8e00ff */
[----:B0-----:R-:W-:Y:S01]  /*0630*/  CS2R R10, SRZ ;  /* 0x00000000000a7805 */ /* 0x001fe2000001ff00 */
[----:B------:R-:W-:Y:S01]  /*0640*/  IMAD.U32 R3, RZ, RZ, UR21 ;  /* 0x00000015ff037e24 */ /* 0x000fe2000f8e00ff */
[C---:B------:R-:W-:Y:S01]  /*0650*/  ISETP.GE.U32.AND P2, PT, R6.reuse, 0x10000, PT ;  /* 0x000100000600780c */ /* 0x040fe20003f46070 */
[----:B------:R-:W-:Y:S01]  /*0660*/  IMAD.X R7, RZ, RZ, UR5, P0 ;  /* 0x00000005ff077e24 */ /* 0x000fe200080e06ff */
[C---:B------:R-:W-:Y:S01]  /*0670*/  ISETP.LT.U32.AND P0, PT, R6.reuse, UR18, PT ;  /* 0x0000001206007c0c */ /* 0x040fe2000bf01070 */
[----:B------:R-:W-:Y:S01]  /*0680*/  IMAD R5, R5, 0x3, RZ ;  /* 0x0000000305057824 */ /* 0x000fe200078e02ff */
[----:B------:R-:W-:Y:S02]  /*0690*/  IADD3 R2, P5, R6, UR21, RZ ;  /* 0x0000001506027c10 */ /* 0x000fe4000ffbe0ff */
[----:B------:R-:W-:-:S02]  /*06a0*/  CS2R R8, SRZ ;  /* 0x0000000000087805 */ /* 0x000fc4000001ff00 */
[----:B------:R-:W-:Y:S02]  /*06b0*/  ISETP.GE.U32.AND.EX P2, PT, R7, RZ, PT, P2 ;  /* 0x000000ff0700720c */ /* 0x000fe40003f46120 */
[----:B------:R-:W-:Y:S02]  /*06c0*/  CS2R R22, SRZ ;  /* 0x0000000000167805 */ /* 0x000fe4000001ff00 */
[----:B------:R-:W-:Y:S02]  /*06d0*/  LEA R3, P6, R3, R6, 0x1 ;  /* 0x0000000603037211 */ /* 0x000fe400078c08ff */
[----:B------:R-:W-:Y:S02]  /*06e0*/  CS2R R20, SRZ ;  /* 0x0000000000147805 */ /* 0x000fe4000001ff00 */
[----:B------:R-:W-:Y:S02]  /*06f0*/  ISETP.LT.AND.EX P2, PT, R7, UR7, !P2, P0 ;  /* 0x0000000707007c0c */ /* 0x000fe4000d741300 */
[----:B------:R-:W-:-:S02]  /*0700*/  CS2R R18, SRZ ;  /* 0x0000000000127805 */ /* 0x000fc4000001ff00 */
[----:B------:R-:W-:Y:S01]  /*0710*/  IADD3 R4, P0, R5, R6, RZ ;  /* 0x0000000605047210 */ /* 0x000fe20007f1e0ff */
[----:B------:R-:W-:Y:S01]  /*0720*/  IMAD.X R5, RZ, RZ, R7, P5 ;  /* 0x000000ffff057224 */ /* 0x000fe200028e0607 */
[C---:B------:R-:W-:Y:S02]  /*0730*/  ISETP.GE.U32.AND P4, PT, R2.reuse, 0x10000, PT ;  /* 0x000100000200780c */ /* 0x040fe40003f86070 */
[----:B------:R-:W-:Y:S02]  /*0740*/  CS2R R16, SRZ ;  /* 0x0000000000107805 */ /* 0x000fe4000001ff00 */
[----:B------:R-:W-:Y:S02]  /*0750*/  ISETP.LT.U32.AND P3, PT, R2, UR18, PT ;  /* 0x0000001202007c0c */ /* 0x000fe4000bf61070 */
[----:B------:R-:W-:Y:S02]  /*0760*/  CS2R R14, SRZ ;  /* 0x00000000000e7805 */ /* 0x000fe4000001ff00 */
[----:B------:R-:W-:Y:S01]  /*0770*/  ISETP.GE.U32.AND.EX P4, PT, R5, RZ, PT, P4 ;  /* 0x000000ff0500720c */ /* 0x000fe20003f86140 */
[----:B------:R-:W0:Y:S01]  /*0780*/  LDC.64 R24, c[0x0][0xe60] ;  /* 0x00039800ff187b82 */ /* 0x000e220000000a00 */
[----:B------:R-:W-:-:S02]  /*0790*/  ISETP.LT.U32.AND P5, PT, R3, UR18, PT ;  /* 0x0000001203007c0c */ /* 0x000fc4000bfa1070 */
[----:B------:R-:W-:Y:S02]  /*07a0*/  ISETP.LT.AND.EX P3, PT, R5, UR7, !P4, P3 ;  /* 0x0000000705007c0c */ /* 0x000fe4000e761330 */
[----:B------:R-:W-:Y:S02]  /*07b0*/  @P2 LEA R12, P1, R6, UR8, 0x4 ;  /* 0x00000008060c2c11 */ /* 0x000fe4000f8220ff */
[----:B------:R-:W-:Y:S01]  /*07c0*/  ISETP.LT.U32.AND P4, PT, R4, UR18, PT ;  /* 0x0000001204007c0c */ /* 0x000fe2000bf81070 */
[----:B------:R-:W0:Y:S01]  /*07d0*/  LDC.64 R26, c[0x0][0xe68] ;  /* 0x00039a00ff1a7b82 */ /* 0x000e220000000a00 */
[--C-:B------:R-:W-:Y:S01]  /*07e0*/  @P2 LEA.HI.X R13, R6, UR9, R7.reuse, 0x4, P1 ;  /* 0x00000009060d2c11 */ /* 0x100fe200088f2407 */
[--C-:B------:R-:W-:Y:S01]  /*07f0*/  IMAD.X R6, RZ, RZ, R7.reuse, P6 ;  /* 0x000000ffff067224 */ /* 0x100fe200030e0607 */
[----:B------:R-:W-:Y:S01]  /*0800*/  ISETP.GE.U32.AND P1, PT, R3, 0x10000, PT ;  /* 0x000100000300780c */ /* 0x000fe20003f26070 */
[----:B------:R-:W-:Y:S01]  /*0810*/  IMAD.X R7, RZ, RZ, R7, P0 ;  /* 0x000000ffff077224 */ /* 0x000fe200000e0607 */
[----:B------:R-:W-:Y:S01]  /*0820*/  ISETP.GE.U32.AND P0, PT, R4, 0x10000, PT ;  /* 0x000100000400780c */ /* 0x000fe20003f06070 */
[----:B------:R1:W5:Y:S01]  /*0830*/  @P2 LDG.E.128 R8, desc[UR16][R12.64] ;  /* 0x000000100c082981 */ /* 0x000362000c1e1d00 */
[----:B------:R-:W-:-:S02]  /*0840*/  ISETP.GE.U32.AND.EX P1, PT, R6, RZ, PT, P1 ;  /* 0x000000ff0600720c */ /* 0x000fc40003f26110 */
[C---:B------:R-:W-:Y:S02]  /*0850*/  ISETP.GE.U32.AND.EX P0, PT, R7.reuse, RZ, PT, P0 ;  /* 0x000000ff0700720c */ /* 0x040fe40003f06100 */
[----:B------:R-:W-:Y:S02]  /*0860*/  ISETP.LT.AND.EX P5, PT, R6, UR7, !P1, P5 ;  /* 0x0000000706007c0c */ /* 0x000fe4000cfa1350 */
[----:B------:R-:W-:Y:S02]  /*0870*/  ISETP.LT.AND.EX P4, PT, R7, UR7, !P0, P4 ;  /* 0x0000000707007c0c */ /* 0x000fe4000c781340 */
[C---:B------:R-:W-:Y:S02]  /*0880*/  @P3 LEA R28, P0, R2.reuse, UR8, 0x4 ;  /* 0x00000008021c3c11 */ /* 0x040fe4000f8020ff */
[----:B------:R-:W-:Y:S02]  /*0890*/  P2R R36, PR, RZ, 0x8 ;  /* 0x00000008ff247803 */ /* 0x000fe40000000000 */
[----:B------:R-:W-:-:S02]  /*08a0*/  @P3 LEA.HI.X R29, R2, UR9, R5, 0x4, P0 ;  /* 0x00000009021d3c11 */ /* 0x000fc400080f2405 */
[----:B-1----:R-:W-:-:S03]  /*08b0*/  CS2R R12, SRZ ;  /* 0x00000000000c7805 */ /* 0x002fc6000001ff00 */
[C---:B------:R-:W-:Y:S01]  /*08c0*/  @P5 LEA R30, P1, R3.reuse, UR8, 0x4 ;  /* 0x00000008031e5c11 */ /* 0x040fe2000f8220ff */
[----:B------:R1:W5:Y:S01]  /*08d0*/  @P3 LDG.E.128 R20, desc[UR16][R28.64] ;  /* 0x000000101c143981 */ /* 0x000362000c1e1d00 */
[C---:B------:R-:W-:Y:S02]  /*08e0*/  @P4 LEA R32, P0, R4.reuse, UR8, 0x4 ;  /* 0x0000000804204c11 */ /* 0x040fe4000f8020ff */
[----:B------:R-:W-:Y:S02]  /*08f0*/  @P5 LEA.HI.X R31, R3, UR9, R6, 0x4, P1 ;  /* 0x00000009031f5c11 */ /* 0x000fe400088f2406 */
[----:B------:R-:W-:-:S03]  /*0900*/  @P4 LEA.HI.X R33, R4, UR9, R7, 0x4, P0 ;  /* 0x0000000904214c11 */ /* 0x000fc600080f2407 */
[----:B------:R1:W5:Y:S04]  /*0910*/  @P5 LDG.E.128 R16, desc[UR16][R30.64] ;  /* 0x000000101e105981 */ /* 0x000368000c1e1d00 */
[----:B------:R1:W5:Y:S01]  /*0920*/  @P4 LDG.E.128 R12, desc[UR16][R32.64] ;  /* 0x00000010200c4981 */ /* 0x000362000c1e1d00 */
[----:B0-----:R-:W-:-:S06]  /*0930*/  DSETP.NAN.AND P0, PT, R24, R26, PT ;  /* 0x0000001a1800722a */ /* 0x001fcc0003f08000 */
[----:B------:R-:W-:-:S08]  /*0940*/  P2R R37, PR, RZ, 0x1 ;  /* 0x00000001ff257803 */ /* 0x000fd00000000000 */
[----:B-1----:R-:W-:Y:S05]  /*0950*/  @P0 BRA `(.L_x_642) ;  /* 0x0000006400b00947 */ /* 0x002fea0003800000 */
[----:B------:R-:W-:Y:S01]  /*0960*/  DADD R30, -RZ, |R26| ;  /* 0x00000000ff1e7229 */ /* 0x000fe2000000051a */
[----:B------:R-:W-:Y:S01]  /*0970*/  UMOV UR14, 0x85ebc8a0 ;  /* 0x85ebc8a0000e7882 */ /* 0x000fe20000000000 */
[----:B------:R-:W-:Y:S01]  /*0980*/  DADD R28, -RZ, |R24| ;  /* 0x00000000ff1c7229 */ /* 0x000fe20000000518 */
[----:B------:R-:W-:Y:S01]  /*0990*/  UMOV UR15, 0x7fd1ccf3 ;  /* 0x7fd1ccf3000f7882 */ /* 0x000fe20000000000 */
[----:B------:R-:W-:-:S08]  /*09a0*/  DSETP.GEU.AND P1, PT, |R24|, |R26|, PT ;  /* 0x4000001a1800722a */ /* 0x000fd00003f2e200 */
[----:B------:R-:W-:Y:S02]  /*09b0*/  FSEL R52, R28, R30, !P1 ;  /* 0x0000001e1c347208 */ /* 0x000fe40004800000 */
[----:B------:R-:W-:Y:S02]  /*09c0*/  FSEL R53, R29, R31, !P1 ;  /* 0x0000001f1d357208 */ /* 0x000fe40004800000 */
[----:B------:R-:W-:Y:S02]  /*09d0*/  FSEL R54, R30, R28, !P1 ;  /* 0x0000001c1e367208 */ /* 0x000fe40004800000 */
[----:B------:R-:W-:Y:S02]  /*09e0*/  FSEL R55, R31, R29, !P1 ;  /* 0x0000001d1f377208 */ /* 0x000fe40004800000 */
[----:B------:R-:W-:-:S14]  /*09f0*/  DSETP.GT.AND P0, PT, R52, UR14, PT ;  /* 0x0000000e34007e2a */ /* 0x000fdc000bf04000 */
[----:B------:R-:W-:Y:S05]  /*0a00*/  @P0 BRA `(.L_x_643) ;  /* 0x0000005400b40947 */ /* 0x000fea0003800000 */
[----:B------:R-:W-:-:S14]  /*0a10*/  DSETP.NEU.AND P0, PT, R54, 1, PT ;  /* 0x3ff000003600742a */ /* 0x000fdc0003f0d000 */
[----:B------:R-:W-:Y:S05]  /*0a20*/  @!P0 BRA `(.L_x_644) ;  /* 0x0000004000c48947 */ /* 0x000fea0003800000 */
[----:B------:R-:W-:Y:S01]  /*0a30*/  UMOV UR14, 0x4ad4b81f ;  /* 0x4ad4b81f000e7882 */ /* 0x000fe20000000000 */
[----:B------:R-:W-:Y:S02]  /*0a40*/  UMOV UR15, 0x358dee7a ;  /* 0x358dee7a000f7882 */ /* 0x000fe40000000000 */
[----:B------:R-:W-:-:S06]  /*0a50*/  DSETP.GEU.AND P0, PT, R52, UR14, PT ;  /* 0x0000000e34007e2a */ /* 0x000fcc000bf0e000 */
[----:B------:R-:W-:Y:S01]  /*0a60*/  DSETP.LT.OR P0, PT, R54, UR14, !P0 ;  /* 0x0000000e36007e2a */ /* 0x000fe2000c701400 */
[----:B------:R-:W-:Y:S01]  /*0a70*/  UMOV UR14, 0xc57e649a ;  /* 0xc57e649a000e7882 */ /* 0x000fe20000000000 */
[----:B------:R-:W-:-:S04]  /*0a80*/  UMOV UR15, 0x4a511b0e ;  /* 0x4a511b0e000f7882 */ /* 0x000fc80000000000 */
[----:B------:R-:W-:-:S06]  /*0a90*/  DSETP.GT.OR P0, PT, R54, UR14, P0 ;  /* 0x0000000e36007e2a */ /* 0x000fcc0008704400 */
[----:B------:R-:W-:-:S14]  /*0aa0*/  DSETP.GT.OR P0, PT, R52, UR14, P0 ;  /* 0x0000000e34007e2a */ /* 0x000fdc0008704400 */
[----:B------:R-:W-:Y:S05]  /*0ab0*/  @P0 BRA `(.L_x_645) ;  /* 0x0000003000e00947 */ /* 0x000fea0003800000 */
[----:B------:R-:W-:-:S14]  /*0ac0*/  DSETP.GE.AND P0, PT, R54, 1, PT ;  /* 0x3ff000003600742a */ /* 0x000fdc0003f06000 */
[----:B------:R-:W-:Y:S05]  /*0ad0*/  @!P0 BRA `(.L_x_646) ;  /* 0x0000001000048947 */ /* 0x000fea0003800000 */
[C---:B------:R-:W-:Y:S02]  /*0ae0*/  DADD R24, R54.reuse, -1 ;  /* 0xbff0000036187429 */ /* 0x040fe40000000000 */
[----:B------:R-:W-:-:S08]  /*0af0*/  DADD R26, R54, 1 ;  /* 0x3ff00000361a7429 */ /* 0x000fd00000000000 */
[----:B------:R-:W-:-:S08]  /*0b00*/  DMUL R24, R24, R26 ;  /* 0x0000001a18187228 */ /* 0x000fd00000000000 */
[----:B------:R-:W-:-:S10]  /*0b10*/  DFMA R50, R52, R52, R24 ;  /* 0x000000343432722b */ /* 0x000fd40000000018 */
[C---:B------:R-:W-:Y:S02]  /*0b20*/  FSETP.GEU.FTZ.AND P0, PT, R51.reuse, 1.7916666269302368164, PT ;  /* 0x3fe555553300780b */ /* 0x040fe40003f1e000 */
[----:B------:R-:W-:-:S13]  /*0b30*/  FSETP.GT.FTZ.AND P3, PT, R51, -1.6999999284744262695, PT ;  /* 0xbfd999993300780b */ /* 0x000fda0003f74000 */
[----:B------:R-:W-:Y:S05]  /*0b40*/  @P3 BRA !P0, `(.L_x_647) ;  /* 0x00000004004c3947 */ /* 0x000fea0004000000 */
[----:B------:R-:W-:-:S10]  /*0b50*/  DADD R32, R50, 1 ;  /* 0x3ff0000032207429 */ /* 0x000fd40000000000 */
[----:B------:R-:W-:Y:S01]  /*0b60*/  ISETP.GT.AND P0, PT, R33, 0xfffff, PT ;  /* 0x000fffff2100780c */ /* 0x000fe20003f04270 */
[--C-:B------:R-:W-:Y:S02]  /*0b70*/  IMAD.MOV.U32 R24, RZ, RZ, R32.reuse ;  /* 0x000000ffff187224 */ /* 0x100fe400078e0020 */
[----:B------:R-:W-:Y:S02]  /*0b80*/  IMAD.MOV.U32 R25, RZ, RZ, R33 ;  /* 0x000000ffff197224 */ /* 0x000fe400078e0021 */
[----:B------:R-:W-:Y:S02]  /*0b90*/  IMAD.MOV.U32 R26, RZ, RZ, R32 ;  /* 0x000000ffff1a7224 */ /* 0x000fe400078e0020 */
[----:B------:R-:W-:-:S06]  /*0ba0*/  IMAD.MOV.U32 R32, RZ, RZ, -0x3ff ;  /* 0xfffffc01ff207424 */ /* 0x000fcc00078e00ff */
[----:B------:R-:W-:Y:S01]  /*0bb0*/  @!P0 DMUL R24, R24, 1.80143985094819840000e+16 ;  /* 0x4350000018188828 */ /* 0x000fe20000000000 */
[----:B------:R-:W-:-:S09]  /*0bc0*/  @!P0 IMAD.MOV.U32 R32, RZ, RZ, -0x435 ;  /* 0xfffffbcbff208424 */ /* 0x000fd200078e00ff */
[----:B------:R-:W-:Y:S02]  /*0bd0*/  @!P0 IMAD.MOV.U32 R33, RZ, RZ, R25 ;  /* 0x000000ffff218224 */ /* 0x000fe400078e0019 */
[----:B------:R-:W-:Y:S02]  /*0be0*/  @!P0 IMAD.MOV.U32 R26, RZ, RZ, R24 ;  /* 0x000000ffff1a8224 */ /* 0x000fe400078e0018 */
[----:B------:R-:W-:-:S05]  /*0bf0*/  VIADD R27, R33, 0xffffffff ;  /* 0xffffffff211b7836 */ /* 0x000fca0000000000 */
[----:B------:R-:W-:-:S13]  /*0c00*/  ISETP.GE.U32.AND P0, PT, R27, 0x7fefffff, PT ;  /* 0x7fefffff1b00780c */ /* 0x000fda0003f06070 */
[----:B------:R-:W-:Y:S05]  /*0c10*/  @!P0 BRA `(.L_x_648) ;  /* 0x00000000001c8947 */ /* 0x000fea0003800000 */
[----:B------:R-:W-:Y:S01]  /*0c20*/  IMAD.MOV.U32 R26, RZ, RZ, 0x0 ;  /* 0x00000000ff1a7424 */ /* 0x000fe200078e00ff */
[----:B------:R-:W-:Y:S01]  /*0c30*/  FSETP.NEU.FTZ.AND P0, PT, R25, RZ, PT ;  /* 0x000000ff1900720b */ /* 0x000fe20003f1d000 */
[----:B------:R-:W-:-:S06]  /*0c40*/  IMAD.MOV.U32 R27, RZ, RZ, 0x7ff00000 ;  /* 0x7ff00000ff1b7424 */ /* 0x000fcc00078e00ff */
[----:B------:R-:W-:-:S10]  /*0c50*/  DFMA R26, R24, R26, +INF ;  /* 0x7ff00000181a742b */ /* 0x000fd4000000001a */
[----:B------:R-:W-:Y:S02]  /*0c60*/  FSEL R50, R26, RZ, P0 ;  /* 0x000000ff1a327208 */ /* 0x000fe40000000000 */
[----:B------:R-:W-:Y:S01]  /*0c70*/  FSEL R51, R27, -QNAN , P0 ;  /* 0xfff000001b337808 */ /* 0x000fe20000000000 */
[----:B------:R-:W-:Y:S06]  /*0c80*/  BRA `(.L_x_649) ;  /* 0x0000000400c07947 */ /* 0x000fec0003800000 */
.L_x_648:
[----:B------:R-:W-:Y:S01]  /*0c90*/  LOP3.LUT R24, R33, 0x800fffff, RZ, 0xc0, !PT ;  /* 0x800fffff21187812 */ /* 0x000fe200078ec0ff */
[----:B------:R-:W-:Y:S01]  /*0ca0*/  IMAD.MOV.U32 R42, RZ, RZ, -0x748574fc ;  /* 0x8b7a8b04ff2a7424 */ /* 0x000fe200078e00ff */
[----:B------:R-:W-:Y:S01]  /*0cb0*/  UMOV UR14, 0x3ae80f1e ;  /* 0x3ae80f1e000e7882 */ /* 0x000fe20000000000 */
[----:B------:R-:W-:Y:S01]  /*0cc0*/  IMAD.MOV.U32 R43, RZ, RZ, 0x3ed0ee25 ;  /* 0x3ed0ee25ff2b7424 */ /* 0x000fe200078e00ff */
[----:B------:R-:W-:Y:S01]  /*0cd0*/  LOP3.LUT R25, R24, 0x3ff00000, RZ, 0xfc, !PT ;  /* 0x3ff0000018197812 */ /* 0x000fe200078efcff */
[----:B------:R-:W-:Y:S01]  /*0ce0*/  IMAD.MOV.U32 R24, RZ, RZ, R26 ;  /* 0x000000ffff187224 */ /* 0x000fe200078e001a */
[----:B------:R-:W-:Y:S01]  /*0cf0*/  UMOV UR15, 0x3eb1380b ;  /* 0x3eb1380b000f7882 */ /* 0x000fe20000000000 */
[----:B------:R-:W-:Y:S01]  /*0d00*/  IMAD.MOV.U32 R26, RZ, RZ, RZ ;  /* 0x000000ffff1a7224 */ /* 0x000fe200078e00ff */
[----:B------:R-:W-:Y:S01]  /*0d10*/  ISETP.GE.AND P0, PT, R25, 0x3ff6a09f, PT ;  /* 0x3ff6a09f1900780c */ /* 0x000fe20003f06270 */
[----:B------:R-:W-:Y:S01]  /*0d20*/  IMAD.MOV.U32 R45, RZ, RZ, 0x43300000 ;  /* 0x43300000ff2d7424 */ /* 0x000fe200078e00ff */
[----:B------:R-:W-:Y:S01]  /*0d30*/  LEA.HI R44, R33, R32, RZ, 0xc ;  /* 0x00000020212c7211 */ /* 0x000fe200078f60ff */
[----:B------:R-:W-:Y:S01]  /*0d40*/  UMOV UR24, 0x80000000 ;  /* 0x8000000000187882 */ /* 0x000fe20000000000 */
[----:B------:R-:W-:-:S09]  /*0d50*/  UMOV UR25, 0x43300000 ;  /* 0x4330000000197882 */ /* 0x000fd20000000000 */
[----:B------:R-:W-:Y:S02]  /*0d60*/  @P0 VIADD R27, R25, 0xfff00000 ;  /* 0xfff00000191b0836 */ /* 0x000fe40000000000 */
[----:B------:R-:W-:Y:S02]  /*0d70*/  @P0 VIADD R44, R44, 0x1 ;  /* 0x000000012c2c0836 */ /* 0x000fe40000000000 */
[----:B------:R-:W-:-:S03]  /*0d80*/  @P0 IMAD.MOV.U32 R25, RZ, RZ, R27 ;  /* 0x000000ffff190224 */ /* 0x000fc600078e001b */
[----:B------:R-:W-:-:S03]  /*0d90*/  LOP3.LUT R44, R44, 0x80000000, RZ, 0x3c, !PT ;  /* 0x800000002c2c7812 */ /* 0x000fc600078e3cff */
[C---:B------:R-:W-:Y:S02]  /*0da0*/  DADD R34, R24.reuse, 1 ;  /* 0x3ff0000018227429 */ /* 0x040fe40000000000 */
[----:B------:R-:W-:-:S04]  /*0db0*/  DADD R24, R24, -1 ;  /* 0xbff0000018187429 */ /* 0x000fc80000000000 */
[----:B------:R-:W0:Y:S02]  /*0dc0*/  MUFU.RCP64H R27, R35 ;  /* 0x00000023001b7308 */ /* 0x000e240000001800 */
[----:B0-----:R-:W-:-:S08]  /*0dd0*/  DFMA R28, -R34, R26, 1 ;  /* 0x3ff00000221c742b */ /* 0x001fd0000000011a */
[----:B------:R-:W-:-:S08]  /*0de0*/  DFMA R28, R28, R28, R28 ;  /* 0x0000001c1c1c722b */ /* 0x000fd0000000001c */
[----:B------:R-:W-:-:S08]  /*0df0*/  DFMA R26, R26, R28, R26 ;  /* 0x0000001c1a1a722b */ /* 0x000fd0000000001a */
[----:B------:R-:W-:-:S08]  /*0e00*/  DMUL R28, R26, R24 ;  /* 0x000000181a1c7228 */ /* 0x000fd00000000000 */
[----:B------:R-:W-:-:S08]  /*0e10*/  DFMA R28, R26, R24, R28 ;  /* 0x000000181a1c722b */ /* 0x000fd0000000001c */
[----:B------:R-:W-:Y:S02]  /*0e20*/  DMUL R30, R28, R28 ;  /* 0x0000001c1c1e7228 */ /* 0x000fe40000000000 */
[----:B------:R-:W-:-:S06]  /*0e30*/  DADD R32, R24, -R28 ;  /* 0x0000000018207229 */ /* 0x000fcc000000081c */
[----:B------:R-:W-:Y:S01]  /*0e40*/  DFMA R34, R30, UR14, R42 ;  /* 0x0000000e1e227c2b */ /* 0x000fe2000800002a */
[----:B------:R-:W-:Y:S01]  /*0e50*/  UMOV UR14, 0x9f02676f ;  /* 0x9f02676f000e7882 */ /* 0x000fe20000000000 */
[----:B------:R-:W-:Y:S01]  /*0e60*/  UMOV UR15, 0x3ef3b266 ;  /* 0x3ef3b266000f7882 */ /* 0x000fe20000000000 */
[----:B------:R-:W-:Y:S02]  /*0e70*/  DADD R42, R32, R32 ;  /* 0x00000000202a7229 */ /* 0x000fe40000000020 */
[----:B------:R-:W-:Y:S01]  /*0e80*/  DADD R32, R44, -UR24 ;  /* 0x800000182c207e29 */ /* 0x000fe20008000000 */
[----:B------:R-:W-:Y:S01]  /*0e90*/  UMOV UR24, 0xfefa39ef ;  /* 0xfefa39ef00187882 */ /* 0x000fe20000000000 */
[----:B------:R-:W-:Y:S01]  /*0ea0*/  UMOV UR25, 0x3fe62e42 ;  /* 0x3fe62e4200197882 */ /* 0x000fe20000000000 */
[----:B------:R-:W-:Y:S01]  /*0eb0*/  DFMA R34, R30, R34, UR14 ;  /* 0x0000000e1e227e2b */ /* 0x000fe20008000022 */
[----:B------:R-:W-:Y:S01]  /*0ec0*/  UMOV UR14, 0xa9ab0956 ;  /* 0xa9ab0956000e7882 */ /* 0x000fe20000000000 */
[----:B------:R-:W-:Y:S01]  /*0ed0*/  UMOV UR15, 0x3f1745cb ;  /* 0x3f1745cb000f7882 */ /* 0x000fe20000000000 */
[----:B------:R-:W-:-:S02]  /*0ee0*/  DFMA R42, R24, -R28, R42 ;  /* 0x8000001c182a722b */ /* 0x000fc4000000002a */
[----:B------:R-:W-:-:S03]  /*0ef0*/  DFMA R50, R32, UR24, R28 ;  /* 0x0000001820327c2b */ /* 0x000fc6000800001c */
[----:B------:R-:W-:Y:S01]  /*0f00*/  DFMA R34, R30, R34, UR14 ;  /* 0x0000000e1e227e2b */ /* 0x000fe20008000022 */
[----:B------:R-:W-:Y:S01]  /*0f10*/  UMOV UR14, 0x2d1b5154 ;  /* 0x2d1b5154000e7882 */ /* 0x000fe20000000000 */
[----:B------:R-:W-:Y:S01]  /*0f20*/  UMOV UR15, 0x3f3c71c7 ;  /* 0x3f3c71c7000f7882 */ /* 0x000fe20000000000 */
[----:B------:R-:W-:Y:S02]  /*0f30*/  DMUL R42, R26, R42 ;  /* 0x0000002a1a2a7228 */ /* 0x000fe40000000000 */
[----:B------:R-:W-:-:S03]  /*0f40*/  DFMA R24, -R32, UR24, R50 ;  /* 0x0000001820187c2b */ /* 0x000fc60008000132 */
[----:B------:R-:W-:Y:S01]  /*0f50*/  DFMA R34, R30, R34, UR14 ;  /* 0x0000000e1e227e2b */ /* 0x000fe20008000022 */
[----:B------:R-:W-:Y:S01]  /*0f60*/  UMOV UR14, 0x923be72d ;  /* 0x923be72d000e7882 */ /* 0x000fe20000000000 */
[----:B------:R-:W-:-:S03]  /*0f70*/  UMOV UR15, 0x3f624924 ;  /* 0x3f624924000f7882 */ /* 0x000fc60000000000 */
[----:B------:R-:W-:-:S03]  /*0f80*/  DADD R24, -R28, R24 ;  /* 0x000000001c187229 */ /* 0x000fc60000000118 */
[----:B------:R-:W-:Y:S01]  /*0f90*/  DFMA R34, R30, R34, UR14 ;  /* 0x0000000e1e227e2b */ /* 0x000fe20008000022 */
[----:B------:R-:W-:Y:S01]  /*0fa0*/  UMOV UR14, 0x9999a3c4 ;  /* 0x9999a3c4000e7882 */ /* 0x000fe20000000000 */
[----:B------:R-:W-:-:S06]  /*0fb0*/  UMOV UR15, 0x3f899999 ;  /* 0x3f899999000f7882 */ /* 0x000fcc0000000000 */
[----:B------:R-:W-:Y:S01]  /*0fc0*/  DFMA R34, R30, R34, UR14 ;  /* 0x0000000e1e227e2b */ /* 0x000fe20008000022 */
[----:B------:R-:W-:Y:S01]  /*0fd0*/  UMOV UR14, 0x55555554 ;  /* 0x55555554000e7882 */ /* 0x000fe20000000000 */
[----:B------:R-:W-:-:S06]  /*0fe0*/  UMOV UR15, 0x3fb55555 ;  /* 0x3fb55555000f7882 */ /* 0x000fcc0000000000 */
[----:B------:R-:W-:Y:S01]  /*0ff0*/  DFMA R34, R30, R34, UR14 ;  /* 0x0000000e1e227e2b */ /* 0x000fe20008000022 */
[----:B------:R-:W-:Y:S01]  /*1000*/  UMOV UR14, 0x3b39803f ;  /* 0x3b39803f000e7882 */ /* 0x000fe20000000000 */
[----:B------:R-:W-:-:S06]  /*1010*/  UMOV UR15, 0x3c7abc9e ;  /* 0x3c7abc9e000f7882 */ /* 0x000fcc0000000000 */
[----:B------:R-:W-:-:S08]  /*1020*/  DMUL R34, R30, R34 ;  /* 0x000000221e227228 */ /* 0x000fd00000000000 */
[----:B------:R-:W-:-:S08]  /*1030*/  DFMA R34, R28, R34, R42 ;  /* 0x000000221c22722b */ /* 0x000fd0000000002a */
[----:B------:R-:W-:-:S08]  /*1040*/  DADD R24, R34, -R24 ;  /* 0x0000000022187229 */ /* 0x000fd00000000818 */
[----:B------:R-:W-:-:S08]  /*1050*/  DFMA R24, R32, UR14, R24 ;  /* 0x0000000e20187c2b */ /* 0x000fd00008000018 */
[----:B------:R-:W-:Y:S01]  /*1060*/  DADD R50, R50, R24 ;  /* 0x0000000032327229 */ /* 0x000fe20000000018 */
[----:B------:R-:W-:Y:S10]  /*1070*/  BRA `(.L_x_649) ;  /* 0x0000000000c47947 */ /* 0x000ff40003800000 */
.L_x_647:
[----:B------:R-:W-:Y:S01]  /*1080*/  DADD R26, R50, 2 ;  /* 0x40000000321a7429 */ /* 0x000fe20000000000 */
[----:B------:R-:W-:Y:S01]  /*1090*/  IMAD.MOV.U32 R24, RZ, RZ, 0x1 ;  /* 0x00000001ff187424 */ /* 0x000fe200078e00ff */
[----:B------:R-:W-:-:S04]  /*10a0*/  FSETP.GEU.AND P0, PT, |R51|, 6.5827683646048100446e-37, PT ;  /* 0x036000003300780b */ /* 0x000fc80003f0e200 */
[----:B------:R-:W0:Y:S02]  /*10b0*/  MUFU.RCP64H R25, R27 ;  /* 0x0000001b00197308 */ /* 0x000e240000001800 */
[----:B0-----:R-:W-:-:S08]  /*10c0*/  DFMA R28, -R26, R24, 1 ;  /* 0x3ff000001a1c742b */ /* 0x001fd00000000118 */
[----:B------:R-:W-:-:S08]  /*10d0*/  DFMA R28, R28, R28, R28 ;  /* 0x0000001c1c1c722b */ /* 0x000fd0000000001c */
[----:B------:R-:W-:-:S08]  /*10e0*/  DFMA R28, R24, R28, R24 ;  /* 0x0000001c181c722b */ /* 0x000fd00000000018 */
[----:B------:R-:W-:-:S08]  /*10f0*/  DFMA R24, -R26, R28, 1 ;  /* 0x3ff000001a18742b */ /* 0x000fd0000000011c */
[----:B------:R-:W-:-:S08]  /*1100*/  DFMA R24, R28, R24, R28 ;  /* 0x000000181c18722b */ /* 0x000fd0000000001c */
[----:B------:R-:W-:-:S08]  /*1110*/  DMUL R28, R50, R24 ;  /* 0x00000018321c7228 */ /* 0x000fd00000000000 */
[----:B------:R-:W-:-:S08]  /*1120*/  DFMA R30, -R26, R28, R50 ;  /* 0x0000001c1a1e722b */ /* 0x000fd00000000132 */
[----:B------:R-:W-:-:S10]  /*1130*/  DFMA R24, R24, R30, R28 ;  /* 0x0000001e1818722b */ /* 0x000fd4000000001c */
[----:B------:R-:W-:-:S05]  /*1140*/  FFMA R28, RZ, R27, R25 ;  /* 0x0000001bff1c7223 */ /* 0x000fca0000000019 */
[----:B------:R-:W-:-:S13]  /*1150*/  FSETP.GT.AND P3, PT, |R28|, 1.469367938527859385e-39, PT ;  /* 0x001000001c00780b */ /* 0x000fda0003f64200 */
[----:B------:R-:W-:Y:S05]  /*1160*/  @P3 BRA P0, `(.L_x_650) ;  /* 0x0000000000143947 */ /* 0x000fea0000000000 */
[----:B------:R-:W-:Y:S01]  /*1170*/  IMAD.MOV.U32 R28, RZ, RZ, R26 ;  /* 0x000000ffff1c7224 */ /* 0x000fe200078e001a */
[----:B------:R-:W-:Y:S01]  /*1180*/  MOV R26, 0x11c0 ;  /* 0x000011c0001a7802 */ /* 0x000fe20000000f00 */
[----:B------:R-:W-:Y:S02]  /*1190*/  IMAD.MOV.U32 R24, RZ, RZ, R50 ;  /* 0x000000ffff187224 */ /* 0x000fe400078e0032 */
[----:B------:R-:W-:-:S07]  /*11a0*/  IMAD.MOV.U32 R25, RZ, RZ, R51 ;  /* 0x000000ffff197224 */ /* 0x000fce00078e0033 */
[----:B-----5:R-:W-:Y:S05]  /*11b0*/  CALL.REL.NOINC `($__internal_1_$__cuda_sm20_div_rn_f64_full) ;  /* 0x000004b400e07944 */ /* 0x020fea0003c00000 */
.L_x_650:
[----:B------:R-:W-:Y:S01]  /*11c0*/  DMUL R26, R50, R24 ;  /* 0x00000018321a7228 */ /* 0x000fe20000000000 */
[----:B------:R-:W-:Y:S01]  /*11d0*/  IMAD.MOV.U32 R30, RZ, RZ, -0x314d23bc ;  /* 0xceb2dc44ff1e7424 */ /* 0x000fe200078e00ff */
[----:B------:R-:W-:Y:S01]  /*11e0*/  UMOV UR14, 0x2fbe14b5 ;  /* 0x2fbe14b5000e7882 */ /* 0x000fe20000000000 */
[----:B------:R-:W-:Y:S01]  /*11f0*/  IMAD.MOV.U32 R31, RZ, RZ, 0x3ed087ff ;  /* 0x3ed087ffff1f7424 */ /* 0x000fe200078e00ff */
[----:B------:R-:W-:-:S04]  /*1200*/  UMOV UR15, 0x3eb372fb ;  /* 0x3eb372fb000f7882 */ /* 0x000fc80000000000 */
[----:B------:R-:W-:-:S08]  /*1210*/  DADD R24, R50, -R26 ;  /* 0x0000000032187229 */ /* 0x000fd0000000081a */
[----:B------:R-:W-:-:S08]  /*1220*/  DMUL R28, R24, R24 ;  /* 0x00000018181c7228 */ /* 0x000fd00000000000 */
[----:B------:R-:W-:Y:S01]  /*1230*/  DFMA R30, R28, UR14, R30 ;  /* 0x0000000e1c1e7c2b */ /* 0x000fe2000800001e */
        /* <DEDUP_REMOVED lines=17> */
[----:B------:R-:W-:-:S08]  /*1350*/  DFMA R30, R28, R30, UR14 ;  /* 0x0000000e1c1e7e2b */ /* 0x000fd0000800001e */
[----:B------:R-:W-:-:S08]  /*1360*/  DMUL R30, R28, R30 ;  /* 0x0000001e1c1e7228 */ /* 0x000fd00000000000 */
[----:B------:R-:W-:-:S08]  /*1370*/  DFMA R30, R24, R30, -R26 ;  /* 0x0000001e181e722b */ /* 0x000fd0000000081a */
[----:B------:R-:W-:-:S11]  /*1380*/  DADD R50, R50, R30 ;  /* 0x0000000032327229 */ /* 0x000fd6000000001e */
.L_x_649:
[----:B------:R-:W0:Y:S01]  /*1390*/  MUFU.RCP64H R25, R55 ;  /* 0x0000003700197308 */ /* 0x000e220000001800 */
[----:B------:R-:W-:Y:S01]  /*13a0*/  IMAD.MOV.U32 R24, RZ, RZ, 0x1 ;  /* 0x00000001ff187424 */ /* 0x000fe200078e00ff */
[----:B------:R-:W-:-:S05]  /*13b0*/  FSETP.GEU.AND P0, PT, |R53|, 6.5827683646048100446e-37, PT ;  /* 0x036000003500780b */ /* 0x000fca0003f0e200 */
        /* <DEDUP_REMOVED lines=14> */
[----:B------:R-:W-:Y:S02]  /*14a0*/  IMAD.MOV.U32 R28, RZ, RZ, R54 ;  /* 0x000000ffff1c7224 */ /* 0x000fe400078e0036 */
[----:B------:R-:W-:-:S07]  /*14b0*/  IMAD.MOV.U32 R27, RZ, RZ, R55 ;  /* 0x000000ffff1b7224 */ /* 0x000fce00078e0037 */
[----:B-----5:R-:W-:Y:S05]  /*14c0*/  CALL.REL.NOINC `($__internal_1_$__cuda_sm20_div_rn_f64_full) ;  /* 0x000004b4001c7944 */ /* 0x020fea0003c00000 */
.L_x_651:
[----:B------:R-:W-:-:S14]  /*14d0*/  DSETP.NEU.AND P0, PT, R54, RZ, PT ;  /* 0x000000ff3600722a */ /* 0x000fdc0003f0d000 */
[----:B------:R-:W-:Y:S05]  /*14e0*/  @!P0 BRA `(.L_x_652) ;  /* 0x0000000400488947 */ /* 0x000fea0003800000 */
[----:B------:R-:W-:Y:S01]  /*14f0*/  DMUL R26, R24, R24 ;  /* 0x00000018181a7228 */ /* 0x000fe20000000000 */
[----:B------:R-:W-:Y:S01]  /*1500*/  IMAD.MOV.U32 R28, RZ, RZ, -0x2449a4b7 ;  /* 0xdbb65b49ff1c7424 */ /* 0x000fe200078e00ff */
[----:B------:R-:W-:Y:S01]  /*1510*/  UMOV UR14, 0x2a25ff7e ;  /* 0x2a25ff7e000e7882 */ /* 0x000fe20000000000 */
[----:B------:R-:W-:Y:S01]  /*1520*/  IMAD.MOV.U32 R29, RZ, RZ, 0x3f2d3b63 ;  /* 0x3f2d3b63ff1d7424 */ /* 0x000fe200078e00ff */
[----:B------:R-:W-:Y:S01]  /*1530*/  UMOV UR15, 0x3ef53e1d ;  /* 0x3ef53e1d000f7882 */ /* 0x000fe20000000000 */
[----:B------:R-:W0:Y:S01]  /*1540*/  LDC.64 R32, c[0x0][0xe68] ;  /* 0x00039a00ff207b82 */ /* 0x000e220000000a00 */
[----:B------:R-:W-:Y:S02]  /*1550*/  ULDC UR6, c[0x0][0xe64] ;  /* 0x0003990000067ab9 */ /* 0x000fe40000000800 */
[----:B------:R-:W-:Y:S01]  /*1560*/  ISETP.LE.AND P0, PT, RZ, UR6, PT ;  /* 0x00000006ff007c0c */ /* 0x000fe2000bf03270 */
[----:B------:R-:W-:Y:S01]  /*1570*/  DFMA R28, R26, -UR14, R28 ;  /* 0x8000000e1a1c7c2b */ /* 0x000fe2000800001c */
[----:B------:R-:W-:Y:S01]  /*1580*/  UMOV UR14, 0x8dde082e ;  /* 0x8dde082e000e7882 */ /* 0x000fe20000000000 */
[----:B------:R-:W-:-:S06]  /*1590*/  UMOV UR15, 0x3f531278 ;  /* 0x3f531278000f7882 */ /* 0x000fcc0000000000 */
[----:B------:R-:W-:Y:S01]  /*15a0*/  DFMA R28, R26, R28, -UR14 ;  /* 0x8000000e1a1c7e2b */ /* 0x000fe2000800001c */
[----:B------:R-:W-:Y:S01]  /*15b0*/  UMOV UR14, 0xc8249315 ;  /* 0xc8249315000e7882 */ /* 0x000fe20000000000 */
[----:B------:R-:W-:-:S06]  /*15c0*/  UMOV UR15, 0x3f6f9690 ;  /* 0x3f6f9690000f7882 */ /* 0x000fcc0000000000 */
[----:B------:R-:W-:Y:S01]  /*15d0*/  DFMA R28, R26, R28, UR14 ;  /* 0x0000000e1a1c7e2b */ /* 0x000fe2000800001c */
        /* <DEDUP_REMOVED lines=47> */
[----:B------:R-:W-:-:S08]  /*18d0*/  DMUL R28, R26, R28 ;  /* 0x0000001c1a1c7228 */ /* 0x000fd00000000000 */
[----:B------:R-:W-:-:S08]  /*18e0*/  DFMA R28, R28, R24, R24 ;  /* 0x000000181c1c722b */ /* 0x000fd00000000018 */
[----:B------:R-:W-:Y:S02]  /*18f0*/  DADD R24, -RZ, -R28 ;  /* 0x00000000ff187229 */ /* 0x000fe4000000091c */
[----:B------:R-:W-:Y:S01]  /*1900*/  DADD R26, -R28, UR14 ;  /* 0x0000000e1c1a7e29 */ /* 0x000fe20008000100 */
[----:B------:R-:W-:-:S07]  /*1910*/  UMOV UR15, 0x3ff921fb ;  /* 0x3ff921fb000f7882 */ /* 0x000fce0000000000 */
[----:B------:R-:W-:Y:S02]  /*1920*/  FSEL R24, R28, R24, !P0 ;  /* 0x000000181c187208 */ /* 0x000fe40004000000 */
[----:B------:R-:W-:Y:S02]  /*1930*/  FSEL R25, R29, R25, !P0 ;  /* 0x000000191d197208 */ /* 0x000fe40004000000 */
[----:B------:R-:W-:Y:S02]  /*1940*/  FSEL R31, R26, R28, !P0 ;  /* 0x0000001c1a1f7208 */ /* 0x000fe40004000000 */
[----:B------:R-:W-:Y:S02]  /*1950*/  FSEL R27, R27, R29, !P0 ;  /* 0x0000001d1b1b7208 */ /* 0x000fe40004000000 */
[----:B------:R-:W-:Y:S01]  /*1960*/  DADD R24, R24, UR14 ;  /* 0x0000000e18187e29 */ /* 0x000fe20008000000 */
[----:B------:R-:W-:-:S09]  /*1970*/  ULDC.64 UR14, c[0x0][0xe60] ;  /* 0x00039800000e7ab9 */ /* 0x000fd20000000a00 */
[----:B------:R-:W-:Y:S02]  /*1980*/  FSEL R24, R24, R31, !P1 ;  /* 0x0000001f18187208 */ /* 0x000fe40004800000 */
[----:B------:R-:W-:Y:S01]  /*1990*/  FSEL R25, R25, R27, !P1 ;  /* 0x0000001b19197208 */ /* 0x000fe20004800000 */
[----:B0-----:R-:W-:-:S14]  /*19a0*/  DSETP.NEU.AND P1, PT, |R32|, |UR14|, PT ;  /* 0x4000000e20007e2a */ /* 0x001fdc000bf2d200 */
[----:B------:R-:W-:Y:S05]  /*19b0*/  @P1 BRA `(.L_x_653) ;  /* 0x0000000000241947 */ /* 0x000fea0003800000 */
[----:B------:R-:W-:Y:S02]  /*19c0*/  IMAD.MOV.U32 R24, RZ, RZ, 0x7f3321d2 ;  /* 0x7f3321d2ff187424 */ /* 0x000fe400078e00ff */
[----:B------:R-:W-:-:S03]  /*19d0*/  IMAD.MOV.U32 R25, RZ, RZ, 0x4002d97c ;  /* 0x4002d97cff197424 */ /* 0x000fc600078e00ff */
[----:B------:R-:W-:Y:S02]  /*19e0*/  FSEL R24, R24, 3.37028055040000000000e+12, !P0 ;  /* 0x54442d1818187808 */ /* 0x000fe40004000000 */
[----:B------:R-:W-:Y:S01]  /*19f0*/  FSEL R25, R25, 1.8213495016098022461, !P0 ;  /* 0x3fe921fb19197808 */ /* 0x000fe20004000000 */
[----:B------:R-:W-:Y:S06]  /*1a00*/  BRA `(.L_x_653) ;  /* 0x0000000000107947 */ /* 0x000fec0003800000 */
.L_x_652:
[----:B------:R-:W-:Y:S02]  /*1a10*/  ULDC UR6, c[0x0][0xe64] ;  /* 0x0003990000067ab9 */ /* 0x000fe40000000800 */
[----:B------:R-:W-:-:S04]  /*1a20*/  ISETP.LE.AND P0, PT, RZ, UR6, PT ;  /* 0x00000006ff007c0c */ /* 0x000fc8000bf03270 */
[----:B------:R-:W-:Y:S02]  /*1a30*/  FSEL R24, RZ, 3.37028055040000000000e+12, P0 ;  /* 0x54442d18ff187808 */ /* 0x000fe40000000000 */
[----:B------:R-:W-:-:S07]  /*1a40*/  FSEL R25, RZ, 2.1426990032196044922, P0 ;  /* 0x400921fbff197808 */ /* 0x000fce0000000000 */
.L_x_653:
[----:B------:R-:W0:Y:S01]  /*1a50*/  LDC.64 R26, c[0x0][0xe68] ;  /* 0x00039a00ff1a7b82 */ /* 0x000e220000000a00 */
[----:B------:R-:W-:Y:S01]  /*1a60*/  ULDC.64 UR14, c[0x0][0xe60] ;  /* 0x00039800000e7ab9 */ /* 0x000fe20000000a00 */
[----:B------:R-:W-:-:S06]  /*1a70*/  DMUL R50, R50, 0.5 ;  /* 0x3fe0000032327828 */ /* 0x000fcc0000000000 */
[----:B------:R-:W1:Y:S01]  /*1a80*/  LDC R29, c[0x0][0xe6c] ;  /* 0x00039b00ff1d7b82 */ /* 0x000e620000000800 */
[----:B0-----:R-:W-:-:S08]  /*1a90*/  DADD R26, |R26|, |UR14| ;  /* 0x4000000e1a1a7e29 */ /* 0x001fd00008000200 */
[----:B------:R-:W-:Y:S01]  /*1aa0*/  DSETP.GTU.AND P0, PT, |R26|, +INF , PT ;  /* 0x7ff000001a00742a */ /* 0x000fe20003f0c200 */
[----:B-1----:R-:W-:-:S05]  /*1ab0*/  LOP3.LUT R25, R25, 0x80000000, R29, 0xb8, !PT ;  /* 0x8000000019197812 */ /* 0x002fca00078eb81d */
[----:B------:R-:W-:Y:S02]  /*1ac0*/  FSEL R24, R26, R24, P0 ;  /* 0x000000181a187208 */ /* 0x000fe40000000000 */
[----:B------:R-:W-:Y:S01]  /*1ad0*/  FSEL R25, R27, R25, P0 ;  /* 0x000000191b197208 */ /* 0x000fe20000000000 */
[----:B------:R-:W-:Y:S06]  /*1ae0*/  BRA `(.L_x_654) ;  /* 0x0000006000907947 */ /* 0x000fec0003800000 */
.L_x_646:
[----:B------:R-:W-:Y:S01]  /*1af0*/  DMUL R24, R52, R52 ;  /* 0x0000003434187228 */ /* 0x000fe20000000000 */
[----:B------:R-:W-:Y:S01]  /*1b00*/  UMOV UR14, 0x66666666 ;  /* 0x66666666000e7882 */ /* 0x000fe20000000000 */
[----:B------:R-:W-:-:S06]  /*1b10*/  UMOV UR15, 0x3fe66666 ;  /* 0x3fe66666000f7882 */ /* 0x000fcc0000000000 */
[----:B------:R-:W-:-:S08]  /*1b20*/  DFMA R24, R54, R54, R24 ;  /* 0x000000363618722b */ /* 0x000fd00000000018 */
[----:B------:R-:W-:-:S14]  /*1b30*/  DSETP.GTU.AND P0, PT, R24, UR14, PT ;  /* 0x0000000e18007e2a */ /* 0x000fdc000bf0c000 */
[----:B------:R-:W-:Y:S05]  /*1b40*/  @P0 BRA `(.L_x_655) ;  /* 0x0000000c00180947 */ /* 0x000fea0003800000 */
[----:B------:R-:W-:Y:S01]  /*1b50*/  ISETP.GT.AND P0, PT, R25, 0xfffff, PT ;  /* 0x000fffff1900780c */ /* 0x000fe20003f04270 */
[----:B------:R-:W-:Y:S02]  /*1b60*/  IMAD.MOV.U32 R33, RZ, RZ, R25 ;  /* 0x000000ffff217224 */ /* 0x000fe400078e0019 */
[----:B------:R-:W-:Y:S02]  /*1b70*/  IMAD.MOV.U32 R26, RZ, RZ, R24 ;  /* 0x000000ffff1a7224 */ /* 0x000fe400078e0018 */
[----:B------:R-:W-:-:S08]  /*1b80*/  IMAD.MOV.U32 R32, RZ, RZ, -0x3ff ;  /* 0xfffffc01ff207424 */ /* 0x000fd000078e00ff */
        /* <DEDUP_REMOVED lines=14> */
.L_x_656:
        /* <DEDUP_REMOVED lines=61> */
[----:B------:R-:W-:-:S11]  /*2040*/  DADD R50, R50, R24 ;  /* 0x0000000032327229 */ /* 0x000fd60000000018 */
.L_x_657:
        /* <DEDUP_REMOVED lines=20> */
.L_x_658:
        /* <DEDUP_REMOVED lines=84> */
.L_x_659:
[----:B------:R-:W-:Y:S02]  /*26d0*/  ULDC UR6, c[0x0][0xe64] ;  /* 0x0003990000067ab9 */ /* 0x000fe40000000800 */
[----:B------:R-:W-:-:S04]  /*26e0*/  ISETP.LE.AND P0, PT, RZ, UR6, PT ;  /* 0x00000006ff007c0c */ /* 0x000fc8000bf03270 */
[----:B------:R-:W-:Y:S02]  /*26f0*/  FSEL R24, RZ, 3.37028055040000000000e+12, P0 ;  /* 0x54442d18ff187808 */ /* 0x000fe40000000000 */
[----:B------:R-:W-:-:S07]  /*2700*/  FSEL R25, RZ, 2.1426990032196044922, P0 ;  /* 0x400921fbff197808 */ /* 0x000fce0000000000 */
.L_x_660:
        /* <DEDUP_REMOVED lines=10> */
.L_x_655:
[----:B------:R-:W-:Y:S01]  /*27b0*/  LOP3.LUT R35, R55, 0xfffffff8, RZ, 0xc0, !PT ;  /* 0xfffffff837237812 */ /* 0x000fe200078ec0ff */
[----:B------:R-:W-:Y:S01]  /*27c0*/  IMAD.MOV.U32 R34, RZ, RZ, RZ ;  /* 0x000000ffff227224 */ /* 0x000fe200078e00ff */
[----:B------:R-:W-:Y:S01]  /*27d0*/  LOP3.LUT R47, R53, 0xfffffff8, RZ, 0xc0, !PT ;  /* 0xfffffff8352f7812 */ /* 0x000fe200078ec0ff */
[----:B------:R-:W-:Y:S02]  /*27e0*/  IMAD.MOV.U32 R46, RZ, RZ, RZ ;  /* 0x000000ffff2e7224 */ /* 0x000fe400078e00ff */
[----:B------:R-:W-:Y:S02]  /*27f0*/  IMAD.MOV.U32 R48, RZ, RZ, RZ ;  /* 0x000000ffff307224 */ /* 0x000fe400078e00ff */
[----:B------:R-:W-:Y:S01]  /*2800*/  DADD R44, R54, -R34 ;  /* 0x00000000362c7229 */ /* 0x000fe20000000822 */
[----:B------:R-:W-:Y:S01]  /*2810*/  IMAD.MOV.U32 R30, RZ, RZ, RZ ;  /* 0x000000ffff1e7224 */ /* 0x000fe200078e00ff */
[----:B------:R-:W-:Y:S02]  /*2820*/  DADD R50, R52, -R46 ;  /* 0x0000000034327229 */ /* 0x000fe4000000082e */
[----:B------:R-:W-:-:S02]  /*2830*/  DMUL R42, R34, R34 ;  /* 0x00000022222a7228 */ /* 0x000fc40000000000 */
[----:B------:R-:W-:Y:S02]  /*2840*/  DADD R34, R34, R34 ;  /* 0x0000000022227229 */ /* 0x000fe40000000022 */
[C---:B------:R-:W-:Y:S02]  /*2850*/  DMUL R24, R46.reuse, R46 ;  /* 0x0000002e2e187228 */ /* 0x040fe40000000000 */
[----:B------:R-:W-:Y:S01]  /*2860*/  LOP3.LUT R49, R45, 0xfffffff8, RZ, 0xc0, !PT ;  /* 0xfffffff82d317812 */ /* 0x000fe200078ec0ff */
[----:B------:R-:W-:Y:S01]  /*2870*/  DADD R46, R46, R46 ;  /* 0x000000002e2e7229 */ /* 0x000fe2000000002e */
[----:B------:R-:W-:-:S04]  /*2880*/  LOP3.LUT R31, R51, 0xfffffff8, RZ, 0xc0, !PT ;  /* 0xfffffff8331f7812 */ /* 0x000fc800078ec0ff */
[----:B------:R-:W-:Y:S02]  /*2890*/  DADD R44, R44, -R48 ;  /* 0x000000002c2c7229 */ /* 0x000fe40000000830 */
[C---:B------:R-:W-:Y:S02]  /*28a0*/  DMUL R26, R48.reuse, R34 ;  /* 0x00000022301a7228 */ /* 0x040fe40000000000 */
[----:B------:R-:W-:Y:S02]  /*28b0*/  DMUL R32, R48, R48 ;  /* 0x0000003030207228 */ /* 0x000fe40000000000 */
[----:B------:R-:W-:Y:S02]  /*28c0*/  DADD R50, R50, -R30 ;  /* 0x0000000032327229 */ /* 0x000fe4000000081e */
[----:B------:R-:W-:Y:S02]  /*28d0*/  DADD R48, R48, R48 ;  /* 0x0000000030307229 */ /* 0x000fe40000000030 */
[----:B------:R-:W-:-:S02]  /*28e0*/  DADD R56, R30, R30 ;  /* 0x000000001e387229 */ /* 0x000fc4000000001e */
[----:B------:R-:W-:Y:S02]  /*28f0*/  DMUL R28, R30, R46 ;  /* 0x0000002e1e1c7228 */ /* 0x000fe40000000000 */
[----:B------:R-:W-:Y:S02]  /*2900*/  DMUL R34, R44, R34 ;  /* 0x000000222c227228 */ /* 0x000fe40000000000 */
[----:B------:R-:W-:Y:S02]  /*2910*/  DMUL R46, R50, R46 ;  /* 0x0000002e322e7228 */ /* 0x000fe40000000000 */
[----:B------:R-:W-:Y:S02]  /*2920*/  DMUL R48, R44, R48 ;  /* 0x000000302c307228 */ /* 0x000fe40000000000 */
[----:B------:R-:W-:Y:S02]  /*2930*/  DMUL R56, R50, R56 ;  /* 0x0000003832387228 */ /* 0x000fe40000000000 */
[----:B------:R-:W-:-:S02]  /*2940*/  DMUL R30, R30, R30 ;  /* 0x0000001e1e1e7228 */ /* 0x000fc40000000000 */
[----:B------:R-:W-:Y:S02]  /*2950*/  DMUL R44, R44, R44 ;  /* 0x0000002c2c2c7228 */ /* 0x000fe40000000000 */
[----:B------:R-:W-:-:S11]  /*2960*/  DMUL R50, R50, R50 ;  /* 0x0000003232327228 */ /* 0x000fd60000000000 */
.L_x_661:
[----:B------:R-:W-:-:S06]  /*2970*/  DSETP.GEU.AND P0, PT, R42, R24, PT ;  /* 0x000000182a00722a */ /* 0x000fcc0003f0e000 */
[----:B------:R-:W-:Y:S02]  /*2980*/  FSEL R58, R42, R24, !P0 ;  /* 0x000000182a3a7208 */ /* 0x000fe40004000000 */
[----:B------:R-:W-:Y:S02]  /*2990*/  FSEL R59, R43, R25, !P0 ;  /* 0x000000192b3b7208 */ /* 0x000fe40004000000 */
[----:B------:R-:W-:Y:S02]  /*29a0*/  FSEL R43, R25, R43, !P0 ;  /* 0x0000002b192b7208 */ /* 0x000fe40004000000 */
[----:B------:R-:W-:Y:S02]  /*29b0*/  FSEL R42, R24, R42, !P0 ;  /* 0x0000002a182a7208 */ /* 0x000fe40004000000 */
[C-C-:B------:R-:W-:Y:S02]  /*29c0*/  DSETP.GEU.AND P3, PT, R58.reuse, R26.reuse, PT ;  /* 0x0000001a3a00722a */ /* 0x140fe40003f6e000 */
[----:B------:R-:W-:-:S04]  /*29d0*/  DSETP.LT.OR P0, PT, R58, R26, !P0 ;  /* 0x0000001a3a00722a */ /* 0x000fc80004701400 */
[----:B------:R-:W-:Y:S02]  /*29e0*/  FSEL R60, R58, R26, !P3 ;  /* 0x0000001a3a3c7208 */ /* 0x000fe40005800000 */
[----:B------:R-:W-:Y:S02]  /*29f0*/  FSEL R61, R59, R27, !P3 ;  /* 0x0000001b3b3d7208 */ /* 0x000fe40005800000 */
[----:B------:R-:W-:Y:S02]  /*2a00*/  FSEL R24, R26, R58, !P3 ;  /* 0x0000003a1a187208 */ /* 0x000fe40005800000 */
[----:B------:R-:W-:Y:S02]  /*2a10*/  FSEL R25, R27, R59, !P3 ;  /* 0x0000003b1b197208 */ /* 0x000fe40005800000 */
[C-C-:B------:R-:W-:Y:S02]  /*2a20*/  DSETP.GEU.AND P3, PT, R60.reuse, R28.reuse, PT ;  /* 0x0000001c3c00722a */ /* 0x140fe40003f6e000 */
[----:B------:R-:W-:-:S04]  /*2a30*/  DSETP.LT.OR P0, PT, R60, R28, P0 ;  /* 0x0000001c3c00722a */ /* 0x000fc80000701400 */
        /* <DEDUP_REMOVED lines=46> */
[C-C-:B------:R-:W-:Y:S02]  /*2d20*/  DSETP.LT.OR P0, PT, R60.reuse, R50.reuse, P0 ;  /* 0x000000323c00722a */ /* 0x140fe40000701400 */
[----:B------:R-:W-:-:S06]  /*2d30*/  DSETP.GEU.AND P3, PT, R60, R50, PT ;  /* 0x000000323c00722a */ /* 0x000fcc0003f6e000 */
[----:B------:R-:W-:Y:S02]  /*2d40*/  FSEL R58, R60, R50, !P3 ;  /* 0x000000323c3a7208 */ /* 0x000fe40005800000 */
[----:B------:R-:W-:Y:S02]  /*2d50*/  FSEL R59, R61, R51, !P3 ;  /* 0x000000333d3b7208 */ /* 0x000fe40005800000 */
[----:B------:R-:W-:Y:S01]  /*2d60*/  FSEL R44, R50, R60, !P3 ;  /* 0x0000003c322c7208 */ /* 0x000fe20005800000 */
[----:B------:R-:W-:Y:S01]  /*2d70*/  IMAD.MOV.U32 R50, RZ, RZ, R58 ;  /* 0x000000ffff327224 */ /* 0x000fe200078e003a */
[----:B------:R-:W-:Y:S01]  /*2d80*/  FSEL R45, R51, R61, !P3 ;  /* 0x0000003d332d7208 */ /* 0x000fe20005800000 */
[----:B------:R-:W-:Y:S01]  /*2d90*/  IMAD.MOV.U32 R51, RZ, RZ, R59 ;  /* 0x000000ffff337224 */ /* 0x000fe200078e003b */
[----:B------:R-:W-:Y:S06]  /*2da0*/  @P0 BRA `(.L_x_661) ;  /* 0xfffffff800f00947 */ /* 0x000fec000383ffff */
[----:B------:R-:W-:-:S08]  /*2db0*/  DADD R42, R42, -1 ;  /* 0xbff000002a2a7429 */ /* 0x000fd00000000000 */
[----:B------:R-:W-:-:S08]  /*2dc0*/  DADD R42, R24, R42 ;  /* 0x00000000182a7229 */ /* 0x000fd0000000002a */
        /* <DEDUP_REMOVED lines=9> */
[----:B------:R-:W-:-:S10]  /*2e60*/  DADD R50, R50, R42 ;  /* 0x0000000032327229 */ /* 0x000fd4000000002a */
        /* <DEDUP_REMOVED lines=23> */
.L_x_663:
        /* <DEDUP_REMOVED lines=63> */
.L_x_662:
        /* <DEDUP_REMOVED lines=20> */
.L_x_665:
        /* <DEDUP_REMOVED lines=29> */
.L_x_664:
        /* <DEDUP_REMOVED lines=20> */
.L_x_666:
        /* <DEDUP_REMOVED lines=84> */
.L_x_667:
[----:B------:R-:W-:Y:S02]  /*3d60*/  ULDC UR6, c[0x0][0xe64] ;  /* 0x0003990000067ab9 */ /* 0x000fe40000000800 */
[----:B------:R-:W-:-:S04]  /*3d70*/  ISETP.LE.AND P0, PT, RZ, UR6, PT ;  /* 0x00000006ff007c0c */ /* 0x000fc8000bf03270 */
[----:B------:R-:W-:Y:S02]  /*3d80*/  FSEL R24, RZ, 3.37028055040000000000e+12, P0 ;  /* 0x54442d18ff187808 */ /* 0x000fe40000000000 */
[----:B------:R-:W-:-:S07]  /*3d90*/  FSEL R25, RZ, 2.1426990032196044922, P0 ;  /* 0x400921fbff197808 */ /* 0x000fce0000000000 */
.L_x_668:
        /* <DEDUP_REMOVED lines=10> */
.L_x_645:
[CC--:B------:R-:W-:Y:S01]  /*3e40*/  ISETP.LT.U32.AND P0, PT, R30.reuse, R28.reuse, PT ;  /* 0x0000001c1e00720c */ /* 0x0c0fe20003f01070 */
[----:B------:R-:W-:Y:S01]  /*3e50*/  IMAD.MOV.U32 R42, RZ, RZ, RZ ;  /* 0x000000ffff2a7224 */ /* 0x000fe200078e00ff */
[----:B------:R-:W-:Y:S01]  /*3e60*/  UMOV UR14, 0xffffffff ;  /* 0xffffffff000e7882 */ /* 0x000fe20000000000 */
[----:B------:R-:W-:Y:S01]  /*3e70*/  UMOV UR15, 0x7fefffff ;  /* 0x7fefffff000f7882 */ /* 0x000fe20000000000 */
[CC--:B------:R-:W-:Y:S01]  /*3e80*/  ISETP.LT.U32.AND.EX P0, PT, R31.reuse, R29.reuse, PT, P0 ;  /* 0x0000001d1f00720c */ /* 0x0c0fe20003f01100 */
[----:B------:R-:W-:Y:S01]  /*3e90*/  UMOV UR6, UR14 ;  /* 0x0000000e00067c82 */ /* 0x000fe20008000000 */
[----:B------:R-:W-:Y:S02]  /*3ea0*/  UMOV UR19, UR15 ;  /* 0x0000000f00137c82 */ /* 0x000fe40008000000 */
[----:B------:R-:W-:Y:S02]  /*3eb0*/  SEL R24, R30, R28, P0 ;  /* 0x0000001c1e187207 */ /* 0x000fe40000000000 */
[----:B------:R-:W-:-:S02]  /*3ec0*/  SEL R25, R31, R29, P0 ;  /* 0x0000001d1f197207 */ /* 0x000fc40000000000 */
[----:B------:R-:W-:-:S04]  /*3ed0*/  ISETP.GT.U32.AND P0, PT, R30, R28, PT ;  /* 0x0000001c1e00720c */ /* 0x000fc80003f04070 */
[----:B------:R-:W-:-:S04]  /*3ee0*/  ISETP.GT.U32.AND.EX P0, PT, R31, R29, PT, P0 ;  /* 0x0000001d1f00720c */ /* 0x000fc80003f04100 */
[----:B------:R-:W-:Y:S02]  /*3ef0*/  SEL R27, R31, R29, P0 ;  /* 0x0000001d1f1b7207 */ /* 0x000fe40000000000 */
[----:B------:R-:W-:Y:S02]  /*3f00*/  SEL R26, R30, R28, P0 ;  /* 0x0000001c1e1a7207 */ /* 0x000fe40000000000 */
[----:B------:R-:W-:-:S04]  /*3f10*/  LOP3.LUT R34, R27, 0xffc00000, RZ, 0xc0, !PT ;  /* 0xffc000001b227812 */ /* 0x000fc800078ec0ff */
[C---:B------:R-:W-:Y:S02]  /*3f20*/  IADD3 R43, -R34.reuse, 0x7fd00000, RZ ;  /* 0x7fd00000222b7810 */ /* 0x040fe40007ffe1ff */
[----:B------:R-:W-:Y:S01]  /*3f30*/  LOP3.LUT R35, R34, 0x100000, RZ, 0xfc, !PT ;  /* 0x0010000022237812 */ /* 0x000fe200078efcff */
[----:B------:R-:W-:-:S03]  /*3f40*/  IMAD.MOV.U32 R34, RZ, RZ, RZ ;  /* 0x000000ffff227224 */ /* 0x000fc600078e00ff */
[C---:B------:R-:W-:Y:S02]  /*3f50*/  DMUL R32, R42.reuse, R24 ;  /* 0x000000182a207228 */ /* 0x040fe40000000000 */
[----:B------:R-:W-:-:S06]  /*3f60*/  DMUL R28, R42, R26 ;  /* 0x0000001a2a1c7228 */ /* 0x000fcc0000000000 */
[----:B------:R-:W-:-:S08]  /*3f70*/  DMUL R32, R32, R32 ;  /* 0x0000002020207228 */ /* 0x000fd00000000000 */
[----:B------:R-:W-:Y:S01]  /*3f80*/  DFMA R28, R28, R28, R32 ;  /* 0x0000001c1c1c722b */ /* 0x000fe20000000020 */
[----:B------:R-:W-:Y:S02]  /*3f90*/  IMAD.MOV.U32 R32, RZ, RZ, 0x0 ;  /* 0x00000000ff207424 */ /* 0x000fe400078e00ff */
[----:B------:R-:W-:-:S05]  /*3fa0*/  IMAD.MOV.U32 R33, RZ, RZ, 0x3fd80000 ;  /* 0x3fd80000ff217424 */ /* 0x000fca00078e00ff */
[----:B------:R-:W-:Y:S02]  /*3fb0*/  DSETP.MIN.AND P0, P3, R28, UR14, PT ;  /* 0x0000000e1c007e2a */ /* 0x000fe4000bb00000 */
[----:B------:R-:W-:Y:S02]  /*3fc0*/  IMAD.MOV.U32 R30, RZ, RZ, R28 ;  /* 0x000000ffff1e7224 */ /* 0x000fe400078e001c */
[----:B------:R-:W-:-:S03]  /*3fd0*/  IMAD.MOV.U32 R31, RZ, RZ, R29 ;  /* 0x000000ffff1f7224 */ /* 0x000fc600078e001d */
[----:B------:R-:W-:Y:S01]  /*3fe0*/  SEL R44, R30, UR6, P0 ;  /* 0x000000061e2c7c07 */ /* 0x000fe20008000000 */
[----:B------:R-:W-:Y:S01]  /*3ff0*/  IMAD.U32 R30, RZ, RZ, UR19 ;  /* 0x00000013ff1e7e24 */ /* 0x000fe2000f8e00ff */
[----:B------:R-:W-:Y:S02]  /*4000*/  FSEL R45, R31, UR19, P0 ;  /* 0x000000131f2d7c08 */ /* 0x000fe40008000000 */
[----:B------:R-:W-:-:S03]  /*4010*/  ISETP.GE.U32.AND P0, PT, R25, 0x7ff00000, PT ;  /* 0x7ff000001900780c */ /* 0x000fc60003f06070 */
[----:B------:R-:W-:Y:S01]  /*4020*/  @P3 LOP3.LUT R45, R30, 0x80000, RZ, 0xfc, !PT ;  /* 0x000800001e2d3812 */ /* 0x000fe200078efcff */
[----:B------:R-:W-:Y:S01]  /*4030*/  IMAD.MOV.U32 R30, RZ, RZ, RZ ;  /* 0x000000ffff1e7224 */ /* 0x000fe200078e00ff */
[----:B------:R-:W-:Y:S02]  /*4040*/  DSETP.NEU.AND P3, PT, R24, RZ, PT ;  /* 0x000000ff1800722a */ /* 0x000fe40003f6d000 */
[----:B------:R-:W0:Y:S03]  /*4050*/  MUFU.RSQ64H R31, R45 ;  /* 0x0000002d001f7308 */ /* 0x000e260000001c00 */
[----:B0-----:R-:W-:-:S08]  /*4060*/  DMUL R42, R30, R30 ;  /* 0x0000001e1e2a7228 */ /* 0x001fd00000000000 */
[----:B------:R-:W-:-:S08]  /*4070*/  DFMA R42, R44, -R42, 1 ;  /* 0x3ff000002c2a742b */ /* 0x000fd0000000082a */
[----:B------:R-:W-:Y:S02]  /*4080*/  DFMA R32, R42, R32, 0.5 ;  /* 0x3fe000002a20742b */ /* 0x000fe40000000020 */
[----:B------:R-:W-:-:S08]  /*4090*/  DMUL R42, R30, R42 ;  /* 0x0000002a1e2a7228 */ /* 0x000fd00000000000 */
[----:B------:R-:W-:-:S08]  /*40a0*/  DFMA R32, R32, R42, R30 ;  /* 0x0000002a2020722b */ /* 0x000fd0000000001e */
[----:B------:R-:W-:-:S08]  /*40b0*/  DMUL R32, R28, R32 ;  /* 0x000000201c207228 */ /* 0x000fd00000000000 */
[----:B------:R-:W-:Y:S01]  /*40c0*/  DMUL R32, R32, R34 ;  /* 0x0000002220207228 */ /* 0x000fe20000000000 */
[----:B------:R-:W-:-:S09]  /*40d0*/  IMAD.MOV.U32 R34, RZ, RZ, -0x3ff ;  /* 0xfffffc01ff227424 */ /* 0x000fd200078e00ff */
[----:B------:R-:W-:Y:S02]  /*40e0*/  @!P0 FSEL R25, R27, R33, !P3 ;  /* 0x000000211b198208 */ /* 0x000fe40005800000 */
[----:B------:R-:W-:Y:S02]  /*40f0*/  @!P0 FSEL R24, R26, R32, !P3 ;  /* 0x000000201a188208 */ /* 0x000fe40005800000 */
[----:B------:R-:W-:Y:S01]  /*4100*/  ISETP.GT.AND P0, PT, R25, 0xfffff, PT ;  /* 0x000fffff1900780c */ /* 0x000fe20003f04270 */
[----:B------:R-:W-:Y:S02]  /*4110*/  IMAD.MOV.U32 R27, RZ, RZ, R25 ;  /* 0x000000ffff1b7224 */ /* 0x000fe400078e0019 */
[----:B------:R-:W-:-:S10]  /*4120*/  IMAD.MOV.U32 R26, RZ, RZ, R24 ;  /* 0x000000ffff1a7224 */ /* 0x000fd400078e0018 */
        /* <DEDUP_REMOVED lines=14> */
.L_x_669:
[----:B------:R-:W-:Y:S01]  /*4210*/  LOP3.LUT R26, R25, 0x800fffff, RZ, 0xc0, !PT ;  /* 0x800fffff191a7812 */ /* 0x000fe200078ec0ff */
[----:B------:R-:W-:Y:S01]  /*4220*/  IMAD.MOV.U32 R28, RZ, RZ, RZ ;  /* 0x000000ffff1c7224 */ /* 0x000fe200078e00ff */
[----:B------:R-:W-:Y:S01]  /*4230*/  UMOV UR14, 0x3ae80f1e ;  /* 0x3ae80f1e000e7882 */ /* 0x000fe20000000000 */
[----:B------:R-:W-:Y:S01]  /*4240*/  IMAD.MOV.U32 R44, RZ, RZ, -0x748574fc ;  /* 0x8b7a8b04ff2c7424 */ /* 0x000fe200078e00ff */
[----:B------:R-:W-:Y:S01]  /*4250*/  LOP3.LUT R27, R26, 0x3ff00000, RZ, 0xfc, !PT ;  /* 0x3ff000001a1b7812 */ /* 0x000fe200078efcff */
[----:B------:R-:W-:Y:S01]  /*4260*/  IMAD.MOV.U32 R26, RZ, RZ, R24 ;  /* 0x000000ffff1a7224 */ /* 0x000fe200078e0018 */
[----:B------:R-:W-:Y:S01]  /*4270*/  UMOV UR15, 0x3eb1380b ;  /* 0x3eb1380b000f7882 */ /* 0x000fe20000000000 */
[----:B------:R-:W-:Y:S01]  /*4280*/  IMAD.MOV.U32 R45, RZ, RZ, 0x3ed0ee25 ;  /* 0x3ed0ee25ff2d7424 */ /* 0x000fe200078e00ff */
[----:B------:R-:W-:Y:S01]  /*4290*/  ISETP.GE.AND P0, PT, R27, 0x3ff6a09f, PT ;  /* 0x3ff6a09f1b00780c */ /* 0x000fe20003f06270 */
[----:B------:R-:W-:Y:S01]  /*42a0*/  UMOV UR24, 0x80000000 ;  /* 0x8000000000187882 */ /* 0x000fe20000000000 */
[----:B------:R-:W-:Y:S01]  /*42b0*/  LEA.HI R34, R25, R34, RZ, 0xc ;  /* 0x0000002219227211 */ /* 0x000fe200078f60ff */
[----:B------:R-:W-:-:S10]  /*42c0*/  UMOV UR25, 0x43300000 ;  /* 0x4330000000197882 */ /* 0x000fd40000000000 */
[----:B------:R-:W-:Y:S02]  /*42d0*/  @P0 VIADD R29, R27, 0xfff00000 ;  /* 0xfff000001b1d0836 */ /* 0x000fe40000000000 */
[----:B------:R-:W-:Y:S02]  /*42e0*/  @P0 VIADD R34, R34, 0x1 ;  /* 0x0000000122220836 */ /* 0x000fe40000000000 */
[----:B------:R-:W-:-:S06]  /*42f0*/  @P0 IMAD.MOV.U32 R27, RZ, RZ, R29 ;  /* 0x000000ffff1b0224 */ /* 0x000fcc00078e001d */
        /* <DEDUP_REMOVED lines=13> */
[----:B------:R-:W-:Y:S01]  /*43d0*/  LOP3.LUT R44, R34, 0x80000000, RZ, 0x3c, !PT ;  /* 0x80000000222c7812 */ /* 0x000fe200078e3cff */
[----:B------:R-:W-:Y:S01]  /*43e0*/  IMAD.MOV.U32 R45, RZ, RZ, 0x43300000 ;  /* 0x43300000ff2d7424 */ /* 0x000fe200078e00ff */
[----:B------:R-:W-:-:S03]  /*43f0*/  DADD R34, R24, R24 ;  /* 0x0000000018227229 */ /* 0x000fc60000000018 */
[----:B------:R-:W-:Y:S01]  /*4400*/  DFMA R42, R32, R42, UR14 ;  /* 0x0000000e202a7e2b */ /* 0x000fe2000800002a */
[----:B------:R-:W-:Y:S01]  /*4410*/  UMOV UR14, 0xa9ab0956 ;  /* 0xa9ab0956000e7882 */ /* 0x000fe20000000000 */
[----:B------:R-:W-:Y:S01]  /*4420*/  UMOV UR15, 0x3f1745cb ;  /* 0x3f1745cb000f7882 */ /* 0x000fe20000000000 */
[----:B------:R-:W-:Y:S01]  /*4430*/  DADD R24, R44, -UR24 ;  /* 0x800000182c187e29 */ /* 0x000fe20008000000 */
[----:B------:R-:W-:Y:S01]  /*4440*/  UMOV UR24, 0xfefa39ef ;  /* 0xfefa39ef00187882 */ /* 0x000fe20000000000 */
[----:B------:R-:W-:Y:S01]  /*4450*/  UMOV UR25, 0x3fe62e42 ;  /* 0x3fe62e4200197882 */ /* 0x000fe20000000000 */
[----:B------:R-:W-:Y:S02]  /*4460*/  DFMA R34, R26, -R30, R34 ;  /* 0x8000001e1a22722b */ /* 0x000fe40000000022 */
[----:B------:R-:W-:Y:S01]  /*4470*/  DFMA R42, R32, R42, UR14 ;  /* 0x0000000e202a7e2b */ /* 0x000fe2000800002a */
[----:B------:R-:W-:Y:S01]  /*4480*/  UMOV UR14, 0x2d1b5154 ;  /* 0x2d1b5154000e7882 */ /* 0x000fe20000000000 */
[----:B------:R-:W-:Y:S01]  /*4490*/  UMOV UR15, 0x3f3c71c7 ;  /* 0x3f3c71c7000f7882 */ /* 0x000fe20000000000 */
[----:B------:R-:W-:-:S03]  /*44a0*/  DFMA R50, R24, UR24, R30 ;  /* 0x0000001818327c2b */ /* 0x000fc6000800001e */
[----:B------:R-:W-:Y:S02]  /*44b0*/  DMUL R34, R28, R34 ;  /* 0x000000221c227228 */ /* 0x000fe40000000000 */
[----:B------:R-:W-:Y:S01]  /*44c0*/  DFMA R42, R32, R42, UR14 ;  /* 0x0000000e202a7e2b */ /* 0x000fe2000800002a */
[----:B------:R-:W-:Y:S01]  /*44d0*/  UMOV UR14, 0x923be72d ;  /* 0x923be72d000e7882 */ /* 0x000fe20000000000 */
[----:B------:R-:W-:Y:S01]  /*44e0*/  UMOV UR15, 0x3f624924 ;  /* 0x3f624924000f7882 */ /* 0x000fe20000000000 */
[----:B------:R-:W-:-:S05]  /*44f0*/  DFMA R26, -R24, UR24, R50 ;  /* 0x00000018181a7c2b */ /* 0x000fca0008000132 */
[----:B------:R-:W-:Y:S01]  /*4500*/  DFMA R42, R32, R42, UR14 ;  /* 0x0000000e202a7e2b */ /* 0x000fe2000800002a */
[----:B------:R-:W-:Y:S01]  /*4510*/  UMOV UR14, 0x9999a3c4 ;  /* 0x9999a3c4000e7882 */ /* 0x000fe20000000000 */
[----:B------:R-:W-:Y:S01]  /*4520*/  UMOV UR15, 0x3f899999 ;  /* 0x3f899999000f7882 */ /* 0x000fe20000000000 */
[----:B------:R-:W-:-:S05]  /*4530*/  DADD R26, -R30, R26 ;  /* 0x000000001e1a7229 */ /* 0x000fca000000011a */
        /* <DEDUP_REMOVED lines=11> */
.L_x_670:
        /* <DEDUP_REMOVED lines=20> */
.L_x_671:
        /* <DEDUP_REMOVED lines=84> */
.L_x_672:
[----:B------:R-:W-:Y:S02]  /*4c70*/  ULDC UR6, c[0x0][0xe64] ;  /* 0x0003990000067ab9 */ /* 0x000fe40000000800 */
[----:B------:R-:W-:-:S04]  /*4c80*/  ISETP.LE.AND P0, PT, RZ, UR6, PT ;  /* 0x00000006ff007c0c */ /* 0x000fc8000bf03270 */
[----:B------:R-:W-:Y:S02]  /*4c90*/  FSEL R24, RZ, 3.37028055040000000000e+12, P0 ;  /* 0x54442d18ff187808 */ /* 0x000fe40000000000 */
[----:B------:R-:W-:-:S07]  /*4ca0*/  FSEL R25, RZ, 2.1426990032196044922, P0 ;  /* 0x400921fbff197808 */ /* 0x000fce0000000000 */
.L_x_673:
[----:B------:R-:W0:Y:S01]  /*4cb0*/  LDC.64 R26, c[0x0][0xe68] ;  /* 0x00039a00ff1a7b82 */ /* 0x000e220000000a00 */
[----:B------:R-:W-:-:S07]  /*4cc0*/  ULDC.64 UR14, c[0x0][0xe60] ;  /* 0x00039800000e7ab9 */ /* 0x000fce0000000a00 */
[----:B------:R-:W1:Y:S01]  /*4cd0*/  LDC R29, c[0x0][0xe6c] ;  /* 0x00039b00ff1d7b82 */ /* 0x000e620000000800 */
[----:B0-----:R-:W-:-:S08]  /*4ce0*/  DADD R26, |R26|, |UR14| ;  /* 0x4000000e1a1a7e29 */ /* 0x001fd00008000200 */
[----:B------:R-:W-:Y:S01]  /*4cf0*/  DSETP.GTU.AND P0, PT, |R26|, +INF , PT ;  /* 0x7ff000001a00742a */ /* 0x000fe20003f0c200 */
[----:B-1----:R-:W-:-:S05]  /*4d00*/  LOP3.LUT R25, R25, 0x80000000, R29, 0xb8, !PT ;  /* 0x8000000019197812 */ /* 0x002fca00078eb81d */
[----:B------:R-:W-:Y:S02]  /*4d10*/  FSEL R24, R26, R24, P0 ;  /* 0x000000181a187208 */ /* 0x000fe40000000000 */
[----:B------:R-:W-:Y:S01]  /*4d20*/  FSEL R25, R27, R25, P0 ;  /* 0x000000191b197208 */ /* 0x000fe20000000000 */
[----:B------:R-:W-:Y:S06]  /*4d30*/  BRA `(.L_x_654) ;  /* 0x0000002c00fc7947 */ /* 0x000fec0003800000 */
.L_x_644:
[----:B------:R-:W-:Y:S01]  /*4d40*/  UMOV UR14, 0x6a3f9475 ;  /* 0x6a3f9475000e7882 */ /* 0x000fe20000000000 */
[----:B------:R-:W-:Y:S02]  /*4d50*/  UMOV UR15, 0x20ca2fe7 ;  /* 0x20ca2fe7000f7882 */ /* 0x000fe40000000000 */
[----:B------:R-:W-:-:S14]  /*4d60*/  DSETP.GEU.AND P0, PT, R52, UR14, PT ;  /* 0x0000000e34007e2a */ /* 0x000fdc000bf0e000 */
[----:B------:R-:W-:Y:S05]  /*4d70*/  @!P0 BRA `(.L_x_674) ;  /* 0x0000000c007c8947 */ /* 0x000fea0003800000 */
[----:B------:R-:W-:-:S10]  /*4d80*/  DMUL R50, R52, R52 ;  /* 0x0000003434327228 */ /* 0x000fd40000000000 */
        /* <DEDUP_REMOVED lines=23> */
.L_x_676:
        /* <DEDUP_REMOVED lines=42> */
[----:B------:R-:W-:-:S05]  /*51a0*/  DMUL R44, R26, R44 ;  /* 0x0000002c1a2c7228 */ /* 0x000fca0000000000 */
        /* <DEDUP_REMOVED lines=11> */
[----:B------:R-:W-:Y:S01]  /*5260*/  DFMA R34, -R32, UR24, R24 ;  /* 0x0000001820227c2b */ /* 0x000fe20008000118 */
[----:B------:R-:W-:-:S05]  /*5270*/  UMOV UR15, 0x3c7abc9e ;  /* 0x3c7abc9e000f7882 */ /* 0x000fca0000000000 */
[----:B------:R-:W-:Y:S02]  /*5280*/  DMUL R42, R30, R42 ;  /* 0x0000002a1e2a7228 */ /* 0x000fe40000000000 */
[----:B------:R-:W-:-:S06]  /*5290*/  DADD R34, -R28, R34 ;  /* 0x000000001c227229 */ /* 0x000fcc0000000122 */
[----:B------:R-:W-:-:S08]  /*52a0*/  DFMA R42, R28, R42, R44 ;  /* 0x0000002a1c2a722b */ /* 0x000fd0000000002c */
[----:B------:R-:W-:-:S08]  /*52b0*/  DADD R34, R42, -R34 ;  /* 0x000000002a227229 */ /* 0x000fd00000000822 */
[----:B------:R-:W-:-:S08]  /*52c0*/  DFMA R34, R32, UR14, R34 ;  /* 0x0000000e20227c2b */ /* 0x000fd00008000022 */
[----:B------:R-:W-:Y:S01]  /*52d0*/  DADD R24, R24, R34 ;  /* 0x0000000018187229 */ /* 0x000fe20000000022 */
[----:B------:R-:W-:Y:S10]  /*52e0*/  BRA `(.L_x_677) ;  /* 0x0000000000c47947 */ /* 0x000ff40003800000 */
.L_x_675:
        /* <DEDUP_REMOVED lines=20> */
.L_x_678:
[----:B------:R-:W-:Y:S01]  /*5430*/  DMUL R26, R50, R24 ;  /* 0x00000018321a7228 */ /* 0x000fe20000000000 */
[----:B------:R-:W-:Y:S01]  /*5440*/  IMAD.MOV.U32 R30, RZ, RZ, -0x314d23bc ;  /* 0xceb2dc44ff1e7424 */ /* 0x000fe200078e00ff */
[----:B------:R-:W-:Y:S01]  /*5450*/  UMOV UR14, 0x2fbe14b5 ;  /* 0x2fbe14b5000e7882 */ /* 0x000fe20000000000 */
[----:B------:R-:W-:Y:S01]  /*5460*/  IMAD.MOV.U32 R31, RZ, RZ, 0x3ed087ff ;  /* 0x3ed087ffff1f7424 */ /* 0x000fe200078e00ff */
[----:B------:R-:W-:-:S04]  /*5470*/  UMOV UR15, 0x3eb372fb ;  /* 0x3eb372fb000f7882 */ /* 0x000fc80000000000 */
[----:B------:R-:W-:-:S08]  /*5480*/  DADD R24, -R26, R50 ;  /* 0x000000001a187229 */ /* 0x000fd00000000132 */
        /* <DEDUP_REMOVED lines=23> */
.L_x_677:
[----:B------:R-:W-:Y:S01]  /*5600*/  IMAD.MOV.U32 R26, RZ, RZ, -0x2449a4b7 ;  /* 0xdbb65b49ff1a7424 */ /* 0x000fe200078e00ff */
[----:B------:R-:W-:Y:S01]  /*5610*/  UMOV UR14, 0x2a25ff7e ;  /* 0x2a25ff7e000e7882 */ /* 0x000fe20000000000 */
[----:B------:R-:W-:Y:S01]  /*5620*/  IMAD.MOV.U32 R27, RZ, RZ, 0x3f2d3b63 ;  /* 0x3f2d3b63ff1b7424 */ /* 0x000fe200078e00ff */
[----:B------:R-:W-:Y:S01]  /*5630*/  UMOV UR15, 0x3ef53e1d ;  /* 0x3ef53e1d000f7882 */ /* 0x000fe20000000000 */
[----:B------:R-:W-:Y:S02]  /*5640*/  ULDC UR6, c[0x0][0xe64] ;  /* 0x0003990000067ab9 */ /* 0x000fe40000000800 */
[----:B------:R-:W-:Y:S02]  /*5650*/  ISETP.LE.AND P0, PT, RZ, UR6, PT ;  /* 0x00000006ff007c0c */ /* 0x000fe4000bf03270 */
        /* <DEDUP_REMOVED lines=54> */
[----:B------:R-:W-:Y:S02]  /*59c0*/  DMUL R26, R50, R26 ;  /* 0x0000001a321a7228 */ /* 0x000fe40000000000 */
[----:B------:R-:W-:-:S06]  /*59d0*/  DMUL R50, R24, 0.5 ;  /* 0x3fe0000018327828 */ /* 0x000fcc0000000000 */
[----:B------:R-:W-:Y:S02]  /*59e0*/  DFMA R52, R52, R26, R52 ;  /* 0x0000001a3434722b */ /* 0x000fe40000000034 */
[----:B------:R-:W0:Y:S06]  /*59f0*/  LDC.64 R26, c[0x0][0xe68] ;  /* 0x00039a00ff1a7b82 */ /* 0x000e2c0000000a00 */
[----:B------:R-:W-:-:S10]  /*5a00*/  DADD R28, -RZ, -R52 ;  /* 0x00000000ff1c7229 */ /* 0x000fd40000000934 */
[----:B------:R-:W-:Y:S02]  /*5a10*/  FSEL R30, R52, R28, !P0 ;  /* 0x0000001c341e7208 */ /* 0x000fe40004000000 */
[----:B------:R-:W-:Y:S01]  /*5a20*/  FSEL R31, R53, R29, !P0 ;  /* 0x0000001d351f7208 */ /* 0x000fe20004000000 */
[----:B------:R-:W-:Y:S01]  /*5a30*/  DADD R28, -R52, UR14 ;  /* 0x0000000e341c7e29 */ /* 0x000fe20008000100 */
[----:B------:R-:W-:-:S04]  /*5a40*/  UMOV UR15, 0x3ff921fb ;  /* 0x3ff921fb000f7882 */ /* 0x000fc80000000000 */
[----:B------:R-:W-:Y:S01]  /*5a50*/  DADD R30, R30, UR14 ;  /* 0x0000000e1e1e7e29 */ /* 0x000fe20008000000 */
[----:B------:R-:W-:-:S04]  /*5a60*/  ULDC.64 UR14, c[0x0][0xe60] ;  /* 0x00039800000e7ab9 */ /* 0x000fc80000000a00 */
[----:B------:R-:W-:Y:S02]  /*5a70*/  FSEL R33, R28, R52, !P0 ;  /* 0x000000341c217208 */ /* 0x000fe40004000000 */
[----:B------:R-:W1:Y:S01]  /*5a80*/  LDC R28, c[0x0][0xe6c] ;  /* 0x00039b00ff1c7b82 */ /* 0x000e620000000800 */
[----:B------:R-:W-:Y:S02]  /*5a90*/  FSEL R29, R29, R53, !P0 ;  /* 0x000000351d1d7208 */ /* 0x000fe40004000000 */
[----:B------:R-:W-:Y:S01]  /*5aa0*/  FSEL R33, R30, R33, !P1 ;  /* 0x000000211e217208 */ /* 0x000fe20004800000 */
[----:B------:R-:W-:Y:S01]  /*5ab0*/  IMAD.MOV.U32 R30, RZ, RZ, 0x7f3321d2 ;  /* 0x7f3321d2ff1e7424 */ /* 0x000fe200078e00ff */
[----:B------:R-:W-:Y:S01]  /*5ac0*/  FSEL R29, R31, R29, !P1 ;  /* 0x0000001d1f1d7208 */ /* 0x000fe20004800000 */
[C---:B0-----:R-:W-:Y:S01]  /*5ad0*/  DSETP.NEU.AND P1, PT, |R26|.reuse, |UR14|, PT ;  /* 0x4000000e1a007e2a */ /* 0x041fe2000bf2d200 */
[----:B------:R-:W-:Y:S01]  /*5ae0*/  IMAD.MOV.U32 R31, RZ, RZ, 0x4002d97c ;  /* 0x4002d97cff1f7424 */ /* 0x000fe200078e00ff */
[----:B------:R-:W-:-:S12]  /*5af0*/  DADD R26, |R26|, |UR14| ;  /* 0x4000000e1a1a7e29 */ /* 0x000fd80008000200 */
[----:B------:R-:W-:Y:S02]  /*5b00*/  @!P1 FSEL R29, R31, 1.8213495016098022461, !P0 ;  /* 0x3fe921fb1f1d9808 */ /* 0x000fe40004000000 */
[----:B------:R-:W-:Y:S01]  /*5b10*/  @!P1 FSEL R33, R30, 3.37028055040000000000e+12, !P0 ;  /* 0x54442d181e219808 */ /* 0x000fe20004000000 */
[----:B------:R-:W-:Y:S01]  /*5b20*/  DSETP.GTU.AND P0, PT, |R26|, +INF , PT ;  /* 0x7ff000001a00742a */ /* 0x000fe20003f0c200 */
[----:B-1----:R-:W-:-:S05]  /*5b30*/  LOP3.LUT R29, R29, 0x80000000, R28, 0xb8, !PT ;  /* 0x800000001d1d7812 */ /* 0x002fca00078eb81c */
[----:B------:R-:W-:Y:S02]  /*5b40*/  FSEL R24, R26, R33, P0 ;  /* 0x000000211a187208 */ /* 0x000fe40000000000 */
[----:B------:R-:W-:Y:S01]  /*5b50*/  FSEL R25, R27, R29, P0 ;  /* 0x0000001d1b197208 */ /* 0x000fe20000000000 */
[----:B------:R-:W-:Y:S06]  /*5b60*/  BRA `(.L_x_654) ;  /* 0x0000002000707947 */ /* 0x000fec0003800000 */
.L_x_674:
[C---:B------:R-:W-:Y:S01]  /*5b70*/  DMUL R28, R52.reuse, R52 ;  /* 0x00000034341c7228 */ /* 0x040fe20000000000 */
[----:B------:R-:W-:Y:S01]  /*5b80*/  IMAD.MOV.U32 R30, RZ, RZ, -0x2449a4b7 ;  /* 0xdbb65b49ff1e7424 */ /* 0x000fe200078e00ff */
[----:B------:R-:W-:Y:S01]  /*5b90*/  UMOV UR14, 0x2a25ff7e ;  /* 0x2a25ff7e000e7882 */ /* 0x000fe20000000000 */
[----:B------:R-:W-:Y:S01]  /*5ba0*/  IMAD.MOV.U32 R31, RZ, RZ, 0x3f2d3b63 ;  /* 0x3f2d3b63ff1f7424 */ /* 0x000fe200078e00ff */
[----:B------:R-:W-:Y:S01]  /*5bb0*/  UMOV UR15, 0x3ef53e1d ;  /* 0x3ef53e1d000f7882 */ /* 0x000fe20000000000 */
[----:B------:R-:W-:Y:S01]  /*5bc0*/  ULDC UR6, c[0x0][0xe64] ;  /* 0x0003990000067ab9 */ /* 0x000fe20000000800 */
[----:B------:R-:W-:Y:S01]  /*5bd0*/  DMUL R50, R52, 0.5 ;  /* 0x3fe0000034327828 */ /* 0x000fe20000000000 */
[----:B------:R-:W-:Y:S02]  /*5be0*/  ISETP.LE.AND P0, PT, RZ, UR6, PT ;  /* 0x00000006ff007c0c */ /* 0x000fe4000bf03270 */
[----:B------:R-:W-:Y:S01]  /*5bf0*/  DFMA R30, R28, -UR14, R30 ;  /* 0x8000000e1c1e7c2b */ /* 0x000fe2000800001e */
[----:B------:R-:W-:Y:S01]  /*5c00*/  UMOV UR14, 0x8dde082e ;  /* 0x8dde082e000e7882 */ /* 0x000fe20000000000 */
[----:B------:R-:W-:-:S03]  /*5c10*/  UMOV UR15, 0x3f531278 ;  /* 0x3f531278000f7882 */ /* 0x000fc60000000000 */
[----:B------:R-:W-:-:S03]  /*5c20*/  DMUL R50, R52, R50 ;  /* 0x0000003234327228 */ /* 0x000fc60000000000 */
        /* <DEDUP_REMOVED lines=53> */
[----:B------:R-:W-:-:S10]  /*5f80*/  DADD R28, -RZ, -R30 ;  /* 0x00000000ff1c7229 */ /* 0x000fd4000000091e */
[----:B------:R-:W-:Y:S02]  /*5f90*/  FSEL R32, R30, R28, !P0 ;  /* 0x0000001c1e207208 */ /* 0x000fe40004000000 */
[----:B------:R-:W-:Y:S01]  /*5fa0*/  FSEL R33, R31, R29, !P0 ;  /* 0x0000001d1f217208 */ /* 0x000fe20004000000 */
[----:B------:R-:W-:Y:S01]  /*5fb0*/  DADD R28, -R30, UR14 ;  /* 0x0000000e1e1c7e29 */ /* 0x000fe20008000100 */
[----:B------:R-:W-:-:S04]  /*5fc0*/  UMOV UR15, 0x3ff921fb ;  /* 0x3ff921fb000f7882 */ /* 0x000fc80000000000 */
[----:B------:R-:W-:-:S05]  /*5fd0*/  DADD R32, R32, UR14 ;  /* 0x0000000e20207e29 */ /* 0x000fca0008000000 */
[----:B------:R-:W-:Y:S02]  /*5fe0*/  FSEL R35, R28, R30, !P0 ;  /* 0x0000001e1c237208 */ /* 0x000fe40004000000 */
[----:B------:R-:W0:Y:S01]  /*5ff0*/  LDC R28, c[0x0][0xe6c] ;  /* 0x00039b00ff1c7b82 */ /* 0x000e220000000800 */
[----:B------:R-:W-:Y:S02]  /*6000*/  FSEL R29, R29, R31, !P0 ;  /* 0x0000001f1d1d7208 */ /* 0x000fe40004000000 */
[----:B------:R-:W-:Y:S02]  /*6010*/  FSEL R35, R32, R35, !P1 ;  /* 0x0000002320237208 */ /* 0x000fe40004800000 */
[----:B------:R-:W-:Y:S01]  /*6020*/  FSEL R29, R33, R29, !P1 ;  /* 0x0000001d211d7208 */ /* 0x000fe20004800000 */
[C-C-:B------:R-:W-:Y:S02]  /*6030*/  DSETP.NEU.AND P1, PT, |R24|.reuse, |R26|.reuse, PT ;  /* 0x4000001a1800722a */ /* 0x140fe40003f2d200 */
[----:B------:R-:W-:Y:S01]  /*6040*/  DADD R24, |R24|, |R26| ;  /* 0x0000000018187229 */ /* 0x000fe2000000061a */
[----:B------:R-:W-:-:S02]  /*6050*/  IMAD.MOV.U32 R27, RZ, RZ, 0x4002d97c ;  /* 0x4002d97cff1b7424 */ /* 0x000fc400078e00ff */
[----:B------:R-:W-:-:S09]  /*6060*/  IMAD.MOV.U32 R26, RZ, RZ, 0x7f3321d2 ;  /* 0x7f3321d2ff1a7424 */ /* 0x000fd200078e00ff */
[----:B------:R-:W-:Y:S02]  /*6070*/  @!P1 FSEL R29, R27, 1.8213495016098022461, !P0 ;  /* 0x3fe921fb1b1d9808 */ /* 0x000fe40004000000 */
[----:B------:R-:W-:Y:S01]  /*6080*/  @!P1 FSEL R35, R26, 3.37028055040000000000e+12, !P0 ;  /* 0x54442d181a239808 */ /* 0x000fe20004000000 */
[----:B------:R-:W-:Y:S01]  /*6090*/  DSETP.GTU.AND P0, PT, |R24|, +INF , PT ;  /* 0x7ff000001800742a */ /* 0x000fe20003f0c200 */
[----:B0-----:R-:W-:-:S05]  /*60a0*/  LOP3.LUT R29, R29, 0x80000000, R28, 0xb8, !PT ;  /* 0x800000001d1d7812 */ /* 0x001fca00078eb81c */
[----:B------:R-:W-:Y:S02]  /*60b0*/  FSEL R24, R24, R35, P0 ;  /* 0x0000002318187208 */ /* 0x000fe40000000000 */
[----:B------:R-:W-:Y:S01]  /*60c0*/  FSEL R25, R25, R29, P0 ;  /* 0x0000001d19197208 */ /* 0x000fe20000000000 */
[----:B------:R-:W-:Y:S06]  /*60d0*/  BRA `(.L_x_654) ;  /* 0x0000001c00147947 */ /* 0x000fec0003800000 */
.L_x_643:
[----:B------:R-:W-:Y:S01]  /*60e0*/  DADD R24, -RZ, |R40| ;  /* 0x00000000ff187229 */ /* 0x000fe20000000528 */
[----:B------:R-:W-:Y:S01]  /*60f0*/  IMAD.MOV.U32 R30, RZ, RZ, RZ ;  /* 0x000000ffff1e7224 */ /* 0x000fe200078e00ff */
[----:B------:R-:W-:Y:S01]  /*6100*/  DADD R34, -RZ, |R38| ;  /* 0x00000000ff227229 */ /* 0x000fe20000000526 */
[----:B------:R-:W-:Y:S01]  /*6110*/  UMOV UR14, 0xffffffff ;  /* 0xffffffff000e7882 */ /* 0x000fe20000000000 */
[----:B------:R-:W-:Y:S01]  /*6120*/  UMOV UR15, 0x7fefffff ;  /* 0x7fefffff000f7882 */ /* 0x000fe20000000000 */
[----:B------:R-:W-:Y:S01]  /*6130*/  UMOV UR6, UR14 ;  /* 0x0000000e00067c82 */ /* 0x000fe20008000000 */
[----:B------:R-:W-:Y:S01]  /*6140*/  UMOV UR19, UR15 ;  /* 0x0000000f00137c82 */ /* 0x000fe20008000000 */
[----:B------:R-:W-:Y:S05]  /*6150*/  BSSY B0, `(.L_x_679) ;  /* 0x0000081000007945 */ /* 0x000fea0003800000 */
[----:B------:R-:W-:-:S04]  /*6160*/  ISETP.LT.U32.AND P0, PT, R34, R24, PT ;  /* 0x000000182200720c */ /* 0x000fc80003f01070 */
[----:B------:R-:W-:-:S04]  /*6170*/  ISETP.LT.U32.AND.EX P0, PT, R35, R25, PT, P0 ;  /* 0x000000192300720c */ /* 0x000fc80003f01100 */
[CC--:B------:R-:W-:Y:S02]  /*6180*/  SEL R26, R34.reuse, R24.reuse, P0 ;  /* 0x00000018221a7207 */ /* 0x0c0fe40000000000 */
[----:B------:R-:W-:Y:S02]  /*6190*/  SEL R27, R35, R25, P0 ;  /* 0x00000019231b7207 */ /* 0x000fe40000000000 */
[----:B------:R-:W-:-:S04]  /*61a0*/  ISETP.GT.U32.AND P0, PT, R34, R24, PT ;  /* 0x000000182200720c */ /* 0x000fc80003f04070 */
[----:B------:R-:W-:-:S04]  /*61b0*/  ISETP.GT.U32.AND.EX P0, PT, R35, R25, PT, P0 ;  /* 0x000000192300720c */ /* 0x000fc80003f04100 */
[----:B------:R-:W-:Y:S01]  /*61c0*/  SEL R25, R35, R25, P0 ;  /* 0x0000001923197207 */ /* 0x000fe20000000000 */
[----:B------:R-:W-:Y:S01]  /*61d0*/  IMAD.MOV.U32 R35, RZ, RZ, 0x3fd80000 ;  /* 0x3fd80000ff237424 */ /* 0x000fe200078e00ff */
[----:B------:R-:W-:Y:S01]  /*61e0*/  SEL R24, R34, R24, P0 ;  /* 0x0000001822187207 */ /* 0x000fe20000000000 */
[----:B------:R-:W-:Y:S01]  /*61f0*/  IMAD.MOV.U32 R34, RZ, RZ, 0x0 ;  /* 0x00000000ff227424 */ /* 0x000fe200078e00ff */
[----:B------:R-:W-:-:S04]  /*6200*/  LOP3.LUT R32, R25, 0xffc00000, RZ, 0xc0, !PT ;  /* 0xffc0000019207812 */ /* 0x000fc800078ec0ff */
[C---:B------:R-:W-:Y:S02]  /*6210*/  IADD3 R31, -R32.reuse, 0x7fd00000, RZ ;  /* 0x7fd00000201f7810 */ /* 0x040fe40007ffe1ff */
[----:B------:R-:W-:Y:S01]  /*6220*/  LOP3.LUT R33, R32, 0x100000, RZ, 0xfc, !PT ;  /* 0x0010000020217812 */ /* 0x000fe200078efcff */
[----:B------:R-:W-:-:S03]  /*6230*/  IMAD.MOV.U32 R32, RZ, RZ, RZ ;  /* 0x000000ffff207224 */ /* 0x000fc600078e00ff */
[C---:B------:R-:W-:Y:S02]  /*6240*/  DMUL R28, R30.reuse, R26 ;  /* 0x0000001a1e1c7228 */ /* 0x040fe40000000000 */
[----:B------:R-:W-:-:S06]  /*6250*/  DMUL R30, R30, R24 ;  /* 0x000000181e1e7228 */ /* 0x000fcc0000000000 */
[----:B------:R-:W-:-:S08]  /*6260*/  DMUL R28, R28, R28 ;  /* 0x0000001c1c1c7228 */ /* 0x000fd00000000000 */
[----:B------:R-:W-:-:S08]  /*6270*/  DFMA R28, R30, R30, R28 ;  /* 0x0000001e1e1c722b */ /* 0x000fd0000000001c */
        /* <DEDUP_REMOVED lines=15> */
[----:B------:R-:W-:Y:S01]  /*6370*/  DFMA R34, R34, R42, R30 ;  /* 0x0000002a2222722b */ /* 0x000fe2000000001e */
[----:B------:R-:W-:-:S07]  /*6380*/  IMAD.MOV.U32 R42, RZ, RZ, -0x3ff ;  /* 0xfffffc01ff2a7424 */ /* 0x000fce00078e00ff */
[----:B------:R-:W-:-:S08]  /*6390*/  DMUL R34, R28, R34 ;  /* 0x000000221c227228 */ /* 0x000fd00000000000 */
[----:B------:R-:W-:-:S10]  /*63a0*/  DMUL R34, R34, R32 ;  /* 0x0000002022227228 */ /* 0x000fd40000000000 */
        /* <DEDUP_REMOVED lines=11> */
[----:B------:R-:W-:Y:S01]  /*6460*/  @P3 IMAD.MOV.U32 R28, RZ, RZ, 0x0 ;  /* 0x00000000ff1c3424 */ /* 0x000fe200078e00ff */
[----:B------:R-:W-:Y:S01]  /*6470*/  @P3 FSETP.NEU.FTZ.AND P6, PT, R25, RZ, PT ;  /* 0x000000ff1900320b */ /* 0x000fe20003fdd000 */
[----:B------:R-:W-:-:S06]  /*6480*/  @P3 IMAD.MOV.U32 R29, RZ, RZ, 0x7ff00000 ;  /* 0x7ff00000ff1d3424 */ /* 0x000fcc00078e00ff */
[----:B------:R-:W-:Y:S01]  /*6490*/  @P3 DFMA R28, R24, R28, +INF ;  /* 0x7ff00000181c342b */ /* 0x000fe2000000001c */
[----:B------:R-:W0:Y:S01]  /*64a0*/  MUFU.RCP64H R25, R55 ;  /* 0x0000003700197308 */ /* 0x000e220000001800 */
[----:B------:R-:W-:-:S08]  /*64b0*/  IMAD.MOV.U32 R24, RZ, RZ, 0x1 ;  /* 0x00000001ff187424 */ /* 0x000fd000078e00ff */
[----:B------:R-:W-:Y:S02]  /*64c0*/  @P3 FSEL R50, R28, RZ, P6 ;  /* 0x000000ff1c323208 */ /* 0x000fe40003000000 */
[----:B------:R-:W-:Y:S01]  /*64d0*/  @P3 FSEL R51, R29, -QNAN , P6 ;  /* 0xfff000001d333808 */ /* 0x000fe20003000000 */
        /* <DEDUP_REMOVED lines=8> */
[----:B------:R-:W-:Y:S01]  /*6560*/  FFMA R46, RZ, R55, R25 ;  /* 0x00000037ff2e7223 */ /* 0x000fe20000000019 */
[----:B------:R-:W-:Y:S06]  /*6570*/  @P3 BRA `(.L_x_680) ;  /* 0x0000000000f83947 */ /* 0x000fec0003800000 */
[----:B------:R-:W-:Y:S01]  /*6580*/  LOP3.LUT R28, R27, 0x800fffff, RZ, 0xc0, !PT ;  /* 0x800fffff1b1c7812 */ /* 0x000fe200078ec0ff */
[----:B------:R-:W-:Y:S01]  /*6590*/  IMAD.MOV.U32 R34, RZ, RZ, R26 ;  /* 0x000000ffff227224 */ /* 0x000fe200078e001a */
[----:B------:R-:W-:Y:S01]  /*65a0*/  UMOV UR14, 0x3ae80f1e ;  /* 0x3ae80f1e000e7882 */ /* 0x000fe20000000000 */
[----:B------:R-:W-:Y:S01]  /*65b0*/  IMAD.MOV.U32 R48, RZ, RZ, -0x748574fc ;  /* 0x8b7a8b04ff307424 */ /* 0x000fe200078e00ff */
[----:B------:R-:W-:Y:S01]  /*65c0*/  LOP3.LUT R35, R28, 0x3ff00000, RZ, 0xfc, !PT ;  /* 0x3ff000001c237812 */ /* 0x000fe200078efcff */
[----:B------:R-:W-:Y:S01]  /*65d0*/  IMAD.MOV.U32 R28, RZ, RZ, RZ ;  /* 0x000000ffff1c7224 */ /* 0x000fe200078e00ff */
        /* <DEDUP_REMOVED lines=8> */
[----:B------:R-:W-:-:S03]  /*6660*/  @P0 IMAD.MOV.U32 R35, RZ, RZ, R29 ;  /* 0x000000ffff230224 */ /* 0x000fc600078e001d */
[----:B------:R-:W-:Y:S01]  /*6670*/  LOP3.LUT R26, R27, 0x80000000, RZ, 0x3c, !PT ;  /* 0x800000001b1a7812 */ /* 0x000fe200078e3cff */
[----:B------:R-:W-:Y:S02]  /*6680*/  IMAD.MOV.U32 R27, RZ, RZ, 0x43300000 ;  /* 0x43300000ff1b7424 */ /* 0x000fe400078e00ff */
[C---:B------:R-:W-:Y:S02]  /*6690*/  DADD R44, R34.reuse, 1 ;  /* 0x3ff00000222c7429 */ /* 0x040fe40000000000 */
[----:B------:R-:W-:Y:S02]  /*66a0*/  DADD R34, R34, -1 ;  /* 0xbff0000022227429 */ /* 0x000fe40000000000 */
[----:B------:R-:W-:Y:S01]  /*66b0*/  DADD R26, R26, -UR24 ;  /* 0x800000181a1a7e29 */ /* 0x000fe20008000000 */
[----:B------:R-:W-:Y:S01]  /*66c0*/  UMOV UR24, 0xfefa39ef ;  /* 0xfefa39ef00187882 */ /* 0x000fe20000000000 */
[----:B------:R-:W0:Y:S01]  /*66d0*/  MUFU.RCP64H R29, R45 ;  /* 0x0000002d001d7308 */ /* 0x000e220000001800 */
[----:B------:R-:W-:Y:S01]  /*66e0*/  UMOV UR25, 0x3fe62e42 ;  /* 0x3fe62e4200197882 */ /* 0x000fe20000000000 */
[----:B0-----:R-:W-:-:S08]  /*66f0*/  DFMA R30, -R44, R28, 1 ;  /* 0x3ff000002c1e742b */ /* 0x001fd0000000011c */
[----:B------:R-:W-:-:S08]  /*6700*/  DFMA R30, R30, R30, R30 ;  /* 0x0000001e1e1e722b */ /* 0x000fd0000000001e */
[----:B------:R-:W-:-:S08]  /*6710*/  DFMA R28, R28, R30, R28 ;  /* 0x0000001e1c1c722b */ /* 0x000fd0000000001c */
[----:B------:R-:W-:-:S08]  /*6720*/  DMUL R30, R28, R34 ;  /* 0x000000221c1e7228 */ /* 0x000fd00000000000 */
[----:B------:R-:W-:-:S08]  /*6730*/  DFMA R30, R28, R34, R30 ;  /* 0x000000221c1e722b */ /* 0x000fd0000000001e */
[----:B------:R-:W-:Y:S02]  /*6740*/  DMUL R32, R30, R30 ;  /* 0x0000001e1e207228 */ /* 0x000fe40000000000 */
[----:B------:R-:W-:-:S06]  /*6750*/  DFMA R50, R26, UR24, R30 ;  /* 0x000000181a327c2b */ /* 0x000fcc000800001e */
        /* <DEDUP_REMOVED lines=11> */
[----:B------:R-:W-:Y:S01]  /*6810*/  UMOV UR15, 0x3f624924 ;  /* 0x3f624924000f7882 */ /* 0x000fe20000000000 */
[----:B------:R-:W-:-:S05]  /*6820*/  DADD R44, R34, -R30 ;  /* 0x00000000222c7229 */ /* 0x000fca000000081e */
[----:B------:R-:W-:Y:S01]  /*6830*/  DFMA R42, R32, R42, UR14 ;  /* 0x0000000e202a7e2b */ /* 0x000fe2000800002a */
[----:B------:R-:W-:Y:S01]  /*6840*/  UMOV UR14, 0x9999a3c4 ;  /* 0x9999a3c4000e7882 */ /* 0x000fe20000000000 */
[----:B------:R-:W-:Y:S01]  /*6850*/  UMOV UR15, 0x3f899999 ;  /* 0x3f899999000f7882 */ /* 0x000fe20000000000 */
[----:B------:R-:W-:-:S05]  /*6860*/  DADD R44, R44, R44 ;  /* 0x000000002c2c7229 */ /* 0x000fca000000002c */
[----:B------:R-:W-:Y:S01]  /*6870*/  DFMA R42, R32, R42, UR14 ;  /* 0x0000000e202a7e2b */ /* 0x000fe2000800002a */
[----:B------:R-:W-:Y:S01]  /*6880*/  UMOV UR14, 0x55555554 ;  /* 0x55555554000e7882 */ /* 0x000fe20000000000 */
[----:B------:R-:W-:Y:S01]  /*6890*/  UMOV UR15, 0x3fb55555 ;  /* 0x3fb55555000f7882 */ /* 0x000fe20000000000 */
[----:B------:R-:W-:Y:S02]  /*68a0*/  DFMA R34, R34, -R30, R44 ;  /* 0x8000001e2222722b */ /* 0x000fe4000000002c */
[----:B------:R-:W-:-:S03]  /*68b0*/  DFMA R44, -R26, UR24, R50 ;  /* 0x000000181a2c7c2b */ /* 0x000fc60008000132 */
[----:B------:R-:W-:Y:S01]  /*68c0*/  DFMA R42, R32, R42, UR14 ;  /* 0x0000000e202a7e2b */ /* 0x000fe2000800002a */
[----:B------:R-:W-:Y:S01]  /*68d0*/  UMOV UR14, 0x3b39803f ;  /* 0x3b39803f000e7882 */ /* 0x000fe20000000000 */
[----:B------:R-:W-:Y:S01]  /*68e0*/  UMOV UR15, 0x3c7abc9e ;  /* 0x3c7abc9e000f7882 */ /* 0x000fe20000000000 */
[----:B------:R-:W-:Y:S02]  /*68f0*/  DMUL R34, R28, R34 ;  /* 0x000000221c227228 */ /* 0x000fe40000000000 */
[----:B------:R-:W-:-:S03]  /*6900*/  DADD R44, -R30, R44 ;  /* 0x000000001e2c7229 */ /* 0x000fc6000000012c */
[----:B------:R-:W-:-:S08]  /*6910*/  DMUL R42, R32, R42 ;  /* 0x0000002a202a7228 */ /* 0x000fd00000000000 */
[----:B------:R-:W-:-:S08]  /*6920*/  DFMA R34, R30, R42, R34 ;  /* 0x0000002a1e22722b */ /* 0x000fd00000000022 */
[----:B------:R-:W-:-:S08]  /*6930*/  DADD R34, R34, -R44 ;  /* 0x0000000022227229 */ /* 0x000fd0000000082c */
[----:B------:R-:W-:-:S08]  /*6940*/  DFMA R34, R26, UR14, R34 ;  /* 0x0000000e1a227c2b */ /* 0x000fd00008000022 */
[----:B------:R-:W-:-:S11]  /*6950*/  DADD R50, R50, R34 ;  /* 0x0000000032327229 */ /* 0x000fd60000000022 */
.L_x_680:
[----:B------:R-:W-:Y:S05]  /*6960*/  BSYNC B0 ;  /* 0x0000000000007941 */ /* 0x000fea0003800000 */
.L_x_679:
[----:B------:R-:W-:Y:S02]  /*6970*/  FSETP.GEU.AND P0, PT, |R53|, 6.5827683646048100446e-37, PT ;  /* 0x036000003500780b */ /* 0x000fe40003f0e200 */
        /* <DEDUP_REMOVED lines=8> */
.L_x_681:
        /* <DEDUP_REMOVED lines=84> */
.L_x_682:
[----:B------:R-:W-:Y:S02]  /*6f40*/  ULDC UR6, c[0x0][0xe64] ;  /* 0x0003990000067ab9 */ /* 0x000fe40000000800 */
[----:B------:R-:W-:-:S04]  /*6f50*/  ISETP.LE.AND P0, PT, RZ, UR6, PT ;  /* 0x00000006ff007c0c */ /* 0x000fc8000bf03270 */
[----:B------:R-:W-:Y:S02]  /*6f60*/  FSEL R24, RZ, 3.37028055040000000000e+12, P0 ;  /* 0x54442d18ff187808 */ /* 0x000fe40000000000 */
[----:B------:R-:W-:-:S07]  /*6f70*/  FSEL R25, RZ, 2.1426990032196044922, P0 ;  /* 0x400921fbff197808 */ /* 0x000fce0000000000 */
.L_x_683:
[----:B------:R-:W0:Y:S01]  /*6f80*/  LDC.64 R26, c[0x0][0xe68] ;  /* 0x00039a00ff1a7b82 */ /* 0x000e220000000a00 */
[----:B------:R-:W-:Y:S01]  /*6f90*/  ULDC.64 UR14, c[0x0][0xe60] ;  /* 0x00039800000e7ab9 */ /* 0x000fe20000000a00 */
[----:B------:R-:W-:-:S06]  /*6fa0*/  DADD R50, R50, 1 ;  /* 0x3ff0000032327429 */ /* 0x000fcc0000000000 */
[----:B------:R-:W1:Y:S01]  /*6fb0*/  LDC R29, c[0x0][0xe6c] ;  /* 0x00039b00ff1d7b82 */ /* 0x000e620000000800 */
[----:B0-----:R-:W-:-:S08]  /*6fc0*/  DADD R26, |R26|, |UR14| ;  /* 0x4000000e1a1a7e29 */ /* 0x001fd00008000200 */
[----:B------:R-:W-:Y:S01]  /*6fd0*/  DSETP.GTU.AND P0, PT, |R26|, +INF , PT ;  /* 0x7ff000001a00742a */ /* 0x000fe20003f0c200 */
[----:B-1----:R-:W-:-:S05]  /*6fe0*/  LOP3.LUT R25, R25, 0x80000000, R29, 0xb8, !PT ;  /* 0x8000000019197812 */ /* 0x002fca00078eb81d */
[----:B------:R-:W-:Y:S02]  /*6ff0*/  FSEL R24, R26, R24, P0 ;  /* 0x000000181a187208 */ /* 0x000fe40000000000 */
[----:B------:R-:W-:Y:S01]  /*7000*/  FSEL R25, R27, R25, P0 ;  /* 0x000000191b197208 */ /* 0x000fe20000000000 */
[----:B------:R-:W-:Y:S06]  /*7010*/  BRA `(.L_x_654) ;  /* 0x0000000c00447947 */ /* 0x000fec0003800000 */
.L_x_642:
[----:B------:R-:W-:-:S14]  /*7020*/  DSETP.GEU.AND P0, PT, |R24|, 1.4916681462400413487e-154, PT ;  /* 0x200000001800742a */ /* 0x000fdc0003f0e200 */
[----:B------:R-:W-:Y:S05]  /*7030*/  @P0 BRA `(.L_x_684) ;  /* 0x0000000000100947 */ /* 0x000fea0003800000 */
[----:B------:R-:W-:Y:S01]  /*7040*/  DSETP.GEU.AND P0, PT, |R26|, 1.4916681462400413487e-154, PT ;  /* 0x200000001a00742a */ /* 0x000fe20003f0e200 */
[----:B------:R-:W-:Y:S02]  /*7050*/  IMAD.U32 R28, RZ, RZ, UR22 ;  /* 0x00000016ff1c7e24 */ /* 0x000fe4000f8e00ff */
[----:B------:R-:W-:-:S11]  /*7060*/  IMAD.U32 R29, RZ, RZ, UR23 ;  /* 0x00000017ff1d7e24 */ /* 0x000fd6000f8e00ff */
[----:B------:R-:W-:Y:S05]  /*7070*/  @!P0 BRA `(.L_x_685) ;  /* 0x0000000000088947 */ /* 0x000fea0003800000 */
.L_x_684:
[----:B------:R-:W-:Y:S02]  /*7080*/  IMAD.U32 R28, RZ, RZ, UR12 ;  /* 0x0000000cff1c7e24 */ /* 0x000fe4000f8e00ff */
[----:B------:R-:W-:-:S07]  /*7090*/  IMAD.U32 R29, RZ, RZ, UR13 ;  /* 0x0000000dff1d7e24 */ /* 0x000fce000f8e00ff */
.L_x_685:
        /* <DEDUP_REMOVED lines=18> */
.L_x_686:
        /* <DEDUP_REMOVED lines=62> */
.L_x_687:
[----:B------:R-:W-:Y:S02]  /*75a0*/  DADD R28, -RZ, |R26| ;  /* 0x00000000ff1c7229 */ /* 0x000fe4000000051a */
[--C-:B------:R-:W-:Y:S02]  /*75b0*/  DADD R30, -RZ, |R24|.reuse ;  /* 0x00000000ff1e7229 */ /* 0x100fe40000000518 */
[----:B------:R-:W-:Y:S01]  /*75c0*/  DSETP.GT.AND P1, PT, |R26|, |R24|, PT ;  /* 0x400000181a00722a */ /* 0x000fe20003f24200 */
[----:B------:R-:W-:-:S07]  /*75d0*/  IMAD.MOV.U32 R24, RZ, RZ, 0x1 ;  /* 0x00000001ff187424 */ /* 0x000fce00078e00ff */
[----:B------:R-:W-:Y:S02]  /*75e0*/  FSEL R53, R29, R31, P1 ;  /* 0x0000001f1d357208 */ /* 0x000fe40000800000 */
[----:B------:R-:W-:Y:S02]  /*75f0*/  FSEL R52, R28, R30, P1 ;  /* 0x0000001e1c347208 */ /* 0x000fe40000800000 */
[----:B------:R-:W0:Y:S01]  /*7600*/  MUFU.RCP64H R25, R53 ;  /* 0x0000003500197308 */ /* 0x000e220000001800 */
[----:B------:R-:W-:Y:S02]  /*7610*/  FSEL R30, R30, R28, P1 ;  /* 0x0000001c1e1e7208 */ /* 0x000fe40000800000 */
[----:B------:R-:W-:-:S04]  /*7620*/  FSEL R31, R31, R29, P1 ;  /* 0x0000001d1f1f7208 */ /* 0x000fc80000800000 */
[----:B------:R-:W-:Y:S01]  /*7630*/  FSETP.GEU.AND P0, PT, |R31|, 6.5827683646048100446e-37, PT ;  /* 0x036000001f00780b */ /* 0x000fe20003f0e200 */
        /* <DEDUP_REMOVED lines=17> */
.L_x_688:
[----:B------:R-:W-:Y:S01]  /*7750*/  DMUL R26, R24, R24 ;  /* 0x00000018181a7228 */ /* 0x000fe20000000000 */
        /* <DEDUP_REMOVED lines=69> */
[----:B------:R-:W-:-:S03]  /*7bb0*/  FSEL R25, R25, R29, !P0 ;  /* 0x0000001d19197208 */ /* 0x000fc60004000000 */
[----:B------:R-:W-:Y:S02]  /*7bc0*/  FSEL R24, R26, R31, P1 ;  /* 0x0000001f1a187208 */ /* 0x000fe40000800000 */
[----:B------:R-:W-:Y:S01]  /*7bd0*/  FSEL R25, R27, R25, P1 ;  /* 0x000000191b197208 */ /* 0x000fe20000800000 */
[----:B------:R-:W-:-:S14]  /*7be0*/  DSETP.NEU.AND P1, PT, R52, RZ, PT ;  /* 0x000000ff3400722a */ /* 0x000fdc0003f2d000 */
[----:B------:R-:W-:Y:S05]  /*7bf0*/  @!P1 BRA `(.L_x_689) ;  /* 0x0000000000249947 */ /* 0x000fea0003800000 */
[----:B------:R-:W0:Y:S01]  /*7c00*/  LDC.64 R26, c[0x0][0xe68] ;  /* 0x00039a00ff1a7b82 */ /* 0x000e220000000a00 */
[----:B------:R-:W-:Y:S02]  /*7c10*/  ULDC.64 UR14, c[0x0][0xe60] ;  /* 0x00039800000e7ab9 */ /* 0x000fe40000000a00 */
[----:B0-----:R-:W-:-:S14]  /*7c20*/  DSETP.NEU.AND P1, PT, |R26|, |UR14|, PT ;  /* 0x4000000e1a007e2a */ /* 0x001fdc000bf2d200 */
[----:B------:R-:W-:Y:S05]  /*7c30*/  @P1 BRA `(.L_x_690) ;  /* 0x00000000001c1947 */ /* 0x000fea0003800000 */
[----:B------:R-:W-:Y:S02]  /*7c40*/  IMAD.MOV.U32 R24, RZ, RZ, 0x7f3321d2 ;  /* 0x7f3321d2ff187424 */ /* 0x000fe400078e00ff */
[----:B------:R-:W-:-:S03]  /*7c50*/  IMAD.MOV.U32 R25, RZ, RZ, 0x4002d97c ;  /* 0x4002d97cff197424 */ /* 0x000fc600078e00ff */
[----:B------:R-:W-:Y:S02]  /*7c60*/  FSEL R24, R24, 3.37028055040000000000e+12, !P0 ;  /* 0x54442d1818187808 */ /* 0x000fe40004000000 */
[----:B------:R-:W-:Y:S01]  /*7c70*/  FSEL R25, R25, 1.8213495016098022461, !P0 ;  /* 0x3fe921fb19197808 */ /* 0x000fe20004000000 */
[----:B------:R-:W-:Y:S06]  /*7c80*/  BRA `(.L_x_690) ;  /* 0x0000000000087947 */ /* 0x000fec0003800000 */
.L_x_689:
[----:B------:R-:W-:Y:S02]  /*7c90*/  FSEL R24, RZ, 3.37028055040000000000e+12, P0 ;  /* 0x54442d18ff187808 */ /* 0x000fe40000000000 */
[----:B------:R-:W-:-:S07]  /*7ca0*/  FSEL R25, RZ, 2.1426990032196044922, P0 ;  /* 0x400921fbff197808 */ /* 0x000fce0000000000 */
.L_x_690:
[----:B------:R-:W0:Y:S01]  /*7cb0*/  LDC.64 R26, c[0x0][0xe68] ;  /* 0x00039a00ff1a7b82 */ /* 0x000e220000000a00 */
[----:B------:R-:W-:-:S07]  /*7cc0*/  ULDC.64 UR14, c[0x0][0xe60] ;  /* 0x00039800000e7ab9 */ /* 0x000fce0000000a00 */
[----:B------:R-:W1:Y:S01]  /*7cd0*/  LDC R29, c[0x0][0xe6c] ;  /* 0x00039b00ff1d7b82 */ /* 0x000e620000000800 */
[----:B0-----:R-:W-:-:S08]  /*7ce0*/  DADD R26, |R26|, |UR14| ;  /* 0x4000000e1a1a7e29 */ /* 0x001fd00008000200 */
[----:B------:R-:W-:Y:S01]  /*7cf0*/  DSETP.GTU.AND P0, PT, |R26|, +INF , PT ;  /* 0x7ff000001a00742a */ /* 0x000fe20003f0c200 */
[----:B-1----:R-:W-:-:S05]  /*7d00*/  LOP3.LUT R25, R25, 0x80000000, R29, 0xb8, !PT ;  /* 0x8000000019197812 */ /* 0x002fca00078eb81d */
[----:B------:R-:W-:Y:S02]  /*7d10*/  FSEL R24, R26, R24, P0 ;  /* 0x000000181a187208 */ /* 0x000fe40000000000 */
[----:B------:R-:W-:-:S07]  /*7d20*/  FSEL R25, R27, R25, P0 ;  /* 0x000000191b197208 */ /* 0x000fce0000000000 */
.L_x_654:
[----:B-----5:R-:W-:Y:S01]  /*7d30*/  DMUL R46, R24, R8 ;  /* 0x00000008182e7228 */ /* 0x020fe20000000000 */
[----:B------:R-:W-:Y:S07]  /*7d40*/  BSSY B1, `(.L_x_691) ;  /* 0x0000222000017945 */ /* 0x000fee0003800000 */
[-C--:B------:R-:W-:Y:S02]  /*7d50*/  DFMA R46, R50, R10.reuse, R46 ;  /* 0x0000000a322e722b */ /* 0x080fe4000000002e */
[----:B------:R-:W-:-:S08]  /*7d60*/  DMUL R10, R24, R10 ;  /* 0x0000000a180a7228 */ /* 0x000fd00000000000 */
[----:B------:R-:W-:Y:S01]  /*7d70*/  LOP3.LUT R25, R47, 0x7fffffff, RZ, 0xc0, !PT ;  /* 0x7fffffff2f197812 */ /* 0x000fe200078ec0ff */
[----:B------:R-:W-:-:S03]  /*7d80*/  DFMA R50, R50, R8, -R10 ;  /* 0x000000083232722b */ /* 0x000fc6000000080a */
[----:B------:R-:W-:-:S13]  /*7d90*/  LOP3.LUT P0, RZ, R25, R46, RZ, 0xfc, !PT ;  /* 0x0000002e19ff7212 */ /* 0x000fda000780fcff */
[----:B------:R-:W-:Y:S05]  /*7da0*/  @!P0 BRA `(.L_x_692) ;  /* 0x0000001c00748947 */ /* 0x000fea0003800000 */
[----:B------:R-:W-:-:S04]  /*7db0*/  LOP3.LUT R9, R51, 0x7fffffff, RZ, 0xc0, !PT ;  /* 0x7fffffff33097812 */ /* 0x000fc800078ec0ff */
[----:B------:R-:W-:-:S13]  /*7dc0*/  LOP3.LUT P0, RZ, R9, R50, RZ, 0xfc, !PT ;  /* 0x0000003209ff7212 */ /* 0x000fda000780fcff */
[----:B------:R-:W-:Y:S05]  /*7dd0*/  @!P0 BRA `(.L_x_693) ;  /* 0x0000001400c48947 */ /* 0x000fea0003800000 */
[----:B------:R-:W-:-:S13]  /*7de0*/  ISETP.GT.U32.AND P0, PT, R25, 0x7fefffff, PT ;  /* 0x7fefffff1900780c */ /* 0x000fda0003f04070 */
[----:B------:R-:W-:Y:S05]  /*7df0*/  @P0 BRA `(.L_x_694) ;  /* 0x0000001400800947 */ /* 0x000fea0003800000 */
[----:B------:R-:W-:-:S05]  /*7e00*/  VIADD R8, R51, 0xbf79d1be ;  /* 0xbf79d1be33087836 */ /* 0x000fca0000000000 */
[----:B------:R-:W-:-:S13]  /*7e10*/  ISETP.GE.U32.AND P0, PT, R8, 0x108aa3, PT ;  /* 0x00108aa30800780c */ /* 0x000fda0003f06070 */
[----:B------:R-:W-:Y:S05]  /*7e20*/  @!P0 BRA `(.L_x_695) ;  /* 0x0000000800988947 */ /* 0x000fea0003800000 */
[----:B------:R-:W-:Y:S01]  /*7e30*/  IMAD.MOV.U32 R8, RZ, RZ, 0x652b82fe ;  /* 0x652b82feff087424 */ /* 0x000fe200078e00ff */
[----:B------:R-:W-:Y:S01]  /*7e40*/  UMOV UR14, 0xfefa39ef ;  /* 0xfefa39ef000e7882 */ /* 0x000fe20000000000 */
[----:B------:R-:W-:Y:S01]  /*7e50*/  IMAD.MOV.U32 R9, RZ, RZ, 0x3ff71547 ;  /* 0x3ff71547ff097424 */ /* 0x000fe200078e00ff */
[----:B------:R-:W-:Y:S01]  /*7e60*/  UMOV UR15, 0x3fe62e42 ;  /* 0x3fe62e42000f7882 */ /* 0x000fe20000000000 */
[----:B------:R-:W-:Y:S01]  /*7e70*/  FSETP.GEU.FTZ.AND P0, PT, |R51|, 4.1917929649353027344, PT ;  /* 0x4086232b3300780b */ /* 0x000fe20003f1e200 */
[----:B------:R-:W-:Y:S03]  /*7e80*/  BSSY B0, `(.L_x_696) ;  /* 0x0000036000007945 */ /* 0x000fe60003800000 */
[----:B------:R-:W-:-:S08]  /*7e90*/  DFMA R8, R50, R8, 6.75539944105574400000e+15 ;  /* 0x433800003208742b */ /* 0x000fd00000000008 */
[----:B------:R-:W-:-:S08]  /*7ea0*/  DADD R10, R8, -6.75539944105574400000e+15 ;  /* 0xc3380000080a7429 */ /* 0x000fd00000000000 */
[----:B------:R-:W-:Y:S01]  /*7eb0*/  DFMA R24, R10, -UR14, R50 ;  /* 0x8000000e0a187c2b */ /* 0x000fe20008000032 */
[----:B------:R-:W-:Y:S01]  /*7ec0*/  UMOV UR14, 0x3b39803f ;  /* 0x3b39803f000e7882 */ /* 0x000fe20000000000 */
[----:B------:R-:W-:-:S06]  /*7ed0*/  UMOV UR15, 0x3c7abc9e ;  /* 0x3c7abc9e000f7882 */ /* 0x000fcc0000000000 */
[----:B------:R-:W-:Y:S01]  /*7ee0*/  DFMA R10, R10, -UR14, R24 ;  /* 0x8000000e0a0a7c2b */ /* 0x000fe20008000018 */
[----:B------:R-:W-:Y:S01]  /*7ef0*/  UMOV UR14, 0x69ce2bdf ;  /* 0x69ce2bdf000e7882 */ /* 0x000fe20000000000 */
[----:B------:R-:W-:Y:S01]  /*7f00*/  IMAD.MOV.U32 R24, RZ, RZ, -0x35dec16 ;  /* 0xfca213eaff187424 */ /* 0x000fe200078e00ff */
[----:B------:R-:W-:Y:S01]  /*7f10*/  UMOV UR15, 0x3e5ade15 ;  /* 0x3e5ade15000f7882 */ /* 0x000fe20000000000 */
[----:B------:R-:W-:-:S06]  /*7f20*/  IMAD.MOV.U32 R25, RZ, RZ, 0x3e928af3 ;  /* 0x3e928af3ff197424 */ /* 0x000fcc00078e00ff */
        /* <DEDUP_REMOVED lines=25> */
[----:B------:R-:W-:-:S08]  /*80c0*/  DFMA R24, R10, R24, 1 ;  /* 0x3ff000000a18742b */ /* 0x000fd00000000018 */
[----:B------:R-:W-:-:S10]  /*80d0*/  DFMA R24, R10, R24, 1 ;  /* 0x3ff000000a18742b */ /* 0x000fd40000000018 */
[----:B------:R-:W-:Y:S02]  /*80e0*/  IMAD R49, R8, 0x100000, R25 ;  /* 0x0010000008317824 */ /* 0x000fe400078e0219 */
[----:B------:R-:W-:Y:S01]  /*80f0*/  IMAD.MOV.U32 R48, RZ, RZ, R24 ;  /* 0x000000ffff307224 */ /* 0x000fe200078e0018 */
[----:B------:R-:W-:Y:S06]  /*8100*/  @!P0 BRA `(.L_x_697) ;  /* 0x0000000000348947 */ /* 0x000fec0003800000 */
[----:B------:R-:W-:Y:S01]  /*8110*/  FSETP.GEU.FTZ.AND P0, PT, |R51|, 4.2275390625, PT ;  /* 0x408748003300780b */ /* 0x000fe20003f1e200 */
[C---:B------:R-:W-:Y:S02]  /*8120*/  DADD R10, R50.reuse, +INF ;  /* 0x7ff00000320a7429 */ /* 0x040fe40000000000 */
[----:B------:R-:W-:-:S08]  /*8130*/  DSETP.GEU.AND P1, PT, R50, RZ, PT ;  /* 0x000000ff3200722a */ /* 0x000fd00003f2e000 */
[----:B------:R-:W-:Y:S02]  /*8140*/  FSEL R49, R11, RZ, P1 ;  /* 0x000000ff0b317208 */ /* 0x000fe40000800000 */
[----:B------:R-:W-:Y:S02]  /*8150*/  @!P0 LEA.HI R9, R8, R8, RZ, 0x1 ;  /* 0x0000000808098211 */ /* 0x000fe400078f08ff */
[----:B------:R-:W-:Y:S01]  /*8160*/  FSEL R48, R10, RZ, P1 ;  /* 0x000000ff0a307208 */ /* 0x000fe20000800000 */
[----:B------:R-:W-:Y:S01]  /*8170*/  @!P0 IMAD.MOV.U32 R10, RZ, RZ, RZ ;  /* 0x000000ffff0a8224 */ /* 0x000fe200078e00ff */
[----:B------:R-:W-:-:S05]  /*8180*/  @!P0 SHF.R.S32.HI R9, RZ, 0x1, R9 ;  /* 0x00000001ff098819 */ /* 0x000fca0000011409 */
[----:B------:R-:W-:Y:S02]  /*8190*/  @!P0 IMAD.IADD R8, R8, 0x1, -R9 ;  /* 0x0000000108088824 */ /* 0x000fe400078e0a09 */
[----:B------:R-:W-:-:S03]  /*81a0*/  @!P0 IMAD R9, R9, 0x100000, R25 ;  /* 0x0010000009098824 */ /* 0x000fc600078e0219 */
[----:B------:R-:W-:Y:S01]  /*81b0*/  @!P0 LEA R11, R8, 0x3ff00000, 0x14 ;  /* 0x3ff00000080b8811 */ /* 0x000fe200078ea0ff */
[----:B------:R-:W-:-:S06]  /*81c0*/  @!P0 IMAD.MOV.U32 R8, RZ, RZ, R24 ;  /* 0x000000ffff088224 */ /* 0x000fcc00078e0018 */
[----:B------:R-:W-:-:S11]  /*81d0*/  @!P0 DMUL R48, R8, R10 ;  /* 0x0000000a08308228 */ /* 0x000fd60000000000 */
.L_x_697:
[----:B------:R-:W-:Y:S05]  /*81e0*/  BSYNC B0 ;  /* 0x0000000000007941 */ /* 0x000fea0003800000 */
.L_x_696:
[----:B------:R-:W-:Y:S01]  /*81f0*/  DSETP.NEU.AND P3, PT, |R46|, +INF , PT ;  /* 0x7ff000002e00742a */ /* 0x000fe20003f6d200 */
[----:B------:R-:W-:-:S13]  /*8200*/  BSSY B2, `(.L_x_698) ;  /* 0x000001b000027945 */ /* 0x000fda0003800000 */
[----:B------:R-:W-:Y:S05]  /*8210*/  @!P3 BRA `(.L_x_699) ;  /* 0x00000000005cb947 */ /* 0x000fea0003800000 */
[----:B------:R-:W-:Y:S01]  /*8220*/  UMOV UR14, 0x6dc9c883 ;  /* 0x6dc9c883000e7882 */ /* 0x000fe20000000000 */
[----:B------:R-:W-:Y:S01]  /*8230*/  UMOV UR15, 0x3fe45f30 ;  /* 0x3fe45f30000f7882 */ /* 0x000fe20000000000 */
[C---:B------:R-:W-:Y:S02]  /*8240*/  DSETP.GE.AND P0, PT, |R46|.reuse, 2.14748364800000000000e+09, PT ;  /* 0x41e000002e00742a */ /* 0x040fe40003f06200 */
[----:B------:R-:W-:Y:S01]  /*8250*/  DMUL R8, R46, UR14 ;  /* 0x0000000e2e087c28 */ /* 0x000fe20008000000 */
[----:B------:R-:W-:Y:S01]  /*8260*/  UMOV UR14, 0x54442d18 ;  /* 0x54442d18000e7882 */ /* 0x000fe20000000000 */
[----:B------:R-:W-:-:S04]  /*8270*/  UMOV UR15, 0x3ff921fb ;  /* 0x3ff921fb000f7882 */ /* 0x000fc80000000000 */
[----:B------:R-:W0:Y:S08]  /*8280*/  F2I.F64 R27, R8 ;  /* 0x00000008001b7311 */ /* 0x000e300000301100 */
[----:B0-----:R-:W0:Y:S02]  /*8290*/  I2F.F64 R50, R27 ;  /* 0x0000001b00327312 */ /* 0x001e240000201c00 */
[----:B0-----:R-:W-:Y:S01]  /*82a0*/  DFMA R10, -R50, UR14, R46 ;  /* 0x0000000e320a7c2b */ /* 0x001fe2000800012e */
[----:B------:R-:W-:Y:S01]  /*82b0*/  UMOV UR14, 0x33145c00 ;  /* 0x33145c00000e7882 */ /* 0x000fe20000000000 */
[----:B------:R-:W-:-:S06]  /*82c0*/  UMOV UR15, 0x3c91a626 ;  /* 0x3c91a626000f7882 */ /* 0x000fcc0000000000 */
[----:B------:R-:W-:Y:S01]  /*82d0*/  DFMA R10, -R50, UR14, R10 ;  /* 0x0000000e320a7c2b */ /* 0x000fe2000800010a */
[----:B------:R-:W-:Y:S01]  /*82e0*/  UMOV UR14, 0x252049c0 ;  /* 0x252049c0000e7882 */ /* 0x000fe20000000000 */
[----:B------:R-:W-:-:S06]  /*82f0*/  UMOV UR15, 0x397b839a ;  /* 0x397b839a000f7882 */ /* 0x000fcc0000000000 */
[----:B------:R-:W-:Y:S01]  /*8300*/  DFMA R50, -R50, UR14, R10 ;  /* 0x0000000e32327c2b */ /* 0x000fe2000800010a */
[----:B------:R-:W-:Y:S10]  /*8310*/  @!P0 BRA `(.L_x_700) ;  /* 0x0000000000248947 */ /* 0x000ff40003800000 */
[----:B------:R-:W-:Y:S01]  /*8320*/  IMAD.MOV.U32 R26, RZ, RZ, R46 ;  /* 0x000000ffff1a7224 */ /* 0x000fe200078e002e */
[----:B------:R-:W-:Y:S01]  /*8330*/  MOV R28, 0x8360 ;  /* 0x00008360001c7802 */ /* 0x000fe20000000f00 */
[----:B------:R-:W-:-:S07]  /*8340*/  IMAD.MOV.U32 R29, RZ, RZ, R47 ;  /* 0x000000ffff1d7224 */ /* 0x000fce00078e002f */
[----:B------:R-:W-:Y:S05]  /*8350*/  CALL.REL.NOINC `($_ZN2at6native57_GLOBAL__N__f3eca4a2_24_ForeachBinaryOpScalar_cu_86b9896c25multi_tensor_apply_kernelINS1_18TensorListMetadataILi2EEENS1_21BinaryOpScalarFunctorIN3c107complexIdEELi2ELi1ELi1EEEJNS1_21reverse_power_functorIS8_EES8_EEEvT_T0_DpT1_$__internal_trig_reduction_slowpathd) ;  /* 0x0000044c00107944 */ /* 0x000fea0003c00000 */
[----:B------:R-:W-:Y:S02]  /*8360*/  IMAD.MOV.U32 R50, RZ, RZ, R24 ;  /* 0x000000ffff327224 */ /* 0x000fe400078e0018 */
[----:B------:R-:W-:Y:S01]  /*8370*/  IMAD.MOV.U32 R51, RZ, RZ, R25 ;  /* 0x000000ffff337224 */ /* 0x000fe200078e0019 */
[----:B------:R-:W-:Y:S06]  /*8380*/  BRA `(.L_x_700) ;  /* 0x0000000000087947 */ /* 0x000fec0003800000 */
.L_x_699:
[----:B------:R-:W-:Y:S01]  /*8390*/  DMUL R50, RZ, R46 ;  /* 0x0000002eff327228 */ /* 0x000fe20000000000 */
[----:B------:R-:W-:-:S10]  /*83a0*/  IMAD.MOV.U32 R27, RZ, RZ, RZ ;  /* 0x000000ffff1b7224 */ /* 0x000fd400078e00ff */
.L_x_700:
[----:B------:R-:W-:Y:S05]  /*83b0*/  BSYNC B2 ;  /* 0x0000000000027941 */ /* 0x000fea0003800000 */
.L_x_698:
[----:B------:R-:W0:Y:S01]  /*83c0*/  LDC.64 R34, c[0x4][0xe0] ;  /* 0x01003800ff227b82 */ /* 0x000e220000000a00 */
[----:B------:R-:W-:-:S04]  /*83d0*/  VIADD R44, R27, 0x1 ;  /* 0x000000011b2c7836 */ /* 0x000fc80000000000 */
[----:B------:R-:W-:-:S05]  /*83e0*/  IMAD.SHL.U32 R8, R44, 0x8, RZ ;  /* 0x000000082c087824 */ /* 0x000fca00078e00ff */
[----:B------:R-:W-:-:S05]  /*83f0*/  LOP3.LUT R9, R8, 0x8, RZ, 0xc0, !PT ;  /* 0x0000000808097812 */ /* 0x000fca00078ec0ff */
[----:B0-----:R-:W-:-:S05]  /*8400*/  IMAD.WIDE.U32 R34, R9, 0x8, R34 ;  /* 0x0000000809227825 */ /* 0x001fca00078e0022 */
[----:B------:R-:W2:Y:S04]  /*8410*/  LDG.E.128.CONSTANT R8, desc[UR16][R34.64] ;  /* 0x0000001022087981 */ /* 0x000ea8000c1e9d00 */
[----:B------:R-:W3:Y:S04]  /*8420*/  LDG.E.128.CONSTANT R24, desc[UR16][R34.64+0x10] ;  /* 0x0000101022187981 */ /* 0x000ee8000c1e9d00 */
[----:B------:R-:W4:Y:S01]  /*8430*/  LDG.E.128.CONSTANT R28, desc[UR16][R34.64+0x20] ;  /* 0x00002010221c7981 */ /* 0x000f22000c1e9d00 */
[----:B------:R-:W-:Y:S01]  /*8440*/  IMAD.MOV.U32 R42, RZ, RZ, 0x79785eba ;  /* 0x79785ebaff2a7424 */ /* 0x000fe200078e00ff */
[----:B------:R-:W-:Y:S01]  /*8450*/  R2P PR, R44, 0x3 ;  /* 0x000000032c007804 */ /* 0x000fe20000000000 */
[----:B------:R-:W-:Y:S01]  /*8460*/  IMAD.MOV.U32 R43, RZ, RZ, 0x3de5db65 ;  /* 0x3de5db65ff2b7424 */ /* 0x000fe200078e00ff */
[----:B------:R-:W-:Y:S01]  /*8470*/  DMUL R32, R50, R50 ;  /* 0x0000003232207228 */ /* 0x000fe20000000000 */
[----:B------:R-:W-:Y:S02]  /*8480*/  BSSY B2, `(.L_x_701) ;  /* 0x0000027000027945 */ /* 0x000fe40003800000 */
[----:B------:R-:W-:-:S02]  /*8490*/  FSEL R42, -R42, 4.2945490664224492434e-19, !P0 ;  /* 0x20fd81642a2a7808 */ /* 0x000fc40004000100 */
[----:B------:R-:W-:-:S06]  /*84a0*/  FSEL R43, R43, -0.082518599927425384521, !P0 ;  /* 0xbda8ff832b2b7808 */ /* 0x000fcc0004000000 */
[----:B--2---:R-:W-:-:S08]  /*84b0*/  DFMA R8, R32, R42, R8 ;  /* 0x0000002a2008722b */ /* 0x004fd00000000008 */
[----:B------:R-:W-:-:S08]  /*84c0*/  DFMA R8, R32, R8, R10 ;  /* 0x000000082008722b */ /* 0x000fd0000000000a */
[----:B---3--:R-:W-:-:S08]  /*84d0*/  DFMA R8, R32, R8, R24 ;  /* 0x000000082008722b */ /* 0x008fd00000000018 */
[----:B------:R-:W-:-:S08]  /*84e0*/  DFMA R8, R32, R8, R26 ;  /* 0x000000082008722b */ /* 0x000fd0000000001a */
[----:B----4-:R-:W-:-:S08]  /*84f0*/  DFMA R8, R32, R8, R28 ;  /* 0x000000082008722b */ /* 0x010fd0000000001c */
[----:B------:R-:W-:-:S08]  /*8500*/  DFMA R8, R32, R8, R30 ;  /* 0x000000082008722b */ /* 0x000fd0000000001e */
[----:B------:R-:W-:Y:S02]  /*8510*/  DFMA R50, R8, R50, R50 ;  /* 0x000000320832722b */ /* 0x000fe40000000032 */
[----:B------:R-:W-:-:S08]  /*8520*/  @P0 DFMA R50, R32, R8, 1 ;  /* 0x3ff000002032042b */ /* 0x000fd00000000008 */
[----:B------:R-:W-:Y:S01]  /*8530*/  @P1 DFMA R50, R50, -1, RZ ;  /* 0xbff000003232182b */ /* 0x000fe200000000ff */
[----:B------:R-:W-:Y:S10]  /*8540*/  @!P3 BRA `(.L_x_702) ;  /* 0x000000000060b947 */ /* 0x000ff40003800000 */
        /* <DEDUP_REMOVED lines=21> */
[----:B------:R-:W-:Y:S02]  /*86a0*/  IMAD.MOV.U32 R32, RZ, RZ, R24 ;  /* 0x000000ffff207224 */ /* 0x000fe400078e0018 */
[----:B------:R-:W-:Y:S01]  /*86b0*/  IMAD.MOV.U32 R33, RZ, RZ, R25 ;  /* 0x000000ffff217224 */ /* 0x000fe200078e0019 */
[----:B------:R-:W-:Y:S06]  /*86c0*/  BRA `(.L_x_703) ;  /* 0x0000000000087947 */ /* 0x000fec0003800000 */
.L_x_702:
[----:B------:R-:W-:Y:S01]  /*86d0*/  DMUL R32, RZ, R46 ;  /* 0x0000002eff207228 */ /* 0x000fe20000000000 */
[----:B------:R-:W-:-:S10]  /*86e0*/  IMAD.MOV.U32 R34, RZ, RZ, RZ ;  /* 0x000000ffff227224 */ /* 0x000fd400078e00ff */
.L_x_703:
[----:B------:R-:W-:Y:S05]  /*86f0*/  BSYNC B2 ;  /* 0x0000000000027941 */ /* 0x000fea0003800000 */
.L_x_701:
[----:B------:R-:W0:Y:S01]  /*8700*/  LDC.64 R42, c[0x4][0xe0] ;  /* 0x01003800ff2a7b82 */ /* 0x000e220000000a00 */
[----:B------:R-:W-:-:S05]  /*8710*/  IMAD.SHL.U32 R8, R34, 0x8, RZ ;  /* 0x0000000822087824 */ /* 0x000fca00078e00ff */
[----:B------:R-:W-:-:S05]  /*8720*/  LOP3.LUT R9, R8, 0x8, RZ, 0xc0, !PT ;  /* 0x0000000808097812 */ /* 0x000fca00078ec0ff */
[----:B0-----:R-:W-:-:S05]  /*8730*/  IMAD.WIDE.U32 R42, R9, 0x8, R42 ;  /* 0x00000008092a7825 */ /* 0x001fca00078e002a */
[----:B------:R-:W2:Y:S04]  /*8740*/  LDG.E.128.CONSTANT R8, desc[UR16][R42.64] ;  /* 0x000000102a087981 */ /* 0x000ea8000c1e9d00 */
[----:B------:R-:W3:Y:S04]  /*8750*/  LDG.E.128.CONSTANT R24, desc[UR16][R42.64+0x10] ;  /* 0x000010102a187981 */ /* 0x000ee8000c1e9d00 */
[----:B------:R-:W4:Y:S01]  /*8760*/  LDG.E.128.CONSTANT R28, desc[UR16][R42.64+0x20] ;  /* 0x000020102a1c7981 */ /* 0x000f22000c1e9d00 */
[----:B------:R-:W-:Y:S01]  /*8770*/  R2P PR, R34, 0x3 ;  /* 0x0000000322007804 */ /* 0x000fe20000000000 */
[----:B------:R-:W-:Y:S01]  /*8780*/  IMAD.MOV.U32 R44, RZ, RZ, 0x79785eba ;  /* 0x79785ebaff2c7424 */ /* 0x000fe200078e00ff */
[----:B------:R-:W-:Y:S01]  /*8790*/  DMUL R34, R32, R32 ;  /* 0x0000002020227228 */ /* 0x000fe20000000000 */
[----:B------:R-:W-:-:S03]  /*87a0*/  IMAD.MOV.U32 R45, RZ, RZ, 0x3de5db65 ;  /* 0x3de5db65ff2d7424 */ /* 0x000fc600078e00ff */
[----:B------:R-:W-:Y:S02]  /*87b0*/  FSEL R44, -R44, 4.2945490664224492434e-19, !P0 ;  /* 0x20fd81642c2c7808 */ /* 0x000fe40004000100 */
        /* <DEDUP_REMOVED lines=8> */
[----:B------:R-:W-:Y:S02]  /*8840*/  @P0 DFMA R10, R34, R8, 1 ;  /* 0x3ff00000220a042b */ /* 0x000fe40000000008 */
[----:B------:R-:W-:-:S06]  /*8850*/  DMUL R8, R50, R48 ;  /* 0x0000003032087228 */ /* 0x000fcc0000000000 */
[----:B------:R-:W-:-:S08]  /*8860*/  @P1 DFMA R10, R10, -1, RZ ;  /* 0xbff000000a0a182b */ /* 0x000fd000000000ff */
[----:B------:R-:W-:Y:S01]  /*8870*/  DMUL R10, R10, R48 ;  /* 0x000000300a0a7228 */ /* 0x000fe20000000000 */
[----:B------:R-:W-:Y:S10]  /*8880*/  BRA `(.L_x_704) ;  /* 0x0000001400b47947 */ /* 0x000ff40003800000 */
.L_x_695:
[----:B------:R-:W-:Y:S01]  /*8890*/  UMOV UR14, 0x19ba0da4 ;  /* 0x19ba0da4000e7882 */ /* 0x000fe20000000000 */
[----:B------:R-:W-:Y:S01]  /*88a0*/  UMOV UR15, 0x40937be3 ;  /* 0x40937be3000f7882 */ /* 0x000fe20000000000 */
[----:B------:R-:W-:Y:S01]  /*88b0*/  IMAD.MOV.U32 R8, RZ, RZ, 0x652b82fe ;  /* 0x652b82feff087424 */ /* 0x000fe200078e00ff */
[----:B------:R-:W-:Y:S01]  /*88c0*/  DADD R50, R50, -UR14 ;  /* 0x8000000e32327e29 */ /* 0x000fe20008000000 */
[----:B------:R-:W-:Y:S01]  /*88d0*/  IMAD.MOV.U32 R9, RZ, RZ, 0x3ff71547 ;  /* 0x3ff71547ff097424 */ /* 0x000fe200078e00ff */
[----:B------:R-:W-:Y:S01]  /*88e0*/  UMOV UR14, 0xfefa39ef ;  /* 0xfefa39ef000e7882 */ /* 0x000fe20000000000 */
[----:B------:R-:W-:Y:S01]  /*88f0*/  UMOV UR15, 0x3fe62e42 ;  /* 0x3fe62e42000f7882 */ /* 0x000fe20000000000 */
[----:B------:R-:W-:Y:S04]  /*8900*/  BSSY B0, `(.L_x_705) ;  /* 0x0000037000007945 */ /* 0x000fe80003800000 */
[----:B------:R-:W-:-:S02]  /*8910*/  DFMA R8, R50, R8, 6.75539944105574400000e+15 ;  /* 0x433800003208742b */ /* 0x000fc40000000008 */
[----:B------:R-:W-:-:S06]  /*8920*/  FSETP.GEU.FTZ.AND P0, PT, |R51|, 4.1917929649353027344, PT ;  /* 0x4086232b3300780b */ /* 0x000fcc0003f1e200 */
        /* <DEDUP_REMOVED lines=52> */
.L_x_706:
[----:B------:R-:W-:Y:S05]  /*8c70*/  BSYNC B0 ;  /* 0x0000000000007941 */ /* 0x000fea0003800000 */
.L_x_705:
        /* <DEDUP_REMOVED lines=26> */
.L_x_708:
[----:B------:R-:W-:Y:S01]  /*8e20*/  DMUL R50, RZ, R46 ;  /* 0x0000002eff327228 */ /* 0x000fe20000000000 */
[----:B------:R-:W-:-:S10]  /*8e30*/  IMAD.MOV.U32 R27, RZ, RZ, RZ ;  /* 0x000000ffff1b7224 */ /* 0x000fd400078e00ff */
.L_x_709:
[----:B------:R-:W-:Y:S05]  /*8e40*/  BSYNC B2 ;  /* 0x0000000000027941 */ /* 0x000fea0003800000 */
.L_x_707:
        /* <DEDUP_REMOVED lines=49> */
.L_x_711:
[----:B------:R-:W-:Y:S01]  /*9160*/  DMUL R32, RZ, R46 ;  /* 0x0000002eff207228 */ /* 0x000fe20000000000 */
[----:B------:R-:W-:-:S10]  /*9170*/  IMAD.MOV.U32 R34, RZ, RZ, RZ ;  /* 0x000000ffff227224 */ /* 0x000fd400078e00ff */
.L_x_712:
[----:B------:R-:W-:Y:S05]  /*9180*/  BSYNC B2 ;  /* 0x0000000000027941 */ /* 0x000fea0003800000 */
.L_x_710:
        /* <DEDUP_REMOVED lines=14> */
[----:B------:R-:W-:Y:S01]  /*9270*/  DFMA R8, R34, R8, R10 ;  /* 0x000000082208722b */ /* 0x000fe2000000000a */
[----:B------:R-:W-:-:S07]  /*9280*/  LEA.HI R10, R49, 0xffffff09, RZ, 0xc ;  /* 0xffffff09310a7811 */ /* 0x000fce00078f60ff */
[----:B---3--:R-:W-:-:S08]  /*9290*/  DFMA R8, R34, R8, R24 ;  /* 0x000000082208722b */ /* 0x008fd00000000018 */
[----:B------:R-:W-:-:S08]  /*92a0*/  DFMA R8, R34, R8, R26 ;  /* 0x000000082208722b */ /* 0x000fd0000000001a */
[----:B----4-:R-:W-:-:S08]  /*92b0*/  DFMA R8, R34, R8, R28 ;  /* 0x000000082208722b */ /* 0x010fd0000000001c */
[----:B------:R-:W-:-:S08]  /*92c0*/  DFMA R8, R34, R8, R30 ;  /* 0x000000082208722b */ /* 0x000fd0000000001e */
[----:B------:R-:W-:Y:S02]  /*92d0*/  DFMA R32, R8, R32, R32 ;  /* 0x000000200820722b */ /* 0x000fe40000000020 */
[----:B------:R-:W-:Y:S01]  /*92e0*/  @P0 DFMA R32, R34, R8, 1 ;  /* 0x3ff000002220042b */ /* 0x000fe20000000008 */
[----:B------:R-:W-:-:S04]  /*92f0*/  LOP3.LUT R8, R49, 0xfffff, RZ, 0xc0, !PT ;  /* 0x000fffff31087812 */ /* 0x000fc800078ec0ff */
[----:B------:R-:W-:-:S03]  /*9300*/  LOP3.LUT R49, R8, 0x7fe00000, RZ, 0xfc, !PT ;  /* 0x7fe0000008317812 */ /* 0x000fc600078efcff */
[----:B------:R-:W-:Y:S01]  /*9310*/  @P1 DFMA R32, R32, -1, RZ ;  /* 0xbff000002020182b */ /* 0x000fe200000000ff */
[C---:B------:R-:W-:Y:S02]  /*9320*/  LEA.HI R8, R10.reuse, R10, RZ, 0x1 ;  /* 0x0000000a0a087211 */ /* 0x040fe400078f08ff */
[C---:B------:R-:W-:Y:S02]  /*9330*/  DMUL R50, R48.reuse, R50 ;  /* 0x0000003230327228 */ /* 0x040fe40000000000 */
[----:B------:R-:W-:Y:S01]  /*9340*/  SHF.R.S32.HI R11, RZ, 0x1, R8 ;  /* 0x00000001ff0b7819 */ /* 0x000fe20000011408 */
[----:B------:R-:W-:Y:S02]  /*9350*/  IMAD.MOV.U32 R8, RZ, RZ, RZ ;  /* 0x000000ffff087224 */ /* 0x000fe400078e00ff */
[----:B------:R-:W-:Y:S01]  /*9360*/  DMUL R32, R48, R32 ;  /* 0x0000002030207228 */ /* 0x000fe20000000000 */
[----:B------:R-:W-:Y:S01]  /*9370*/  LEA R9, R11, 0x3ff00000, 0x14 ;  /* 0x3ff000000b097811 */ /* 0x000fe200078ea0ff */
[----:B------:R-:W-:-:S05]  /*9380*/  IMAD.IADD R10, R10, 0x1, -R11 ;  /* 0x000000010a0a7824 */ /* 0x000fca00078e0a0b */
[C---:B------:R-:W-:Y:S01]  /*9390*/  DMUL R50, R8.reuse, R50 ;  /* 0x0000003208327228 */ /* 0x040fe20000000000 */
[----:B------:R-:W-:Y:S01]  /*93a0*/  LEA R11, R10, 0x3ff00000, 0x14 ;  /* 0x3ff000000a0b7811 */ /* 0x000fe200078ea0ff */
[----:B------:R-:W-:Y:S01]  /*93b0*/  DMUL R32, R8, R32 ;  /* 0x0000002008207228 */ /* 0x000fe20000000000 */
[----:B------:R-:W-:-:S06]  /*93c0*/  IMAD.MOV.U32 R10, RZ, RZ, RZ ;  /* 0x000000ffff0a7224 */ /* 0x000fcc00078e00ff */
[C---:B------:R-:W-:Y:S02]  /*93d0*/  DMUL R8, R10.reuse, R50 ;  /* 0x000000320a087228 */ /* 0x040fe40000000000 */
[----:B------:R-:W-:Y:S01]  /*93e0*/  DMUL R10, R10, R32 ;  /* 0x000000200a0a7228 */ /* 0x000fe20000000000 */
[----:B------:R-:W-:Y:S10]  /*93f0*/  BRA `(.L_x_704) ;  /* 0x0000000800d87947 */ /* 0x000ff40003800000 */
.L_x_694:
[----:B------:R-:W-:-:S04]  /*9400*/  ISETP.NE.AND P0, PT, R9, 0x7ff00000, PT ;  /* 0x7ff000000900780c */ /* 0x000fc80003f05270 */
[----:B------:R-:W-:-:S13]  /*9410*/  ISETP.NE.OR P0, PT, R50, RZ, P0 ;  /* 0x000000ff3200720c */ /* 0x000fda0000705670 */
[----:B------:R-:W-:Y:S05]  /*9420*/  @P0 BRA `(.L_x_713) ;  /* 0x0000000000200947 */ /* 0x000fea0003800000 */
[----:B------:R-:W-:Y:S02]  /*9430*/  ISETP.GE.AND P0, PT, R51, RZ, PT ;  /* 0x000000ff3300720c */ /* 0x000fe40003f06270 */
[----:B------:R-:W-:Y:S02]  /*9440*/  CS2R R8, SRZ ;  /* 0x0000000000087805 */ /* 0x000fe4000001ff00 */
[----:B------:R-:W-:-:S09]  /*9450*/  CS2R R10, SRZ ;  /* 0x00000000000a7805 */ /* 0x000fd2000001ff00 */
[----:B------:R-:W-:Y:S05]  /*9460*/  @!P0 BRA `(.L_x_704) ;  /* 0x0000000800bc8947 */ /* 0x000fea0003800000 */
[----:B------:R-:W-:Y:S01]  /*9470*/  DADD R10, R46, -R46 ;  /* 0x000000002e0a7229 */ /* 0x000fe2000000082e */
[----:B------:R-:W-:Y:S02]  /*9480*/  IMAD.MOV.U32 R8, RZ, RZ, R50 ;  /* 0x000000ffff087224 */ /* 0x000fe400078e0032 */
[----:B------:R-:W-:Y:S01]  /*9490*/  IMAD.MOV.U32 R9, RZ, RZ, R51 ;  /* 0x000000ffff097224 */ /* 0x000fe200078e0033 */
[----:B------:R-:W-:Y:S07]  /*94a0*/  BRA `(.L_x_704) ;  /* 0x0000000800ac7947 */ /* 0x000fee0003800000 */
.L_x_713:
[----:B------:R-:W-:-:S10]  /*94b0*/  DADD R8, R46, -R46 ;  /* 0x000000002e087229 */ /* 0x000fd4000000082e */
[----:B------:R-:W-:Y:S02]  /*94c0*/  IMAD.MOV.U32 R10, RZ, RZ, R8 ;  /* 0x000000ffff0a7224 */ /* 0x000fe400078e0008 */
[----:B------:R-:W-:Y:S01]  /*94d0*/  IMAD.MOV.U32 R11, RZ, RZ, R9 ;  /* 0x000000ffff0b7224 */ /* 0x000fe200078e0009 */
[----:B------:R-:W-:Y:S06]  /*94e0*/  BRA `(.L_x_704) ;  /* 0x00000008009c7947 */ /* 0x000fec0003800000 */
.L_x_693:
        /* <DEDUP_REMOVED lines=26> */
.L_x_715:
[----:B------:R-:W-:Y:S01]  /*9690*/  DMUL R32, RZ, R46 ;  /* 0x0000002eff207228 */ /* 0x000fe20000000000 */
[----:B------:R-:W-:-:S10]  /*96a0*/  IMAD.MOV.U32 R27, RZ, RZ, RZ ;  /* 0x000000ffff1b7224 */ /* 0x000fd400078e00ff */
.L_x_716:
[----:B------:R-:W-:Y:S05]  /*96b0*/  BSYNC B2 ;  /* 0x0000000000027941 */ /* 0x000fea0003800000 */
.L_x_714:
        /* <DEDUP_REMOVED lines=49> */
.L_x_718:
[----:B------:R-:W-:Y:S01]  /*99d0*/  DMUL R10, RZ, R46 ;  /* 0x0000002eff0a7228 */ /* 0x000fe20000000000 */
[----:B------:R-:W-:-:S10]  /*99e0*/  IMAD.MOV.U32 R42, RZ, RZ, RZ ;  /* 0x000000ffff2a7224 */ /* 0x000fd400078e00ff */
.L_x_719:
[----:B------:R-:W-:Y:S05]  /*99f0*/  BSYNC B2 ;  /* 0x0000000000027941 */ /* 0x000fea0003800000 */
.L_x_717:
        /* <DEDUP_REMOVED lines=20> */
[----:B------:R-:W-:Y:S01]  /*9b40*/  @P0 DFMA R10, R42, R24, 1 ;  /* 0x3ff000002a0a042b */ /* 0x000fe20000000018 */
[----:B------:R-:W-:Y:S10]  /*9b50*/  @!P1 BRA `(.L_x_704) ;  /* 0x0000000400009947 */ /* 0x000ff40003800000 */
[----:B------:R-:W-:Y:S01]  /*9b60*/  DFMA R10, R10, -1, RZ ;  /* 0xbff000000a0a782b */ /* 0x000fe200000000ff */
[----:B------:R-:W-:Y:S10]  /*9b70*/  BRA `(.L_x_704) ;  /* 0x0000000000f87947 */ /* 0x000ff40003800000 */
.L_x_692:
        /* <DEDUP_REMOVED lines=51> */
[----:B------:R-:W-:Y:S02]  /*9eb0*/  FSEL R9, R9, RZ, P0 ;  /* 0x000000ff09097208 */ /* 0x000fe40000000000 */
[----:B------:R-:W-:-:S05]  /*9ec0*/  @!P1 SHF.R.S32.HI R11, RZ, 0x1, R11 ;  /* 0x00000001ff0b9819 */ /* 0x000fca000001140b */
[----:B------:R-:W-:Y:S02]  /*9ed0*/  @!P1 IMAD.IADD R10, R10, 0x1, -R11 ;  /* 0x000000010a0a9824 */ /* 0x000fe400078e0a0b */
[----:B------:R-:W-:-:S03]  /*9ee0*/  @!P1 IMAD R11, R11, 0x100000, R25 ;  /* 0x001000000b0b9824 */ /* 0x000fc600078e0219 */
[----:B------:R-:W-:Y:S01]  /*9ef0*/  @!P1 LEA R25, R10, 0x3ff00000, 0x14 ;  /* 0x3ff000000a199811 */ /* 0x000fe200078ea0ff */
[----:B------:R-:W-:Y:S02]  /*9f00*/  @!P1 IMAD.MOV.U32 R10, RZ, RZ, R24 ;  /* 0x000000ffff0a9224 */ /* 0x000fe400078e0018 */
[----:B------:R-:W-:-:S06]  /*9f10*/  @!P1 IMAD.MOV.U32 R24, RZ, RZ, RZ ;  /* 0x000000ffff189224 */ /* 0x000fcc00078e00ff */
[----:B------:R-:W-:-:S11]  /*9f20*/  @!P1 DMUL R8, R10, R24 ;  /* 0x000000180a089228 */ /* 0x000fd60000000000 */
.L_x_721:
[----:B------:R-:W-:Y:S05]  /*9f30*/  BSYNC B0 ;  /* 0x0000000000007941 */ /* 0x000fea0003800000 */
.L_x_720:
[----:B------:R-:W-:Y:S02]  /*9f40*/  IMAD.MOV.U32 R10, RZ, RZ, R46 ;  /* 0x000000ffff0a7224 */ /* 0x000fe400078e002e */
[----:B------:R-:W-:-:S07]  /*9f50*/  IMAD.MOV.U32 R11, RZ, RZ, R47 ;  /* 0x000000ffff0b7224 */ /* 0x000fce00078e002f */
.L_x_704:
[----:B------:R-:W-:Y:S05]  /*9f60*/  BSYNC B1 ;  /* 0x0000000000017941 */ /* 0x000fea0003800000 */
.L_x_691:
[----:B------:R-:W-:-:S13]  /*9f70*/  ISETP.NE.AND P0, PT, R37, RZ, PT ;  /* 0x000000ff2500720c */ /* 0x000fda0003f05270 */
[----:B------:R-:W-:Y:S05]  /*9f80*/  @P0 BRA `(.L_x_722) ;  /* 0x0000006400b80947 */ /* 0x000fea0003800000 */
[----:B------:R-:W0:Y:S01]  /*9f90*/  LDC.64 R24, c[0x0][0xe68] ;  /* 0x00039a00ff187b82 */ /* 0x000e220000000a00 */
[----:B------:R-:W-:Y:S01]  /*9fa0*/  ULDC.64 UR14, c[0x0][0xe60] ;  /* 0x00039800000e7ab9 */ /* 0x000fe20000000a00 */
[----:B------:R-:W-:Y:S01]  /*9fb0*/  UMOV UR24, 0x85ebc8a0 ;  /* 0x85ebc8a000187882 */ /* 0x000fe20000000000 */
[----:B------:R-:W-:Y:S01]  /*9fc0*/  DADD R34, -RZ, |UR14| ;  /* 0x4000000eff227e29 */ /* 0x000fe20008000100 */
[----:B------:R-:W-:Y:S01]  /*9fd0*/  UMOV UR25, 0x7fd1ccf3 ;  /* 0x7fd1ccf300197882 */ /* 0x000fe20000000000 */
[----:B0-----:R-:W-:Y:S02]  /*9fe0*/  DADD R30, -RZ, |R24| ;  /* 0x00000000ff1e7229 */ /* 0x001fe40000000518 */
[----:B------:R-:W-:-:S08]  /*9ff0*/  DSETP.LEU.AND P1, PT, |R24|, |UR14|, PT ;  /* 0x4000000e18007e2a */ /* 0x000fd0000bf2b200 */
        /* <DEDUP_REMOVED lines=46> */
.L_x_728:
        /* <DEDUP_REMOVED lines=63> */
.L_x_727:
        /* <DEDUP_REMOVED lines=19> */
[----:B------:R-:W-:Y:S05]  /*a800*/  CALL.REL.NOINC `($__internal_1_$__cuda_sm20_div_rn_f64_full) ;  /* 0x00000420004c7944 */ /* 0x000fea0003c00000 */
.L_x_730:
        /* <DEDUP_REMOVED lines=29> */
.L_x_729:
        /* <DEDUP_REMOVED lines=19> */
[----:B------:R-:W-:Y:S05]  /*ab10*/  CALL.REL.NOINC `($__internal_1_$__cuda_sm20_div_rn_f64_full) ;  /* 0x0000041c00887944 */ /* 0x000fea0003c00000 */
.L_x_731:
        /* <DEDUP_REMOVED lines=84> */
.L_x_732:
[----:B------:R-:W-:Y:S02]  /*b060*/  ULDC UR6, c[0x0][0xe64] ;  /* 0x0003990000067ab9 */ /* 0x000fe40000000800 */
[----:B------:R-:W-:-:S04]  /*b070*/  ISETP.LE.AND P0, PT, RZ, UR6, PT ;  /* 0x00000006ff007c0c */ /* 0x000fc8000bf03270 */
[----:B------:R-:W-:Y:S02]  /*b080*/  FSEL R24, RZ, 3.37028055040000000000e+12, P0 ;  /* 0x54442d18ff187808 */ /* 0x000fe40000000000 */
[----:B------:R-:W-:-:S07]  /*b090*/  FSEL R25, RZ, 2.1426990032196044922, P0 ;  /* 0x400921fbff197808 */ /* 0x000fce0000000000 */
.L_x_733:
        /* <DEDUP_REMOVED lines=10> */
.L_x_726:
        /* <DEDUP_REMOVED lines=24> */
.L_x_736:
        /* <DEDUP_REMOVED lines=62> */
.L_x_737:
        /* <DEDUP_REMOVED lines=20> */
.L_x_738:
        /* <DEDUP_REMOVED lines=84> */
.L_x_739:
[----:B------:R-:W-:Y:S02]  /*bd20*/  ULDC UR6, c[0x0][0xe64] ;  /* 0x0003990000067ab9 */ /* 0x000fe40000000800 */
[----:B------:R-:W-:-:S04]  /*bd30*/  ISETP.LE.AND P0, PT, RZ, UR6, PT ;  /* 0x00000006ff007c0c */ /* 0x000fc8000bf03270 */
[----:B------:R-:W-:Y:S02]  /*bd40*/  FSEL R24, RZ, 3.37028055040000000000e+12, P0 ;  /* 0x54442d18ff187808 */ /* 0x000fe40000000000 */
[----:B------:R-:W-:-:S07]  /*bd50*/  FSEL R25, RZ, 2.1426990032196044922, P0 ;  /* 0x400921fbff197808 */ /* 0x000fce0000000000 */
.L_x_740:
        /* <DEDUP_REMOVED lines=10> */
.L_x_735:
        /* <DEDUP_REMOVED lines=28> */
.L_x_741:
        /* <DEDUP_REMOVED lines=103> */
.L_x_743:
        /* <DEDUP_REMOVED lines=63> */
.L_x_742:
        /* <DEDUP_REMOVED lines=20> */
.L_x_745:
        /* <DEDUP_REMOVED lines=29> */
.L_x_744:
        /* <DEDUP_REMOVED lines=20> */
.L_x_746:
        /* <DEDUP_REMOVED lines=84> */
.L_x_747:
[----:B------:R-:W-:Y:S02]  /*d3b0*/  ULDC UR6, c[0x0][0xe64] ;  /* 0x0003990000067ab9 */ /* 0x000fe40000000800 */
[----:B------:R-:W-:-:S04]  /*d3c0*/  ISETP.LE.AND P0, PT, RZ, UR6, PT ;  /* 0x00000006ff007c0c */ /* 0x000fc8000bf03270 */
[----:B------:R-:W-:Y:S02]  /*d3d0*/  FSEL R24, RZ, 3.37028055040000000000e+12, P0 ;  /* 0x54442d18ff187808 */ /* 0x000fe40000000000 */
[----:B------:R-:W-:-:S07]  /*d3e0*/  FSEL R25, RZ, 2.1426990032196044922, P0 ;  /* 0x400921fbff197808 */ /* 0x000fce0000000000 */
.L_x_748:
        /* <DEDUP_REMOVED lines=10> */
.L_x_725:
        /* <DEDUP_REMOVED lines=9> */
[----:B------:R-:W-:Y:S01]  /*d520*/  ISETP.GT.U32.AND P0, PT, R30, R34, PT ;  /* 0x000000221e00720c */ /* 0x000fe20003f04070 */
[----:B------:R-:W-:-:S03]  /*d530*/  IMAD.MOV.U32 R26, RZ, RZ, R32 ;  /* 0x000000ffff1a7224 */ /* 0x000fc600078e0020 */
[----:B------:R-:W-:-:S04]  /*d540*/  ISETP.GT.U32.AND.EX P0, PT, R31, R35, PT, P0 ;  /* 0x000000231f00720c */ /* 0x000fc80003f04100 */
[----:B------:R-:W-:Y:S02]  /*d550*/  SEL R25, R31, R35, P0 ;  /* 0x000000231f197207 */ /* 0x000fe40000000000 */
[----:B------:R-:W-:Y:S02]  /*d560*/  SEL R24, R30, R34, P0 ;  /* 0x000000221e187207 */ /* 0x000fe40000000000 */
[----:B------:R-:W-:-:S04]  /*d570*/  LOP3.LUT R33, R25, 0xffc00000, RZ, 0xc0, !PT ;  /* 0xffc0000019217812 */ /* 0x000fc800078ec0ff */
[----:B------:R-:W-:-:S06]  /*d580*/  IADD3 R43, -R33, 0x7fd00000, RZ ;  /* 0x7fd00000212b7810 */ /* 0x000fcc0007ffe1ff */
        /* <DEDUP_REMOVED lines=16> */
[----:B------:R-:W0:Y:S01]  /*d690*/  MUFU.RSQ64H R31, R45 ;  /* 0x0000002d001f7308 */ /* 0x000e220000001c00 */
[----:B------:R-:W-:Y:S02]  /*d6a0*/  IMAD.MOV.U32 R26, RZ, RZ, -0x3ff ;  /* 0xfffffc01ff1a7424 */ /* 0x000fe400078e00ff */
[----:B0-----:R-:W-:-:S08]  /*d6b0*/  DMUL R34, R30, R30 ;  /* 0x0000001e1e227228 */ /* 0x001fd00000000000 */
[----:B------:R-:W-:-:S08]  /*d6c0*/  DFMA R34, R44, -R34, 1 ;  /* 0x3ff000002c22742b */ /* 0x000fd00000000822 */
[----:B------:R-:W-:Y:S02]  /*d6d0*/  DFMA R42, R34, R42, 0.5 ;  /* 0x3fe00000222a742b */ /* 0x000fe4000000002a */
[----:B------:R-:W-:-:S08]  /*d6e0*/  DMUL R34, R30, R34 ;  /* 0x000000221e227228 */ /* 0x000fd00000000000 */
[----:B------:R-:W-:-:S08]  /*d6f0*/  DFMA R34, R42, R34, R30 ;  /* 0x000000222a22722b */ /* 0x000fd0000000001e */
[----:B------:R-:W-:Y:S01]  /*d700*/  DMUL R34, R28, R34 ;  /* 0x000000221c227228 */ /* 0x000fe20000000000 */
[----:B------:R-:W-:Y:S01]  /*d710*/  LOP3.LUT R29, R33, 0x100000, RZ, 0xfc, !PT ;  /* 0x00100000211d7812 */ /* 0x000fe200078efcff */
[----:B------:R-:W-:-:S06]  /*d720*/  IMAD.MOV.U32 R28, RZ, RZ, RZ ;  /* 0x000000ffff1c7224 */ /* 0x000fcc00078e00ff */
        /* <DEDUP_REMOVED lines=20> */
.L_x_749:
[C---:B------:R-:W-:Y:S01]  /*d870*/  LOP3.LUT R24, R27.reuse, 0x800fffff, RZ, 0xc0, !PT ;  /* 0x800fffff1b187812 */ /* 0x040fe200078ec0ff */
[----:B------:R-:W-:Y:S01]  /*d880*/  IMAD.MOV.U32 R28, RZ, RZ, RZ ;  /* 0x000000ffff1c7224 */ /* 0x000fe200078e00ff */
[----:B------:R-:W-:Y:S01]  /*d890*/  UMOV UR14, 0x3ae80f1e ;  /* 0x3ae80f1e000e7882 */ /* 0x000fe20000000000 */
[----:B------:R-:W-:Y:S01]  /*d8a0*/  IMAD.MOV.U32 R42, RZ, RZ, -0x748574fc ;  /* 0x8b7a8b04ff2a7424 */ /* 0x000fe200078e00ff */
[----:B------:R-:W-:Y:S01]  /*d8b0*/  LOP3.LUT R33, R24, 0x3ff00000, RZ, 0xfc, !PT ;  /* 0x3ff0000018217812 */ /* 0x000fe200078efcff */
[----:B------:R-:W-:Y:S01]  /*d8c0*/  IMAD.MOV.U32 R43, RZ, RZ, 0x3ed0ee25 ;  /* 0x3ed0ee25ff2b7424 */ /* 0x000fe200078e00ff */
[----:B------:R-:W-:Y:S01]  /*d8d0*/  UMOV UR15, 0x3eb1380b ;  /* 0x3eb1380b000f7882 */ /* 0x000fe20000000000 */
[----:B------:R-:W-:Y:S01]  /*d8e0*/  LEA.HI R44, R27, R26, RZ, 0xc ;  /* 0x0000001a1b2c7211 */ /* 0x000fe200078f60ff */
[----:B------:R-:W-:Y:S01]  /*d8f0*/  IMAD.MOV.U32 R45, RZ, RZ, 0x43300000 ;  /* 0x43300000ff2d7424 */ /* 0x000fe200078e00ff */
[----:B------:R-:W-:Y:S01]  /*d900*/  ISETP.GE.AND P0, PT, R33, 0x3ff6a09f, PT ;  /* 0x3ff6a09f2100780c */ /* 0x000fe20003f06270 */
[----:B------:R-:W-:Y:S01]  /*d910*/  UMOV UR24, 0x80000000 ;  /* 0x8000000000187882 */ /* 0x000fe20000000000 */
[----:B------:R-:W-:-:S11]  /*d920*/  UMOV UR25, 0x43300000 ;  /* 0x4330000000197882 */ /* 0x000fd60000000000 */
[----:B------:R-:W-:Y:S02]  /*d930*/  @P0 VIADD R25, R33, 0xfff00000 ;  /* 0xfff0000021190836 */ /* 0x000fe40000000000 */
[----:B------:R-:W-:Y:S02]  /*d940*/  @P0 VIADD R44, R44, 0x1 ;  /* 0x000000012c2c0836 */ /* 0x000fe40000000000 */
[----:B------:R-:W-:-:S03]  /*d950*/  @P0 IMAD.MOV.U32 R33, RZ, RZ, R25 ;  /* 0x000000ffff210224 */ /* 0x000fc600078e0019 */
[----:B------:R-:W-:-:S03]  /*d960*/  LOP3.LUT R44, R44, 0x80000000, RZ, 0x3c, !PT ;  /* 0x800000002c2c7812 */ /* 0x000fc600078e3cff */
[----:B------:R-:W-:-:S06]  /*d970*/  DADD R34, R32, 1 ;  /* 0x3ff0000020227429 */ /* 0x000fcc0000000000 */
[----:B------:R-:W0:Y:S02]  /*d980*/  MUFU.RCP64H R29, R35 ;  /* 0x00000023001d7308 */ /* 0x000e240000001800 */
[----:B0-----:R-:W-:-:S08]  /*d990*/  DFMA R24, -R34, R28, 1 ;  /* 0x3ff000002218742b */ /* 0x001fd0000000011c */
[----:B------:R-:W-:Y:S02]  /*d9a0*/  DFMA R30, R24, R24, R24 ;  /* 0x00000018181e722b */ /* 0x000fe40000000018 */
[----:B------:R-:W-:-:S06]  /*d9b0*/  DADD R24, R32, -1 ;  /* 0xbff0000020187429 */ /* 0x000fcc0000000000 */
        /* <DEDUP_REMOVED lines=40> */
.L_x_750:
        /* <DEDUP_REMOVED lines=20> */
.L_x_751:
        /* <DEDUP_REMOVED lines=84> */
.L_x_752:
[----:B------:R-:W-:Y:S02]  /*e2c0*/  ULDC UR6, c[0x0][0xe64] ;  /* 0x0003990000067ab9 */ /* 0x000fe40000000800 */
[----:B------:R-:W-:-:S04]  /*e2d0*/  ISETP.LE.AND P0, PT, RZ, UR6, PT ;  /* 0x00000006ff007c0c */ /* 0x000fc8000bf03270 */
[----:B------:R-:W-:Y:S02]  /*e2e0*/  FSEL R24, RZ, 3.37028055040000000000e+12, P0 ;  /* 0x54442d18ff187808 */ /* 0x000fe40000000000 */
[----:B------:R-:W-:-:S07]  /*e2f0*/  FSEL R25, RZ, 2.1426990032196044922, P0 ;  /* 0x400921fbff197808 */ /* 0x000fce0000000000 */
.L_x_753:
        /* <DEDUP_REMOVED lines=9> */
.L_x_724:
        /* <DEDUP_REMOVED lines=28> */
.L_x_756:
        /* <DEDUP_REMOVED lines=63> */
.L_x_755:
        /* <DEDUP_REMOVED lines=20> */
.L_x_758:
        /* <DEDUP_REMOVED lines=29> */
.L_x_757:
        /* <DEDUP_REMOVED lines=87> */
.L_x_754:
        /* <DEDUP_REMOVED lines=71> */
[----:B------:R-:W-:Y:S01]  /*f630*/  FSEL R33, R26, R28, !P0 ;  /* 0x0000001c1a217208 */ /* 0x000fe20004000000 */
[----:B------:R-:W-:Y:S01]  /*f640*/  IMAD.MOV.U32 R28, RZ, RZ, 0x7f3321d2 ;  /* 0x7f3321d2ff1c7424 */ /* 0x000fe200078e00ff */
[----:B------:R-:W0:Y:S01]  /*f650*/  LDC R26, c[0x0][0xe6c] ;  /* 0x00039b00ff1a7b82 */ /* 0x000e220000000800 */
[----:B------:R-:W-:Y:S01]  /*f660*/  FSEL R27, R27, R29, !P0 ;  /* 0x0000001d1b1b7208 */ /* 0x000fe20004000000 */
[----:B------:R-:W-:Y:S01]  /*f670*/  IMAD.MOV.U32 R29, RZ, RZ, 0x4002d97c ;  /* 0x4002d97cff1d7424 */ /* 0x000fe200078e00ff */
[----:B------:R-:W-:Y:S02]  /*f680*/  FSEL R33, R30, R33, !P1 ;  /* 0x000000211e217208 */ /* 0x000fe40004800000 */
[----:B------:R-:W-:Y:S01]  /*f690*/  FSEL R27, R31, R27, !P1 ;  /* 0x0000001b1f1b7208 */ /* 0x000fe20004800000 */
[C---:B------:R-:W-:Y:S02]  /*f6a0*/  DSETP.NEU.AND P1, PT, |R24|.reuse, |UR14|, PT ;  /* 0x4000000e18007e2a */ /* 0x040fe4000bf2d200 */
[----:B------:R-:W-:-:S12]  /*f6b0*/  DADD R24, |R24|, |UR14| ;  /* 0x4000000e18187e29 */ /* 0x000fd80008000200 */
[----:B------:R-:W-:Y:S02]  /*f6c0*/  @!P1 FSEL R27, R29, 1.8213495016098022461, !P0 ;  /* 0x3fe921fb1d1b9808 */ /* 0x000fe40004000000 */
[----:B------:R-:W-:Y:S01]  /*f6d0*/  @!P1 FSEL R33, R28, 3.37028055040000000000e+12, !P0 ;  /* 0x54442d181c219808 */ /* 0x000fe20004000000 */
[----:B------:R-:W-:Y:S01]  /*f6e0*/  DSETP.GTU.AND P0, PT, |R24|, +INF , PT ;  /* 0x7ff000001800742a */ /* 0x000fe20003f0c200 */
[----:B0-----:R-:W-:-:S05]  /*f6f0*/  LOP3.LUT R27, R27, 0x80000000, R26, 0xb8, !PT ;  /* 0x800000001b1b7812 */ /* 0x001fca00078eb81a */
[----:B------:R-:W-:Y:S02]  /*f700*/  FSEL R24, R24, R33, P0 ;  /* 0x0000002118187208 */ /* 0x000fe40000000000 */
[----:B------:R-:W-:Y:S01]  /*f710*/  FSEL R25, R25, R27, P0 ;  /* 0x0000001b19197208 */ /* 0x000fe20000000000 */
[----:B------:R-:W-:Y:S06]  /*f720*/  BRA `(.L_x_734) ;  /* 0x0000001c00247947 */ /* 0x000fec0003800000 */
.L_x_723:
[----:B------:R-:W-:Y:S01]  /*f730*/  DADD R24, -RZ, |R40| ;  /* 0x00000000ff187229 */ /* 0x000fe20000000528 */
[----:B------:R-:W-:Y:S01]  /*f740*/  IMAD.MOV.U32 R34, RZ, RZ, RZ ;  /* 0x000000ffff227224 */ /* 0x000fe200078e00ff */
[----:B------:R-:W-:Y:S01]  /*f750*/  DADD R30, -RZ, |R38| ;  /* 0x00000000ff1e7229 */ /* 0x000fe20000000526 */
[----:B------:R-:W-:Y:S01]  /*f760*/  UMOV UR14, 0xffffffff ;  /* 0xffffffff000e7882 */ /* 0x000fe20000000000 */
[----:B------:R-:W-:Y:S01]  /*f770*/  UMOV UR15, 0x7fefffff ;  /* 0x7fefffff000f7882 */ /* 0x000fe20000000000 */
[----:B------:R-:W-:Y:S01]  /*f780*/  UMOV UR6, UR14 ;  /* 0x0000000e00067c82 */ /* 0x000fe20008000000 */
[----:B------:R-:W-:Y:S01]  /*f790*/  UMOV UR19, UR15 ;  /* 0x0000000f00137c82 */ /* 0x000fe20008000000 */
[----:B------:R-:W-:Y:S01]  /*f7a0*/  IMAD.MOV.U32 R42, RZ, RZ, 0x0 ;  /* 0x00000000ff2a7424 */ /* 0x000fe200078e00ff */
[----:B------:R-:W-:Y:S01]  /*f7b0*/  BSSY B0, `(.L_x_759) ;  /* 0x0000080000007945 */ /* 0x000fe20003800000 */
[----:B------:R-:W-:-:S03]  /*f7c0*/  IMAD.MOV.U32 R43, RZ, RZ, 0x3fd80000 ;  /* 0x3fd80000ff2b7424 */ /* 0x000fc600078e00ff */
[----:B------:R-:W-:-:S04]  /*f7d0*/  ISETP.LT.U32.AND P0, PT, R30, R24, PT ;  /* 0x000000181e00720c */ /* 0x000fc80003f01070 */
[----:B------:R-:W-:-:S04]  /*f7e0*/  ISETP.LT.U32.AND.EX P0, PT, R31, R25, PT, P0 ;  /* 0x000000191f00720c */ /* 0x000fc80003f01100 */
[CC--:B------:R-:W-:Y:S02]  /*f7f0*/  SEL R32, R30.reuse, R24.reuse, P0 ;  /* 0x000000181e207207 */ /* 0x0c0fe40000000000 */
[----:B------:R-:W-:Y:S02]  /*f800*/  SEL R27, R31, R25, P0 ;  /* 0x000000191f1b7207 */ /* 0x000fe40000000000 */
        /* <DEDUP_REMOVED lines=36> */
[----:B------:R-:W-:-:S10]  /*fa50*/  @!P0 DMUL R24, R24, 1.80143985094819840000e+16 ;  /* 0x4350000018188828 */ /* 0x000fd40000000000 */
[----:B------:R-:W-:Y:S02]  /*fa60*/  @!P0 IMAD.MOV.U32 R27, RZ, RZ, R25 ;  /* 0x000000ffff1b8224 */ /* 0x000fe400078e0019 */
[----:B------:R-:W-:Y:S02]  /*fa70*/  @!P0 IMAD.MOV.U32 R32, RZ, RZ, R24 ;  /* 0x000000ffff208224 */ /* 0x000fe400078e0018 */
[----:B------:R-:W-:-:S05]  /*fa80*/  VIADD R26, R27, 0xffffffff ;  /* 0xffffffff1b1a7836 */ /* 0x000fca0000000000 */
[----:B------:R-:W-:Y:S01]  /*fa90*/  ISETP.GE.U32.AND P3, PT, R26, 0x7fefffff, PT ;  /* 0x7fefffff1a00780c */ /* 0x000fe20003f66070 */
[----:B------:R-:W-:Y:S02]  /*faa0*/  IMAD.MOV.U32 R26, RZ, RZ, -0x3ff ;  /* 0xfffffc01ff1a7424 */ /* 0x000fe400078e00ff */
[----:B------:R-:W-:-:S10]  /*fab0*/  @!P0 IMAD.MOV.U32 R26, RZ, RZ, -0x435 ;  /* 0xfffffbcbff1a8424 */ /* 0x000fd400078e00ff */
        /* <DEDUP_REMOVED lines=18> */
[C---:B------:R-:W-:Y:S01]  /*fbe0*/  LOP3.LUT R28, R27.reuse, 0x800fffff, RZ, 0xc0, !PT ;  /* 0x800fffff1b1c7812 */ /* 0x040fe200078ec0ff */
[----:B------:R-:W-:Y:S01]  /*fbf0*/  IMAD.MOV.U32 R44, RZ, RZ, -0x748574fc ;  /* 0x8b7a8b04ff2c7424 */ /* 0x000fe200078e00ff */
[----:B------:R-:W-:Y:S01]  /*fc00*/  UMOV UR14, 0x3ae80f1e ;  /* 0x3ae80f1e000e7882 */ /* 0x000fe20000000000 */
[----:B------:R-:W-:Y:S01]  /*fc10*/  IMAD.MOV.U32 R45, RZ, RZ, 0x3ed0ee25 ;  /* 0x3ed0ee25ff2d7424 */ /* 0x000fe200078e00ff */
[----:B------:R-:W-:Y:S01]  /*fc20*/  LOP3.LUT R33, R28, 0x3ff00000, RZ, 0xfc, !PT ;  /* 0x3ff000001c217812 */ /* 0x000fe200078efcff */
[----:B------:R-:W-:Y:S01]  /*fc30*/  IMAD.MOV.U32 R28, RZ, RZ, RZ ;  /* 0x000000ffff1c7224 */ /* 0x000fe200078e00ff */
        /* <DEDUP_REMOVED lines=55> */
.L_x_760:
[----:B------:R-:W-:Y:S05]  /*ffb0*/  BSYNC B0 ;  /* 0x0000000000007941 */ /* 0x000fea0003800000 */
.L_x_759:
        /* <DEDUP_REMOVED lines=9> */
.L_x_761:
        /* <DEDUP_REMOVED lines=84> */
.L_x_762:
[----:B------:R-:W-:Y:S02]  /*10590*/  ULDC UR6, c[0x0][0xe64] ;  /* 0x0003990000067ab9 */ /* 0x000fe40000000800 */
[----:B------:R-:W-:-:S04]  /*105a0*/  ISETP.LE.AND P0, PT, RZ, UR6, PT ;  /* 0x00000006ff007c0c */ /* 0x000fc8000bf03270 */
[----:B------:R-:W-:Y:S02]  /*105b0*/  FSEL R24, RZ, 3.37028055040000000000e+12, P0 ;  /* 0x54442d18ff187808 */ /* 0x000fe40000000000 */
[----:B------:R-:W-:-:S07]  /*105c0*/  FSEL R25, RZ, 2.1426990032196044922, P0 ;  /* 0x400921fbff197808 */ /* 0x000fce0000000000 */
.L_x_763:
        /* <DEDUP_REMOVED lines=10> */
.L_x_722:
[----:B------:R-:W0:Y:S01]  /*10670*/  LDC.64 R34, c[0x0][0xe60] ;  /* 0x00039800ff227b82 */ /* 0x000e220000000a00 */
[----:B------:R-:W-:Y:S02]  /*10680*/  IMAD.U32 R24, RZ, RZ, UR12 ;  /* 0x0000000cff187e24 */ /* 0x000fe4000f8e00ff */
[----:B------:R-:W-:Y:S01]  /*10690*/  IMAD.U32 R25, RZ, RZ, UR13 ;  /* 0x0000000dff197e24 */ /* 0x000fe2000f8e00ff */
[----:B0-----:R-:W-:-:S14]  /*106a0*/  DSETP.GEU.AND P0, PT, |R34|, 1.4916681462400413487e-154, PT ;  /* 0x200000002200742a */ /* 0x001fdc0003f0e200 */
[----:B------:R-:W-:Y:S05]  /*106b0*/  @P0 BRA `(.L_x_764) ;  /* 0x0000000000180947 */ /* 0x000fea0003800000 */
[----:B------:R-:W0:Y:S02]  /*106c0*/  LDC.64 R24, c[0x0][0xe68] ;  /* 0x00039a00ff187b82 */ /* 0x000e240000000a00 */
[----:B0-----:R-:W-:Y:S01]  /*106d0*/  DSETP.GEU.AND P0, PT, |R24|, 1.4916681462400413487e-154, PT ;  /* 0x200000001800742a */ /* 0x001fe20003f0e200 */
[----:B------:R-:W-:Y:S02]  /*106e0*/  IMAD.U32 R24, RZ, RZ, UR12 ;  /* 0x0000000cff187e24 */ /* 0x000fe4000f8e00ff */
[----:B------:R-:W-:-:S11]  /*106f0*/  IMAD.U32 R25, RZ, RZ, UR13 ;  /* 0x0000000dff197e24 */ /* 0x000fd6000f8e00ff */
[----:B------:R-:W-:Y:S02]  /*10700*/  @!P0 IMAD.U32 R24, RZ, RZ, UR22 ;  /* 0x00000016ff188e24 */ /* 0x000fe4000f8e00ff */
[----:B------:R-:W-:-:S07]  /*10710*/  @!P0 IMAD.U32 R25, RZ, RZ, UR23 ;  /* 0x00000017ff198e24 */ /* 0x000fce000f8e00ff */
.L_x_764:
        /* <DEDUP_REMOVED lines=18> */
.L_x_765:
        /* <DEDUP_REMOVED lines=62> */
.L_x_766:
[----:B------:R-:W-:Y:S01]  /*10c20*/  ULDC.64 UR14, c[0x0][0xe68] ;  /* 0x00039a00000e7ab9 */ /* 0x000fe20000000a00 */
[----:B------:R-:W-:Y:S01]  /*10c30*/  DADD R26, -RZ, |R34| ;  /* 0x00000000ff1a7229 */ /* 0x000fe20000000522 */
[----:B------:R-:W-:Y:S01]  /*10c40*/  IMAD.MOV.U32 R28, RZ, RZ, 0x1 ;  /* 0x00000001ff1c7424 */ /* 0x000fe200078e00ff */
[----:B------:R-:W-:Y:S02]  /*10c50*/  DADD R24, -RZ, |UR14| ;  /* 0x4000000eff187e29 */ /* 0x000fe40008000100 */
[----:B------:R-:W-:-:S08]  /*10c60*/  DSETP.LT.AND P1, PT, |R34|, |UR14|, PT ;  /* 0x4000000e22007e2a */ /* 0x000fd0000bf21200 */
        /* <DEDUP_REMOVED lines=23> */
.L_x_767:
        /* <DEDUP_REMOVED lines=84> */
.L_x_768:
[----:B------:R-:W-:Y:S02]  /*11320*/  FSEL R24, RZ, 3.37028055040000000000e+12, P0 ;  /* 0x54442d18ff187808 */ /* 0x000fe40000000000 */
[----:B------:R-:W-:-:S07]  /*11330*/  FSEL R25, RZ, 2.1426990032196044922, P0 ;  /* 0x400921fbff197808 */ /* 0x000fce0000000000 */
.L_x_769:
        /* <DEDUP_REMOVED lines=8> */
.L_x_734:
[----:B------:R-:W-:Y:S01]  /*113c0*/  DMUL R46, R24, R20 ;  /* 0x00000014182e7228 */ /* 0x000fe20000000000 */
        /* <DEDUP_REMOVED lines=74> */
.L_x_776:
[----:B------:R-:W-:Y:S05]  /*11870*/  BSYNC B0 ;  /* 0x0000000000007941 */ /* 0x000fea0003800000 */
.L_x_775:
        /* <DEDUP_REMOVED lines=26> */
.L_x_778:
[----:B------:R-:W-:Y:S01]  /*11a20*/  DMUL R50, RZ, R46 ;  /* 0x0000002eff327228 */ /* 0x000fe20000000000 */
[----:B------:R-:W-:-:S10]  /*11a30*/  IMAD.MOV.U32 R27, RZ, RZ, RZ ;  /* 0x000000ffff1b7224 */ /* 0x000fd400078e00ff */
.L_x_779:
[----:B------:R-:W-:Y:S05]  /*11a40*/  BSYNC B2 ;  /* 0x0000000000027941 */ /* 0x000fea0003800000 */
.L_x_777:
        /* <DEDUP_REMOVED lines=49> */
.L_x_781:
[----:B------:R-:W-:Y:S01]  /*11d60*/  DMUL R32, RZ, R46 ;  /* 0x0000002eff207228 */ /* 0x000fe20000000000 */
[----:B------:R-:W-:-:S10]  /*11d70*/  IMAD.MOV.U32 R34, RZ, RZ, RZ ;  /* 0x000000ffff227224 */ /* 0x000fd400078e00ff */
.L_x_782:
[----:B------:R-:W-:Y:S05]  /*11d80*/  BSYNC B2 ;  /* 0x0000000000027941 */ /* 0x000fea0003800000 */
.L_x_780:
        /* <DEDUP_REMOVED lines=25> */
.L_x_774:
        /* <DEDUP_REMOVED lines=62> */
.L_x_785:
[----:B------:R-:W-:Y:S05]  /*12300*/  BSYNC B0 ;  /* 0x0000000000007941 */ /* 0x000fea0003800000 */
.L_x_784:
        /* <DEDUP_REMOVED lines=26> */
.L_x_787:
[----:B------:R-:W-:Y:S01]  /*124b0*/  DMUL R50, RZ, R46 ;  /* 0x0000002eff327228 */ /* 0x000fe20000000000 */
[----:B------:R-:W-:-:S10]  /*124c0*/  IMAD.MOV.U32 R27, RZ, RZ, RZ ;  /* 0x000000ffff1b7224 */ /* 0x000fd400078e00ff */
.L_x_788:
[----:B------:R-:W-:Y:S05]  /*124d0*/  BSYNC B2 ;  /* 0x0000000000027941 */ /* 0x000fea0003800000 */
.L_x_786:
        /* <DEDUP_REMOVED lines=49> */
.L_x_790:
[----:B------:R-:W-:Y:S01]  /*127f0*/  DMUL R32, RZ, R46 ;  /* 0x0000002eff207228 */ /* 0x000fe20000000000 */
[----:B------:R-:W-:-:S10]  /*12800*/  IMAD.MOV.U32 R34, RZ, RZ, RZ ;  /* 0x000000ffff227224 */ /* 0x000fd400078e00ff */
.L_x_791:
[----:B------:R-:W-:Y:S05]  /*12810*/  BSYNC B2 ;  /* 0x0000000000027941 */ /* 0x000fea0003800000 */
.L_x_789:
        /* <DEDUP_REMOVED lines=39> */
.L_x_773:
        /* <DEDUP_REMOVED lines=11> */
.L_x_792:
[----:B------:R-:W-:-:S10]  /*12b40*/  DADD R20, R46, -R46 ;  /* 0x000000002e147229 */ /* 0x000fd4000000082e */
[----:B------:R-:W-:Y:S02]  /*12b50*/  IMAD.MOV.U32 R22, RZ, RZ, R20 ;  /* 0x000000ffff167224 */ /* 0x000fe400078e0014 */
[----:B------:R-:W-:Y:S01]  /*12b60*/  IMAD.MOV.U32 R23, RZ, RZ, R21 ;  /* 0x000000ffff177224 */ /* 0x000fe200078e0015 */
[----:B------:R-:W-:Y:S06]  /*12b70*/  BRA `(.L_x_783) ;  /* 0x00000008009c7947 */ /* 0x000fec0003800000 */
.L_x_772:
        /* <DEDUP_REMOVED lines=26> */
.L_x_794:
[----:B------:R-:W-:Y:S01]  /*12d20*/  DMUL R32, RZ, R46 ;  /* 0x0000002eff207228 */ /* 0x000fe20000000000 */
[----:B------:R-:W-:-:S10]  /*12d30*/  IMAD.MOV.U32 R27, RZ, RZ, RZ ;  /* 0x000000ffff1b7224 */ /* 0x000fd400078e00ff */
.L_x_795:
[----:B------:R-:W-:Y:S05]  /*12d40*/  BSYNC B2 ;  /* 0x0000000000027941 */ /* 0x000fea0003800000 */
.L_x_793:
        /* <DEDUP_REMOVED lines=49> */
.L_x_797:
[----:B------:R-:W-:Y:S01]  /*13060*/  DMUL R22, RZ, R46 ;  /* 0x0000002eff167228 */ /* 0x000fe20000000000 */
[----:B------:R-:W-:-:S10]  /*13070*/  IMAD.MOV.U32 R42, RZ, RZ, RZ ;  /* 0x000000ffff2a7224 */ /* 0x000fd400078e00ff */
.L_x_798:
[----:B------:R-:W-:Y:S05]  /*13080*/  BSYNC B2 ;  /* 0x0000000000027941 */ /* 0x000fea0003800000 */
.L_x_796:
        /* <DEDUP_REMOVED lines=24> */
.L_x_771:
        /* <DEDUP_REMOVED lines=59> */
.L_x_800:
[----:B------:R-:W-:Y:S05]  /*135c0*/  BSYNC B0 ;  /* 0x0000000000007941 */ /* 0x000fea0003800000 */
.L_x_799:
[----:B------:R-:W-:Y:S02]  /*135d0*/  IMAD.MOV.U32 R22, RZ, RZ, R46 ;  /* 0x000000ffff167224 */ /* 0x000fe400078e002e */
[----:B------:R-:W-:-:S07]  /*135e0*/  IMAD.MOV.U32 R23, RZ, RZ, R47 ;  /* 0x000000ffff177224 */ /* 0x000fce00078e002f */
.L_x_783:
[----:B------:R-:W-:Y:S05]  /*135f0*/  BSYNC B1 ;  /* 0x0000000000017941 */ /* 0x000fea0003800000 */
.L_x_770:
        /* <DEDUP_REMOVED lines=55> */
.L_x_807:
        /* <DEDUP_REMOVED lines=63> */
.L_x_806:
        /* <DEDUP_REMOVED lines=20> */
.L_x_809:
        /* <DEDUP_REMOVED lines=29> */
.L_x_808:
        /* <DEDUP_REMOVED lines=20> */
.L_x_810:
        /* <DEDUP_REMOVED lines=84> */
.L_x_811:
[----:B------:R-:W-:Y:S02]  /*146f0*/  ULDC UR6, c[0x0][0xe64] ;  /* 0x0003990000067ab9 */ /* 0x000fe40000000800 */
[----:B------:R-:W-:-:S04]  /*14700*/  ISETP.LE.AND P0, PT, RZ, UR6, PT ;  /* 0x00000006ff007c0c */ /* 0x000fc8000bf03270 */
[----:B------:R-:W-:Y:S02]  /*14710*/  FSEL R24, RZ, 3.37028055040000000000e+12, P0 ;  /* 0x54442d18ff187808 */ /* 0x000fe40000000000 */
[----:B------:R-:W-:-:S07]  /*14720*/  FSEL R25, RZ, 2.1426990032196044922, P0 ;  /* 0x400921fbff197808 */ /* 0x000fce0000000000 */
.L_x_812:
        /* <DEDUP_REMOVED lines=10> */
.L_x_805:
        /* <DEDUP_REMOVED lines=24> */
.L_x_815:
        /* <DEDUP_REMOVED lines=62> */
.L_x_816:
        /* <DEDUP_REMOVED lines=20> */
.L_x_817:
        /* <DEDUP_REMOVED lines=84> */
.L_x_818:
[----:B------:R-:W-:Y:S02]  /*153b0*/  ULDC UR6, c[0x0][0xe64] ;  /* 0x0003990000067ab9 */ /* 0x000fe40000000800 */
[----:B------:R-:W-:-:S04]  /*153c0*/  ISETP.LE.AND P0, PT, RZ, UR6, PT ;  /* 0x00000006ff007c0c */ /* 0x000fc8000bf03270 */
[----:B------:R-:W-:Y:S02]  /*153d0*/  FSEL R24, RZ, 3.37028055040000000000e+12, P0 ;  /* 0x54442d18ff187808 */ /* 0x000fe40000000000 */
[----:B------:R-:W-:-:S07]  /*153e0*/  FSEL R25, RZ, 2.1426990032196044922, P0 ;  /* 0x400921fbff197808 */ /* 0x000fce0000000000 */
.L_x_819:
        /* <DEDUP_REMOVED lines=10> */
.L_x_814:
        /* <DEDUP_REMOVED lines=28> */
.L_x_820:
        /* <DEDUP_REMOVED lines=103> */
.L_x_822:
        /* <DEDUP_REMOVED lines=63> */
.L_x_821:
        /* <DEDUP_REMOVED lines=20> */
.L_x_824:
        /* <DEDUP_REMOVED lines=29> */
.L_x_823:
        /* <DEDUP_REMOVED lines=20> */
.L_x_825:
        /* <DEDUP_REMOVED lines=84> */
.L_x_826:
[----:B------:R-:W-:Y:S02]  /*16a40*/  ULDC UR6, c[0x0][0xe64] ;  /* 0x0003990000067ab9 */ /* 0x000fe40000000800 */
[----:B------:R-:W-:-:S04]  /*16a50*/  ISETP.LE.AND P0, PT, RZ, UR6, PT ;  /* 0x00000006ff007c0c */ /* 0x000fc8000bf03270 */
[----:B------:R-:W-:Y:S02]  /*16a60*/  FSEL R24, RZ, 3.37028055040000000000e+12, P0 ;  /* 0x54442d18ff187808 */ /* 0x000fe40000000000 */
[----:B------:R-:W-:-:S07]  /*16a70*/  FSEL R25, RZ, 2.1426990032196044922, P0 ;  /* 0x400921fbff197808 */ /* 0x000fce0000000000 */
.L_x_827:
        /* <DEDUP_REMOVED lines=10> */
.L_x_804:
        /* <DEDUP_REMOVED lines=62> */
.L_x_828:
        /* <DEDUP_REMOVED lines=61> */
.L_x_829:
        /* <DEDUP_REMOVED lines=20> */
.L_x_830:
        /* <DEDUP_REMOVED lines=84> */
.L_x_831:
[----:B------:R-:W-:Y:S02]  /*17950*/  ULDC UR6, c[0x0][0xe64] ;  /* 0x0003990000067ab9 */ /* 0x000fe40000000800 */
[----:B------:R-:W-:-:S04]  /*17960*/  ISETP.LE.AND P0, PT, RZ, UR6, PT ;  /* 0x00000006ff007c0c */ /* 0x000fc8000bf03270 */
[----:B------:R-:W-:Y:S02]  /*17970*/  FSEL R24, RZ, 3.37028055040000000000e+12, P0 ;  /* 0x54442d18ff187808 */ /* 0x000fe40000000000 */
[----:B------:R-:W-:-:S07]  /*17980*/  FSEL R25, RZ, 2.1426990032196044922, P0 ;  /* 0x400921fbff197808 */ /* 0x000fce0000000000 */
.L_x_832:
        /* <DEDUP_REMOVED lines=9> */
.L_x_803:
        /* <DEDUP_REMOVED lines=28> */
.L_x_835:
        /* <DEDUP_REMOVED lines=63> */
.L_x_834:
        /* <DEDUP_REMOVED lines=20> */
.L_x_837:
        /* <DEDUP_REMOVED lines=29> */
.L_x_836:
        /* <DEDUP_REMOVED lines=87> */
.L_x_833:
        /* <DEDUP_REMOVED lines=87> */
.L_x_802:
        /* <DEDUP_REMOVED lines=136> */
.L_x_839:
[----:B------:R-:W-:Y:S05]  /*19640*/  BSYNC B0 ;  /* 0x0000000000007941 */ /* 0x000fea0003800000 */
.L_x_838:
        /* <DEDUP_REMOVED lines=9> */
.L_x_840:
        /* <DEDUP_REMOVED lines=84> */
.L_x_841:
[----:B------:R-:W-:Y:S02]  /*19c20*/  ULDC UR6, c[0x0][0xe64] ;  /* 0x0003990000067ab9 */ /* 0x000fe40000000800 */
[----:B------:R-:W-:-:S04]  /*19c30*/  ISETP.LE.AND P0, PT, RZ, UR6, PT ;  /* 0x00000006ff007c0c */ /* 0x000fc8000bf03270 */
[----:B------:R-:W-:Y:S02]  /*19c40*/  FSEL R24, RZ, 3.37028055040000000000e+12, P0 ;  /* 0x54442d18ff187808 */ /* 0x000fe40000000000 */
[----:B------:R-:W-:-:S07]  /*19c50*/  FSEL R25, RZ, 2.1426990032196044922, P0 ;  /* 0x400921fbff197808 */ /* 0x000fce0000000000 */
.L_x_842:
        /* <DEDUP_REMOVED lines=10> */
.L_x_801:
        /* <DEDUP_REMOVED lines=11> */
.L_x_843:
        /* <DEDUP_REMOVED lines=18> */
.L_x_844:
        /* <DEDUP_REMOVED lines=62> */
.L_x_845:
        /* <DEDUP_REMOVED lines=28> */
.L_x_846:
        /* <DEDUP_REMOVED lines=84> */
.L_x_847:
[----:B------:R-:W-:Y:S02]  /*1a9b0*/  FSEL R24, RZ, 3.37028055040000000000e+12, P0 ;  /* 0x54442d18ff187808 */ /* 0x000fe40000000000 */
[----:B------:R-:W-:-:S07]  /*1a9c0*/  FSEL R25, RZ, 2.1426990032196044922, P0 ;  /* 0x400921fbff197808 */ /* 0x000fce0000000000 */
.L_x_848:
        /* <DEDUP_REMOVED lines=8> */
.L_x_813:
        /* <DEDUP_REMOVED lines=75> */
.L_x_855:
[----:B------:R-:W-:Y:S05]  /*1af00*/  BSYNC B0 ;  /* 0x0000000000007941 */ /* 0x000fea0003800000 */
.L_x_854:
        /* <DEDUP_REMOVED lines=26> */
.L_x_857:
[----:B------:R-:W-:Y:S01]  /*1b0b0*/  DMUL R50, RZ, R46 ;  /* 0x0000002eff327228 */ /* 0x000fe20000000000 */
[----:B------:R-:W-:-:S10]  /*1b0c0*/  IMAD.MOV.U32 R27, RZ, RZ, RZ ;  /* 0x000000ffff1b7224 */ /* 0x000fd400078e00ff */
.L_x_858:
[----:B------:R-:W-:Y:S05]  /*1b0d0*/  BSYNC B2 ;  /* 0x0000000000027941 */ /* 0x000fea0003800000 */
.L_x_856:
        /* <DEDUP_REMOVED lines=49> */
.L_x_860:
[----:B------:R-:W-:Y:S01]  /*1b3f0*/  DMUL R32, RZ, R46 ;  /* 0x0000002eff207228 */ /* 0x000fe20000000000 */
[----:B------:R-:W-:-:S10]  /*1b400*/  IMAD.MOV.U32 R34, RZ, RZ, RZ ;  /* 0x000000ffff227224 */ /* 0x000fd400078e00ff */
.L_x_861:
[----:B------:R-:W-:Y:S05]  /*1b410*/  BSYNC B2 ;  /* 0x0000000000027941 */ /* 0x000fea0003800000 */
.L_x_859:
        /* <DEDUP_REMOVED lines=25> */
.L_x_853:
        /* <DEDUP_REMOVED lines=62> */
.L_x_864:
[----:B------:R-:W-:Y:S05]  /*1b990*/  BSYNC B0 ;  /* 0x0000000000007941 */ /* 0x000fea0003800000 */
.L_x_863:
        /* <DEDUP_REMOVED lines=26> */
.L_x_866:
[----:B------:R-:W-:Y:S01]  /*1bb40*/  DMUL R50, RZ, R46 ;  /* 0x0000002eff327228 */ /* 0x000fe20000000000 */
[----:B------:R-:W-:-:S10]  /*1bb50*/  IMAD.MOV.U32 R27, RZ, RZ, RZ ;  /* 0x000000ffff1b7224 */ /* 0x000fd400078e00ff */
.L_x_867:
[----:B------:R-:W-:Y:S05]  /*1bb60*/  BSYNC B2 ;  /* 0x0000000000027941 */ /* 0x000fea0003800000 */
.L_x_865:
        /* <DEDUP_REMOVED lines=49> */
.L_x_869:
[----:B------:R-:W-:Y:S01]  /*1be80*/  DMUL R32, RZ, R46 ;  /* 0x0000002eff207228 */ /* 0x000fe20000000000 */
[----:B------:R-:W-:-:S10]  /*1be90*/  IMAD.MOV.U32 R34, RZ, RZ, RZ ;  /* 0x000000ffff227224 */ /* 0x000fd400078e00ff */
.L_x_870:
[----:B------:R-:W-:Y:S05]  /*1bea0*/  BSYNC B2 ;  /* 0x0000000000027941 */ /* 0x000fea0003800000 */
.L_x_868:
        /* <DEDUP_REMOVED lines=39> */
.L_x_852:
        /* <DEDUP_REMOVED lines=11> */
.L_x_871:
[----:B------:R-:W-:-:S10]  /*1c1d0*/  DADD R16, R46, -R46 ;  /* 0x000000002e107229 */ /* 0x000fd4000000082e */
[----:B------:R-:W-:Y:S02]  /*1c1e0*/  IMAD.MOV.U32 R18, RZ, RZ, R16 ;  /* 0x000000ffff127224 */ /* 0x000fe400078e0010 */
[----:B------:R-:W-:Y:S01]  /*1c1f0*/  IMAD.MOV.U32 R19, RZ, RZ, R17 ;  /* 0x000000ffff137224 */ /* 0x000fe200078e0011 */
[----:B------:R-:W-:Y:S06]  /*1c200*/  BRA `(.L_x_862) ;  /* 0x00000008009c7947 */ /* 0x000fec0003800000 */
.L_x_851:
        /* <DEDUP_REMOVED lines=26> */
.L_x_873:
[----:B------:R-:W-:Y:S01]  /*1c3b0*/  DMUL R32, RZ, R46 ;  /* 0x0000002eff207228 */ /* 0x000fe20000000000 */
[----:B------:R-:W-:-:S10]  /*1c3c0*/  IMAD.MOV.U32 R27, RZ, RZ, RZ ;  /* 0x000000ffff1b7224 */ /* 0x000fd400078e00ff */
.L_x_874:
[----:B------:R-:W-:Y:S05]  /*1c3d0*/  BSYNC B2 ;  /* 0x0000000000027941 */ /* 0x000fea0003800000 */
.L_x_872:
        /* <DEDUP_REMOVED lines=49> */
.L_x_876:
[----:B------:R-:W-:Y:S01]  /*1c6f0*/  DMUL R18, RZ, R46 ;  /* 0x0000002eff127228 */ /* 0x000fe20000000000 */
[----:B------:R-:W-:-:S10]  /*1c700*/  IMAD.MOV.U32 R42, RZ, RZ, RZ ;  /* 0x000000ffff2a7224 */ /* 0x000fd400078e00ff */
.L_x_877:
[----:B------:R-:W-:Y:S05]  /*1c710*/  BSYNC B2 ;  /* 0x0000000000027941 */ /* 0x000fea0003800000 */
.L_x_875:
        /* <DEDUP_REMOVED lines=24> */
.L_x_850:
        /* <DEDUP_REMOVED lines=59> */
.L_x_879:
[----:B------:R-:W-:Y:S05]  /*1cc50*/  BSYNC B0 ;  /* 0x0000000000007941 */ /* 0x000fea0003800000 */
.L_x_878:
[----:B------:R-:W-:Y:S02]  /*1cc60*/  IMAD.MOV.U32 R18, RZ, RZ, R46 ;  /* 0x000000ffff127224 */ /* 0x000fe400078e002e */
[----:B------:R-:W-:-:S07]  /*1cc70*/  IMAD.MOV.U32 R19, RZ, RZ, R47 ;  /* 0x000000ffff137224 */ /* 0x000fce00078e002f */
.L_x_862:
[----:B------:R-:W-:Y:S05]  /*1cc80*/  BSYNC B1 ;  /* 0x0000000000017941 */ /* 0x000fea0003800000 */
.L_x_849:
        /* <DEDUP_REMOVED lines=37> */
[----:B------:R-:W-:Y:S02]  /*1cee0*/  IMAD.MOV.U32 R24, RZ, RZ, R32 ;  /* 0x000000ffff187224 */ /* 0x000fe400078e0020 */
[----:B------:R-:W-:-:S10]  /*1cef0*/  IMAD.MOV.U32 R25, RZ, RZ, R33 ;  /* 0x000000ffff197224 */ /* 0x000fd400078e0021 */
[----:B------:R-:W-:-:S10]  /*1cf00*/  @!P3 DMUL R24, R24, 1.80143985094819840000e+16 ;  /* 0x435000001818b828 */ /* 0x000fd40000000000 */
[----:B------:R-:W-:-:S04]  /*1cf10*/  @!P3 IMAD.MOV.U32 R33, RZ, RZ, R25 ;  /* 0x000000ffff21b224 */ /* 0x000fc800078e0019 */
[----:B------:R-:W-:-:S05]  /*1cf20*/  VIADD R26, R33, 0xffffffff ;  /* 0xffffffff211a7836 */ /* 0x000fca0000000000 */
[----:B------:R-:W-:Y:S01]  /*1cf30*/  ISETP.GE.U32.AND P0, PT, R26, 0x7fefffff, PT ;  /* 0x7fefffff1a00780c */ /* 0x000fe20003f06070 */
[----:B------:R-:W-:Y:S02]  /*1cf40*/  IMAD.MOV.U32 R26, RZ, RZ, R32 ;  /* 0x000000ffff1a7224 */ /* 0x000fe400078e0020 */
[----:B------:R-:W-:Y:S02]  /*1cf50*/  IMAD.MOV.U32 R32, RZ, RZ, -0x3ff ;  /* 0xfffffc01ff207424 */ /* 0x000fe400078e00ff */
[----:B------:R-:W-:Y:S02]  /*1cf60*/  @!P3 IMAD.MOV.U32 R26, RZ, RZ, R24 ;  /* 0x000000ffff1ab224 */ /* 0x000fe400078e0018 */
[----:B------:R-:W-:-:S06]  /*1cf70*/  @!P3 IMAD.MOV.U32 R32, RZ, RZ, -0x435 ;  /* 0xfffffbcbff20b424 */ /* 0x000fcc00078e00ff */
        /* <DEDUP_REMOVED lines=8> */
.L_x_886:
        /* <DEDUP_REMOVED lines=63> */
.L_x_885:
        /* <DEDUP_REMOVED lines=20> */
.L_x_888:
        /* <DEDUP_REMOVED lines=29> */
.L_x_887:
        /* <DEDUP_REMOVED lines=20> */
.L_x_889:
        /* <DEDUP_REMOVED lines=74> */
[----:B------:R-:W-:Y:S02]  /*1dce0*/  ULDC.64 UR14, c[0x0][0xe60] ;  /* 0x00039800000e7ab9 */ /* 0x000fe40000000a00 */
[----:B0-----:R-:W-:-:S07]  /*1dcf0*/  DSETP.NEU.AND P3, PT, |R32|, |UR14|, PT ;  /* 0x4000000e20007e2a */ /* 0x001fce000bf6d200 */
[----:B------:R-:W-:Y:S02]  /*1dd00*/  FSEL R24, R24, R31, !P1 ;  /* 0x0000001f18187208 */ /* 0x000fe40004800000 */
[----:B------:R-:W-:-:S05]  /*1dd10*/  FSEL R25, R25, R27, !P1 ;  /* 0x0000001b19197208 */ /* 0x000fca0004800000 */
[----:B------:R-:W-:Y:S05]  /*1dd20*/  @P3 BRA `(.L_x_891) ;  /* 0x0000000000243947 */ /* 0x000fea0003800000 */
[----:B------:R-:W-:Y:S02]  /*1dd30*/  IMAD.MOV.U32 R24, RZ, RZ, 0x7f3321d2 ;  /* 0x7f3321d2ff187424 */ /* 0x000fe400078e00ff */
[----:B------:R-:W-:-:S03]  /*1dd40*/  IMAD.MOV.U32 R25, RZ, RZ, 0x4002d97c ;  /* 0x4002d97cff197424 */ /* 0x000fc600078e00ff */
[----:B------:R-:W-:Y:S02]  /*1dd50*/  FSEL R24, R24, 3.37028055040000000000e+12, !P0 ;  /* 0x54442d1818187808 */ /* 0x000fe40004000000 */
[----:B------:R-:W-:Y:S01]  /*1dd60*/  FSEL R25, R25, 1.8213495016098022461, !P0 ;  /* 0x3fe921fb19197808 */ /* 0x000fe20004000000 */
[----:B------:R-:W-:Y:S06]  /*1dd70*/  BRA `(.L_x_891) ;  /* 0x0000000000107947 */ /* 0x000fec0003800000 */
.L_x_890:
[----:B------:R-:W-:Y:S02]  /*1dd80*/  ULDC UR6, c[0x0][0xe64] ;  /* 0x0003990000067ab9 */ /* 0x000fe40000000800 */
[----:B------:R-:W-:-:S04]  /*1dd90*/  ISETP.LE.AND P0, PT, RZ, UR6, PT ;  /* 0x00000006ff007c0c */ /* 0x000fc8000bf03270 */
[----:B------:R-:W-:Y:S02]  /*1dda0*/  FSEL R24, RZ, 3.37028055040000000000e+12, P0 ;  /* 0x54442d18ff187808 */ /* 0x000fe40000000000 */
[----:B------:R-:W-:-:S07]  /*1ddb0*/  FSEL R25, RZ, 2.1426990032196044922, P0 ;  /* 0x400921fbff197808 */ /* 0x000fce0000000000 */
.L_x_891:
        /* <DEDUP_REMOVED lines=10> */
.L_x_884:
        /* <DEDUP_REMOVED lines=24> */
.L_x_894:
        /* <DEDUP_REMOVED lines=62> */
.L_x_895:
        /* <DEDUP_REMOVED lines=20> */
.L_x_896:
        /* <DEDUP_REMOVED lines=84> */
.L_x_897:
[----:B------:R-:W-:Y:S02]  /*1ea40*/  ULDC UR6, c[0x0][0xe64] ;  /* 0x0003990000067ab9 */ /* 0x000fe40000000800 */
[----:B------:R-:W-:-:S04]  /*1ea50*/  ISETP.LE.AND P0, PT, RZ, UR6, PT ;  /* 0x00000006ff007c0c */ /* 0x000fc8000bf03270 */
[----:B------:R-:W-:Y:S02]  /*1ea60*/  FSEL R24, RZ, 3.37028055040000000000e+12, P0 ;  /* 0x54442d18ff187808 */ /* 0x000fe40000000000 */
[----:B------:R-:W-:-:S07]  /*1ea70*/  FSEL R25, RZ, 2.1426990032196044922, P0 ;  /* 0x400921fbff197808 */ /* 0x000fce0000000000 */
.L_x_898:
        /* <DEDUP_REMOVED lines=10> */
.L_x_893:
        /* <DEDUP_REMOVED lines=28> */
.L_x_899:
        /* <DEDUP_REMOVED lines=18> */
[----:B------:R-:W-:Y:S01]  /*1ee00*/  DSETP.LT.OR P0, PT, R60, R28, P0 ;  /* 0x0000001c3c00722a */ /* 0x000fe20000701400 */
[----:B------:R-:W-:-:S03]  /*1ee10*/  IMAD.MOV.U32 R57, RZ, RZ, R27 ;  /* 0x000000ffff397224 */ /* 0x000fc600078e001b */
        /* <DEDUP_REMOVED lines=48> */
[----:B------:R-:W-:Y:S01]  /*1f120*/  FSEL R50, R58, R50, !P3 ;  /* 0x000000323a327208 */ /* 0x000fe20005800000 */
[----:B------:R-:W-:Y:S01]  /*1f130*/  IMAD.MOV.U32 R58, RZ, RZ, R56 ;  /* 0x000000ffff3a7224 */ /* 0x000fe200078e0038 */
[----:B------:R-:W-:Y:S01]  /*1f140*/  FSEL R45, R51, R59, !P3 ;  /* 0x0000003b332d7208 */ /* 0x000fe20005800000 */
[----:B------:R-:W-:Y:S01]  /*1f150*/  IMAD.MOV.U32 R56, RZ, RZ, R26 ;  /* 0x000000ffff387224 */ /* 0x000fe200078e001a */
[----:B------:R-:W-:Y:S01]  /*1f160*/  FSEL R51, R59, R51, !P3 ;  /* 0x000000333b337208 */ /* 0x000fe20005800000 */
[----:B------:R-:W-:Y:S02]  /*1f170*/  IMAD.MOV.U32 R26, RZ, RZ, R28 ;  /* 0x000000ffff1a7224 */ /* 0x000fe400078e001c */
[----:B------:R-:W-:Y:S02]  /*1f180*/  IMAD.MOV.U32 R28, RZ, RZ, R32 ;  /* 0x000000ffff1c7224 */ /* 0x000fe400078e0020 */
[----:B------:R-:W-:-:S02]  /*1f190*/  IMAD.MOV.U32 R32, RZ, RZ, R30 ;  /* 0x000000ffff207224 */ /* 0x000fc400078e001e */
[----:B------:R-:W-:Y:S02]  /*1f1a0*/  IMAD.MOV.U32 R30, RZ, RZ, R34 ;  /* 0x000000ffff1e7224 */ /* 0x000fe400078e0022 */
[----:B------:R-:W-:Y:S02]  /*1f1b0*/  IMAD.MOV.U32 R59, RZ, RZ, R25 ;  /* 0x000000ffff3b7224 */ /* 0x000fe400078e0019 */
        /* <DEDUP_REMOVED lines=37> */
.L_x_901:
        /* <DEDUP_REMOVED lines=63> */
.L_x_900:
        /* <DEDUP_REMOVED lines=20> */
.L_x_903:
        /* <DEDUP_REMOVED lines=29> */
.L_x_902:
        /* <DEDUP_REMOVED lines=20> */
.L_x_904:
        /* <DEDUP_REMOVED lines=84> */
.L_x_905:
[----:B------:R-:W-:Y:S02]  /*20190*/  ULDC UR6, c[0x0][0xe64] ;  /* 0x0003990000067ab9 */ /* 0x000fe40000000800 */
[----:B------:R-:W-:-:S04]  /*201a0*/  ISETP.LE.AND P0, PT, RZ, UR6, PT ;  /* 0x00000006ff007c0c */ /* 0x000fc8000bf03270 */
[----:B------:R-:W-:Y:S02]  /*201b0*/  FSEL R24, RZ, 3.37028055040000000000e+12, P0 ;  /* 0x54442d18ff187808 */ /* 0x000fe40000000000 */
[----:B------:R-:W-:-:S07]  /*201c0*/  FSEL R25, RZ, 2.1426990032196044922, P0 ;  /* 0x400921fbff197808 */ /* 0x000fce0000000000 */
.L_x_906:
        /* <DEDUP_REMOVED lines=10> */
.L_x_883:
[CC--:B------:R-:W-:Y:S01]  /*20270*/  ISETP.GT.U32.AND P0, PT, R30.reuse, R32.reuse, PT ;  /* 0x000000201e00720c */ /* 0x0c0fe20003f04070 */
[----:B------:R-:W-:Y:S01]  /*20280*/  IMAD.MOV.U32 R34, RZ, RZ, RZ ;  /* 0x000000ffff227224 */ /* 0x000fe200078e00ff */
[CC--:B------:R-:W-:Y:S01]  /*20290*/  ISETP.LT.U32.AND P3, PT, R30.reuse, R32.reuse, PT ;  /* 0x000000201e00720c */ /* 0x0c0fe20003f61070 */
[----:B------:R-:W-:Y:S01]  /*202a0*/  UMOV UR14, 0xffffffff ;  /* 0xffffffff000e7882 */ /* 0x000fe20000000000 */
[CC--:B------:R-:W-:Y:S01]  /*202b0*/  ISETP.GT.U32.AND.EX P0, PT, R31.reuse, R33.reuse, PT, P0 ;  /* 0x000000211f00720c */ /* 0x0c0fe20003f04100 */
[----:B------:R-:W-:Y:S01]  /*202c0*/  UMOV UR15, 0x7fefffff ;  /* 0x7fefffff000f7882 */ /* 0x000fe20000000000 */
[CC--:B------:R-:W-:Y:S01]  /*202d0*/  ISETP.LT.U32.AND.EX P3, PT, R31.reuse, R33.reuse, PT, P3 ;  /* 0x000000211f00720c */ /* 0x0c0fe20003f61130 */
[----:B------:R-:W-:Y:S01]  /*202e0*/  IMAD.U32 R37, RZ, RZ, UR15 ;  /* 0x0000000fff257e24 */ /* 0x000fe2000f8e00ff */
[-C--:B------:R-:W-:Y:S01]  /*202f0*/  SEL R27, R31, R33.reuse, P0 ;  /* 0x000000211f1b7207 */ /* 0x080fe20000000000 */
[----:B------:R-:W-:Y:S01]  /*20300*/  UMOV UR6, UR14 ;  /* 0x0000000e00067c82 */ /* 0x000fe20008000000 */
[----:B------:R-:W-:Y:S01]  /*20310*/  SEL R28, R30, R32, P3 ;  /* 0x000000201e1c7207 */ /* 0x000fe20001800000 */
[----:B------:R-:W-:Y:S01]  /*20320*/  IMAD.MOV.U32 R44, RZ, RZ, 0x0 ;  /* 0x00000000ff2c7424 */ /* 0x000fe200078e00ff */
[----:B------:R-:W-:Y:S01]  /*20330*/  LOP3.LUT R29, R27, 0xffc00000, RZ, 0xc0, !PT ;  /* 0xffc000001b1d7812 */ /* 0x000fe200078ec0ff */
[----:B------:R-:W-:Y:S01]  /*20340*/  IMAD.MOV.U32 R45, RZ, RZ, 0x3fd80000 ;  /* 0x3fd80000ff2d7424 */ /* 0x000fe200078e00ff */
[----:B------:R-:W-:Y:S01]  /*20350*/  SEL R25, R31, R33, P3 ;  /* 0x000000211f197207 */ /* 0x000fe20001800000 */
[----:B------:R-:W-:Y:S01]  /*20360*/  IMAD.MOV.U32 R24, RZ, RZ, R28 ;  /* 0x000000ffff187224 */ /* 0x000fe200078e001c */
[----:B------:R-:W-:-:S02]  /*20370*/  IADD3 R35, -R29, 0x7fd00000, RZ ;  /* 0x7fd000001d237810 */ /* 0x000fc40007ffe1ff */
[----:B------:R-:W-:-:S04]  /*20380*/  SEL R26, R30, R32, P0 ;  /* 0x000000201e1a7207 */ /* 0x000fc80000000000 */
[C---:B------:R-:W-:Y:S02]  /*20390*/  DMUL R42, R34.reuse, R24 ;  /* 0x00000018222a7228 */ /* 0x040fe40000000000 */
[----:B------:R-:W-:-:S06]  /*203a0*/  DMUL R30, R34, R26 ;  /* 0x0000001a221e7228 */ /* 0x000fcc0000000000 */
[----:B------:R-:W-:-:S08]  /*203b0*/  DMUL R42, R42, R42 ;  /* 0x0000002a2a2a7228 */ /* 0x000fd00000000000 */
[----:B------:R-:W-:-:S08]  /*203c0*/  DFMA R30, R30, R30, R42 ;  /* 0x0000001e1e1e722b */ /* 0x000fd0000000002a */
[----:B------:R-:W-:Y:S02]  /*203d0*/  DSETP.MIN.AND P0, P3, R30, UR14, PT ;  /* 0x0000000e1e007e2a */ /* 0x000fe4000bb00000 */
[----:B------:R-:W-:Y:S02]  /*203e0*/  IMAD.MOV.U32 R33, RZ, RZ, R31 ;  /* 0x000000ffff217224 */ /* 0x000fe400078e001f */
[----:B------:R-:W-:-:S03]  /*203f0*/  IMAD.MOV.U32 R32, RZ, RZ, R30 ;  /* 0x000000ffff207224 */ /* 0x000fc600078e001e */
[----:B------:R-:W-:Y:S02]  /*20400*/  FSEL R35, R33, UR15, P0 ;  /* 0x0000000f21237c08 */ /* 0x000fe40008000000 */
[----:B------:R-:W-:Y:S01]  /*20410*/  SEL R34, R32, UR6, P0 ;  /* 0x0000000620227c07 */ /* 0x000fe20008000000 */
[----:B------:R-:W-:Y:S01]  /*20420*/  IMAD.MOV.U32 R32, RZ, RZ, RZ ;  /* 0x000000ffff207224 */ /* 0x000fe200078e00ff */
[----:B------:R-:W-:-:S03]  /*20430*/  DSETP.NEU.AND P0, PT, R24, RZ, PT ;  /* 0x000000ff1800722a */ /* 0x000fc60003f0d000 */
[----:B------:R-:W-:Y:S02]  /*20440*/  @P3 LOP3.LUT R35, R37, 0x80000, RZ, 0xfc, !PT ;  /* 0x0008000025233812 */ /* 0x000fe400078efcff */
[----:B------:R-:W-:Y:S02]  /*20450*/  ISETP.GE.U32.AND P3, PT, R25, 0x7ff00000, PT ;  /* 0x7ff000001900780c */ /* 0x000fe40003f66070 */
[----:B------:R-:W0:Y:S02]  /*20460*/  MUFU.RSQ64H R33, R35 ;  /* 0x0000002300217308 */ /* 0x000e240000001c00 */
        /* <DEDUP_REMOVED lines=29> */
.L_x_907:
        /* <DEDUP_REMOVED lines=61> */
.L_x_908:
        /* <DEDUP_REMOVED lines=20> */
.L_x_909:
        /* <DEDUP_REMOVED lines=84> */
.L_x_910:
[----:B------:R-:W-:Y:S02]  /*21090*/  ULDC UR6, c[0x0][0xe64] ;  /* 0x0003990000067ab9 */ /* 0x000fe40000000800 */
[----:B------:R-:W-:-:S04]  /*210a0*/  ISETP.LE.AND P0, PT, RZ, UR6, PT ;  /* 0x00000006ff007c0c */ /* 0x000fc8000bf03270 */
[----:B------:R-:W-:Y:S02]  /*210b0*/  FSEL R24, RZ, 3.37028055040000000000e+12, P0 ;  /* 0x54442d18ff187808 */ /* 0x000fe40000000000 */
[----:B------:R-:W-:-:S07]  /*210c0*/  FSEL R25, RZ, 2.1426990032196044922, P0 ;  /* 0x400921fbff197808 */ /* 0x000fce0000000000 */
.L_x_911:
        /* <DEDUP_REMOVED lines=9> */
.L_x_882:
        /* <DEDUP_REMOVED lines=28> */
.L_x_914:
        /* <DEDUP_REMOVED lines=63> */
.L_x_913:
        /* <DEDUP_REMOVED lines=20> */
.L_x_916:
        /* <DEDUP_REMOVED lines=29> */
.L_x_915:
[----:B------:R-:W-:Y:S01]  /*21a20*/  IMAD.MOV.U32 R26, RZ, RZ, -0x2449a4b7 ;  /* 0xdbb65b49ff1a7424 */ /* 0x000fe200078e00ff */
[----:B------:R-:W-:Y:S01]  /*21a30*/  UMOV UR14, 0x2a25ff7e ;  /* 0x2a25ff7e000e7882 */ /* 0x000fe20000000000 */
[----:B------:R-:W-:Y:S01]  /*21a40*/  IMAD.MOV.U32 R27, RZ, RZ, 0x3f2d3b63 ;  /* 0x3f2d3b63ff1b7424 */ /* 0x000fe200078e00ff */
[----:B------:R-:W-:Y:S01]  /*21a50*/  UMOV UR15, 0x3ef53e1d ;  /* 0x3ef53e1d000f7882 */ /* 0x000fe20000000000 */
[----:B------:R-:W0:Y:S01]  /*21a60*/  LDC.64 R32, c[0x0][0xe68] ;  /* 0x00039a00ff207b82 */ /* 0x000e220000000a00 */
[----:B------:R-:W-:Y:S01]  /*21a70*/  ULDC UR6, c[0x0][0xe64] ;  /* 0x0003990000067ab9 */ /* 0x000fe20000000800 */
[----:B------:R-:W-:Y:S01]  /*21a80*/  UMOV UR24, 0x54442d18 ;  /* 0x54442d1800187882 */ /* 0x000fe20000000000 */
[----:B------:R-:W-:Y:S01]  /*21a90*/  ISETP.LE.AND P0, PT, RZ, UR6, PT ;  /* 0x00000006ff007c0c */ /* 0x000fe2000bf03270 */
[C---:B------:R-:W-:Y:S01]  /*21aa0*/  DFMA R26, R50.reuse, -UR14, R26 ;  /* 0x8000000e321a7c2b */ /* 0x040fe2000800001a */
[----:B------:R-:W-:Y:S01]  /*21ab0*/  UMOV UR14, 0x8dde082e ;  /* 0x8dde082e000e7882 */ /* 0x000fe20000000000 */
[----:B------:R-:W-:Y:S01]  /*21ac0*/  UMOV UR15, 0x3f531278 ;  /* 0x3f531278000f7882 */ /* 0x000fe20000000000 */
[----:B------:R-:W-:Y:S01]  /*21ad0*/  UMOV UR25, 0x3ff921fb ;  /* 0x3ff921fb00197882 */ /* 0x000fe20000000000 */
[----:B------:R-:W1:Y:S04]  /*21ae0*/  LDC R34, c[0x0][0xe6c] ;  /* 0x00039b00ff227b82 */ /* 0x000e680000000800 */
        /* <DEDUP_REMOVED lines=53> */
[----:B------:R-:W-:-:S08]  /*21e40*/  DFMA R26, R52, R26, R52 ;  /* 0x0000001a341a722b */ /* 0x000fd00000000034 */
[----:B------:R-:W-:-:S10]  /*21e50*/  DADD R28, -RZ, -R26 ;  /* 0x00000000ff1c7229 */ /* 0x000fd4000000091a */
[----:B------:R-:W-:Y:S02]  /*21e60*/  FSEL R30, R26, R28, !P0 ;  /* 0x0000001c1a1e7208 */ /* 0x000fe40004000000 */
[----:B------:R-:W-:Y:S01]  /*21e70*/  FSEL R31, R27, R29, !P0 ;  /* 0x0000001d1b1f7208 */ /* 0x000fe20004000000 */
[----:B------:R-:W-:Y:S01]  /*21e80*/  DADD R28, -R26, UR14 ;  /* 0x0000000e1a1c7e29 */ /* 0x000fe20008000100 */
[----:B------:R-:W-:Y:S02]  /*21e90*/  ULDC.64 UR14, c[0x0][0xe60] ;  /* 0x00039800000e7ab9 */ /* 0x000fe40000000a00 */
[----:B0-----:R-:W-:Y:S02]  /*21ea0*/  DSETP.NEU.AND P3, PT, |R32|, |UR14|, PT ;  /* 0x4000000e20007e2a */ /* 0x001fe4000bf6d200 */
[----:B------:R-:W-:Y:S02]  /*21eb0*/  DADD R30, R30, UR24 ;  /* 0x000000181e1e7e29 */ /* 0x000fe40008000000 */
[----:B------:R-:W-:-:S03]  /*21ec0*/  DADD R32, |R32|, |UR14| ;  /* 0x4000000e20207e29 */ /* 0x000fc60008000200 */
[----:B------:R-:W-:Y:S01]  /*21ed0*/  FSEL R35, R28, R26, !P0 ;  /* 0x0000001a1c237208 */ /* 0x000fe20004000000 */
[----:B------:R-:W-:Y:S01]  /*21ee0*/  IMAD.MOV.U32 R28, RZ, RZ, 0x4002d97c ;  /* 0x4002d97cff1c7424 */ /* 0x000fe200078e00ff */
[----:B------:R-:W-:Y:S01]  /*21ef0*/  FSEL R27, R29, R27, !P0 ;  /* 0x0000001b1d1b7208 */ /* 0x000fe20004000000 */
[----:B------:R-:W-:Y:S02]  /*21f00*/  IMAD.MOV.U32 R26, RZ, RZ, 0x7f3321d2 ;  /* 0x7f3321d2ff1a7424 */ /* 0x000fe400078e00ff */
[----:B------:R-:W-:Y:S02]  /*21f10*/  FSEL R35, R30, R35, !P1 ;  /* 0x000000231e237208 */ /* 0x000fe40004800000 */
[----:B------:R-:W-:Y:S02]  /*21f20*/  FSEL R27, R31, R27, !P1 ;  /* 0x0000001b1f1b7208 */ /* 0x000fe40004800000 */
[----:B------:R-:W-:Y:S02]  /*21f30*/  @!P3 FSEL R27, R28, 1.8213495016098022461, !P0 ;  /* 0x3fe921fb1c1bb808 */ /* 0x000fe40004000000 */
[----:B------:R-:W-:Y:S01]  /*21f40*/  @!P3 FSEL R35, R26, 3.37028055040000000000e+12, !P0 ;  /* 0x54442d181a23b808 */ /* 0x000fe20004000000 */
[----:B------:R-:W-:Y:S01]  /*21f50*/  DSETP.GTU.AND P0, PT, |R32|, +INF , PT ;  /* 0x7ff000002000742a */ /* 0x000fe20003f0c200 */
[----:B-1----:R-:W-:-:S05]  /*21f60*/  LOP3.LUT R27, R27, 0x80000000, R34, 0xb8, !PT ;  /* 0x800000001b1b7812 */ /* 0x002fca00078eb822 */
[----:B------:R-:W-:Y:S02]  /*21f70*/  FSEL R24, R32, R35, P0 ;  /* 0x0000002320187208 */ /* 0x000fe40000000000 */
[----:B------:R-:W-:Y:S01]  /*21f80*/  FSEL R25, R33, R27, P0 ;  /* 0x0000001b21197208 */ /* 0x000fe20000000000 */
[----:B------:R-:W-:Y:S06]  /*21f90*/  BRA `(.L_x_892) ;  /* 0x0000002000b47947 */ /* 0x000fec0003800000 */
.L_x_912:
[----:B------:R-:W-:Y:S01]  /*21fa0*/  DMUL R26, R52, R52 ;  /* 0x00000034341a7228 */ /* 0x000fe20000000000 */
[----:B------:R-:W-:Y:S01]  /*21fb0*/  IMAD.MOV.U32 R28, RZ, RZ, -0x2449a4b7 ;  /* 0xdbb65b49ff1c7424 */ /* 0x000fe200078e00ff */
[----:B------:R-:W-:Y:S01]  /*21fc0*/  UMOV UR24, 0x2a25ff7e ;  /* 0x2a25ff7e00187882 */ /* 0x000fe20000000000 */
[----:B------:R-:W-:Y:S01]  /*21fd0*/  IMAD.MOV.U32 R29, RZ, RZ, 0x3f2d3b63 ;  /* 0x3f2d3b63ff1d7424 */ /* 0x000fe200078e00ff */
[----:B------:R-:W-:Y:S01]  /*21fe0*/  UMOV UR25, 0x3ef53e1d ;  /* 0x3ef53e1d00197882 */ /* 0x000fe20000000000 */
[----:B------:R-:W-:Y:S01]  /*21ff0*/  ULDC UR6, c[0x0][0xe64] ;  /* 0x0003990000067ab9 */ /* 0x000fe20000000800 */
[----:B------:R-:W0:Y:S01]  /*22000*/  LDC R32, c[0x0][0xe6c] ;  /* 0x00039b00ff207b82 */ /* 0x000e220000000800 */
[----:B------:R-:W-:Y:S01]  /*22010*/  ISETP.LE.AND P0, PT, RZ, UR6, PT ;  /* 0x00000006ff007c0c */ /* 0x000fe2000bf03270 */
[----:B------:R-:W-:Y:S02]  /*22020*/  DSETP.NEU.AND P3, PT, |R24|, |UR14|, PT ;  /* 0x4000000e18007e2a */ /* 0x000fe4000bf6d200 */
[----:B------:R-:W-:Y:S01]  /*22030*/  DFMA R28, R26, -UR24, R28 ;  /* 0x800000181a1c7c2b */ /* 0x000fe2000800001c */
[----:B------:R-:W-:Y:S01]  /*22040*/  UMOV UR24, 0x8dde082e ;  /* 0x8dde082e00187882 */ /* 0x000fe20000000000 */
[----:B------:R-:W-:Y:S01]  /*22050*/  UMOV UR25, 0x3f531278 ;  /* 0x3f53127800197882 */ /* 0x000fe20000000000 */
[----:B------:R-:W-:-:S02]  /*22060*/  DADD R24, |R24|, |UR14| ;  /* 0x4000000e18187e29 */ /* 0x000fc40008000200 */
[----:B------:R-:W-:-:S03]  /*22070*/  DMUL R50, R52, 0.5 ;  /* 0x3fe0000034327828 */ /* 0x000fc60000000000 */
[----:B------:R-:W-:Y:S01]  /*22080*/  DFMA R28, R26, R28, -UR24 ;  /* 0x800000181a1c7e2b */ /* 0x000fe2000800001c */
[----:B------:R-:W-:Y:S01]  /*22090*/  UMOV UR24, 0xc8249315 ;  /* 0xc824931500187882 */ /* 0x000fe20000000000 */
[----:B------:R-:W-:-:S03]  /*220a0*/  UMOV UR25, 0x3f6f9690 ;  /* 0x3f6f969000197882 */ /* 0x000fc60000000000 */
[----:B------:R-:W-:-:S03]  /*220b0*/  DMUL R50, R52, R50 ;  /* 0x0000003234327228 */ /* 0x000fc60000000000 */
        /* <DEDUP_REMOVED lines=65> */
[----:B0-----:R-:W-:-:S05]  /*224d0*/  LOP3.LUT R27, R27, 0x80000000, R32, 0xb8, !PT ;  /* 0x800000001b1b7812 */ /* 0x001fca00078eb820 */
[----:B------:R-:W-:Y:S02]  /*224e0*/  FSEL R24, R24, R33, P0 ;  /* 0x0000002118187208 */ /* 0x000fe40000000000 */
[----:B------:R-:W-:Y:S01]  /*224f0*/  FSEL R25, R25, R27, P0 ;  /* 0x0000001b19197208 */ /* 0x000fe20000000000 */
[----:B------:R-:W-:Y:S06]  /*22500*/  BRA `(.L_x_892) ;  /* 0x0000001c00587947 */ /* 0x000fec0003800000 */
.L_x_881:
[----:B------:R-:W-:Y:S01]  /*22510*/  DADD R30, -RZ, |R40| ;  /* 0x00000000ff1e7229 */ /* 0x000fe20000000528 */
[----:B------:R-:W-:Y:S01]  /*22520*/  IMAD.MOV.U32 R34, RZ, RZ, RZ ;  /* 0x000000ffff227224 */ /* 0x000fe200078e00ff */
[----:B------:R-:W-:Y:S01]  /*22530*/  DADD R32, -RZ, |R38| ;  /* 0x00000000ff207229 */ /* 0x000fe20000000526 */
[----:B------:R-:W-:Y:S01]  /*22540*/  UMOV UR14, 0xffffffff ;  /* 0xffffffff000e7882 */ /* 0x000fe20000000000 */
[----:B------:R-:W-:Y:S01]  /*22550*/  UMOV UR15, 0x7fefffff ;  /* 0x7fefffff000f7882 */ /* 0x000fe20000000000 */
[----:B------:R-:W-:Y:S01]  /*22560*/  UMOV UR6, UR14 ;  /* 0x0000000e00067c82 */ /* 0x000fe20008000000 */
[----:B------:R-:W-:Y:S01]  /*22570*/  IMAD.U32 R37, RZ, RZ, UR15 ;  /* 0x0000000fff257e24 */ /* 0x000fe2000f8e00ff */
[----:B------:R-:W-:Y:S01]  /*22580*/  BSSY B0, `(.L_x_917) ;  /* 0x0000081000007945 */ /* 0x000fe20003800000 */
[----:B------:R-:W-:Y:S02]  /*22590*/  IMAD.MOV.U32 R44, RZ, RZ, 0x0 ;  /* 0x00000000ff2c7424 */ /* 0x000fe400078e00ff */
[----:B------:R-:W-:-:S02]  /*225a0*/  IMAD.MOV.U32 R45, RZ, RZ, 0x3fd80000 ;  /* 0x3fd80000ff2d7424 */ /* 0x000fc400078e00ff */
[CC--:B------:R-:W-:Y:S02]  /*225b0*/  ISETP.GT.U32.AND P0, PT, R32.reuse, R30.reuse, PT ;  /* 0x0000001e2000720c */ /* 0x0c0fe40003f04070 */
[CC--:B------:R-:W-:Y:S02]  /*225c0*/  ISETP.LT.U32.AND P3, PT, R32.reuse, R30.reuse, PT ;  /* 0x0000001e2000720c */ /* 0x0c0fe40003f61070 */
[CC--:B------:R-:W-:Y:S02]  /*225d0*/  ISETP.GT.U32.AND.EX P0, PT, R33.reuse, R31.reuse, PT, P0 ;  /* 0x0000001f2100720c */ /* 0x0c0fe40003f04100 */
[CC--:B------:R-:W-:Y:S02]  /*225e0*/  ISETP.LT.U32.AND.EX P3, PT, R33.reuse, R31.reuse, PT, P3 ;  /* 0x0000001f2100720c */ /* 0x0c0fe40003f61130 */
[----:B------:R-:W-:Y:S02]  /*225f0*/  SEL R25, R33, R31, P0 ;  /* 0x0000001f21197207 */ /* 0x000fe40000000000 */
[----:B------:R-:W-:-:S02]  /*22600*/  SEL R28, R32, R30, P3 ;  /* 0x0000001e201c7207 */ /* 0x000fc40001800000 */
[----:B------:R-:W-:Y:S02]  /*22610*/  LOP3.LUT R29, R25, 0xffc00000, RZ, 0xc0, !PT ;  /* 0xffc00000191d7812 */ /* 0x000fe400078ec0ff */
[----:B------:R-:W-:Y:S01]  /*22620*/  SEL R27, R33, R31, P3 ;  /* 0x0000001f211b7207 */ /* 0x000fe20001800000 */
[----:B------:R-:W-:Y:S01]  /*22630*/  IMAD.MOV.U32 R26, RZ, RZ, R28 ;  /* 0x000000ffff1a7224 */ /* 0x000fe200078e001c */
[----:B------:R-:W-:Y:S02]  /*22640*/  IADD3 R35, -R29, 0x7fd00000, RZ ;  /* 0x7fd000001d237810 */ /* 0x000fe40007ffe1ff */
        /* <DEDUP_REMOVED lines=11> */
[----:B------:R-:W-:Y:S01]  /*22700*/  DSETP.NEU.AND P0, PT, R26, RZ, PT ;  /* 0x000000ff1a00722a */ /* 0x000fe20003f0d000 */
[----:B------:R-:W-:Y:S02]  /*22710*/  IMAD.MOV.U32 R26, RZ, RZ, -0x3ff ;  /* 0xfffffc01ff1a7424 */ /* 0x000fe400078e00ff */
        /* <DEDUP_REMOVED lines=20> */
[----:B------:R-:W-:Y:S01]  /*22860*/  @!P0 IMAD.MOV.U32 R28, RZ, RZ, R30 ;  /* 0x000000ffff1c8224 */ /* 0x000fe200078e001e */
[----:B------:R-:W-:Y:S01]  /*22870*/  FSETP.GEU.AND P0, PT, |R53|, 6.5827683646048100446e-37, PT ;  /* 0x036000003500780b */ /* 0x000fe20003f0e200 */
[----:B------:R-:W-:-:S05]  /*22880*/  VIADD R24, R27, 0xffffffff ;  /* 0xffffffff1b187836 */ /* 0x000fca0000000000 */
[----:B------:R-:W-:-:S13]  /*22890*/  ISETP.GE.U32.AND P3, PT, R24, 0x7fefffff, PT ;  /* 0x7fefffff1800780c */ /* 0x000fda0003f66070 */
[----:B------:R-:W-:Y:S01]  /*228a0*/  @P3 IMAD.MOV.U32 R24, RZ, RZ, 0x0 ;  /* 0x00000000ff183424 */ /* 0x000fe200078e00ff */
[----:B------:R-:W-:Y:S01]  /*228b0*/  @P3 FSETP.NEU.FTZ.AND P6, PT, R31, RZ, PT ;  /* 0x000000ff1f00320b */ /* 0x000fe20003fdd000 */
[----:B------:R-:W-:-:S06]  /*228c0*/  @P3 IMAD.MOV.U32 R25, RZ, RZ, 0x7ff00000 ;  /* 0x7ff00000ff193424 */ /* 0x000fcc00078e00ff */
[----:B------:R-:W-:-:S10]  /*228d0*/  @P3 DFMA R24, R30, R24, +INF ;  /* 0x7ff000001e18342b */ /* 0x000fd40000000018 */
[----:B------:R-:W-:Y:S02]  /*228e0*/  @P3 FSEL R51, R25, -QNAN , P6 ;  /* 0xfff0000019333808 */ /* 0x000fe40003000000 */
[----:B------:R-:W0:Y:S01]  /*228f0*/  MUFU.RCP64H R25, R55 ;  /* 0x0000003700197308 */ /* 0x000e220000001800 */
[----:B------:R-:W-:Y:S01]  /*22900*/  @P3 FSEL R50, R24, RZ, P6 ;  /* 0x000000ff18323208 */ /* 0x000fe20003000000 */
[----:B------:R-:W-:-:S06]  /*22910*/  IMAD.MOV.U32 R24, RZ, RZ, 0x1 ;  /* 0x00000001ff187424 */ /* 0x000fcc00078e00ff */
        /* <DEDUP_REMOVED lines=50> */
[----:B------:R-:W-:-:S05]  /*22c40*/  DFMA R42, R42, -R28, R44 ;  /* 0x8000001c2a2a722b */ /* 0x000fca000000002c */
        /* <DEDUP_REMOVED lines=19> */
[----:B------:R-:W-:-:S11]  /*22d80*/  DADD R50, R50, R34 ;  /* 0x0000000032327229 */ /* 0x000fd60000000022 */
.L_x_918:
[----:B------:R-:W-:Y:S05]  /*22d90*/  BSYNC B0 ;  /* 0x0000000000007941 */ /* 0x000fea0003800000 */
.L_x_917:
        /* <DEDUP_REMOVED lines=8> */
.L_x_919:
        /* <DEDUP_REMOVED lines=84> */
.L_x_920:
[----:B------:R-:W-:Y:S02]  /*23360*/  ULDC UR6, c[0x0][0xe64] ;  /* 0x0003990000067ab9 */ /* 0x000fe40000000800 */
[----:B------:R-:W-:-:S04]  /*23370*/  ISETP.LE.AND P0, PT, RZ, UR6, PT ;  /* 0x00000006ff007c0c */ /* 0x000fc8000bf03270 */
[----:B------:R-:W-:Y:S02]  /*23380*/  FSEL R24, RZ, 3.37028055040000000000e+12, P0 ;  /* 0x54442d18ff187808 */ /* 0x000fe40000000000 */
[----:B------:R-:W-:-:S07]  /*23390*/  FSEL R25, RZ, 2.1426990032196044922, P0 ;  /* 0x400921fbff197808 */ /* 0x000fce0000000000 */
.L_x_921:
        /* <DEDUP_REMOVED lines=10> */
.L_x_880:
[----:B------:R-:W0:Y:S01]  /*23440*/  LDC.64 R34, c[0x0][0xe60] ;  /* 0x00039800ff227b82 */ /* 0x000e220000000a00 */
[----:B------:R-:W-:Y:S01]  /*23450*/  UMOV UR14, UR12 ;  /* 0x0000000c000e7c82 */ /* 0x000fe20008000000 */
[----:B------:R-:W-:Y:S01]  /*23460*/  UMOV UR15, UR13 ;  /* 0x0000000d000f7c82 */ /* 0x000fe20008000000 */
[----:B0-----:R-:W-:-:S14]  /*23470*/  DSETP.GEU.AND P0, PT, |R34|, 1.4916681462400413487e-154, PT ;  /* 0x200000002200742a */ /* 0x001fdc0003f0e200 */
[----:B------:R-:W-:Y:S05]  /*23480*/  @P0 BRA `(.L_x_922) ;  /* 0x00000000001c0947 */ /* 0x000fea0003800000 */
[----:B------:R-:W0:Y:S01]  /*23490*/  LDC.64 R24, c[0x0][0xe68] ;  /* 0x00039a00ff187b82 */ /* 0x000e220000000a00 */
[----:B------:R-:W-:Y:S01]  /*234a0*/  UMOV UR14, UR12 ;  /* 0x0000000c000e7c82 */ /* 0x000fe20008000000 */
[----:B------:R-:W-:Y:S01]  /*234b0*/  UMOV UR15, UR13 ;  /* 0x0000000d000f7c82 */ /* 0x000fe20008000000 */
[----:B0-----:R-:W-:-:S14]  /*234c0*/  DSETP.GEU.AND P0, PT, |R24|, 1.4916681462400413487e-154, PT ;  /* 0x200000001800742a */ /* 0x001fdc0003f0e200 */
[----:B------:R-:W-:-:S05]  /*234d0*/  VOTEU.ANY UP0, P0 ;  /* 0x00000000003f7886 */ /* 0x000fca0000000100 */
[----:B------:R-:W-:Y:S01]  /*234e0*/  @!UP0 UMOV UR14, UR22 ;  /* 0x00000016000e8c82 */ /* 0x000fe20008000000 */
[----:B------:R-:W-:-:S05]  /*234f0*/  @!UP0 UMOV UR15, UR23 ;  /* 0x00000017000f8c82 */ /* 0x000fca0008000000 */
.L_x_922:
[----:B------:R-:W-:Y:S01]  /*23500*/  UISETP.GT.AND UP0, UPT, UR15, 0xfffff, UPT ;  /* 0x000fffff0f00788c */ /* 0x000fe2000bf04270 */
[----:B------:R-:W-:Y:S01]  /*23510*/  IMAD.U32 R24, RZ, RZ, UR14 ;  /* 0x0000000eff187e24 */ /* 0x000fe2000f8e00ff */
[----:B------:R-:W-:Y:S01]  /*23520*/  UMOV UR19, UR15 ;  /* 0x0000000f00137c82 */ /* 0x000fe20008000000 */
[----:B------:R-:W-:Y:S01]  /*23530*/  IMAD.U32 R25, RZ, RZ, UR15 ;  /* 0x0000000fff197e24 */ /* 0x000fe2000f8e00ff */
[----:B------:R-:W-:Y:S02]  /*23540*/  UMOV UR20, 0xfffffc01 ;  /* 0xfffffc0100147882 */ /* 0x000fe40000000000 */
[----:B------:R-:W-:-:S05]  /*23550*/  PLOP3.LUT P0, PT, PT, PT, UP0, 0x80, 0x0 ;  /* 0x000000000000781c */ /* 0x000fca0003f0f008 */
[----:B------:R-:W-:-:S08]  /*23560*/  @!UP0 UMOV UR20, 0xfffffbcb ;  /* 0xfffffbcb00148882 */ /* 0x000fd00000000000 */
[----:B------:R-:W-:-:S10]  /*23570*/  @!P0 DMUL R24, R24, 1.80143985094819840000e+16 ;  /* 0x4350000018188828 */ /* 0x000fd40000000000 */
[----:B------:R-:W-:Y:S02]  /*23580*/  @!P0 R2UR UR25, R25 ;  /* 0x00000000191982ca */ /* 0x000fe400000e0000 */
[----:B------:R-:W-:-:S11]  /*23590*/  @!P0 R2UR UR24, R24 ;  /* 0x00000000181882ca */ /* 0x000fd600000e0000 */
[----:B------:R-:W-:Y:S01]  /*235a0*/  @!UP0 UMOV UR19, UR25 ;  /* 0x0000001900138c82 */ /* 0x000fe20008000000 */
[----:B------:R-:W-:Y:S01]  /*235b0*/  @!UP0 UMOV UR15, UR25 ;  /* 0x00000019000f8c82 */ /* 0x000fe20008000000 */
[----:B------:R-:W-:-:S04]  /*235c0*/  UIADD3 UR6, UR19, -0x1, URZ ;  /* 0xffffffff13067890 */ /* 0x000fc8000fffe03f */
[----:B------:R-:W-:-:S03]  /*235d0*/  UISETP.GE.U32.AND UP1, UPT, UR6, 0x7fefffff, UPT ;  /* 0x7fefffff0600788c */ /* 0x000fc6000bf26070 */
[----:B------:R-:W-:Y:S01]  /*235e0*/  UMOV UR6, UR14 ;  /* 0x0000000e00067c82 */ /* 0x000fe20008000000 */
[----:B------:R-:W-:Y:S01]  /*235f0*/  @!UP0 UMOV UR14, UR24 ;  /* 0x00000018000e8c82 */ /* 0x000fe20008000000 */
[----:B------:R-:W-:Y:S01]  /*23600*/  @!UP0 UMOV UR6, UR24 ;  /* 0x0000001800068c82 */ /* 0x000fe20008000000 */
[----:B------:R-:W-:-:S13]  /*23610*/  PLOP3.LUT P0, PT, PT, PT, UP1, 0x80, 0x0 ;  /* 0x000000000000781c */ /* 0x000fda0003f0f018 */
[----:B------:R-:W-:Y:S05]  /*23620*/  @!P0 BRA `(.L_x_923) ;  /* 0x0000000000248947 */ /* 0x000fea0003800000 */
[----:B------:R-:W-:Y:S01]  /*23630*/  IMAD.MOV.U32 R24, RZ, RZ, 0x0 ;  /* 0x00000000ff187424 */ /* 0x000fe200078e00ff */
[----:B------:R-:W-:Y:S01]  /*23640*/  FSETP.NEU.FTZ.AND P0, PT, RZ, UR15, PT ;  /* 0x0000000fff007c0b */ /* 0x000fe2000bf1d000 */
[----:B------:R-:W-:Y:S02]  /*23650*/  IMAD.MOV.U32 R25, RZ, RZ, 0x7ff00000 ;  /* 0x7ff00000ff197424 */ /* 0x000fe400078e00ff */
[----:B------:R-:W-:Y:S02]  /*23660*/  IMAD.U32 R26, RZ, RZ, UR14 ;  /* 0x0000000eff1a7e24 */ /* 0x000fe4000f8e00ff */
[----:B------:R-:W-:-:S06]  /*23670*/  IMAD.U32 R27, RZ, RZ, UR15 ;  /* 0x0000000fff1b7e24 */ /* 0x000fcc000f8e00ff */
[----:B------:R-:W-:-:S10]  /*23680*/  DFMA R24, R26, R24, +INF ;  /* 0x7ff000001a18742b */ /* 0x000fd40000000018 */
[----:B------:R-:W-:Y:S02]  /*23690*/  FSEL R50, R24, RZ, P0 ;  /* 0x000000ff18327208 */ /* 0x000fe40000000000 */
[----:B------:R-:W-:Y:S01]  /*236a0*/  FSEL R51, R25, -QNAN , P0 ;  /* 0xfff0000019337808 */ /* 0x000fe20000000000 */
[----:B------:R-:W-:Y:S06]  /*236b0*/  BRA `(.L_x_924) ;  /* 0x0000000400047947 */ /* 0x000fec0003800000 */
.L_x_923:
[----:B------:R-:W-:Y:S01]  /*236c0*/  ULOP3.LUT UR14, UR19, 0x800fffff, URZ, 0xc0, !UPT ;  /* 0x800fffff130e7892 */ /* 0x000fe2000f8ec03f */
[----:B------:R-:W-:Y:S01]  /*236d0*/  IMAD.MOV.U32 R26, RZ, RZ, RZ ;  /* 0x000000ffff1a7224 */ /* 0x000fe200078e00ff */
[----:B------:R-:W-:Y:S01]  /*236e0*/  ULEA.HI UR19, UR19, UR20, URZ, 0xc ;  /* 0x0000001413137291 */ /* 0x000fe2000f8f603f */
[----:B------:R-:W-:Y:S01]  /*236f0*/  IMAD.MOV.U32 R42, RZ, RZ, -0x748574fc ;  /* 0x8b7a8b04ff2a7424 */ /* 0x000fe200078e00ff */
[----:B------:R-:W-:Y:S01]  /*23700*/  ULOP3.LUT UR15, UR14, 0x3ff00000, URZ, 0xfc, !UPT ;  /* 0x3ff000000e0f7892 */ /* 0x000fe2000f8efc3f */
[----:B------:R-:W-:Y:S01]  /*23710*/  IMAD.MOV.U32 R43, RZ, RZ, 0x3ed0ee25 ;  /* 0x3ed0ee25ff2b7424 */ /* 0x000fe200078e00ff */
[----:B------:R-:W-:Y:S01]  /*23720*/  UMOV UR24, 0x80000000 ;  /* 0x8000000000187882 */ /* 0x000fe20000000000 */
[----:B------:R-:W-:Y:S01]  /*23730*/  UMOV UR14, UR6 ;  /* 0x00000006000e7c82 */ /* 0x000fe20008000000 */
[----:B------:R-:W-:Y:S01]  /*23740*/  UISETP.GE.AND UP0, UPT, UR15, 0x3ff6a09f, UPT ;  /* 0x3ff6a09f0f00788c */ /* 0x000fe2000bf06270 */
[----:B------:R-:W-:Y:S01]  /*23750*/  IMAD.U32 R30, RZ, RZ, UR14 ;  /* 0x0000000eff1e7e24 */ /* 0x000fe2000f8e00ff */
[----:B------:R-:W-:Y:S01]  /*23760*/  UMOV UR14, 0x3ae80f1e ;  /* 0x3ae80f1e000e7882 */ /* 0x000fe20000000000 */
[----:B------:R-:W-:Y:S01]  /*23770*/  IMAD.MOV.U32 R47, RZ, RZ, 0x43300000 ;  /* 0x43300000ff2f7424 */ /* 0x000fe200078e00ff */
[----:B------:R-:W-:-:S07]  /*23780*/  UMOV UR25, 0x43300000 ;  /* 0x4330000000197882 */ /* 0x000fce0000000000 */
[----:B------:R-:W-:Y:S02]  /*23790*/  @UP0 UIADD3 UR6, UR15, -0x100000, URZ ;  /* 0xfff000000f060890 */ /* 0x000fe4000fffe03f */
[----:B------:R-:W-:-:S04]  /*237a0*/  @UP0 UIADD3 UR19, UR19, 0x1, URZ ;  /* 0x0000000113130890 */ /* 0x000fc8000fffe03f */
[----:B------:R-:W-:Y:S01]  /*237b0*/  ULOP3.LUT UR19, UR19, 0x80000000, URZ, 0x3c, !UPT ;  /* 0x8000000013137892 */ /* 0x000fe2000f8e3c3f */
[----:B------:R-:W-:Y:S02]  /*237c0*/  @UP0 UMOV UR15, UR6 ;  /* 0x00000006000f0c82 */ /* 0x000fe40008000000 */
[----:B------:R-:W-:Y:S01]  /*237d0*/  IMAD.U32 R31, RZ, RZ, UR15 ;  /* 0x0000000fff1f7e24 */ /* 0x000fe2000f8e00ff */
[----:B------:R-:W-:Y:S02]  /*237e0*/  UMOV UR15, 0x3eb1380b ;  /* 0x3eb1380b000f7882 */ /* 0x000fe40000000000 */
[----:B------:R-:W-:-:S03]  /*237f0*/  IMAD.U32 R46, RZ, RZ, UR19 ;  /* 0x00000013ff2e7e24 */ /* 0x000fc6000f8e00ff */
        /* <DEDUP_REMOVED lines=27> */
[----:B------:R-:W-:Y:S01]  /*239b0*/  UMOV UR15, 0x3f899999 ;  /* 0x3f899999000f7882 */ /* 0x000fe20000000000 */
[----:B------:R-:W-:Y:S01]  /*239c0*/  DADD R32, R46, -UR24 ;  /* 0x800000182e207e29 */ /* 0x000fe20008000000 */
[----:B------:R-:W-:Y:S01]  /*239d0*/  UMOV UR24, 0xfefa39ef ;  /* 0xfefa39ef00187882 */ /* 0x000fe20000000000 */
[----:B------:R-:W-:-:S03]  /*239e0*/  UMOV UR25, 0x3fe62e42 ;  /* 0x3fe62e4200197882 */ /* 0x000fc60000000000 */
[----:B------:R-:W-:Y:S01]  /*239f0*/  DFMA R42, R30, R42, UR14 ;  /* 0x0000000e1e2a7e2b */ /* 0x000fe2000800002a */
[----:B------:R-:W-:Y:S01]  /*23a00*/  UMOV UR14, 0x55555554 ;  /* 0x55555554000e7882 */ /* 0x000fe20000000000 */
[----:B------:R-:W-:Y:S01]  /*23a10*/  UMOV UR15, 0x3fb55555 ;  /* 0x3fb55555000f7882 */ /* 0x000fe20000000000 */
[----:B------:R-:W-:-:S05]  /*23a20*/  DFMA R50, R32, UR24, R28 ;  /* 0x0000001820327c2b */ /* 0x000fca000800001c */
[----:B------:R-:W-:Y:S01]  /*23a30*/  DFMA R42, R30, R42, UR14 ;  /* 0x0000000e1e2a7e2b */ /* 0x000fe2000800002a */
[----:B------:R-:W-:Y:S01]  /*23a40*/  UMOV UR14, 0x3b39803f ;  /* 0x3b39803f000e7882 */ /* 0x000fe20000000000 */
[----:B------:R-:W-:Y:S01]  /*23a50*/  UMOV UR15, 0x3c7abc9e ;  /* 0x3c7abc9e000f7882 */ /* 0x000fe20000000000 */
[----:B------:R-:W-:-:S05]  /*23a60*/  DFMA R24, -R32, UR24, R50 ;  /* 0x0000001820187c2b */ /* 0x000fca0008000132 */
[----:B------:R-:W-:-:S03]  /*23a70*/  DMUL R42, R30, R42 ;  /* 0x0000002a1e2a7228 */ /* 0x000fc60000000000 */
[----:B------:R-:W-:-:S05]  /*23a80*/  DADD R24, -R28, R24 ;  /* 0x000000001c187229 */ /* 0x000fca0000000118 */
[----:B------:R-:W-:-:S08]  /*23a90*/  DFMA R42, R28, R42, R44 ;  /* 0x0000002a1c2a722b */ /* 0x000fd0000000002c */
[----:B------:R-:W-:-:S08]  /*23aa0*/  DADD R24, R42, -R24 ;  /* 0x000000002a187229 */ /* 0x000fd00000000818 */
[----:B------:R-:W-:-:S08]  /*23ab0*/  DFMA R24, R32, UR14, R24 ;  /* 0x0000000e20187c2b */ /* 0x000fd00008000018 */
[----:B------:R-:W-:-:S11]  /*23ac0*/  DADD R50, R50, R24 ;  /* 0x0000000032327229 */ /* 0x000fd60000000018 */
.L_x_924:
        /* <DEDUP_REMOVED lines=28> */
.L_x_925:
[----:B------:R-:W-:Y:S01]  /*23c90*/  DMUL R26, R24, R24 ;  /* 0x00000018181a7228 */ /* 0x000fe20000000000 */
[----:B------:R-:W-:Y:S01]  /*23ca0*/  IMAD.MOV.U32 R28, RZ, RZ, -0x2449a4b7 ;  /* 0xdbb65b49ff1c7424 */ /* 0x000fe200078e00ff */
[----:B------:R-:W-:Y:S01]  /*23cb0*/  UMOV UR14, 0x2a25ff7e ;  /* 0x2a25ff7e000e7882 */ /* 0x000fe20000000000 */
[----:B------:R-:W-:Y:S01]  /*23cc0*/  IMAD.MOV.U32 R29, RZ, RZ, 0x3f2d3b63 ;  /* 0x3f2d3b63ff1d7424 */ /* 0x000fe200078e00ff */
[----:B------:R-:W-:Y:S01]  /*23cd0*/  UMOV UR15, 0x3ef53e1d ;  /* 0x3ef53e1d000f7882 */ /* 0x000fe20000000000 */
[----:B------:R-:W-:Y:S01]  /*23ce0*/  ULDC UR6, c[0x0][0xe64] ;  /* 0x0003990000067ab9 */ /* 0x000fe20000000800 */
[----:B------:R-:W-:Y:S01]  /*23cf0*/  DSETP.NEU.AND P3, PT, R52, RZ, PT ;  /* 0x000000ff3400722a */ /* 0x000fe20003f6d000 */
        /* <DEDUP_REMOVED lines=67> */
[----:B------:R-:W-:Y:S06]  /*24130*/  @!P3 BRA `(.L_x_926) ;  /* 0x000000000024b947 */ /* 0x000fec0003800000 */
        /* <DEDUP_REMOVED lines=9> */
.L_x_926:
[----:B------:R-:W-:Y:S02]  /*241d0*/  FSEL R24, RZ, 3.37028055040000000000e+12, P0 ;  /* 0x54442d18ff187808 */ /* 0x000fe40000000000 */
[----:B------:R-:W-:-:S07]  /*241e0*/  FSEL R25, RZ, 2.1426990032196044922, P0 ;  /* 0x400921fbff197808 */ /* 0x000fce0000000000 */
.L_x_927:
        /* <DEDUP_REMOVED lines=8> */
.L_x_892:
        /* <DEDUP_REMOVED lines=21> */
[----:B------:R-:W-:Y:S01]  /*243c0*/  BSSY B0, `(.L_x_933) ;  /* 0x0000037000007945 */ /* 0x000fe20003800000 */
[----:B------:R-:W-:Y:S02]  /*243d0*/  DSETP.NEU.AND P3, PT, |R46|, +INF , PT ;  /* 0x7ff000002e00742a */ /* 0x000fe40003f6d200 */
        /* <DEDUP_REMOVED lines=53> */
.L_x_934:
[----:B------:R-:W-:Y:S05]  /*24730*/  BSYNC B0 ;  /* 0x0000000000007941 */ /* 0x000fea0003800000 */
.L_x_933:
[----:B------:R-:W-:Y:S04]  /*24740*/  BSSY B2, `(.L_x_935) ;  /* 0x000001b000027945 */ /* 0x000fe80003800000 */
        /* <DEDUP_REMOVED lines=24> */
.L_x_936:
[----:B------:R-:W-:Y:S01]  /*248d0*/  DMUL R50, RZ, R46 ;  /* 0x0000002eff327228 */ /* 0x000fe20000000000 */
[----:B------:R-:W-:-:S10]  /*248e0*/  IMAD.MOV.U32 R27, RZ, RZ, RZ ;  /* 0x000000ffff1b7224 */ /* 0x000fd400078e00ff */
.L_x_937:
[----:B------:R-:W-:Y:S05]  /*248f0*/  BSYNC B2 ;  /* 0x0000000000027941 */ /* 0x000fea0003800000 */
.L_x_935:
        /* <DEDUP_REMOVED lines=11> */
[----:B------:R-:W-:Y:S01]  /*249b0*/  IMAD.MOV.U32 R37, RZ, RZ, 0x3de5db65 ;  /* 0x3de5db65ff257424 */ /* 0x000fe200078e00ff */
        /* <DEDUP_REMOVED lines=37> */
.L_x_939:
[----:B------:R-:W-:Y:S01]  /*24c10*/  DMUL R32, RZ, R46 ;  /* 0x0000002eff207228 */ /* 0x000fe20000000000 */
[----:B------:R-:W-:-:S10]  /*24c20*/  IMAD.MOV.U32 R34, RZ, RZ, RZ ;  /* 0x000000ffff227224 */ /* 0x000fd400078e00ff */
.L_x_940:
[----:B------:R-:W-:Y:S05]  /*24c30*/  BSYNC B2 ;  /* 0x0000000000027941 */ /* 0x000fea0003800000 */
.L_x_938:
        /* <DEDUP_REMOVED lines=25> */
.L_x_932:
[----:B------:R-:W-:Y:S01]  /*24dd0*/  UMOV UR14, 0x19ba0da4 ;  /* 0x19ba0da4000e7882 */ /* 0x000fe20000000000 */
[----:B------:R-:W-:Y:S01]  /*24de0*/  UMOV UR15, 0x40937be3 ;  /* 0x40937be3000f7882 */ /* 0x000fe20000000000 */
[----:B------:R-:W-:Y:S01]  /*24df0*/  IMAD.MOV.U32 R12, RZ, RZ, 0x652b82fe ;  /* 0x652b82feff0c7424 */ /* 0x000fe200078e00ff */
[----:B------:R-:W-:Y:S01]  /*24e00*/  DADD R50, R50, -UR14 ;  /* 0x8000000e32327e29 */ /* 0x000fe20008000000 */
[----:B------:R-:W-:Y:S01]  /*24e10*/  IMAD.MOV.U32 R13, RZ, RZ, 0x3ff71547 ;  /* 0x3ff71547ff0d7424 */ /* 0x000fe200078e00ff */
[----:B------:R-:W-:Y:S01]  /*24e20*/  UMOV UR14, 0xfefa39ef ;  /* 0xfefa39ef000e7882 */ /* 0x000fe20000000000 */
[----:B------:R-:W-:Y:S01]  /*24e30*/  UMOV UR15, 0x3fe62e42 ;  /* 0x3fe62e42000f7882 */ /* 0x000fe20000000000 */
[----:B------:R-:W-:Y:S01]  /*24e40*/  BSSY B0, `(.L_x_942) ;  /* 0x0000038000007945 */ /* 0x000fe20003800000 */
[----:B------:R-:W-:-:S03]  /*24e50*/  DSETP.NEU.AND P3, PT, |R46|, +INF , PT ;  /* 0x7ff000002e00742a */ /* 0x000fc60003f6d200 */
[----:B------:R-:W-:Y:S02]  /*24e60*/  DFMA R12, R50, R12, 6.75539944105574400000e+15 ;  /* 0x43380000320c742b */ /* 0x000fe4000000000c */
        /* <DEDUP_REMOVED lines=53> */
.L_x_943:
[----:B------:R-:W-:Y:S05]  /*251c0*/  BSYNC B0 ;  /* 0x0000000000007941 */ /* 0x000fea0003800000 */
.L_x_942:
        /* <DEDUP_REMOVED lines=25> */
.L_x_945:
[----:B------:R-:W-:Y:S01]  /*25360*/  DMUL R50, RZ, R46 ;  /* 0x0000002eff327228 */ /* 0x000fe20000000000 */
[----:B------:R-:W-:-:S10]  /*25370*/  IMAD.MOV.U32 R27, RZ, RZ, RZ ;  /* 0x000000ffff1b7224 */ /* 0x000fd400078e00ff */
.L_x_946:
[----:B------:R-:W-:Y:S05]  /*25380*/  BSYNC B2 ;  /* 0x0000000000027941 */ /* 0x000fea0003800000 */
.L_x_944:
        /* <DEDUP_REMOVED lines=49> */
.L_x_948:
[----:B------:R-:W-:Y:S01]  /*256a0*/  DMUL R32, RZ, R46 ;  /* 0x0000002eff207228 */ /* 0x000fe20000000000 */
[----:B------:R-:W-:-:S10]  /*256b0*/  IMAD.MOV.U32 R34, RZ, RZ, RZ ;  /* 0x000000ffff227224 */ /* 0x000fd400078e00ff */
.L_x_949:
[----:B------:R-:W-:Y:S05]  /*256c0*/  BSYNC B2 ;  /* 0x0000000000027941 */ /* 0x000fea0003800000 */
.L_x_947:
        /* <DEDUP_REMOVED lines=39> */
.L_x_931:
        /* <DEDUP_REMOVED lines=11> */
.L_x_950:
[----:B------:R-:W-:-:S10]  /*259f0*/  DADD R12, R46, -R46 ;  /* 0x000000002e0c7229 */ /* 0x000fd4000000082e */
[----:B------:R-:W-:Y:S02]  /*25a00*/  IMAD.MOV.U32 R14, RZ, RZ, R12 ;  /* 0x000000ffff0e7224 */ /* 0x000fe400078e000c */
[----:B------:R-:W-:Y:S01]  /*25a10*/  IMAD.MOV.U32 R15, RZ, RZ, R13 ;  /* 0x000000ffff0f7224 */ /* 0x000fe200078e000d */
[----:B------:R-:W-:Y:S06]  /*25a20*/  BRA `(.L_x_941) ;  /* 0x00000008009c7947 */ /* 0x000fec0003800000 */
.L_x_930:
        /* <DEDUP_REMOVED lines=26> */
.L_x_952:
[----:B------:R-:W-:Y:S01]  /*25bd0*/  DMUL R32, RZ, R46 ;  /* 0x0000002eff207228 */ /* 0x000fe20000000000 */
[----:B------:R-:W-:-:S10]  /*25be0*/  IMAD.MOV.U32 R27, RZ, RZ, RZ ;  /* 0x000000ffff1b7224 */ /* 0x000fd400078e00ff */
.L_x_953:
[----:B------:R-:W-:Y:S05]  /*25bf0*/  BSYNC B2 ;  /* 0x0000000000027941 */ /* 0x000fea0003800000 */
.L_x_951:
        /* <DEDUP_REMOVED lines=49> */
.L_x_955:
[----:B------:R-:W-:Y:S01]  /*25f10*/  DMUL R14, RZ, R46 ;  /* 0x0000002eff0e7228 */ /* 0x000fe20000000000 */
[----:B------:R-:W-:-:S10]  /*25f20*/  IMAD.MOV.U32 R37, RZ, RZ, RZ ;  /* 0x000000ffff257224 */ /* 0x000fd400078e00ff */
.L_x_956:
[----:B------:R-:W-:Y:S05]  /*25f30*/  BSYNC B2 ;  /* 0x0000000000027941 */ /* 0x000fea0003800000 */
.L_x_954:
        /* <DEDUP_REMOVED lines=24> */
.L_x_929:
        /* <DEDUP_REMOVED lines=59> */
.L_x_958:
[----:B------:R-:W-:Y:S05]  /*26470*/  BSYNC B0 ;  /* 0x0000000000007941 */ /* 0x000fea0003800000 */
.L_x_957:
[----:B------:R-:W-:Y:S02]  /*26480*/  IMAD.MOV.U32 R14, RZ, RZ, R46 ;  /* 0x000000ffff0e7224 */ /* 0x000fe400078e002e */
[----:B------:R-:W-:-:S07]  /*26490*/  IMAD.MOV.U32 R15, RZ, RZ, R47 ;  /* 0x000000ffff0f7224 */ /* 0x000fce00078e002f */
.L_x_941:
[----:B------:R-:W-:Y:S05]  /*264a0*/  BSYNC B1 ;  /* 0x0000000000017941 */ /* 0x000fea0003800000 */
.L_x_928:
[----:B------:R-:W-:Y:S02]  /*264b0*/  ISETP.NE.AND P6, PT, R36, RZ, PT ;  /* 0x000000ff2400720c */ /* 0x000fe40003fc5270 */
[----:B------:R-:W-:-:S04]  /*264c0*/  @P2 IADD3 R25, P0, R0, UR4, RZ ;  /* 0x0000000400192c10 */ /* 0x000fc8000ff1e0ff */
[----:B------:R-:W-:Y:S01]  /*264d0*/  @P2 LEA R24, P3, R25, UR10, 0x4 ;  /* 0x0000000a19182c11 */ /* 0x000fe2000f8620ff */
[----:B------:R-:W-:Y:S01]  /*264e0*/  @P2 IMAD.X R30, RZ, RZ, UR5, P0 ;  /* 0x00000005ff1e2e24 */ /* 0x000fe200080e06ff */
[----:B------:R-:W-:Y:S01]  /*264f0*/  @P5 LEA R28, P0, R3, UR10, 0x4 ;  /* 0x0000000a031c5c11 */ /* 0x000fe2000f8020ff */
[----:B------:R-:W-:-:S03]  /*26500*/  UIMAD.WIDE.U32 UR4, UR21, 0x4, UR4 ;  /* 0x00000004150478a5 */ /* 0x000fc6000f8e0004 */
[----:B------:R-:W-:Y:S01]  /*26510*/  @P2 LEA.HI.X R25, R25, UR11, R30, 0x4, P3 ;  /* 0x0000000b19192c11 */ /* 0x000fe200098f241e */
[----:B------:R-:W-:Y:S01]  /*26520*/  UISETP.LT.U32.AND UP1, UPT, UR4, UR18, UPT ;  /* 0x000000120400728c */ /* 0x000fe2000bf21070 */
[----:B------:R-:W-:Y:S01]  /*26530*/  @P6 LEA R26, P1, R2, UR10, 0x4 ;  /* 0x0000000a021a6c11 */ /* 0x000fe2000f8220ff */
[----:B------:R-:W-:Y:S01]  /*26540*/  UISETP.GE.U32.AND UP0, UPT, UR4, 0x10000, UPT ;  /* 0x000100000400788c */ /* 0x000fe2000bf06070 */
[----:B------:R-:W-:Y:S01]  /*26550*/  @P4 LEA R30, P3, R4, UR10, 0x4 ;  /* 0x0000000a041e4c11 */ /* 0x000fe2000f8620ff */
[----:B------:R0:W-:Y:S01]  /*26560*/  @P2 STG.E.128 desc[UR16][R24.64], R8 ;  /* 0x0000000818002986 */ /* 0x0001e2000c101d10 */
[----:B------:R-:W-:Y:S01]  /*26570*/  @P6 LEA.HI.X R27, R2, UR11, R5, 0x4, P1 ;  /* 0x0000000b021b6c11 */ /* 0x000fe200088f2405 */
[----:B------:R-:W-:Y:S01]  /*26580*/  UISETP.GE.U32.AND.EX UP0, UPT, UR5, URZ, UPT, UP0 ;  /* 0x0000003f0500728c */ /* 0x000fe2000bf06100 */
[----:B------:R-:W-:Y:S01]  /*26590*/  @P5 LEA.HI.X R29, R3, UR11, R6, 0x4, P0 ;  /* 0x0000000b031d5c11 */ /* 0x000fe200080f2406 */
[----:B------:R-:W-:Y:S01]  /*265a0*/  IMAD.U32 R3, RZ, RZ, UR5 ;  /* 0x00000005ff037e24 */ /* 0x000fe2000f8e00ff */
[----:B------:R-:W-:Y:S01]  /*265b0*/  @P4 LEA.HI.X R31, R4, UR11, R7, 0x4, P3 ;  /* 0x0000000b041f4c11 */ /* 0x000fe200098f2407 */
[----:B------:R0:W-:Y:S01]  /*265c0*/  @P6 STG.E.128 desc[UR16][R26.64], R20 ;  /* 0x000000141a006986 */ /* 0x0001e2000c101d10 */
[----:B------:R-:W-:Y:S01]  /*265d0*/  PLOP3.LUT P0, PT, PT, PT, UP1, 0x80, 0x0 ;  /* 0x000000000000781c */ /* 0x000fe20003f0f018 */
[----:B------:R-:W-:Y:S01]  /*265e0*/  IMAD.U32 R2, RZ, RZ, UR4 ;  /* 0x00000004ff027e24 */ /* 0x000fe2000f8e00ff */
[----:B------:R-:W-:Y:S01]  /*265f0*/  PLOP3.LUT P1, PT, PT, PT, UP0, 0x80, 0x0 ;  /* 0x000000000000781c */ /* 0x000fe20003f2f008 */
[----:B------:R0:W-:Y:S01]  /*26600*/  @P5 STG.E.128 desc[UR16][R28.64], R16 ;  /* 0x000000101c005986 */ /* 0x0001e2000c101d10 */
[----:B------:R-:W-:-:S03]  /*26610*/  ISETP.LT.AND.EX P0, PT, R3, UR7, PT, P0 ;  /* 0x0000000703007c0c */ /* 0x000fc6000bf01300 */
[----:B------:R0:W-:Y:S10]  /*26620*/  @P4 STG.E.128 desc[UR16][R30.64], R12 ;  /* 0x0000000c1e004986 */ /* 0x0001f4000c101d10 */
[----:B------:R-:W-:Y:S05]  /*26630*/  @!P1 BRA P0, `(.L_x_959) ;  /* 0xfffffd9c00f49947 */ /* 0x000fea000003ffff */
[----:B------:R-:W-:Y:S05]  /*26640*/  EXIT ;  /* 0x000000000000794d */ /* 0x000fea0003800000 */
.L_x_639:
[----:B------:R-:W0:Y:S02]  /*26650*/  S2R R0, SR_TID.X ;  /* 0x0000000000007919 */ /* 0x000e240000002100 */
[----:B0-----:R-:W-:-:S03]  /*26660*/  IMAD.WIDE.U32 R2, R0, 0x4, RZ ;  /* 0x0000000400027825 */ /* 0x001fc600078e00ff */
[----:B------:R-:W-:-:S04]  /*26670*/  ISETP.GE.U32.AND P0, PT, R2, UR18, PT ;  /* 0x0000001202007c0c */ /* 0x000fc8000bf06070 */
[----:B------:R-:W-:-:S04]  /*26680*/  ISETP.GE.AND.EX P0, PT, R3, UR7, PT, P0 ;  /* 0x0000000703007c0c */ /* 0x000fc8000bf06300 */
[----:B------:R-:W-:-:S13]  /*26690*/  ISETP.GT.U32.OR P0, PT, R0, 0x3fff, P0 ;  /* 0x00003fff0000780c */ /* 0x000fda0000704470 */
[----:B------:R-:W-:Y:S05]  /*266a0*/  @P0 EXIT ;  /* 0x000000000000094d */ /* 0x000fea0003800000 */
[----:B------:R-:W0:Y:S01]  /*266b0*/  MUFU.RCP64H R3, 2.718280792236328125 ;  /* 0x4005bf0a00037908 */ /* 0x000e220000001800 */
[----:B------:R-:W-:Y:S01]  /*266c0*/  IMAD.MOV.U32 R4, RZ, RZ, -0x74eba897 ;  /* 0x8b145769ff047424 */ /* 0x000fe200078e00ff */
[----:B------:R-:W-:Y:S01]  /*266d0*/  ULDC.64 UR4, c[0x0][0xe60] ;  /* 0x0003980000047ab9 */ /* 0x000fe20000000a00 */
[----:B------:R-:W-:Y:S01]  /*266e0*/  IMAD.MOV.U32 R5, RZ, RZ, 0x4005bf0a ;  /* 0x4005bf0aff057424 */ /* 0x000fe200078e00ff */
[----:B------:R-:W-:Y:S01]  /*266f0*/  ULDC UR12, c[0x0][0x0] ;  /* 0x00000000000c7ab9 */ /* 0x000fe20000000800 */
[----:B------:R-:W-:-:S06]  /*26700*/  IMAD.MOV.U32 R2, RZ, RZ, 0x1 ;  /* 0x00000001ff027424 */ /* 0x000fcc00078e00ff */
[----:B0-----:R-:W-:-:S08]  /*26710*/  DFMA R6, R2, -R4, 1 ;  /* 0x3ff000000206742b */ /* 0x001fd00000000804 */
[----:B------:R-:W-:-:S08]  /*26720*/  DFMA R6, R6, R6, R6 ;  /* 0x000000060606722b */ /* 0x000fd00000000006 */
[----:B------:R-:W-:-:S08]  /*26730*/  DFMA R6, R2, R6, R2 ;  /* 0x000000060206722b */ /* 0x000fd00000000002 */
[----:B------:R-:W-:-:S08]  /*26740*/  DFMA R2, R6, -R4, 1 ;  /* 0x3ff000000602742b */ /* 0x000fd00000000804 */
[----:B------:R-:W-:Y:S01]  /*26750*/  DFMA R2, R6, R2, R6 ;  /* 0x000000020602722b */ /* 0x000fe20000000006 */
[----:B------:R-:W0:Y:S07]  /*26760*/  LDC R6, c[0x0][0xe64] ;  /* 0x00039900ff067b82 */ /* 0x000e2e0000000800 */
[----:B------:R-:W-:-:S08]  /*26770*/  DMUL R38, R2, UR4 ;  /* 0x0000000402267c28 */ /* 0x000fd00008000000 */
[----:B------:R-:W-:-:S08]  /*26780*/  DFMA R4, R38, -R4, UR4 ;  /* 0x0000000426047e2b */ /* 0x000fd00008000804 */
[----:B------:R-:W-:Y:S01]  /*26790*/  DFMA R38, R2, R4, R38 ;  /* 0x000000040226722b */ /* 0x000fe20000000026 */
[----:B0-----:R-:W-:Y:S01]  /*267a0*/  FSETP.GEU.AND P1, PT, |R6|, 6.5827683646048100446e-37, PT ;  /* 0x036000000600780b */ /* 0x001fe20003f2e200 */
[----:B------:R-:W-:Y:S02]  /*267b0*/  IMAD.MOV.U32 R3, RZ, RZ, R0 ;  /* 0x000000ffff037224 */ /* 0x000fe400078e0000 */
[----:B------:R-:W-:-:S06]  /*267c0*/  IMAD.MOV.U32 R0, RZ, RZ, RZ ;  /* 0x000000ffff007224 */ /* 0x000fcc00078e00ff */
        /* <DEDUP_REMOVED lines=12> */
.L_x_960:
        /* <DEDUP_REMOVED lines=27> */
.L_x_961:
[----:B------:R-:W0:Y:S08]  /*26a40*/  LDC.64 R6, c[0x0][0xe68] ;  /* 0x00039a00ff067b82 */ /* 0x000e300000000a00 */
[----:B------:R-:W1:Y:S01]  /*26a50*/  LDC.64 R20, c[0x0][0xe60] ;  /* 0x00039800ff147b82 */ /* 0x000e620000000a00 */
[C---:B0-----:R-:W-:Y:S02]  /*26a60*/  DMUL R8, R6.reuse, 4 ;  /* 0x4010000006087828 */ /* 0x041fe40000000000 */
[----:B------:R-:W-:-:S02]  /*26a70*/  DMUL R6, R6, R6 ;  /* 0x0000000606067228 */ /* 0x000fc40000000000 */
[----:B-1----:R-:W-:-:S04]  /*26a80*/  DMUL R4, R20, 4 ;  /* 0x4010000014047828 */ /* 0x002fc80000000000 */
[----:B------:R-:W-:Y:S02]  /*26a90*/  DMUL R8, R8, R8 ;  /* 0x0000000808087228 */ /* 0x000fe40000000000 */
[----:B------:R-:W-:-:S06]  /*26aa0*/  DFMA R20, R20, R20, R6 ;  /* 0x000000141414722b */ /* 0x000fcc0000000006 */
[----:B------:R-:W-:-:S08]  /*26ab0*/  DFMA R8, R4, R4, R8 ;  /* 0x000000040408722b */ /* 0x000fd00000000008 */
[----:B------:R-:W-:-:S11]  /*26ac0*/  DMUL R22, R8, 0.0625 ;  /* 0x3fb0000008167828 */ /* 0x000fd60000000000 */
.L_x_1279:
[C---:B------:R-:W-:Y:S01]  /*26ad0*/  LEA R28, P0, R3.reuse, UR8, 0x6 ;  /* 0x00000008031c7c11 */ /* 0x040fe2000f8030ff */
[----:B0-----:R-:W0:Y:S03]  /*26ae0*/  LDC.64 R24, c[0x0][0xe60] ;  /* 0x00039800ff187b82 */ /* 0x001e260000000a00 */
[----:B------:R-:W-:-:S05]  /*26af0*/  LEA.HI.X R29, R3, UR9, R0, 0x6, P0 ;  /* 0x00000009031d7c11 */ /* 0x000fca00080f3400 */
[----:B------:R1:W5:Y:S01]  /*26b00*/  LDG.E.128 R8, desc[UR16][R28.64] ;  /* 0x000000101c087981 */ /* 0x000362000c1e1d00 */
[----:B------:R-:W0:Y:S03]  /*26b10*/  LDC.64 R26, c[0x0][0xe68] ;  /* 0x00039a00ff1a7b82 */ /* 0x000e260000000a00 */
[----:B------:R1:W5:Y:S04]  /*26b20*/  LDG.E.128 R12, desc[UR16][R28.64+0x10] ;  /* 0x000010101c0c7981 */ /* 0x000368000c1e1d00 */
[----:B------:R1:W5:Y:S04]  /*26b30*/  LDG.E.128 R16, desc[UR16][R28.64+0x20] ;  /* 0x000020101c107981 */ /* 0x000368000c1e1d00 */
[----:B------:R1:W5:Y:S01]  /*26b40*/  LDG.E.128 R4, desc[UR16][R28.64+0x30] ;  /* 0x000030101c047981 */ /* 0x000362000c1e1d00 */
[----:B0-----:R-:W-:-:S14]  /*26b50*/  DSETP.NAN.AND P3, PT, R24, R26, PT ;  /* 0x0000001a1800722a */ /* 0x001fdc0003f68000 */
        /* <DEDUP_REMOVED lines=51> */
.L_x_968:
        /* <DEDUP_REMOVED lines=63> */
.L_x_967:
        /* <DEDUP_REMOVED lines=20> */
.L_x_970:
        /* <DEDUP_REMOVED lines=29> */
.L_x_969:
        /* <DEDUP_REMOVED lines=20> */
.L_x_971:
[----:B------:R-:W-:-:S14]  /*276d0*/  DSETP.NEU.AND P0, PT, R52, RZ, PT ;  /* 0x000000ff3400722a */ /* 0x000fdc0003f0d000 */
[----:B------:R-:W-:Y:S05]  /*276e0*/  @!P0 BRA `(.L_x_972) ;  /* 0x0000000400488947 */ /* 0x000fea0003800000 */
[----:B------:R-:W-:Y:S01]  /*276f0*/  DMUL R26, R24, R24 ;  /* 0x00000018181a7228 */ /* 0x000fe20000000000 */
[----:B------:R-:W-:Y:S01]  /*27700*/  IMAD.MOV.U32 R28, RZ, RZ, -0x2449a4b7 ;  /* 0xdbb65b49ff1c7424 */ /* 0x000fe200078e00ff */
[----:B------:R-:W-:Y:S01]  /*27710*/  UMOV UR4, 0x2a25ff7e ;  /* 0x2a25ff7e00047882 */ /* 0x000fe20000000000 */
[----:B------:R-:W-:Y:S01]  /*27720*/  IMAD.MOV.U32 R29, RZ, RZ, 0x3f2d3b63 ;  /* 0x3f2d3b63ff1d7424 */ /* 0x000fe200078e00ff */
[----:B------:R-:W-:Y:S01]  /*27730*/  UMOV UR5, 0x3ef53e1d ;  /* 0x3ef53e1d00057882 */ /* 0x000fe20000000000 */
[----:B------:R-:W0:Y:S04]  /*27740*/  LDC.64 R32, c[0x0][0xe68] ;  /* 0x00039a00ff207b82 */ /* 0x000e280000000a00 */
        /* <DEDUP_REMOVED lines=52> */
[----:B------:R-:W-:Y:S01]  /*27a90*/  ULDC UR4, c[0x0][0xe64] ;  /* 0x0003990000047ab9 */ /* 0x000fe20000000800 */
[----:B------:R-:W-:Y:S01]  /*27aa0*/  UMOV UR5, 0x400921fb ;  /* 0x400921fb00057882 */ /* 0x000fe20000000000 */
[----:B------:R-:W-:Y:S01]  /*27ab0*/  ISETP.LE.AND P0, PT, RZ, UR4, PT ;  /* 0x00000004ff007c0c */ /* 0x000fe2000bf03270 */
[----:B------:R-:W-:-:S04]  /*27ac0*/  UMOV UR4, 0x54442d18 ;  /* 0x54442d1800047882 */ /* 0x000fc80000000000 */
        /* <DEDUP_REMOVED lines=20> */
.L_x_972:
[----:B------:R-:W-:Y:S02]  /*27c10*/  ULDC UR4, c[0x0][0xe64] ;  /* 0x0003990000047ab9 */ /* 0x000fe40000000800 */
[----:B------:R-:W-:-:S04]  /*27c20*/  ISETP.LE.AND P0, PT, RZ, UR4, PT ;  /* 0x00000004ff007c0c */ /* 0x000fc8000bf03270 */
[----:B------:R-:W-:Y:S02]  /*27c30*/  FSEL R24, RZ, 3.37028055040000000000e+12, P0 ;  /* 0x54442d18ff187808 */ /* 0x000fe40000000000 */
[----:B------:R-:W-:-:S07]  /*27c40*/  FSEL R25, RZ, 2.1426990032196044922, P0 ;  /* 0x400921fbff197808 */ /* 0x000fce0000000000 */
.L_x_973:
        /* <DEDUP_REMOVED lines=10> */
.L_x_966:
        /* <DEDUP_REMOVED lines=24> */
.L_x_976:
        /* <DEDUP_REMOVED lines=62> */
.L_x_977:
        /* <DEDUP_REMOVED lines=20> */
.L_x_978:
        /* <DEDUP_REMOVED lines=84> */
.L_x_979:
[----:B------:R-:W-:Y:S02]  /*288d0*/  ULDC UR4, c[0x0][0xe64] ;  /* 0x0003990000047ab9 */ /* 0x000fe40000000800 */
[----:B------:R-:W-:-:S04]  /*288e0*/  ISETP.LE.AND P0, PT, RZ, UR4, PT ;  /* 0x00000004ff007c0c */ /* 0x000fc8000bf03270 */
[----:B------:R-:W-:Y:S02]  /*288f0*/  FSEL R24, RZ, 3.37028055040000000000e+12, P0 ;  /* 0x54442d18ff187808 */ /* 0x000fe40000000000 */
[----:B------:R-:W-:-:S07]  /*28900*/  FSEL R25, RZ, 2.1426990032196044922, P0 ;  /* 0x400921fbff197808 */ /* 0x000fce0000000000 */
.L_x_980:
        /* <DEDUP_REMOVED lines=10> */
.L_x_975:
        /* <DEDUP_REMOVED lines=28> */
.L_x_981:
        /* <DEDUP_REMOVED lines=57> */
[----:B------:R-:W-:Y:S01]  /*28f00*/  FSEL R55, R45, R59, !P2 ;  /* 0x0000003b2d377208 */ /* 0x000fe20005000000 */
[----:B------:R-:W-:Y:S01]  /*28f10*/  IMAD.MOV.U32 R59, RZ, RZ, R25 ;  /* 0x000000ffff3b7224 */ /* 0x000fe200078e0019 */
[----:B------:R-:W-:Y:S01]  /*28f20*/  FSEL R46, R44, R58, !P2 ;  /* 0x0000003a2c2e7208 */ /* 0x000fe20005000000 */
[----:B------:R-:W-:Y:S01]  /*28f30*/  IMAD.MOV.U32 R58, RZ, RZ, R54 ;  /* 0x000000ffff3a7224 */ /* 0x000fe200078e0036 */
        /* <DEDUP_REMOVED lines=13> */
[----:B------:R-:W-:Y:S02]  /*29010*/  IMAD.MOV.U32 R31, RZ, RZ, R35 ;  /* 0x000000ffff1f7224 */ /* 0x000fe400078e0023 */
[----:B------:R-:W-:Y:S02]  /*29020*/  IMAD.MOV.U32 R32, RZ, RZ, R30 ;  /* 0x000000ffff207224 */ /* 0x000fe400078e001e */
[----:B------:R-:W-:Y:S02]  /*29030*/  IMAD.MOV.U32 R35, RZ, RZ, R49 ;  /* 0x000000ffff237224 */ /* 0x000fe400078e0031 */
[----:B------:R-:W-:-:S02]  /*29040*/  IMAD.MOV.U32 R30, RZ, RZ, R34 ;  /* 0x000000ffff1e7224 */ /* 0x000fc400078e0022 */
[----:B------:R-:W-:Y:S02]  /*29050*/  IMAD.MOV.U32 R49, RZ, RZ, R47 ;  /* 0x000000ffff317224 */ /* 0x000fe400078e002f */
        /* <DEDUP_REMOVED lines=38> */
.L_x_983:
        /* <DEDUP_REMOVED lines=63> */
.L_x_982:
        /* <DEDUP_REMOVED lines=21> */
.L_x_985:
        /* <DEDUP_REMOVED lines=29> */
.L_x_984:
        /* <DEDUP_REMOVED lines=20> */
.L_x_986:
        /* <DEDUP_REMOVED lines=84> */
.L_x_987:
[----:B------:R-:W-:Y:S02]  /*2a050*/  ULDC UR4, c[0x0][0xe64] ;  /* 0x0003990000047ab9 */ /* 0x000fe40000000800 */
[----:B------:R-:W-:-:S04]  /*2a060*/  ISETP.LE.AND P0, PT, RZ, UR4, PT ;  /* 0x00000004ff007c0c */ /* 0x000fc8000bf03270 */
[----:B------:R-:W-:Y:S02]  /*2a070*/  FSEL R24, RZ, 3.37028055040000000000e+12, P0 ;  /* 0x54442d18ff187808 */ /* 0x000fe40000000000 */
[----:B------:R-:W-:-:S07]  /*2a080*/  FSEL R25, RZ, 2.1426990032196044922, P0 ;  /* 0x400921fbff197808 */ /* 0x000fce0000000000 */
.L_x_988:
        /* <DEDUP_REMOVED lines=10> */
.L_x_965:
[CC--:B------:R-:W-:Y:S01]  /*2a130*/  ISETP.GT.U32.AND P0, PT, R28.reuse, R30.reuse, PT ;  /* 0x0000001e1c00720c */ /* 0x0c0fe20003f04070 */
[----:B------:R-:W-:Y:S01]  /*2a140*/  IMAD.MOV.U32 R32, RZ, RZ, RZ ;  /* 0x000000ffff207224 */ /* 0x000fe200078e00ff */
[----:B------:R-:W-:Y:S01]  /*2a150*/  UMOV UR4, 0xffffffff ;  /* 0xffffffff00047882 */ /* 0x000fe20000000000 */
[----:B------:R-:W-:Y:S01]  /*2a160*/  UMOV UR5, 0x7fefffff ;  /* 0x7fefffff00057882 */ /* 0x000fe20000000000 */
[CC--:B------:R-:W-:Y:S01]  /*2a170*/  ISETP.GT.U32.AND.EX P2, PT, R29.reuse, R31.reuse, PT, P0 ;  /* 0x0000001f1d00720c */ /* 0x0c0fe20003f44100 */
[----:B------:R-:W-:Y:S01]  /*2a180*/  UMOV UR6, UR5 ;  /* 0x0000000500067c82 */ /* 0x000fe20008000000 */
[----:B------:R-:W-:Y:S01]  /*2a190*/  ISETP.LT.U32.AND P0, PT, R28, R30, PT ;  /* 0x0000001e1c00720c */ /* 0x000fe20003f01070 */
[----:B------:R-:W-:Y:S01]  /*2a1a0*/  IMAD.MOV.U32 R42, RZ, RZ, 0x0 ;  /* 0x00000000ff2a7424 */ /* 0x000fe200078e00ff */
[CC--:B------:R-:W-:Y:S01]  /*2a1b0*/  SEL R27, R29.reuse, R31.reuse, P2 ;  /* 0x0000001f1d1b7207 */ /* 0x0c0fe20001000000 */
[----:B------:R-:W-:Y:S01]  /*2a1c0*/  IMAD.MOV.U32 R43, RZ, RZ, 0x3fd80000 ;  /* 0x3fd80000ff2b7424 */ /* 0x000fe200078e00ff */
[----:B------:R-:W-:-:S02]  /*2a1d0*/  ISETP.LT.U32.AND.EX P0, PT, R29, R31, PT, P0 ;  /* 0x0000001f1d00720c */ /* 0x000fc40003f01100 */
[----:B------:R-:W-:Y:S02]  /*2a1e0*/  LOP3.LUT R2, R27, 0xffc00000, RZ, 0xc0, !PT ;  /* 0xffc000001b027812 */ /* 0x000fe400078ec0ff */
[-C--:B------:R-:W-:Y:S02]  /*2a1f0*/  SEL R24, R28, R30.reuse, P0 ;  /* 0x0000001e1c187207 */ /* 0x080fe40000000000 */
[----:B------:R-:W-:Y:S02]  /*2a200*/  SEL R25, R29, R31, P0 ;  /* 0x0000001f1d197207 */ /* 0x000fe40000000000 */
[----:B------:R-:W-:Y:S02]  /*2a210*/  IADD3 R33, -R2, 0x7fd00000, RZ ;  /* 0x7fd0000002217810 */ /* 0x000fe40007ffe1ff */
[----:B------:R-:W-:-:S04]  /*2a220*/  SEL R26, R28, R30, P2 ;  /* 0x0000001e1c1a7207 */ /* 0x000fc80001000000 */
[C---:B------:R-:W-:Y:S02]  /*2a230*/  DMUL R34, R32.reuse, R24 ;  /* 0x0000001820227228 */ /* 0x040fe40000000000 */
[----:B------:R-:W-:Y:S01]  /*2a240*/  DMUL R28, R32, R26 ;  /* 0x0000001a201c7228 */ /* 0x000fe20000000000 */
[----:B------:R-:W-:-:S05]  /*2a250*/  IMAD.U32 R32, RZ, RZ, UR6 ;  /* 0x00000006ff207e24 */ /* 0x000fca000f8e00ff */
[----:B------:R-:W-:-:S08]  /*2a260*/  DMUL R34, R34, R34 ;  /* 0x0000002222227228 */ /* 0x000fd00000000000 */
[----:B------:R-:W-:-:S08]  /*2a270*/  DFMA R28, R28, R28, R34 ;  /* 0x0000001c1c1c722b */ /* 0x000fd00000000022 */
[----:B------:R-:W-:Y:S02]  /*2a280*/  DSETP.MIN.AND P0, P2, R28, UR4, PT ;  /* 0x000000041c007e2a */ /* 0x000fe4000ba00000 */
[----:B------:R-:W-:-:S05]  /*2a290*/  IMAD.MOV.U32 R30, RZ, RZ, R29 ;  /* 0x000000ffff1e7224 */ /* 0x000fca00078e001d */
[----:B------:R-:W-:Y:S01]  /*2a2a0*/  FSEL R31, R30, UR6, P0 ;  /* 0x000000061e1f7c08 */ /* 0x000fe20008000000 */
[----:B------:R-:W-:-:S05]  /*2a2b0*/  IMAD.MOV.U32 R30, RZ, RZ, R28 ;  /* 0x000000ffff1e7224 */ /* 0x000fca00078e001c */
[----:B------:R-:W-:Y:S01]  /*2a2c0*/  SEL R30, R30, UR4, P0 ;  /* 0x000000041e1e7c07 */ /* 0x000fe20008000000 */
[----:B------:R-:W-:Y:S01]  /*2a2d0*/  DSETP.NEU.AND P0, PT, R24, RZ, PT ;  /* 0x000000ff1800722a */ /* 0x000fe20003f0d000 */
[----:B------:R-:W-:Y:S01]  /*2a2e0*/  @P2 LOP3.LUT R31, R32, 0x80000, RZ, 0xfc, !PT ;  /* 0x00080000201f2812 */ /* 0x000fe200078efcff */
[----:B------:R-:W-:Y:S01]  /*2a2f0*/  IMAD.MOV.U32 R32, RZ, RZ, RZ ;  /* 0x000000ffff207224 */ /* 0x000fe200078e00ff */
[----:B------:R-:W-:Y:S02]  /*2a300*/  ISETP.GE.U32.AND P2, PT, R25, 0x7ff00000, PT ;  /* 0x7ff000001900780c */ /* 0x000fe40003f46070 */
        /* <DEDUP_REMOVED lines=30> */
.L_x_989:
        /* <DEDUP_REMOVED lines=62> */
.L_x_990:
        /* <DEDUP_REMOVED lines=20> */
.L_x_991:
        /* <DEDUP_REMOVED lines=84> */
.L_x_992:
[----:B------:R-:W-:Y:S02]  /*2af50*/  ULDC UR4, c[0x0][0xe64] ;  /* 0x0003990000047ab9 */ /* 0x000fe40000000800 */
[----:B------:R-:W-:-:S04]  /*2af60*/  ISETP.LE.AND P0, PT, RZ, UR4, PT ;  /* 0x00000004ff007c0c */ /* 0x000fc8000bf03270 */
[----:B------:R-:W-:Y:S02]  /*2af70*/  FSEL R24, RZ, 3.37028055040000000000e+12, P0 ;  /* 0x54442d18ff187808 */ /* 0x000fe40000000000 */
[----:B------:R-:W-:-:S07]  /*2af80*/  FSEL R25, RZ, 2.1426990032196044922, P0 ;  /* 0x400921fbff197808 */ /* 0x000fce0000000000 */
.L_x_993:
        /* <DEDUP_REMOVED lines=9> */
.L_x_964:
        /* <DEDUP_REMOVED lines=27> */
.L_x_996:
        /* <DEDUP_REMOVED lines=63> */
.L_x_995:
        /* <DEDUP_REMOVED lines=20> */
.L_x_998:
        /* <DEDUP_REMOVED lines=29> */
.L_x_997:
[----:B------:R-:W-:Y:S01]  /*2b8d0*/  IMAD.MOV.U32 R26, RZ, RZ, -0x2449a4b7 ;  /* 0xdbb65b49ff1a7424 */ /* 0x000fe200078e00ff */
[----:B------:R-:W-:Y:S01]  /*2b8e0*/  UMOV UR4, 0x2a25ff7e ;  /* 0x2a25ff7e00047882 */ /* 0x000fe20000000000 */
[----:B------:R-:W-:Y:S01]  /*2b8f0*/  IMAD.MOV.U32 R27, RZ, RZ, 0x3f2d3b63 ;  /* 0x3f2d3b63ff1b7424 */ /* 0x000fe200078e00ff */
[----:B------:R-:W-:Y:S01]  /*2b900*/  UMOV UR5, 0x3ef53e1d ;  /* 0x3ef53e1d00057882 */ /* 0x000fe20000000000 */
[----:B------:R-:W0:Y:S01]  /*2b910*/  LDC.64 R32, c[0x0][0xe68] ;  /* 0x00039a00ff207b82 */ /* 0x000e220000000a00 */
[----:B------:R-:W-:-:S03]  /*2b920*/  ULDC.64 UR14, c[0x0][0xe60] ;  /* 0x00039800000e7ab9 */ /* 0x000fc60000000a00 */
[C---:B------:R-:W-:Y:S01]  /*2b930*/  DFMA R26, R50.reuse, -UR4, R26 ;  /* 0x80000004321a7c2b */ /* 0x040fe2000800001a */
[----:B------:R-:W-:Y:S01]  /*2b940*/  UMOV UR4, 0x8dde082e ;  /* 0x8dde082e00047882 */ /* 0x000fe20000000000 */
[----:B------:R-:W-:Y:S02]  /*2b950*/  UMOV UR5, 0x3f531278 ;  /* 0x3f53127800057882 */ /* 0x000fe40000000000 */
[----:B------:R-:W1:Y:S04]  /*2b960*/  LDC R2, c[0x0][0xe6c] ;  /* 0x00039b00ff027b82 */ /* 0x000e680000000800 */
[----:B------:R-:W-:Y:S01]  /*2b970*/  DFMA R26, R50, R26, -UR4 ;  /* 0x80000004321a7e2b */ /* 0x000fe2000800001a */
[----:B------:R-:W-:Y:S01]  /*2b980*/  UMOV UR4, 0xc8249315 ;  /* 0xc824931500047882 */ /* 0x000fe20000000000 */
[----:B------:R-:W-:-:S06]  /*2b990*/  UMOV UR5, 0x3f6f9690 ;  /* 0x3f6f969000057882 */ /* 0x000fcc0000000000 */
[----:B------:R-:W-:Y:S01]  /*2b9a0*/  DFMA R26, R50, R26, UR4 ;  /* 0x00000004321a7e2b */ /* 0x000fe2000800001a */
[----:B------:R-:W-:Y:S01]  /*2b9b0*/  UMOV UR4, 0xabc7cf0d ;  /* 0xabc7cf0d00047882 */ /* 0x000fe20000000000 */
[----:B------:R-:W-:Y:S01]  /*2b9c0*/  UMOV UR5, 0x3f82cf5a ;  /* 0x3f82cf5a00057882 */ /* 0x000fe20000000000 */
[C---:B0-----:R-:W-:Y:S02]  /*2b9d0*/  DSETP.NEU.AND P2, PT, |R32|.reuse, |UR14|, PT ;  /* 0x4000000e20007e2a */ /* 0x041fe4000bf4d200 */
[----:B------:R-:W-:-:S03]  /*2b9e0*/  DADD R32, |R32|, |UR14| ;  /* 0x4000000e20207e29 */ /* 0x000fc60008000200 */
        /* <DEDUP_REMOVED lines=47> */
[----:B------:R-:W-:Y:S02]  /*2bce0*/  DMUL R26, R50, R26 ;  /* 0x0000001a321a7228 */ /* 0x000fe40000000000 */
[----:B------:R-:W-:-:S06]  /*2bcf0*/  DMUL R50, R24, 0.5 ;  /* 0x3fe0000018327828 */ /* 0x000fcc0000000000 */
        /* <DEDUP_REMOVED lines=8> */
[----:B------:R-:W-:Y:S01]  /*2bd80*/  FSEL R27, R28, R26, !P0 ;  /* 0x0000001a1c1b7208 */ /* 0x000fe20004000000 */
[----:B------:R-:W-:Y:S02]  /*2bd90*/  IMAD.MOV.U32 R28, RZ, RZ, 0x4002d97c ;  /* 0x4002d97cff1c7424 */ /* 0x000fe400078e00ff */
[----:B------:R-:W-:Y:S01]  /*2bda0*/  FSEL R29, R31, R29, !P1 ;  /* 0x0000001d1f1d7208 */ /* 0x000fe20004800000 */
[----:B------:R-:W-:Y:S01]  /*2bdb0*/  IMAD.MOV.U32 R26, RZ, RZ, 0x7f3321d2 ;  /* 0x7f3321d2ff1a7424 */ /* 0x000fe200078e00ff */
[----:B------:R-:W-:Y:S01]  /*2bdc0*/  FSEL R27, R30, R27, !P1 ;  /* 0x0000001b1e1b7208 */ /* 0x000fe20004800000 */
[----:B------:R-:W-:Y:S01]  /*2bdd0*/  DSETP.GTU.AND P1, PT, |R32|, +INF , PT ;  /* 0x7ff000002000742a */ /* 0x000fe20003f2c200 */
[----:B------:R-:W-:Y:S02]  /*2bde0*/  @!P2 FSEL R29, R28, 1.8213495016098022461, !P0 ;  /* 0x3fe921fb1c1da808 */ /* 0x000fe40004000000 */
[----:B------:R-:W-:-:S02]  /*2bdf0*/  @!P2 FSEL R27, R26, 3.37028055040000000000e+12, !P0 ;  /* 0x54442d181a1ba808 */ /* 0x000fc40004000000 */
[----:B-1----:R-:W-:Y:S02]  /*2be00*/  LOP3.LUT R29, R29, 0x80000000, R2, 0xb8, !PT ;  /* 0x800000001d1d7812 */ /* 0x002fe400078eb802 */
[----:B------:R-:W-:Y:S02]  /*2be10*/  FSEL R24, R32, R27, P1 ;  /* 0x0000001b20187208 */ /* 0x000fe40000800000 */
[----:B------:R-:W-:Y:S01]  /*2be20*/  FSEL R25, R33, R29, P1 ;  /* 0x0000001d21197208 */ /* 0x000fe20000800000 */
[----:B------:R-:W-:Y:S06]  /*2be30*/  BRA `(.L_x_974) ;  /* 0x00000020006c7947 */ /* 0x000fec0003800000 */
.L_x_994:
[----:B------:R-:W-:Y:S01]  /*2be40*/  DMUL R28, R40, R40 ;  /* 0x00000028281c7228 */ /* 0x000fe20000000000 */
[----:B------:R-:W-:Y:S01]  /*2be50*/  IMAD.MOV.U32 R30, RZ, RZ, -0x2449a4b7 ;  /* 0xdbb65b49ff1e7424 */ /* 0x000fe200078e00ff */
[----:B------:R-:W-:Y:S01]  /*2be60*/  UMOV UR4, 0x2a25ff7e ;  /* 0x2a25ff7e00047882 */ /* 0x000fe20000000000 */
[----:B------:R-:W-:Y:S01]  /*2be70*/  IMAD.MOV.U32 R31, RZ, RZ, 0x3f2d3b63 ;  /* 0x3f2d3b63ff1f7424 */ /* 0x000fe200078e00ff */
[----:B------:R-:W-:Y:S01]  /*2be80*/  UMOV UR5, 0x3ef53e1d ;  /* 0x3ef53e1d00057882 */ /* 0x000fe20000000000 */
[----:B------:R-:W0:Y:S01]  /*2be90*/  LDC R2, c[0x0][0xe6c] ;  /* 0x00039b00ff027b82 */ /* 0x000e220000000800 */
[C-C-:B------:R-:W-:Y:S02]  /*2bea0*/  DSETP.NEU.AND P2, PT, |R24|.reuse, |R26|.reuse, PT ;  /* 0x4000001a1800722a */ /* 0x140fe40003f4d200 */
[----:B------:R-:W-:Y:S02]  /*2beb0*/  DADD R24, |R24|, |R26| ;  /* 0x0000000018187229 */ /* 0x000fe4000000061a */
[----:B------:R-:W-:Y:S01]  /*2bec0*/  DFMA R30, R28, -UR4, R30 ;  /* 0x800000041c1e7c2b */ /* 0x000fe2000800001e */
[----:B------:R-:W-:Y:S01]  /*2bed0*/  UMOV UR4, 0x8dde082e ;  /* 0x8dde082e00047882 */ /* 0x000fe20000000000 */
[----:B------:R-:W-:Y:S01]  /*2bee0*/  UMOV UR5, 0x3f531278 ;  /* 0x3f53127800057882 */ /* 0x000fe20000000000 */
[----:B------:R-:W-:Y:S01]  /*2bef0*/  DMUL R50, R40, 0.5 ;  /* 0x3fe0000028327828 */ /* 0x000fe20000000000 */
[----:B------:R-:W-:-:S04]  /*2bf00*/  IMAD.MOV.U32 R26, RZ, RZ, 0x7f3321d2 ;  /* 0x7f3321d2ff1a7424 */ /* 0x000fc800078e00ff */
[----:B------:R-:W-:Y:S01]  /*2bf10*/  DFMA R30, R28, R30, -UR4 ;  /* 0x800000041c1e7e2b */ /* 0x000fe2000800001e */
[----:B------:R-:W-:Y:S01]  /*2bf20*/  UMOV UR4, 0xc8249315 ;  /* 0xc824931500047882 */ /* 0x000fe20000000000 */
[----:B------:R-:W-:Y:S01]  /*2bf30*/  UMOV UR5, 0x3f6f9690 ;  /* 0x3f6f969000057882 */ /* 0x000fe20000000000 */
[----:B------:R-:W-:-:S05]  /*2bf40*/  DMUL R50, R40, R50 ;  /* 0x0000003228327228 */ /* 0x000fca0000000000 */
        /* <DEDUP_REMOVED lines=61> */
[----:B------:R-:W-:Y:S02]  /*2c320*/  FSEL R27, R33, R27, !P1 ;  /* 0x0000001b211b7208 */ /* 0x000fe40004800000 */
[----:B------:R-:W-:Y:S01]  /*2c330*/  FSEL R29, R32, R29, !P1 ;  /* 0x0000001d201d7208 */ /* 0x000fe20004800000 */
[----:B------:R-:W-:Y:S01]  /*2c340*/  DSETP.GTU.AND P1, PT, |R24|, +INF , PT ;  /* 0x7ff000001800742a */ /* 0x000fe20003f2c200 */
[----:B------:R-:W-:Y:S02]  /*2c350*/  @!P2 FSEL R27, R28, 1.8213495016098022461, !P0 ;  /* 0x3fe921fb1c1ba808 */ /* 0x000fe40004000000 */
[----:B------:R-:W-:-:S02]  /*2c360*/  @!P2 FSEL R29, R26, 3.37028055040000000000e+12, !P0 ;  /* 0x54442d181a1da808 */ /* 0x000fc40004000000 */
[----:B0-----:R-:W-:Y:S02]  /*2c370*/  LOP3.LUT R27, R27, 0x80000000, R2, 0xb8, !PT ;  /* 0x800000001b1b7812 */ /* 0x001fe400078eb802 */
[----:B------:R-:W-:Y:S02]  /*2c380*/  FSEL R24, R24, R29, P1 ;  /* 0x0000001d18187208 */ /* 0x000fe40000800000 */
[----:B------:R-:W-:Y:S01]  /*2c390*/  FSEL R25, R25, R27, P1 ;  /* 0x0000001b19197208 */ /* 0x000fe20000800000 */
[----:B------:R-:W-:Y:S06]  /*2c3a0*/  BRA `(.L_x_974) ;  /* 0x0000001c00107947 */ /* 0x000fec0003800000 */
.L_x_963:
[----:B------:R-:W-:Y:S01]  /*2c3b0*/  DADD R32, -RZ, |R38| ;  /* 0x00000000ff207229 */ /* 0x000fe20000000526 */
[----:B------:R-:W-:Y:S01]  /*2c3c0*/  IMAD.MOV.U32 R28, RZ, RZ, RZ ;  /* 0x000000ffff1c7224 */ /* 0x000fe200078e00ff */
[----:B------:R-:W-:Y:S01]  /*2c3d0*/  DADD R34, -RZ, |R36| ;  /* 0x00000000ff227229 */ /* 0x000fe20000000524 */
[----:B------:R-:W-:Y:S01]  /*2c3e0*/  UMOV UR4, 0xffffffff ;  /* 0xffffffff00047882 */ /* 0x000fe20000000000 */
[----:B------:R-:W-:Y:S01]  /*2c3f0*/  UMOV UR5, 0x7fefffff ;  /* 0x7fefffff00057882 */ /* 0x000fe20000000000 */
[----:B------:R-:W-:Y:S01]  /*2c400*/  IMAD.MOV.U32 R42, RZ, RZ, 0x0 ;  /* 0x00000000ff2a7424 */ /* 0x000fe200078e00ff */
[----:B------:R-:W-:Y:S01]  /*2c410*/  UMOV UR6, UR5 ;  /* 0x0000000500067c82 */ /* 0x000fe20008000000 */
[----:B------:R-:W-:Y:S01]  /*2c420*/  IMAD.MOV.U32 R43, RZ, RZ, 0x3fd80000 ;  /* 0x3fd80000ff2b7424 */ /* 0x000fe200078e00ff */
[----:B------:R-:W-:Y:S04]  /*2c430*/  BSSY B0, `(.L_x_999) ;  /* 0x0000081000007945 */ /* 0x000fe80003800000 */
[----:B------:R-:W-:-:S02]  /*2c440*/  ISETP.GT.U32.AND P2, PT, R34, R32, PT ;  /* 0x000000202200720c */ /* 0x000fc40003f44070 */
[CC--:B------:R-:W-:Y:S02]  /*2c450*/  ISETP.LT.U32.AND P0, PT, R34.reuse, R32.reuse, PT ;  /* 0x000000202200720c */ /* 0x0c0fe40003f01070 */
[CC--:B------:R-:W-:Y:S02]  /*2c460*/  ISETP.GT.U32.AND.EX P2, PT, R35.reuse, R33.reuse, PT, P2 ;  /* 0x000000212300720c */ /* 0x0c0fe40003f44120 */
[CC--:B------:R-:W-:Y:S02]  /*2c470*/  ISETP.LT.U32.AND.EX P0, PT, R35.reuse, R33.reuse, PT, P0 ;  /* 0x000000212300720c */ /* 0x0c0fe40003f01100 */
[----:B------:R-:W-:Y:S02]  /*2c480*/  SEL R25, R35, R33, P2 ;  /* 0x0000002123197207 */ /* 0x000fe40001000000 */
[----:B------:R-:W-:Y:S02]  /*2c490*/  SEL R26, R34, R32, P0 ;  /* 0x00000020221a7207 */ /* 0x000fe40000000000 */
[----:B------:R-:W-:-:S02]  /*2c4a0*/  LOP3.LUT R2, R25, 0xffc00000, RZ, 0xc0, !PT ;  /* 0xffc0000019027812 */ /* 0x000fc400078ec0ff */
[----:B------:R-:W-:Y:S02]  /*2c4b0*/  SEL R27, R35, R33, P0 ;  /* 0x00000021231b7207 */ /* 0x000fe40000000000 */
[----:B------:R-:W-:Y:S02]  /*2c4c0*/  IADD3 R29, -R2, 0x7fd00000, RZ ;  /* 0x7fd00000021d7810 */ /* 0x000fe40007ffe1ff */
[----:B------:R-:W-:Y:S01]  /*2c4d0*/  SEL R24, R34, R32, P2 ;  /* 0x0000002022187207 */ /* 0x000fe20001000000 */
[----:B------:R-:W-:Y:S01]  /*2c4e0*/  IMAD.MOV.U32 R34, RZ, RZ, RZ ;  /* 0x000000ffff227224 */ /* 0x000fe200078e00ff */
[----:B------:R-:W-:Y:S02]  /*2c4f0*/  ISETP.GE.U32.AND P4, PT, R27, 0x7ff00000, PT ;  /* 0x7ff000001b00780c */ /* 0x000fe40003f86070 */
[C---:B------:R-:W-:Y:S02]  /*2c500*/  DMUL R30, R28.reuse, R26 ;  /* 0x0000001a1c1e7228 */ /* 0x040fe40000000000 */
[----:B------:R-:W-:-:S06]  /*2c510*/  DMUL R28, R28, R24 ;  /* 0x000000181c1c7228 */ /* 0x000fcc0000000000 */
[----:B------:R-:W-:-:S08]  /*2c520*/  DMUL R30, R30, R30 ;  /* 0x0000001e1e1e7228 */ /* 0x000fd00000000000 */
[----:B------:R-:W-:Y:S01]  /*2c530*/  DFMA R28, R28, R28, R30 ;  /* 0x0000001c1c1c722b */ /* 0x000fe2000000001e */
[----:B------:R-:W-:-:S07]  /*2c540*/  IMAD.U32 R31, RZ, RZ, UR6 ;  /* 0x00000006ff1f7e24 */ /* 0x000fce000f8e00ff */
[----:B------:R-:W-:Y:S02]  /*2c550*/  DSETP.MIN.AND P0, P2, R28, UR4, PT ;  /* 0x000000041c007e2a */ /* 0x000fe4000ba00000 */
[----:B------:R-:W-:-:S05]  /*2c560*/  IMAD.MOV.U32 R30, RZ, RZ, R29 ;  /* 0x000000ffff1e7224 */ /* 0x000fca00078e001d */
[----:B------:R-:W-:Y:S01]  /*2c570*/  FSEL R33, R30, UR6, P0 ;  /* 0x000000061e217c08 */ /* 0x000fe20008000000 */
[----:B------:R-:W-:-:S05]  /*2c580*/  IMAD.MOV.U32 R30, RZ, RZ, R28 ;  /* 0x000000ffff1e7224 */ /* 0x000fca00078e001c */
[----:B------:R-:W-:Y:S02]  /*2c590*/  SEL R32, R30, UR4, P0 ;  /* 0x000000041e207c07 */ /* 0x000fe40008000000 */
[----:B------:R-:W-:Y:S01]  /*2c5a0*/  @P2 LOP3.LUT R33, R31, 0x80000, RZ, 0xfc, !PT ;  /* 0x000800001f212812 */ /* 0x000fe200078efcff */
[----:B------:R-:W-:-:S03]  /*2c5b0*/  DSETP.NEU.AND P2, PT, R26, RZ, PT ;  /* 0x000000ff1a00722a */ /* 0x000fc60003f4d000 */
[----:B------:R-:W0:Y:S02]  /*2c5c0*/  MUFU.RSQ64H R35, R33 ;  /* 0x0000002100237308 */ /* 0x000e240000001c00 */
[----:B0-----:R-:W-:-:S08]  /*2c5d0*/  DMUL R30, R34, R34 ;  /* 0x00000022221e7228 */ /* 0x001fd00000000000 */
[----:B------:R-:W-:-:S08]  /*2c5e0*/  DFMA R30, R32, -R30, 1 ;  /* 0x3ff00000201e742b */ /* 0x000fd0000000081e */
[----:B------:R-:W-:Y:S02]  /*2c5f0*/  DFMA R42, R30, R42, 0.5 ;  /* 0x3fe000001e2a742b */ /* 0x000fe4000000002a */
[----:B------:R-:W-:Y:S01]  /*2c600*/  DMUL R44, R34, R30 ;  /* 0x0000001e222c7228 */ /* 0x000fe20000000000 */
[----:B------:R-:W0:Y:S01]  /*2c610*/  MUFU.RCP64H R31, R53 ;  /* 0x00000035001f7308 */ /* 0x000e220000001800 */
[----:B------:R-:W-:-:S06]  /*2c620*/  IMAD.MOV.U32 R30, RZ, RZ, 0x1 ;  /* 0x00000001ff1e7424 */ /* 0x000fcc00078e00ff */
[----:B------:R-:W-:-:S08]  /*2c630*/  DFMA R42, R42, R44, R34 ;  /* 0x0000002c2a2a722b */ /* 0x000fd00000000022 */
[----:B------:R-:W-:Y:S01]  /*2c640*/  DMUL R42, R28, R42 ;  /* 0x0000002a1c2a7228 */ /* 0x000fe20000000000 */
[----:B------:R-:W-:Y:S01]  /*2c650*/  LOP3.LUT R29, R2, 0x100000, RZ, 0xfc, !PT ;  /* 0x00100000021d7812 */ /* 0x000fe200078efcff */
[----:B------:R-:W-:Y:S01]  /*2c660*/  IMAD.MOV.U32 R28, RZ, RZ, RZ ;  /* 0x000000ffff1c7224 */ /* 0x000fe200078e00ff */
[----:B0-----:R-:W-:-:S05]  /*2c670*/  DFMA R32, -R52, R30, 1 ;  /* 0x3ff000003420742b */ /* 0x001fca000000011e */
[----:B------:R-:W-:-:S03]  /*2c680*/  DMUL R42, R42, R28 ;  /* 0x0000001c2a2a7228 */ /* 0x000fc60000000000 */
[----:B------:R-:W-:-:S07]  /*2c690*/  DFMA R32, R32, R32, R32 ;  /* 0x000000202020722b */ /* 0x000fce0000000020 */
[----:B------:R-:W-:Y:S01]  /*2c6a0*/  @!P4 FSEL R27, R25, R43, !P2 ;  /* 0x0000002b191bc208 */ /* 0x000fe20005000000 */
[----:B------:R-:W-:Y:S01]  /*2c6b0*/  DFMA R32, R30, R32, R30 ;  /* 0x000000201e20722b */ /* 0x000fe2000000001e */
[----:B------:R-:W-:Y:S02]  /*2c6c0*/  @!P4 FSEL R26, R24, R42, !P2 ;  /* 0x0000002a181ac208 */ /* 0x000fe40005000000 */
[----:B------:R-:W-:Y:S01]  /*2c6d0*/  ISETP.GT.AND P0, PT, R27, 0xfffff, PT ;  /* 0x000fffff1b00780c */ /* 0x000fe20003f04270 */
[----:B------:R-:W-:Y:S01]  /*2c6e0*/  IMAD.MOV.U32 R29, RZ, RZ, R27 ;  /* 0x000000ffff1d7224 */ /* 0x000fe200078e001b */
[----:B------:R-:W-:Y:S01]  /*2c6f0*/  FSETP.GEU.AND P4, PT, |R41|, 6.5827683646048100446e-37, PT ;  /* 0x036000002900780b */ /* 0x000fe20003f8e200 */
[----:B------:R-:W-:Y:S02]  /*2c700*/  IMAD.MOV.U32 R28, RZ, RZ, R26 ;  /* 0x000000ffff1c7224 */ /* 0x000fe400078e001a */
[----:B------:R-:W-:-:S08]  /*2c710*/  DFMA R24, -R52, R32, 1 ;  /* 0x3ff000003418742b */ /* 0x000fd00000000120 */
[----:B------:R-:W-:Y:S02]  /*2c720*/  @!P0 DMUL R28, R28, 1.80143985094819840000e+16 ;  /* 0x435000001c1c8828 */ /* 0x000fe40000000000 */
[----:B------:R-:W-:-:S08]  /*2c730*/  DFMA R24, R32, R24, R32 ;  /* 0x000000182018722b */ /* 0x000fd00000000020 */
[----:B------:R-:W-:Y:S01]  /*2c740*/  @!P0 IMAD.MOV.U32 R27, RZ, RZ, R29 ;  /* 0x000000ffff1b8224 */ /* 0x000fe200078e001d */
[----:B------:R-:W-:Y:S01]  /*2c750*/  DMUL R30, R40, R24 ;  /* 0x00000018281e7228 */ /* 0x000fe20000000000 */
[----:B------:R-:W-:Y:S02]  /*2c760*/  @!P0 IMAD.MOV.U32 R26, RZ, RZ, R28 ;  /* 0x000000ffff1a8224 */ /* 0x000fe400078e001c */
[----:B------:R-:W-:-:S05]  /*2c770*/  VIADD R2, R27, 0xffffffff ;  /* 0xffffffff1b027836 */ /* 0x000fca0000000000 */
[----:B------:R-:W-:Y:S01]  /*2c780*/  ISETP.GE.U32.AND P5, PT, R2, 0x7fefffff, PT ;  /* 0x7fefffff0200780c */ /* 0x000fe20003fa6070 */
[----:B------:R-:W-:-:S08]  /*2c790*/  DFMA R32, -R52, R30, R40 ;  /* 0x0000001e3420722b */ /* 0x000fd00000000128 */
[----:B------:R-:W-:-:S04]  /*2c7a0*/  DFMA R24, R24, R32, R30 ;  /* 0x000000201818722b */ /* 0x000fc8000000001e */
[----:B------:R-:W-:Y:S01]  /*2c7b0*/  @P5 IMAD.MOV.U32 R30, RZ, RZ, 0x0 ;  /* 0x00000000ff1e5424 */ /* 0x000fe200078e00ff */
[----:B------:R-:W-:Y:S01]  /*2c7c0*/  @P5 FSETP.NEU.FTZ.AND P6, PT, R29, RZ, PT ;  /* 0x000000ff1d00520b */ /* 0x000fe20003fdd000 */
[----:B------:R-:W-:-:S04]  /*2c7d0*/  @P5 IMAD.MOV.U32 R31, RZ, RZ, 0x7ff00000 ;  /* 0x7ff00000ff1f5424 */ /* 0x000fc800078e00ff */
[----:B------:R-:W-:Y:S02]  /*2c7e0*/  FFMA R2, RZ, R53, R25 ;  /* 0x00000035ff027223 */ /* 0x000fe40000000019 */
[----:B------:R-:W-:-:S03]  /*2c7f0*/  @P5 DFMA R30, R28, R30, +INF ;  /* 0x7ff000001c1e542b */ /* 0x000fc6000000001e */
[----:B------:R-:W-:Y:S01]  /*2c800*/  FSETP.GT.AND P2, PT, |R2|, 1.469367938527859385e-39, PT ;  /* 0x001000000200780b */ /* 0x000fe20003f44200 */
[----:B------:R-:W-:Y:S02]  /*2c810*/  IMAD.MOV.U32 R2, RZ, RZ, -0x3ff ;  /* 0xfffffc01ff027424 */ /* 0x000fe400078e00ff */
[----:B------:R-:W-:-:S04]  /*2c820*/  @!P0 IMAD.MOV.U32 R2, RZ, RZ, -0x435 ;  /* 0xfffffbcbff028424 */ /* 0x000fc800078e00ff */
[----:B------:R-:W-:Y:S02]  /*2c830*/  @P5 FSEL R50, R30, RZ, P6 ;  /* 0x000000ff1e325208 */ /* 0x000fe40003000000 */
[----:B------:R-:W-:Y:S01]  /*2c840*/  @P5 FSEL R51, R31, -QNAN , P6 ;  /* 0xfff000001f335808 */ /* 0x000fe20003000000 */
[----:B------:R-:W-:Y:S06]  /*2c850*/  @P5 BRA `(.L_x_1000) ;  /* 0x0000000000f85947 */ /* 0x000fec0003800000 */
        /* <DEDUP_REMOVED lines=62> */
.L_x_1000:
[----:B------:R-:W-:Y:S05]  /*2cc40*/  BSYNC B0 ;  /* 0x0000000000007941 */ /* 0x000fea0003800000 */
.L_x_999:
[----:B------:R-:W-:Y:S05]  /*2cc50*/  @P2 BRA P4, `(.L_x_1001) ;  /* 0x0000000000182947 */ /* 0x000fea0002000000 */
[----:B------:R-:W-:Y:S01]  /*2cc60*/  IMAD.MOV.U32 R24, RZ, RZ, R40 ;  /* 0x000000ffff187224 */ /* 0x000fe200078e0028 */
[----:B------:R-:W-:Y:S01]  /*2cc70*/  MOV R26, 0x2ccc0 ;  /* 0x0002ccc0001a7802 */ /* 0x000fe20000000f00 */
[----:B------:R-:W-:Y:S02]  /*2cc80*/  IMAD.MOV.U32 R25, RZ, RZ, R41 ;  /* 0x000000ffff197224 */ /* 0x000fe400078e0029 */
[----:B------:R-:W-:Y:S02]  /*2cc90*/  IMAD.MOV.U32 R28, RZ, RZ, R52 ;  /* 0x000000ffff1c7224 */ /* 0x000fe400078e0034 */
[----:B------:R-:W-:-:S07]  /*2cca0*/  IMAD.MOV.U32 R27, RZ, RZ, R53 ;  /* 0x000000ffff1b7224 */ /* 0x000fce00078e0035 */
[----:B-----5:R-:W-:Y:S05]  /*2ccb0*/  CALL.REL.NOINC `($__internal_1_$__cuda_sm20_div_rn_f64_full) ;  /* 0x000001fc00207944 */ /* 0x020fea0003c00000 */
.L_x_1001:
        /* <DEDUP_REMOVED lines=84> */
.L_x_1002:
[----:B------:R-:W-:Y:S02]  /*2d200*/  ULDC UR4, c[0x0][0xe64] ;  /* 0x0003990000047ab9 */ /* 0x000fe40000000800 */
[----:B------:R-:W-:-:S04]  /*2d210*/  ISETP.LE.AND P0, PT, RZ, UR4, PT ;  /* 0x00000004ff007c0c */ /* 0x000fc8000bf03270 */
[----:B------:R-:W-:Y:S02]  /*2d220*/  FSEL R24, RZ, 3.37028055040000000000e+12, P0 ;  /* 0x54442d18ff187808 */ /* 0x000fe40000000000 */
[----:B------:R-:W-:-:S07]  /*2d230*/  FSEL R25, RZ, 2.1426990032196044922, P0 ;  /* 0x400921fbff197808 */ /* 0x000fce0000000000 */
.L_x_1003:
        /* <DEDUP_REMOVED lines=10> */
.L_x_962:
[----:B------:R-:W-:-:S14]  /*2d2e0*/  DSETP.GEU.AND P0, PT, |R24|, 1.4916681462400413487e-154, PT ;  /* 0x200000001800742a */ /* 0x000fdc0003f0e200 */
[----:B------:R-:W-:Y:S05]  /*2d2f0*/  @P0 BRA `(.L_x_1004) ;  /* 0x0000000000100947 */ /* 0x000fea0003800000 */
[----:B------:R-:W-:Y:S01]  /*2d300*/  DSETP.GEU.AND P0, PT, |R26|, 1.4916681462400413487e-154, PT ;  /* 0x200000001a00742a */ /* 0x000fe20003f0e200 */
[----:B------:R-:W-:Y:S02]  /*2d310*/  IMAD.MOV.U32 R28, RZ, RZ, R22 ;  /* 0x000000ffff1c7224 */ /* 0x000fe400078e0016 */
[----:B------:R-:W-:-:S11]  /*2d320*/  IMAD.MOV.U32 R29, RZ, RZ, R23 ;  /* 0x000000ffff1d7224 */ /* 0x000fd600078e0017 */
[----:B------:R-:W-:Y:S05]  /*2d330*/  @!P0 BRA `(.L_x_1005) ;  /* 0x0000000000088947 */ /* 0x000fea0003800000 */
.L_x_1004:
[----:B------:R-:W-:Y:S02]  /*2d340*/  IMAD.MOV.U32 R28, RZ, RZ, R20 ;  /* 0x000000ffff1c7224 */ /* 0x000fe400078e0014 */
[----:B------:R-:W-:-:S07]  /*2d350*/  IMAD.MOV.U32 R29, RZ, RZ, R21 ;  /* 0x000000ffff1d7224 */ /* 0x000fce00078e0015 */
.L_x_1005:
        /* <DEDUP_REMOVED lines=18> */
.L_x_1006:
        /* <DEDUP_REMOVED lines=62> */
.L_x_1007:
[----:B------:R-:W-:Y:S02]  /*2d860*/  DADD R28, -RZ, |R26| ;  /* 0x00000000ff1c7229 */ /* 0x000fe4000000051a */
[--C-:B------:R-:W-:Y:S02]  /*2d870*/  DADD R30, -RZ, |R24|.reuse ;  /* 0x00000000ff1e7229 */ /* 0x100fe40000000518 */
[----:B------:R-:W-:Y:S01]  /*2d880*/  DSETP.GT.AND P1, PT, |R26|, |R24|, PT ;  /* 0x400000181a00722a */ /* 0x000fe20003f24200 */
[----:B------:R-:W-:-:S07]  /*2d890*/  IMAD.MOV.U32 R24, RZ, RZ, 0x1 ;  /* 0x00000001ff187424 */ /* 0x000fce00078e00ff */
[----:B------:R-:W-:Y:S02]  /*2d8a0*/  FSEL R41, R29, R31, P1 ;  /* 0x0000001f1d297208 */ /* 0x000fe40000800000 */
[----:B------:R-:W-:Y:S02]  /*2d8b0*/  FSEL R40, R28, R30, P1 ;  /* 0x0000001e1c287208 */ /* 0x000fe40000800000 */
[----:B------:R-:W0:Y:S04]  /*2d8c0*/  MUFU.RCP64H R25, R41 ;  /* 0x0000002900197308 */ /* 0x000e280000001800 */
[----:B0-----:R-:W-:-:S08]  /*2d8d0*/  DFMA R26, -R40, R24, 1 ;  /* 0x3ff00000281a742b */ /* 0x001fd00000000118 */
[----:B------:R-:W-:-:S08]  /*2d8e0*/  DFMA R26, R26, R26, R26 ;  /* 0x0000001a1a1a722b */ /* 0x000fd0000000001a */
[----:B------:R-:W-:-:S08]  /*2d8f0*/  DFMA R26, R24, R26, R24 ;  /* 0x0000001a181a722b */ /* 0x000fd00000000018 */
[----:B------:R-:W-:-:S08]  /*2d900*/  DFMA R24, -R40, R26, 1 ;  /* 0x3ff000002818742b */ /* 0x000fd0000000011a */
[----:B------:R-:W-:Y:S01]  /*2d910*/  DFMA R24, R26, R24, R26 ;  /* 0x000000181a18722b */ /* 0x000fe2000000001a */
[----:B------:R-:W-:Y:S02]  /*2d920*/  FSEL R26, R30, R28, P1 ;  /* 0x0000001c1e1a7208 */ /* 0x000fe40000800000 */
[----:B------:R-:W-:-:S04]  /*2d930*/  FSEL R27, R31, R29, P1 ;  /* 0x0000001d1f1b7208 */ /* 0x000fc80000800000 */
[----:B------:R-:W-:Y:S02]  /*2d940*/  FSETP.GEU.AND P2, PT, |R27|, 6.5827683646048100446e-37, PT ;  /* 0x036000001b00780b */ /* 0x000fe40003f4e200 */
        /* <DEDUP_REMOVED lines=12> */
.L_x_1008:
[----:B------:R-:W-:Y:S01]  /*2da10*/  DMUL R26, R24, R24 ;  /* 0x00000018181a7228 */ /* 0x000fe20000000000 */
[----:B------:R-:W-:Y:S01]  /*2da20*/  IMAD.MOV.U32 R28, RZ, RZ, -0x2449a4b7 ;  /* 0xdbb65b49ff1c7424 */ /* 0x000fe200078e00ff */
[----:B------:R-:W-:Y:S01]  /*2da30*/  UMOV UR4, 0x2a25ff7e ;  /* 0x2a25ff7e00047882 */ /* 0x000fe20000000000 */
[----:B------:R-:W-:Y:S01]  /*2da40*/  IMAD.MOV.U32 R29, RZ, RZ, 0x3f2d3b63 ;  /* 0x3f2d3b63ff1d7424 */ /* 0x000fe200078e00ff */
[----:B------:R-:W-:Y:S01]  /*2da50*/  UMOV UR5, 0x3ef53e1d ;  /* 0x3ef53e1d00057882 */ /* 0x000fe20000000000 */
[----:B------:R-:W-:-:S04]  /*2da60*/  DSETP.NEU.AND P2, PT, R40, RZ, PT ;  /* 0x000000ff2800722a */ /* 0x000fc80003f4d000 */
        /* <DEDUP_REMOVED lines=78> */
.L_x_1009:
[----:B------:R-:W-:Y:S02]  /*2df50*/  FSEL R24, RZ, 3.37028055040000000000e+12, P0 ;  /* 0x54442d18ff187808 */ /* 0x000fe40000000000 */
[----:B------:R-:W-:-:S07]  /*2df60*/  FSEL R25, RZ, 2.1426990032196044922, P0 ;  /* 0x400921fbff197808 */ /* 0x000fce0000000000 */
.L_x_1010:
        /* <DEDUP_REMOVED lines=8> */
.L_x_974:
[----:B-----5:R-:W-:Y:S01]  /*2dff0*/  DMUL R40, R8, R24 ;  /* 0x0000001808287228 */ /* 0x020fe20000000000 */
[----:B------:R-:W-:Y:S07]  /*2e000*/  BSSY B1, `(.L_x_1011) ;  /* 0x0000224000017945 */ /* 0x000fee0003800000 */
[C---:B------:R-:W-:Y:S02]  /*2e010*/  DFMA R40, R10.reuse, R50, R40 ;  /* 0x000000320a28722b */ /* 0x040fe40000000028 */
        /* <DEDUP_REMOVED lines=73> */
.L_x_1017:
[----:B------:R-:W-:Y:S05]  /*2e4b0*/  BSYNC B0 ;  /* 0x0000000000007941 */ /* 0x000fea0003800000 */
.L_x_1016:
        /* <DEDUP_REMOVED lines=26> */
.L_x_1019:
[----:B------:R-:W-:Y:S01]  /*2e660*/  DMUL R8, RZ, R40 ;  /* 0x00000028ff087228 */ /* 0x000fe20000000000 */
[----:B------:R-:W-:-:S10]  /*2e670*/  IMAD.MOV.U32 R2, RZ, RZ, RZ ;  /* 0x000000ffff027224 */ /* 0x000fd400078e00ff */
.L_x_1020:
[----:B------:R-:W-:Y:S05]  /*2e680*/  BSYNC B2 ;  /* 0x0000000000027941 */ /* 0x000fea0003800000 */
.L_x_1018:
        /* <DEDUP_REMOVED lines=49> */
.L_x_1022:
[----:B------:R-:W-:Y:S01]  /*2e9a0*/  DMUL R42, RZ, R40 ;  /* 0x00000028ff2a7228 */ /* 0x000fe20000000000 */
[----:B------:R-:W-:-:S10]  /*2e9b0*/  IMAD.MOV.U32 R2, RZ, RZ, RZ ;  /* 0x000000ffff027224 */ /* 0x000fd400078e00ff */
.L_x_1023:
[----:B------:R-:W-:Y:S05]  /*2e9c0*/  BSYNC B2 ;  /* 0x0000000000027941 */ /* 0x000fea0003800000 */
.L_x_1021:
        /* <DEDUP_REMOVED lines=11> */
[----:B------:R-:W-:-:S02]  /*2ea80*/  DMUL R8, R8, R10 ;  /* 0x0000000a08087228 */ /* 0x000fc40000000000 */
        /* <DEDUP_REMOVED lines=10> */
[----:B------:R-:W-:-:S08]  /*2eb30*/  @P1 DFMA R42, R42, -1, RZ ;  /* 0xbff000002a2a182b */ /* 0x000fd000000000ff */
[----:B------:R-:W-:Y:S01]  /*2eb40*/  DMUL R10, R42, R10 ;  /* 0x0000000a2a0a7228 */ /* 0x000fe20000000000 */
[----:B------:R-:W-:Y:S10]  /*2eb50*/  BRA `(.L_x_1024) ;  /* 0x0000001400b87947 */ /* 0x000ff40003800000 */
.L_x_1015:
        /* <DEDUP_REMOVED lines=63> */
.L_x_1026:
[----:B------:R-:W-:Y:S05]  /*2ef50*/  BSYNC B0 ;  /* 0x0000000000007941 */ /* 0x000fea0003800000 */
.L_x_1025:
        /* <DEDUP_REMOVED lines=26> */
.L_x_1028:
[----:B------:R-:W-:Y:S01]  /*2f100*/  DMUL R8, RZ, R40 ;  /* 0x00000028ff087228 */ /* 0x000fe20000000000 */
[----:B------:R-:W-:-:S10]  /*2f110*/  IMAD.MOV.U32 R2, RZ, RZ, RZ ;  /* 0x000000ffff027224 */ /* 0x000fd400078e00ff */
.L_x_1029:
[----:B------:R-:W-:Y:S05]  /*2f120*/  BSYNC B2 ;  /* 0x0000000000027941 */ /* 0x000fea0003800000 */
.L_x_1027:
        /* <DEDUP_REMOVED lines=49> */
.L_x_1031:
[----:B------:R-:W-:Y:S01]  /*2f440*/  DMUL R42, RZ, R40 ;  /* 0x00000028ff2a7228 */ /* 0x000fe20000000000 */
[----:B------:R-:W-:-:S10]  /*2f450*/  IMAD.MOV.U32 R2, RZ, RZ, RZ ;  /* 0x000000ffff027224 */ /* 0x000fd400078e00ff */
.L_x_1032:
[----:B------:R-:W-:Y:S05]  /*2f460*/  BSYNC B2 ;  /* 0x0000000000027941 */ /* 0x000fea0003800000 */
.L_x_1030:
        /* <DEDUP_REMOVED lines=12> */
[----:B------:R-:W-:Y:S02]  /*2f530*/  FSEL R47, R2, -0.082518599927425384521, !P0 ;  /* 0xbda8ff83022f7808 */ /* 0x000fe40004000000 */
[----:B------:R-:W-:-:S04]  /*2f540*/  LOP3.LUT R2, R11, 0xfffff, RZ, 0xc0, !PT ;  /* 0x000fffff0b027812 */ /* 0x000fc800078ec0ff */
[----:B--2---:R-:W-:-:S08]  /*2f550*/  DFMA R24, R40, R46, R24 ;  /* 0x0000002e2818722b */ /* 0x004fd00000000018 */
[----:B------:R-:W-:Y:S01]  /*2f560*/  DFMA R24, R40, R24, R26 ;  /* 0x000000182818722b */ /* 0x000fe2000000001a */
[----:B------:R-:W-:Y:S02]  /*2f570*/  LEA.HI R26, R11, 0xffffff09, RZ, 0xc ;  /* 0xffffff090b1a7811 */ /* 0x000fe400078f60ff */
[----:B------:R-:W-:Y:S02]  /*2f580*/  LOP3.LUT R11, R2, 0x7fe00000, RZ, 0xfc, !PT ;  /* 0x7fe00000020b7812 */ /* 0x000fe400078efcff */
[----:B------:R-:W-:-:S03]  /*2f590*/  LEA.HI R2, R26, R26, RZ, 0x1 ;  /* 0x0000001a1a027211 */ /* 0x000fc600078f08ff */
[----:B---3--:R-:W-:Y:S01]  /*2f5a0*/  DFMA R24, R40, R24, R28 ;  /* 0x000000182818722b */ /* 0x008fe2000000001c */
[----:B------:R-:W-:-:S05]  /*2f5b0*/  SHF.R.S32.HI R27, RZ, 0x1, R2 ;  /* 0x00000001ff1b7819 */ /* 0x000fca0000011402 */
[----:B------:R-:W-:Y:S02]  /*2f5c0*/  IMAD.IADD R2, R26, 0x1, -R27 ;  /* 0x000000011a027824 */ /* 0x000fe400078e0a1b */
[----:B------:R-:W-:-:S08]  /*2f5d0*/  DFMA R24, R40, R24, R30 ;  /* 0x000000182818722b */ /* 0x000fd0000000001e */
[----:B----4-:R-:W-:-:S08]  /*2f5e0*/  DFMA R24, R40, R24, R32 ;  /* 0x000000182818722b */ /* 0x010fd00000000020 */
[----:B------:R-:W-:-:S08]  /*2f5f0*/  DFMA R24, R40, R24, R34 ;  /* 0x000000182818722b */ /* 0x000fd00000000022 */
[----:B------:R-:W-:Y:S02]  /*2f600*/  DFMA R42, R24, R42, R42 ;  /* 0x0000002a182a722b */ /* 0x000fe4000000002a */
[----:B------:R-:W-:Y:S02]  /*2f610*/  @P0 DFMA R42, R40, R24, 1 ;  /* 0x3ff00000282a042b */ /* 0x000fe40000000018 */
[----:B------:R-:W-:Y:S01]  /*2f620*/  DMUL R24, R10, R8 ;  /* 0x000000080a187228 */ /* 0x000fe20000000000 */
[----:B------:R-:W-:Y:S01]  /*2f630*/  LEA R9, R27, 0x3ff00000, 0x14 ;  /* 0x3ff000001b097811 */ /* 0x000fe200078ea0ff */
[----:B------:R-:W-:-:S04]  /*2f640*/  IMAD.MOV.U32 R8, RZ, RZ, RZ ;  /* 0x000000ffff087224 */ /* 0x000fc800078e00ff */
[----:B------:R-:W-:Y:S02]  /*2f650*/  @P1 DFMA R42, R42, -1, RZ ;  /* 0xbff000002a2a182b */ /* 0x000fe400000000ff */
[----:B------:R-:W-:-:S06]  /*2f660*/  DMUL R26, R8, R24 ;  /* 0x00000018081a7228 */ /* 0x000fcc0000000000 */
[----:B------:R-:W-:-:S08]  /*2f670*/  DMUL R10, R10, R42 ;  /* 0x0000002a0a0a7228 */ /* 0x000fd00000000000 */
[----:B------:R-:W-:Y:S01]  /*2f680*/  DMUL R24, R8, R10 ;  /* 0x0000000a08187228 */ /* 0x000fe20000000000 */
[----:B------:R-:W-:Y:S01]  /*2f690*/  LEA R11, R2, 0x3ff00000, 0x14 ;  /* 0x3ff00000020b7811 */ /* 0x000fe200078ea0ff */
[----:B------:R-:W-:-:S06]  /*2f6a0*/  IMAD.MOV.U32 R10, RZ, RZ, RZ ;  /* 0x000000ffff0a7224 */ /* 0x000fcc00078e00ff */
[C---:B------:R-:W-:Y:S02]  /*2f6b0*/  DMUL R8, R10.reuse, R26 ;  /* 0x0000001a0a087228 */ /* 0x040fe40000000000 */
[----:B------:R-:W-:Y:S01]  /*2f6c0*/  DMUL R10, R10, R24 ;  /* 0x000000180a0a7228 */ /* 0x000fe20000000000 */
[----:B------:R-:W-:Y:S10]  /*2f6d0*/  BRA `(.L_x_1024) ;  /* 0x0000000800d87947 */ /* 0x000ff40003800000 */
.L_x_1014:
        /* <DEDUP_REMOVED lines=11> */
.L_x_1033:
[----:B------:R-:W-:-:S10]  /*2f790*/  DADD R8, R40, -R40 ;  /* 0x0000000028087229 */ /* 0x000fd40000000828 */
[----:B------:R-:W-:Y:S02]  /*2f7a0*/  IMAD.MOV.U32 R10, RZ, RZ, R8 ;  /* 0x000000ffff0a7224 */ /* 0x000fe400078e0008 */
[----:B------:R-:W-:Y:S01]  /*2f7b0*/  IMAD.MOV.U32 R11, RZ, RZ, R9 ;  /* 0x000000ffff0b7224 */ /* 0x000fe200078e0009 */
[----:B------:R-:W-:Y:S06]  /*2f7c0*/  BRA `(.L_x_1024) ;  /* 0x00000008009c7947 */ /* 0x000fec0003800000 */
.L_x_1013:
        /* <DEDUP_REMOVED lines=26> */
.L_x_1035:
[----:B------:R-:W-:Y:S01]  /*2f970*/  DMUL R32, RZ, R40 ;  /* 0x00000028ff207228 */ /* 0x000fe20000000000 */
[----:B------:R-:W-:-:S10]  /*2f980*/  IMAD.MOV.U32 R27, RZ, RZ, RZ ;  /* 0x000000ffff1b7224 */ /* 0x000fd400078e00ff */
.L_x_1036:
[----:B------:R-:W-:Y:S05]  /*2f990*/  BSYNC B2 ;  /* 0x0000000000027941 */ /* 0x000fea0003800000 */
.L_x_1034:
        /* <DEDUP_REMOVED lines=49> */
.L_x_1038:
[----:B------:R-:W-:Y:S01]  /*2fcb0*/  DMUL R10, RZ, R40 ;  /* 0x00000028ff0a7228 */ /* 0x000fe20000000000 */
[----:B------:R-:W-:-:S10]  /*2fcc0*/  IMAD.MOV.U32 R2, RZ, RZ, RZ ;  /* 0x000000ffff027224 */ /* 0x000fd400078e00ff */
.L_x_1039:
[----:B------:R-:W-:Y:S05]  /*2fcd0*/  BSYNC B2 ;  /* 0x0000000000027941 */ /* 0x000fea0003800000 */
.L_x_1037:
        /* <DEDUP_REMOVED lines=24> */
.L_x_1012:
        /* <DEDUP_REMOVED lines=59> */
.L_x_1041:
[----:B------:R-:W-:Y:S05]  /*30210*/  BSYNC B0 ;  /* 0x0000000000007941 */ /* 0x000fea0003800000 */
.L_x_1040:
[----:B------:R-:W-:Y:S02]  /*30220*/  IMAD.MOV.U32 R10, RZ, RZ, R40 ;  /* 0x000000ffff0a7224 */ /* 0x000fe400078e0028 */
[----:B------:R-:W-:-:S07]  /*30230*/  IMAD.MOV.U32 R11, RZ, RZ, R41 ;  /* 0x000000ffff0b7224 */ /* 0x000fce00078e0029 */
.L_x_1024:
[----:B------:R-:W-:Y:S05]  /*30240*/  BSYNC B1 ;  /* 0x0000000000017941 */ /* 0x000fea0003800000 */
.L_x_1011:
        /* <DEDUP_REMOVED lines=53> */
.L_x_1048:
        /* <DEDUP_REMOVED lines=63> */
.L_x_1047:
        /* <DEDUP_REMOVED lines=20> */
.L_x_1050:
        /* <DEDUP_REMOVED lines=29> */
.L_x_1049:
        /* <DEDUP_REMOVED lines=20> */
.L_x_1051:
        /* <DEDUP_REMOVED lines=84> */
.L_x_1052:
[----:B------:R-:W-:Y:S02]  /*31320*/  ULDC UR4, c[0x0][0xe64] ;  /* 0x0003990000047ab9 */ /* 0x000fe40000000800 */
[----:B------:R-:W-:-:S04]  /*31330*/  ISETP.LE.AND P0, PT, RZ, UR4, PT ;  /* 0x00000004ff007c0c */ /* 0x000fc8000bf03270 */
[----:B------:R-:W-:Y:S02]  /*31340*/  FSEL R24, RZ, 3.37028055040000000000e+12, P0 ;  /* 0x54442d18ff187808 */ /* 0x000fe40000000000 */
[----:B------:R-:W-:-:S07]  /*31350*/  FSEL R25, RZ, 2.1426990032196044922, P0 ;  /* 0x400921fbff197808 */ /* 0x000fce0000000000 */
.L_x_1053:
        /* <DEDUP_REMOVED lines=10> */
.L_x_1046:
        /* <DEDUP_REMOVED lines=24> */
.L_x_1056:
        /* <DEDUP_REMOVED lines=62> */
.L_x_1057:
        /* <DEDUP_REMOVED lines=20> */
.L_x_1058:
        /* <DEDUP_REMOVED lines=84> */
.L_x_1059:
[----:B------:R-:W-:Y:S02]  /*31fe0*/  ULDC UR4, c[0x0][0xe64] ;  /* 0x0003990000047ab9 */ /* 0x000fe40000000800 */
[----:B------:R-:W-:-:S04]  /*31ff0*/  ISETP.LE.AND P0, PT, RZ, UR4, PT ;  /* 0x00000004ff007c0c */ /* 0x000fc8000bf03270 */
[----:B------:R-:W-:Y:S02]  /*32000*/  FSEL R24, RZ, 3.37028055040000000000e+12, P0 ;  /* 0x54442d18ff187808 */ /* 0x000fe40000000000 */
[----:B------:R-:W-:-:S07]  /*32010*/  FSEL R25, RZ, 2.1426990032196044922, P0 ;  /* 0x400921fbff197808 */ /* 0x000fce0000000000 */
.L_x_1060:
        /* <DEDUP_REMOVED lines=10> */
.L_x_1055:
        /* <DEDUP_REMOVED lines=28> */
.L_x_1061:
        /* <DEDUP_REMOVED lines=117> */
.L_x_1063:
        /* <DEDUP_REMOVED lines=63> */
.L_x_1062:
        /* <DEDUP_REMOVED lines=21> */
.L_x_1065:
        /* <DEDUP_REMOVED lines=29> */
.L_x_1064:
        /* <DEDUP_REMOVED lines=20> */
.L_x_1066:
        /* <DEDUP_REMOVED lines=84> */
.L_x_1067:
[----:B------:R-:W-:Y:S02]  /*33760*/  ULDC UR4, c[0x0][0xe64] ;  /* 0x0003990000047ab9 */ /* 0x000fe40000000800 */
[----:B------:R-:W-:-:S04]  /*33770*/  ISETP.LE.AND P0, PT, RZ, UR4, PT ;  /* 0x00000004ff007c0c */ /* 0x000fc8000bf03270 */
[----:B------:R-:W-:Y:S02]  /*33780*/  FSEL R24, RZ, 3.37028055040000000000e+12, P0 ;  /* 0x54442d18ff187808 */ /* 0x000fe40000000000 */
[----:B------:R-:W-:-:S07]  /*33790*/  FSEL R25, RZ, 2.1426990032196044922, P0 ;  /* 0x400921fbff197808 */ /* 0x000fce0000000000 */
.L_x_1068:
        /* <DEDUP_REMOVED lines=10> */
.L_x_1045:
        /* <DEDUP_REMOVED lines=60> */
.L_x_1069:
        /* <DEDUP_REMOVED lines=62> */
.L_x_1070:
        /* <DEDUP_REMOVED lines=20> */
.L_x_1071:
        /* <DEDUP_REMOVED lines=84> */
.L_x_1072:
[----:B------:R-:W-:Y:S02]  /*34660*/  ULDC UR4, c[0x0][0xe64] ;  /* 0x0003990000047ab9 */ /* 0x000fe40000000800 */
[----:B------:R-:W-:-:S04]  /*34670*/  ISETP.LE.AND P0, PT, RZ, UR4, PT ;  /* 0x00000004ff007c0c */ /* 0x000fc8000bf03270 */
[----:B------:R-:W-:Y:S02]  /*34680*/  FSEL R24, RZ, 3.37028055040000000000e+12, P0 ;  /* 0x54442d18ff187808 */ /* 0x000fe40000000000 */
[----:B------:R-:W-:-:S07]  /*34690*/  FSEL R25, RZ, 2.1426990032196044922, P0 ;  /* 0x400921fbff197808 */ /* 0x000fce0000000000 */
.L_x_1073:
        /* <DEDUP_REMOVED lines=9> */
.L_x_1044:
        /* <DEDUP_REMOVED lines=27> */
.L_x_1076:
        /* <DEDUP_REMOVED lines=63> */
.L_x_1075:
        /* <DEDUP_REMOVED lines=20> */
.L_x_1078:
        /* <DEDUP_REMOVED lines=29> */
.L_x_1077:
        /* <DEDUP_REMOVED lines=87> */
.L_x_1074:
        /* <DEDUP_REMOVED lines=77> */
[----:B------:R-:W-:-:S03]  /*35a20*/  IMAD.MOV.U32 R26, RZ, RZ, 0x7f3321d2 ;  /* 0x7f3321d2ff1a7424 */ /* 0x000fc600078e00ff */
[----:B------:R-:W-:Y:S02]  /*35a30*/  FSEL R27, R31, R27, !P1 ;  /* 0x0000001b1f1b7208 */ /* 0x000fe40004800000 */
[----:B------:R-:W-:Y:S02]  /*35a40*/  @!P2 FSEL R27, R28, 1.8213495016098022461, !P0 ;  /* 0x3fe921fb1c1ba808 */ /* 0x000fe40004000000 */
[----:B------:R-:W-:Y:S01]  /*35a50*/  FSEL R31, R30, R33, !P1 ;  /* 0x000000211e1f7208 */ /* 0x000fe20004800000 */
[----:B------:R-:W-:Y:S01]  /*35a60*/  DSETP.GTU.AND P1, PT, |R24|, +INF , PT ;  /* 0x7ff000001800742a */ /* 0x000fe20003f2c200 */
[----:B------:R-:W-:Y:S02]  /*35a70*/  @!P2 FSEL R31, R26, 3.37028055040000000000e+12, !P0 ;  /* 0x54442d181a1fa808 */ /* 0x000fe40004000000 */
[----:B0-----:R-:W-:-:S03]  /*35a80*/  LOP3.LUT R27, R27, 0x80000000, R2, 0xb8, !PT ;  /* 0x800000001b1b7812 */ /* 0x001fc600078eb802 */
[----:B------:R-:W-:Y:S02]  /*35a90*/  FSEL R24, R24, R31, P1 ;  /* 0x0000001f18187208 */ /* 0x000fe40000800000 */
[----:B------:R-:W-:Y:S01]  /*35aa0*/  FSEL R25, R25, R27, P1 ;  /* 0x0000001b19197208 */ /* 0x000fe20000800000 */
[----:B------:R-:W-:Y:S06]  /*35ab0*/  BRA `(.L_x_1054) ;  /* 0x0000001c00207947 */ /* 0x000fec0003800000 */
.L_x_1043:
        /* <DEDUP_REMOVED lines=9> */
[----:B------:R-:W-:-:S04]  /*35b50*/  ISETP.GT.U32.AND P0, PT, R30, R28, PT ;  /* 0x0000001c1e00720c */ /* 0x000fc80003f04070 */
[CC--:B------:R-:W-:Y:S02]  /*35b60*/  ISETP.GT.U32.AND.EX P2, PT, R31.reuse, R29.reuse, PT, P0 ;  /* 0x0000001d1f00720c */ /* 0x0c0fe40003f44100 */
[CC--:B------:R-:W-:Y:S02]  /*35b70*/  ISETP.LT.U32.AND P0, PT, R30.reuse, R28.reuse, PT ;  /* 0x0000001c1e00720c */ /* 0x0c0fe40003f01070 */
[CC--:B------:R-:W-:Y:S02]  /*35b80*/  SEL R25, R31.reuse, R29.reuse, P2 ;  /* 0x0000001d1f197207 */ /* 0x0c0fe40001000000 */
[----:B------:R-:W-:Y:S02]  /*35b90*/  ISETP.LT.U32.AND.EX P0, PT, R31, R29, PT, P0 ;  /* 0x0000001d1f00720c */ /* 0x000fe40003f01100 */
[----:B------:R-:W-:Y:S02]  /*35ba0*/  LOP3.LUT R2, R25, 0xffc00000, RZ, 0xc0, !PT ;  /* 0xffc0000019027812 */ /* 0x000fe400078ec0ff */
[----:B------:R-:W-:-:S02]  /*35bb0*/  SEL R26, R30, R28, P0 ;  /* 0x0000001c1e1a7207 */ /* 0x000fc40000000000 */
[----:B------:R-:W-:Y:S01]  /*35bc0*/  SEL R27, R31, R29, P0 ;  /* 0x0000001d1f1b7207 */ /* 0x000fe20000000000 */
[----:B------:R-:W-:Y:S01]  /*35bd0*/  IMAD.U32 R31, RZ, RZ, UR6 ;  /* 0x00000006ff1f7e24 */ /* 0x000fe2000f8e00ff */
[----:B------:R-:W-:Y:S02]  /*35be0*/  IADD3 R33, -R2, 0x7fd00000, RZ ;  /* 0x7fd0000002217810 */ /* 0x000fe40007ffe1ff */
[----:B------:R-:W-:-:S04]  /*35bf0*/  SEL R24, R30, R28, P2 ;  /* 0x0000001c1e187207 */ /* 0x000fc80001000000 */
[C---:B------:R-:W-:Y:S02]  /*35c00*/  DMUL R34, R32.reuse, R26 ;  /* 0x0000001a20227228 */ /* 0x040fe40000000000 */
[----:B------:R-:W-:-:S06]  /*35c10*/  DMUL R28, R32, R24 ;  /* 0x00000018201c7228 */ /* 0x000fcc0000000000 */
[----:B------:R-:W-:-:S08]  /*35c20*/  DMUL R34, R34, R34 ;  /* 0x0000002222227228 */ /* 0x000fd00000000000 */
[----:B------:R-:W-:Y:S01]  /*35c30*/  DFMA R28, R28, R28, R34 ;  /* 0x0000001c1c1c722b */ /* 0x000fe20000000022 */
[----:B------:R-:W-:-:S07]  /*35c40*/  IMAD.MOV.U32 R34, RZ, RZ, RZ ;  /* 0x000000ffff227224 */ /* 0x000fce00078e00ff */
[----:B------:R-:W-:Y:S02]  /*35c50*/  DSETP.MIN.AND P0, P2, R28, UR4, PT ;  /* 0x000000041c007e2a */ /* 0x000fe4000ba00000 */
[----:B------:R-:W-:-:S05]  /*35c60*/  IMAD.MOV.U32 R30, RZ, RZ, R29 ;  /* 0x000000ffff1e7224 */ /* 0x000fca00078e001d */
[----:B------:R-:W-:Y:S01]  /*35c70*/  FSEL R33, R30, UR6, P0 ;  /* 0x000000061e217c08 */ /* 0x000fe20008000000 */
[----:B------:R-:W-:-:S05]  /*35c80*/  IMAD.MOV.U32 R30, RZ, RZ, R28 ;  /* 0x000000ffff1e7224 */ /* 0x000fca00078e001c */
[----:B------:R-:W-:Y:S01]  /*35c90*/  SEL R32, R30, UR4, P0 ;  /* 0x000000041e207c07 */ /* 0x000fe20008000000 */
[----:B------:R-:W-:Y:S01]  /*35ca0*/  DSETP.NEU.AND P0, PT, R26, RZ, PT ;  /* 0x000000ff1a00722a */ /* 0x000fe20003f0d000 */
[----:B------:R-:W-:Y:S02]  /*35cb0*/  @P2 LOP3.LUT R33, R31, 0x80000, RZ, 0xfc, !PT ;  /* 0x000800001f212812 */ /* 0x000fe400078efcff */
[----:B------:R-:W-:Y:S02]  /*35cc0*/  ISETP.GE.U32.AND P2, PT, R27, 0x7ff00000, PT ;  /* 0x7ff000001b00780c */ /* 0x000fe40003f46070 */
        /* <DEDUP_REMOVED lines=104> */
.L_x_1080:
[----:B------:R-:W-:Y:S05]  /*36350*/  BSYNC B0 ;  /* 0x0000000000007941 */ /* 0x000fea0003800000 */
.L_x_1079:
[----:B------:R-:W-:Y:S05]  /*36360*/  @P0 BRA P2, `(.L_x_1081) ;  /* 0x0000000000180947 */ /* 0x000fea0001000000 */
[----:B------:R-:W-:Y:S01]  /*36370*/  IMAD.MOV.U32 R24, RZ, RZ, R40 ;  /* 0x000000ffff187224 */ /* 0x000fe200078e0028 */
[----:B------:R-:W-:Y:S01]  /*36380*/  MOV R26, 0x363d0 ;  /* 0x000363d0001a7802 */ /* 0x000fe20000000f00 */
[----:B------:R-:W-:Y:S02]  /*36390*/  IMAD.MOV.U32 R25, RZ, RZ, R41 ;  /* 0x000000ffff197224 */ /* 0x000fe400078e0029 */
[----:B------:R-:W-:Y:S02]  /*363a0*/  IMAD.MOV.U32 R28, RZ, RZ, R52 ;  /* 0x000000ffff1c7224 */ /* 0x000fe400078e0034 */
[----:B------:R-:W-:-:S07]  /*363b0*/  IMAD.MOV.U32 R27, RZ, RZ, R53 ;  /* 0x000000ffff1b7224 */ /* 0x000fce00078e0035 */
[----:B------:R-:W-:Y:S05]  /*363c0*/  CALL.REL.NOINC `($__internal_1_$__cuda_sm20_div_rn_f64_full) ;  /* 0x00000164005c7944 */ /* 0x000fea0003c00000 */
.L_x_1081:
        /* <DEDUP_REMOVED lines=84> */
.L_x_1082:
[----:B------:R-:W-:Y:S02]  /*36910*/  ULDC UR4, c[0x0][0xe64] ;  /* 0x0003990000047ab9 */ /* 0x000fe40000000800 */
[----:B------:R-:W-:-:S04]  /*36920*/  ISETP.LE.AND P0, PT, RZ, UR4, PT ;  /* 0x00000004ff007c0c */ /* 0x000fc8000bf03270 */
[----:B------:R-:W-:Y:S02]  /*36930*/  FSEL R24, RZ, 3.37028055040000000000e+12, P0 ;  /* 0x54442d18ff187808 */ /* 0x000fe40000000000 */
[----:B------:R-:W-:-:S07]  /*36940*/  FSEL R25, RZ, 2.1426990032196044922, P0 ;  /* 0x400921fbff197808 */ /* 0x000fce0000000000 */
.L_x_1083:
        /* <DEDUP_REMOVED lines=10> */
.L_x_1042:
[----:B------:R-:W0:Y:S01]  /*369f0*/  LDC.64 R40, c[0x0][0xe60] ;  /* 0x00039800ff287b82 */ /* 0x000e220000000a00 */
[----:B------:R-:W-:Y:S02]  /*36a00*/  IMAD.MOV.U32 R24, RZ, RZ, R20 ;  /* 0x000000ffff187224 */ /* 0x000fe400078e0014 */
[----:B------:R-:W-:Y:S01]  /*36a10*/  IMAD.MOV.U32 R25, RZ, RZ, R21 ;  /* 0x000000ffff197224 */ /* 0x000fe200078e0015 */
[----:B0-----:R-:W-:-:S14]  /*36a20*/  DSETP.GEU.AND P0, PT, |R40|, 1.4916681462400413487e-154, PT ;  /* 0x200000002800742a */ /* 0x001fdc0003f0e200 */
[----:B------:R-:W-:Y:S05]  /*36a30*/  @P0 BRA `(.L_x_1084) ;  /* 0x0000000000180947 */ /* 0x000fea0003800000 */
[----:B------:R-:W0:Y:S02]  /*36a40*/  LDC.64 R24, c[0x0][0xe68] ;  /* 0x00039a00ff187b82 */ /* 0x000e240000000a00 */
[----:B0-----:R-:W-:Y:S01]  /*36a50*/  DSETP.GEU.AND P0, PT, |R24|, 1.4916681462400413487e-154, PT ;  /* 0x200000001800742a */ /* 0x001fe20003f0e200 */
[----:B------:R-:W-:Y:S02]  /*36a60*/  IMAD.MOV.U32 R24, RZ, RZ, R20 ;  /* 0x000000ffff187224 */ /* 0x000fe400078e0014 */
[----:B------:R-:W-:-:S11]  /*36a70*/  IMAD.MOV.U32 R25, RZ, RZ, R21 ;  /* 0x000000ffff197224 */ /* 0x000fd600078e0015 */
[----:B------:R-:W-:Y:S02]  /*36a80*/  @!P0 IMAD.MOV.U32 R24, RZ, RZ, R22 ;  /* 0x000000ffff188224 */ /* 0x000fe400078e0016 */
[----:B------:R-:W-:-:S07]  /*36a90*/  @!P0 IMAD.MOV.U32 R25, RZ, RZ, R23 ;  /* 0x000000ffff198224 */ /* 0x000fce00078e0017 */
.L_x_1084:
        /* <DEDUP_REMOVED lines=18> */
.L_x_1085:
        /* <DEDUP_REMOVED lines=62> */
.L_x_1086:
        /* <DEDUP_REMOVED lines=28> */
.L_x_1087:
        /* <DEDUP_REMOVED lines=84> */
.L_x_1088:
[----:B------:R-:W-:Y:S02]  /*376a0*/  FSEL R24, RZ, 3.37028055040000000000e+12, P0 ;  /* 0x54442d18ff187808 */ /* 0x000fe40000000000 */
[----:B------:R-:W-:-:S07]  /*376b0*/  FSEL R25, RZ, 2.1426990032196044922, P0 ;  /* 0x400921fbff197808 */ /* 0x000fce0000000000 */
.L_x_1089:
        /* <DEDUP_REMOVED lines=8> */
.L_x_1054:
[----:B------:R-:W-:Y:S01]  /*37740*/  DMUL R40, R12, R24 ;  /* 0x000000180c287228 */ /* 0x000fe20000000000 */
        /* <DEDUP_REMOVED lines=75> */
.L_x_1096:
[----:B------:R-:W-:Y:S05]  /*37c00*/  BSYNC B0 ;  /* 0x0000000000007941 */ /* 0x000fea0003800000 */
.L_x_1095:
        /* <DEDUP_REMOVED lines=26> */
.L_x_1098:
[----:B------:R-:W-:Y:S01]  /*37db0*/  DMUL R12, RZ, R40 ;  /* 0x00000028ff0c7228 */ /* 0x000fe20000000000 */
[----:B------:R-:W-:-:S10]  /*37dc0*/  IMAD.MOV.U32 R2, RZ, RZ, RZ ;  /* 0x000000ffff027224 */ /* 0x000fd400078e00ff */
.L_x_1099:
[----:B------:R-:W-:Y:S05]  /*37dd0*/  BSYNC B2 ;  /* 0x0000000000027941 */ /* 0x000fea0003800000 */
.L_x_1097:
        /* <DEDUP_REMOVED lines=49> */
.L_x_1101:
[----:B------:R-:W-:Y:S01]  /*380f0*/  DMUL R42, RZ, R40 ;  /* 0x00000028ff2a7228 */ /* 0x000fe20000000000 */
[----:B------:R-:W-:-:S10]  /*38100*/  IMAD.MOV.U32 R2, RZ, RZ, RZ ;  /* 0x000000ffff027224 */ /* 0x000fd400078e00ff */
.L_x_1102:
[----:B------:R-:W-:Y:S05]  /*38110*/  BSYNC B2 ;  /* 0x0000000000027941 */ /* 0x000fea0003800000 */
.L_x_1100:
        /* <DEDUP_REMOVED lines=25> */
.L_x_1094:
        /* <DEDUP_REMOVED lines=63> */
.L_x_1105:
[----:B------:R-:W-:Y:S05]  /*386a0*/  BSYNC B0 ;  /* 0x0000000000007941 */ /* 0x000fea0003800000 */
.L_x_1104:
        /* <DEDUP_REMOVED lines=26> */
.L_x_1107:
[----:B------:R-:W-:Y:S01]  /*38850*/  DMUL R12, RZ, R40 ;  /* 0x00000028ff0c7228 */ /* 0x000fe20000000000 */
[----:B------:R-:W-:-:S10]  /*38860*/  IMAD.MOV.U32 R2, RZ, RZ, RZ ;  /* 0x000000ffff027224 */ /* 0x000fd400078e00ff */
.L_x_1108:
[----:B------:R-:W-:Y:S05]  /*38870*/  BSYNC B2 ;  /* 0x0000000000027941 */ /* 0x000fea0003800000 */
.L_x_1106:
        /* <DEDUP_REMOVED lines=49> */
.L_x_1110:
[----:B------:R-:W-:Y:S01]  /*38b90*/  DMUL R42, RZ, R40 ;  /* 0x00000028ff2a7228 */ /* 0x000fe20000000000 */
[----:B------:R-:W-:-:S10]  /*38ba0*/  IMAD.MOV.U32 R2, RZ, RZ, RZ ;  /* 0x000000ffff027224 */ /* 0x000fd400078e00ff */
.L_x_1111:
[----:B------:R-:W-:Y:S05]  /*38bb0*/  BSYNC B2 ;  /* 0x0000000000027941 */ /* 0x000fea0003800000 */
.L_x_1109:
        /* <DEDUP_REMOVED lines=39> */
.L_x_1093:
        /* <DEDUP_REMOVED lines=11> */
.L_x_1112:
[----:B------:R-:W-:-:S10]  /*38ee0*/  DADD R12, R40, -R40 ;  /* 0x00000000280c7229 */ /* 0x000fd40000000828 */
[----:B------:R-:W-:Y:S02]  /*38ef0*/  IMAD.MOV.U32 R14, RZ, RZ, R12 ;  /* 0x000000ffff0e7224 */ /* 0x000fe400078e000c */
[----:B------:R-:W-:Y:S01]  /*38f00*/  IMAD.MOV.U32 R15, RZ, RZ, R13 ;  /* 0x000000ffff0f7224 */ /* 0x000fe200078e000d */
[----:B------:R-:W-:Y:S06]  /*38f10*/  BRA `(.L_x_1103) ;  /* 0x00000008009c7947 */ /* 0x000fec0003800000 */
.L_x_1092:
        /* <DEDUP_REMOVED lines=26> */
.L_x_1114:
[----:B------:R-:W-:Y:S01]  /*390c0*/  DMUL R32, RZ, R40 ;  /* 0x00000028ff207228 */ /* 0x000fe20000000000 */
[----:B------:R-:W-:-:S10]  /*390d0*/  IMAD.MOV.U32 R27, RZ, RZ, RZ ;  /* 0x000000ffff1b7224 */ /* 0x000fd400078e00ff */
.L_x_1115:
[----:B------:R-:W-:Y:S05]  /*390e0*/  BSYNC B2 ;  /* 0x0000000000027941 */ /* 0x000fea0003800000 */
.L_x_1113:
        /* <DEDUP_REMOVED lines=49> */
.L_x_1117:
[----:B------:R-:W-:Y:S01]  /*39400*/  DMUL R14, RZ, R40 ;  /* 0x00000028ff0e7228 */ /* 0x000fe20000000000 */
[----:B------:R-:W-:-:S10]  /*39410*/  IMAD.MOV.U32 R2, RZ, RZ, RZ ;  /* 0x000000ffff027224 */ /* 0x000fd400078e00ff */
.L_x_1118:
[----:B------:R-:W-:Y:S05]  /*39420*/  BSYNC B2 ;  /* 0x0000000000027941 */ /* 0x000fea0003800000 */
.L_x_1116:
        /* <DEDUP_REMOVED lines=24> */
.L_x_1091:
        /* <DEDUP_REMOVED lines=59> */
.L_x_1120:
[----:B------:R-:W-:Y:S05]  /*39960*/  BSYNC B0 ;  /* 0x0000000000007941 */ /* 0x000fea0003800000 */
.L_x_1119:
[----:B------:R-:W-:Y:S02]  /*39970*/  IMAD.MOV.U32 R14, RZ, RZ, R40 ;  /* 0x000000ffff0e7224 */ /* 0x000fe400078e0028 */
[----:B------:R-:W-:-:S07]  /*39980*/  IMAD.MOV.U32 R15, RZ, RZ, R41 ;  /* 0x000000ffff0f7224 */ /* 0x000fce00078e0029 */
.L_x_1103:
[----:B------:R-:W-:Y:S05]  /*39990*/  BSYNC B1 ;  /* 0x0000000000017941 */ /* 0x000fea0003800000 */
.L_x_1090:
        /* <DEDUP_REMOVED lines=53> */
.L_x_1127:
        /* <DEDUP_REMOVED lines=63> */
.L_x_1126:
        /* <DEDUP_REMOVED lines=20> */
.L_x_1129:
        /* <DEDUP_REMOVED lines=29> */
.L_x_1128:
        /* <DEDUP_REMOVED lines=20> */
.L_x_1130:
        /* <DEDUP_REMOVED lines=84> */
.L_x_1131:
[----:B------:R-:W-:Y:S02]  /*3aa70*/  ULDC UR4, c[0x0][0xe64] ;  /* 0x0003990000047ab9 */ /* 0x000fe40000000800 */
[----:B------:R-:W-:-:S04]  /*3aa80*/  ISETP.LE.AND P0, PT, RZ, UR4, PT ;  /* 0x00000004ff007c0c */ /* 0x000fc8000bf03270 */
[----:B------:R-:W-:Y:S02]  /*3aa90*/  FSEL R24, RZ, 3.37028055040000000000e+12, P0 ;  /* 0x54442d18ff187808 */ /* 0x000fe40000000000 */
[----:B------:R-:W-:-:S07]  /*3aaa0*/  FSEL R25, RZ, 2.1426990032196044922, P0 ;  /* 0x400921fbff197808 */ /* 0x000fce0000000000 */
.L_x_1132:
        /* <DEDUP_REMOVED lines=10> */
.L_x_1125:
        /* <DEDUP_REMOVED lines=24> */
.L_x_1135:
        /* <DEDUP_REMOVED lines=62> */
.L_x_1136:
        /* <DEDUP_REMOVED lines=20> */
.L_x_1137:
        /* <DEDUP_REMOVED lines=84> */
.L_x_1138:
[----:B------:R-:W-:Y:S02]  /*3b730*/  ULDC UR4, c[0x0][0xe64] ;  /* 0x0003990000047ab9 */ /* 0x000fe40000000800 */
[----:B------:R-:W-:-:S04]  /*3b740*/  ISETP.LE.AND P0, PT, RZ, UR4, PT ;  /* 0x00000004ff007c0c */ /* 0x000fc8000bf03270 */
[----:B------:R-:W-:Y:S02]  /*3b750*/  FSEL R24, RZ, 3.37028055040000000000e+12, P0 ;  /* 0x54442d18ff187808 */ /* 0x000fe40000000000 */
[----:B------:R-:W-:-:S07]  /*3b760*/  FSEL R25, RZ, 2.1426990032196044922, P0 ;  /* 0x400921fbff197808 */ /* 0x000fce0000000000 */
.L_x_1139:
        /* <DEDUP_REMOVED lines=10> */
.L_x_1134:
        /* <DEDUP_REMOVED lines=28> */
.L_x_1140:
        /* <DEDUP_REMOVED lines=117> */
.L_x_1142:
        /* <DEDUP_REMOVED lines=63> */
.L_x_1141:
        /* <DEDUP_REMOVED lines=21> */
.L_x_1144:
        /* <DEDUP_REMOVED lines=29> */
.L_x_1143:
        /* <DEDUP_REMOVED lines=20> */
.L_x_1145:
        /* <DEDUP_REMOVED lines=84> */
.L_x_1146:
[----:B------:R-:W-:Y:S02]  /*3ceb0*/  ULDC UR4, c[0x0][0xe64] ;  /* 0x0003990000047ab9 */ /* 0x000fe40000000800 */
[----:B------:R-:W-:-:S04]  /*3cec0*/  ISETP.LE.AND P0, PT, RZ, UR4, PT ;  /* 0x00000004ff007c0c */ /* 0x000fc8000bf03270 */
[----:B------:R-:W-:Y:S02]  /*3ced0*/  FSEL R24, RZ, 3.37028055040000000000e+12, P0 ;  /* 0x54442d18ff187808 */ /* 0x000fe40000000000 */
[----:B------:R-:W-:-:S07]  /*3cee0*/  FSEL R25, RZ, 2.1426990032196044922, P0 ;  /* 0x400921fbff197808 */ /* 0x000fce0000000000 */
.L_x_1147:
        /* <DEDUP_REMOVED lines=10> */
.L_x_1124:
        /* <DEDUP_REMOVED lines=60> */
.L_x_1148:
        /* <DEDUP_REMOVED lines=62> */
.L_x_1149:
        /* <DEDUP_REMOVED lines=20> */
.L_x_1150:
        /* <DEDUP_REMOVED lines=84> */
.L_x_1151:
[----:B------:R-:W-:Y:S02]  /*3ddb0*/  ULDC UR4, c[0x0][0xe64] ;  /* 0x0003990000047ab9 */ /* 0x000fe40000000800 */
[----:B------:R-:W-:-:S04]  /*3ddc0*/  ISETP.LE.AND P0, PT, RZ, UR4, PT ;  /* 0x00000004ff007c0c */ /* 0x000fc8000bf03270 */
[----:B------:R-:W-:Y:S02]  /*3ddd0*/  FSEL R24, RZ, 3.37028055040000000000e+12, P0 ;  /* 0x54442d18ff187808 */ /* 0x000fe40000000000 */
[----:B------:R-:W-:-:S07]  /*3dde0*/  FSEL R25, RZ, 2.1426990032196044922, P0 ;  /* 0x400921fbff197808 */ /* 0x000fce0000000000 */
.L_x_1152:
        /* <DEDUP_REMOVED lines=9> */
.L_x_1123:
        /* <DEDUP_REMOVED lines=27> */
.L_x_1155:
        /* <DEDUP_REMOVED lines=63> */
.L_x_1154:
        /* <DEDUP_REMOVED lines=20> */
.L_x_1157:
        /* <DEDUP_REMOVED lines=29> */
.L_x_1156:
        /* <DEDUP_REMOVED lines=87> */
.L_x_1153:
        /* <DEDUP_REMOVED lines=87> */
.L_x_1122:
        /* <DEDUP_REMOVED lines=137> */
.L_x_1159:
[----:B------:R-:W-:Y:S05]  /*3faa0*/  BSYNC B0 ;  /* 0x0000000000007941 */ /* 0x000fea0003800000 */
.L_x_1158:
[----:B------:R-:W-:Y:S05]  /*3fab0*/  @P0 BRA P2, `(.L_x_1160) ;  /* 0x0000000000180947 */ /* 0x000fea0001000000 */
[----:B------:R-:W-:Y:S01]  /*3fac0*/  IMAD.MOV.U32 R24, RZ, RZ, R40 ;  /* 0x000000ffff187224 */ /* 0x000fe200078e0028 */
[----:B------:R-:W-:Y:S01]  /*3fad0*/  MOV R26, 0x3fb20 ;  /* 0x0003fb20001a7802 */ /* 0x000fe20000000f00 */
[----:B------:R-:W-:Y:S02]  /*3fae0*/  IMAD.MOV.U32 R25, RZ, RZ, R41 ;  /* 0x000000ffff197224 */ /* 0x000fe400078e0029 */
[----:B------:R-:W-:Y:S02]  /*3faf0*/  IMAD.MOV.U32 R28, RZ, RZ, R52 ;  /* 0x000000ffff1c7224 */ /* 0x000fe400078e0034 */
[----:B------:R-:W-:-:S07]  /*3fb00*/  IMAD.MOV.U32 R27, RZ, RZ, R53 ;  /* 0x000000ffff1b7224 */ /* 0x000fce00078e0035 */
[----:B------:R-:W-:Y:S05]  /*3fb10*/  CALL.REL.NOINC `($__internal_1_$__cuda_sm20_div_rn_f64_full) ;  /* 0x000000cc00887944 */ /* 0x000fea0003c00000 */
.L_x_1160:
        /* <DEDUP_REMOVED lines=84> */
.L_x_1161:
[----:B------:R-:W-:Y:S02]  /*40060*/  ULDC UR4, c[0x0][0xe64] ;  /* 0x0003990000047ab9 */ /* 0x000fe40000000800 */
[----:B------:R-:W-:-:S04]  /*40070*/  ISETP.LE.AND P0, PT, RZ, UR4, PT ;  /* 0x00000004ff007c0c */ /* 0x000fc8000bf03270 */
[----:B------:R-:W-:Y:S02]  /*40080*/  FSEL R24, RZ, 3.37028055040000000000e+12, P0 ;  /* 0x54442d18ff187808 */ /* 0x000fe40000000000 */
[----:B------:R-:W-:-:S07]  /*40090*/  FSEL R25, RZ, 2.1426990032196044922, P0 ;  /* 0x400921fbff197808 */ /* 0x000fce0000000000 */
.L_x_1162:
        /* <DEDUP_REMOVED lines=10> */
.L_x_1121:
        /* <DEDUP_REMOVED lines=11> */
.L_x_1163:
        /* <DEDUP_REMOVED lines=18> */
.L_x_1164:
        /* <DEDUP_REMOVED lines=62> */
.L_x_1165:
        /* <DEDUP_REMOVED lines=28> */
.L_x_1166:
        /* <DEDUP_REMOVED lines=84> */
.L_x_1167:
[----:B------:R-:W-:Y:S02]  /*40df0*/  FSEL R24, RZ, 3.37028055040000000000e+12, P0 ;  /* 0x54442d18ff187808 */ /* 0x000fe40000000000 */
[----:B------:R-:W-:-:S07]  /*40e00*/  FSEL R25, RZ, 2.1426990032196044922, P0 ;  /* 0x400921fbff197808 */ /* 0x000fce0000000000 */
.L_x_1168:
        /* <DEDUP_REMOVED lines=8> */
.L_x_1133:
        /* <DEDUP_REMOVED lines=76> */
.L_x_1175:
[----:B------:R-:W-:Y:S05]  /*41350*/  BSYNC B0 ;  /* 0x0000000000007941 */ /* 0x000fea0003800000 */
.L_x_1174:
        /* <DEDUP_REMOVED lines=26> */
.L_x_1177:
[----:B------:R-:W-:Y:S01]  /*41500*/  DMUL R16, RZ, R40 ;  /* 0x00000028ff107228 */ /* 0x000fe20000000000 */
[----:B------:R-:W-:-:S10]  /*41510*/  IMAD.MOV.U32 R2, RZ, RZ, RZ ;  /* 0x000000ffff027224 */ /* 0x000fd400078e00ff */
.L_x_1178:
[----:B------:R-:W-:Y:S05]  /*41520*/  BSYNC B2 ;  /* 0x0000000000027941 */ /* 0x000fea0003800000 */
.L_x_1176:
        /* <DEDUP_REMOVED lines=49> */
.L_x_1180:
[----:B------:R-:W-:Y:S01]  /*41840*/  DMUL R42, RZ, R40 ;  /* 0x00000028ff2a7228 */ /* 0x000fe20000000000 */
[----:B------:R-:W-:-:S10]  /*41850*/  IMAD.MOV.U32 R2, RZ, RZ, RZ ;  /* 0x000000ffff027224 */ /* 0x000fd400078e00ff */
.L_x_1181:
[----:B------:R-:W-:Y:S05]  /*41860*/  BSYNC B2 ;  /* 0x0000000000027941 */ /* 0x000fea0003800000 */
.L_x_1179:
        /* <DEDUP_REMOVED lines=25> */
.L_x_1173:
        /* <DEDUP_REMOVED lines=63> */
.L_x_1184:
[----:B------:R-:W-:Y:S05]  /*41df0*/  BSYNC B0 ;  /* 0x0000000000007941 */ /* 0x000fea0003800000 */
.L_x_1183:
        /* <DEDUP_REMOVED lines=26> */
.L_x_1186:
[----:B------:R-:W-:Y:S01]  /*41fa0*/  DMUL R16, RZ, R40 ;  /* 0x00000028ff107228 */ /* 0x000fe20000000000 */
[----:B------:R-:W-:-:S10]  /*41fb0*/  IMAD.MOV.U32 R2, RZ, RZ, RZ ;  /* 0x000000ffff027224 */ /* 0x000fd400078e00ff */
.L_x_1187:
[----:B------:R-:W-:Y:S05]  /*41fc0*/  BSYNC B2 ;  /* 0x0000000000027941 */ /* 0x000fea0003800000 */
.L_x_1185:
        /* <DEDUP_REMOVED lines=49> */
.L_x_1189:
[----:B------:R-:W-:Y:S01]  /*422e0*/  DMUL R42, RZ, R40 ;  /* 0x00000028ff2a7228 */ /* 0x000fe20000000000 */
[----:B------:R-:W-:-:S10]  /*422f0*/  IMAD.MOV.U32 R2, RZ, RZ, RZ ;  /* 0x000000ffff027224 */ /* 0x000fd400078e00ff */
.L_x_1190:
[----:B------:R-:W-:Y:S05]  /*42300*/  BSYNC B2 ;  /* 0x0000000000027941 */ /* 0x000fea0003800000 */
.L_x_1188:
        /* <DEDUP_REMOVED lines=39> */
.L_x_1172:
        /* <DEDUP_REMOVED lines=11> */
.L_x_1191:
[----:B------:R-:W-:-:S10]  /*42630*/  DADD R16, R40, -R40 ;  /* 0x0000000028107229 */ /* 0x000fd40000000828 */
[----:B------:R-:W-:Y:S02]  /*42640*/  IMAD.MOV.U32 R18, RZ, RZ, R16 ;  /* 0x000000ffff127224 */ /* 0x000fe400078e0010 */
[----:B------:R-:W-:Y:S01]  /*42650*/  IMAD.MOV.U32 R19, RZ, RZ, R17 ;  /* 0x000000ffff137224 */ /* 0x000fe200078e0011 */
[----:B------:R-:W-:Y:S06]  /*42660*/  BRA `(.L_x_1182) ;  /* 0x00000008009c7947 */ /* 0x000fec0003800000 */
.L_x_1171:
        /* <DEDUP_REMOVED lines=26> */
.L_x_1193:
[----:B------:R-:W-:Y:S01]  /*42810*/  DMUL R32, RZ, R40 ;  /* 0x00000028ff207228 */ /* 0x000fe20000000000 */
[----:B------:R-:W-:-:S10]  /*42820*/  IMAD.MOV.U32 R27, RZ, RZ, RZ ;  /* 0x000000ffff1b7224 */ /* 0x000fd400078e00ff */
.L_x_1194:
[----:B------:R-:W-:Y:S05]  /*42830*/  BSYNC B2 ;  /* 0x0000000000027941 */ /* 0x000fea0003800000 */
.L_x_1192:
        /* <DEDUP_REMOVED lines=49> */
.L_x_1196:
[----:B------:R-:W-:Y:S01]  /*42b50*/  DMUL R18, RZ, R40 ;  /* 0x00000028ff127228 */ /* 0x000fe20000000000 */
[----:B------:R-:W-:-:S10]  /*42b60*/  IMAD.MOV.U32 R2, RZ, RZ, RZ ;  /* 0x000000ffff027224 */ /* 0x000fd400078e00ff */
.L_x_1197:
[----:B------:R-:W-:Y:S05]  /*42b70*/  BSYNC B2 ;  /* 0x0000000000027941 */ /* 0x000fea0003800000 */
.L_x_1195:
        /* <DEDUP_REMOVED lines=24> */
.L_x_1170:
        /* <DEDUP_REMOVED lines=59> */
.L_x_1199:
[----:B------:R-:W-:Y:S05]  /*430b0*/  BSYNC B0 ;  /* 0x0000000000007941 */ /* 0x000fea0003800000 */
.L_x_1198:
[----:B------:R-:W-:Y:S02]  /*430c0*/  IMAD.MOV.U32 R18, RZ, RZ, R40 ;  /* 0x000000ffff127224 */ /* 0x000fe400078e0028 */
[----:B------:R-:W-:-:S07]  /*430d0*/  IMAD.MOV.U32 R19, RZ, RZ, R41 ;  /* 0x000000ffff137224 */ /* 0x000fce00078e0029 */
.L_x_1182:
[----:B------:R-:W-:Y:S05]  /*430e0*/  BSYNC B1 ;  /* 0x0000000000017941 */ /* 0x000fea0003800000 */
.L_x_1169:
        /* <DEDUP_REMOVED lines=53> */
.L_x_1206:
        /* <DEDUP_REMOVED lines=63> */
.L_x_1205:
        /* <DEDUP_REMOVED lines=20> */
.L_x_1208:
        /* <DEDUP_REMOVED lines=29> */
.L_x_1207:
        /* <DEDUP_REMOVED lines=20> */
.L_x_1209:
        /* <DEDUP_REMOVED lines=84> */
.L_x_1210:
[----:B------:R-:W-:Y:S02]  /*441c0*/  ULDC UR4, c[0x0][0xe64] ;  /* 0x0003990000047ab9 */ /* 0x000fe40000000800 */
[----:B------:R-:W-:-:S04]  /*441d0*/  ISETP.LE.AND P0, PT, RZ, UR4, PT ;  /* 0x00000004ff007c0c */ /* 0x000fc8000bf03270 */
[----:B------:R-:W-:Y:S02]  /*441e0*/  FSEL R24, RZ, 3.37028055040000000000e+12, P0 ;  /* 0x54442d18ff187808 */ /* 0x000fe40000000000 */
[----:B------:R-:W-:-:S07]  /*441f0*/  FSEL R25, RZ, 2.1426990032196044922, P0 ;  /* 0x400921fbff197808 */ /* 0x000fce0000000000 */
.L_x_1211:
        /* <DEDUP_REMOVED lines=10> */
.L_x_1204:
        /* <DEDUP_REMOVED lines=24> */
.L_x_1214:
        /* <DEDUP_REMOVED lines=62> */
.L_x_1215:
        /* <DEDUP_REMOVED lines=20> */
.L_x_1216:
        /* <DEDUP_REMOVED lines=84> */
.L_x_1217:
[----:B------:R-:W-:Y:S02]  /*44e80*/  ULDC UR4, c[0x0][0xe64] ;  /* 0x0003990000047ab9 */ /* 0x000fe40000000800 */
[----:B------:R-:W-:-:S04]  /*44e90*/  ISETP.LE.AND P0, PT, RZ, UR4, PT ;  /* 0x00000004ff007c0c */ /* 0x000fc8000bf03270 */
[----:B------:R-:W-:Y:S02]  /*44ea0*/  FSEL R24, RZ, 3.37028055040000000000e+12, P0 ;  /* 0x54442d18ff187808 */ /* 0x000fe40000000000 */
[----:B------:R-:W-:-:S07]  /*44eb0*/  FSEL R25, RZ, 2.1426990032196044922, P0 ;  /* 0x400921fbff197808 */ /* 0x000fce0000000000 */
.L_x_1218:
        /* <DEDUP_REMOVED lines=10> */
.L_x_1213:
        /* <DEDUP_REMOVED lines=28> */
.L_x_1219:
        /* <DEDUP_REMOVED lines=117> */
.L_x_1221:
        /* <DEDUP_REMOVED lines=63> */
.L_x_1220:
        /* <DEDUP_REMOVED lines=21> */
.L_x_1223:
        /* <DEDUP_REMOVED lines=29> */
.L_x_1222:
        /* <DEDUP_REMOVED lines=20> */
.L_x_1224:
        /* <DEDUP_REMOVED lines=84> */
.L_x_1225:
[----:B------:R-:W-:Y:S02]  /*46600*/  ULDC UR4, c[0x0][0xe64] ;  /* 0x0003990000047ab9 */ /* 0x000fe40000000800 */
[----:B------:R-:W-:-:S04]  /*46610*/  ISETP.LE.AND P0, PT, RZ, UR4, PT ;  /* 0x00000004ff007c0c */ /* 0x000fc8000bf03270 */
[----:B------:R-:W-:Y:S02]  /*46620*/  FSEL R24, RZ, 3.37028055040000000000e+12, P0 ;  /* 0x54442d18ff187808 */ /* 0x000fe40000000000 */
[----:B------:R-:W-:-:S07]  /*46630*/  FSEL R25, RZ, 2.1426990032196044922, P0 ;  /* 0x400921fbff197808 */ /* 0x000fce0000000000 */
.L_x_1226:
        /* <DEDUP_REMOVED lines=10> */
.L_x_1203:
        /* <DEDUP_REMOVED lines=60> */
.L_x_1227:
        /* <DEDUP_REMOVED lines=62> */
.L_x_1228:
        /* <DEDUP_REMOVED lines=20> */
.L_x_1229:
        /* <DEDUP_REMOVED lines=84> */
.L_x_1230:
[----:B------:R-:W-:Y:S02]  /*47500*/  ULDC UR4, c[0x0][0xe64] ;  /* 0x0003990000047ab9 */ /* 0x000fe40000000800 */
[----:B------:R-:W-:-:S04]  /*47510*/  ISETP.LE.AND P0, PT, RZ, UR4, PT ;  /* 0x00000004ff007c0c */ /* 0x000fc8000bf03270 */
[----:B------:R-:W-:Y:S02]  /*47520*/  FSEL R24, RZ, 3.37028055040000000000e+12, P0 ;  /* 0x54442d18ff187808 */ /* 0x000fe40000000000 */
[----:B------:R-:W-:-:S07]  /*47530*/  FSEL R25, RZ, 2.1426990032196044922, P0 ;  /* 0x400921fbff197808 */ /* 0x000fce0000000000 */
.L_x_1231:
        /* <DEDUP_REMOVED lines=9> */
.L_x_1202:
        /* <DEDUP_REMOVED lines=27> */
.L_x_1234:
        /* <DEDUP_REMOVED lines=63> */
.L_x_1233:
        /* <DEDUP_REMOVED lines=20> */
.L_x_1236:
        /* <DEDUP_REMOVED lines=29> */
.L_x_1235:
        /* <DEDUP_REMOVED lines=87> */
.L_x_1232:
        /* <DEDUP_REMOVED lines=87> */
.L_x_1201:
        /* <DEDUP_REMOVED lines=8> */
[----:B------:R-:W-:Y:S01]  /*489e0*/  BSSY B0, `(.L_x_1237) ;  /* 0x0000081000007945 */ /* 0x000fe20003800000 */
[----:B------:R-:W-:-:S03]  /*489f0*/  FSETP.GEU.AND P5, PT, |R41|, 6.5827683646048100446e-37, PT ;  /* 0x036000002900780b */ /* 0x000fc60003fae200 */
        /* <DEDUP_REMOVED lines=10> */
[----:B------:R-:W-:Y:S02]  /*48aa0*/  SEL R24, R30, R28, P2 ;  /* 0x0000001c1e187207 */ /* 0x000fe40001000000 */
[----:B------:R-:W-:Y:S02]  /*48ab0*/  ISETP.GE.U32.AND P3, PT, R27, 0x7ff00000, PT ;  /* 0x7ff000001b00780c */ /* 0x000fe40003f66070 */
        /* <DEDUP_REMOVED lines=30> */
[----:B------:R-:W-:Y:S02]  /*48ca0*/  IMAD.MOV.U32 R29, RZ, RZ, R27 ;  /* 0x000000ffff1d7224 */ /* 0x000fe400078e001b */
        /* <DEDUP_REMOVED lines=84> */
.L_x_1238:
[----:B------:R-:W-:Y:S05]  /*491f0*/  BSYNC B0 ;  /* 0x0000000000007941 */ /* 0x000fea0003800000 */
.L_x_1237:
[----:B------:R-:W-:Y:S05]  /*49200*/  @P4 BRA P5, `(.L_x_1239) ;  /* 0x0000000000184947 */ /* 0x000fea0002800000 */
[----:B------:R-:W-:Y:S01]  /*49210*/  IMAD.MOV.U32 R24, RZ, RZ, R40 ;  /* 0x000000ffff187224 */ /* 0x000fe200078e0028 */
[----:B------:R-:W-:Y:S01]  /*49220*/  MOV R26, 0x49270 ;  /* 0x00049270001a7802 */ /* 0x000fe20000000f00 */
[----:B------:R-:W-:Y:S02]  /*49230*/  IMAD.MOV.U32 R25, RZ, RZ, R41 ;  /* 0x000000ffff197224 */ /* 0x000fe400078e0029 */
[----:B------:R-:W-:Y:S02]  /*49240*/  IMAD.MOV.U32 R28, RZ, RZ, R52 ;  /* 0x000000ffff1c7224 */ /* 0x000fe400078e0034 */
[----:B------:R-:W-:-:S07]  /*49250*/  IMAD.MOV.U32 R27, RZ, RZ, R53 ;  /* 0x000000ffff1b7224 */ /* 0x000fce00078e0035 */
[----:B------:R-:W-:Y:S05]  /*49260*/  CALL.REL.NOINC `($__internal_1_$__cuda_sm20_div_rn_f64_full) ;  /* 0x0000003400b47944 */ /* 0x000fea0003c00000 */
.L_x_1239:
        /* <DEDUP_REMOVED lines=84> */
.L_x_1240:
[----:B------:R-:W-:Y:S02]  /*497b0*/  ULDC UR4, c[0x0][0xe64] ;  /* 0x0003990000047ab9 */ /* 0x000fe40000000800 */
[----:B------:R-:W-:-:S04]  /*497c0*/  ISETP.LE.AND P0, PT, RZ, UR4, PT ;  /* 0x00000004ff007c0c */ /* 0x000fc8000bf03270 */
[----:B------:R-:W-:Y:S02]  /*497d0*/  FSEL R24, RZ, 3.37028055040000000000e+12, P0 ;  /* 0x54442d18ff187808 */ /* 0x000fe40000000000 */
[----:B------:R-:W-:-:S07]  /*497e0*/  FSEL R25, RZ, 2.1426990032196044922, P0 ;  /* 0x400921fbff197808 */ /* 0x000fce0000000000 */
.L_x_1241:
        /* <DEDUP_REMOVED lines=10> */
.L_x_1200:
        /* <DEDUP_REMOVED lines=11> */
.L_x_1242:
        /* <DEDUP_REMOVED lines=18> */
.L_x_1243:
        /* <DEDUP_REMOVED lines=62> */
.L_x_1244:
        /* <DEDUP_REMOVED lines=28> */
.L_x_1245:
        /* <DEDUP_REMOVED lines=84> */
.L_x_1246:
[----:B------:R-:W-:Y:S02]  /*4a540*/  FSEL R24, RZ, 3.37028055040000000000e+12, P0 ;  /* 0x54442d18ff187808 */ /* 0x000fe40000000000 */
[----:B------:R-:W-:-:S07]  /*4a550*/  FSEL R25, RZ, 2.1426990032196044922, P0 ;  /* 0x400921fbff197808 */ /* 0x000fce0000000000 */
.L_x_1247:
        /* <DEDUP_REMOVED lines=8> */
.L_x_1212:
        /* <DEDUP_REMOVED lines=76> */
.L_x_1254:
[----:B------:R-:W-:Y:S05]  /*4aaa0*/  BSYNC B0 ;  /* 0x0000000000007941 */ /* 0x000fea0003800000 */
.L_x_1253:
        /* <DEDUP_REMOVED lines=26> */
.L_x_1256:
[----:B------:R-:W-:Y:S01]  /*4ac50*/  DMUL R4, RZ, R40 ;  /* 0x00000028ff047228 */ /* 0x000fe20000000000 */
[----:B------:R-:W-:-:S10]  /*4ac60*/  IMAD.MOV.U32 R2, RZ, RZ, RZ ;  /* 0x000000ffff027224 */ /* 0x000fd400078e00ff */
.L_x_1257:
[----:B------:R-:W-:Y:S05]  /*4ac70*/  BSYNC B2 ;  /* 0x0000000000027941 */ /* 0x000fea0003800000 */
.L_x_1255:
        /* <DEDUP_REMOVED lines=49> */
.L_x_1259:
[----:B------:R-:W-:Y:S01]  /*4af90*/  DMUL R42, RZ, R40 ;  /* 0x00000028ff2a7228 */ /* 0x000fe20000000000 */
[----:B------:R-:W-:-:S10]  /*4afa0*/  IMAD.MOV.U32 R2, RZ, RZ, RZ ;  /* 0x000000ffff027224 */ /* 0x000fd400078e00ff */
.L_x_1260:
[----:B------:R-:W-:Y:S05]  /*4afb0*/  BSYNC B2 ;  /* 0x0000000000027941 */ /* 0x000fea0003800000 */
.L_x_1258:
        /* <DEDUP_REMOVED lines=25> */
.L_x_1252:
        /* <DEDUP_REMOVED lines=63> */
.L_x_1263:
[----:B------:R-:W-:Y:S05]  /*4b540*/  BSYNC B0 ;  /* 0x0000000000007941 */ /* 0x000fea0003800000 */
.L_x_1262:
        /* <DEDUP_REMOVED lines=26> */
.L_x_1265:
[----:B------:R-:W-:Y:S01]  /*4b6f0*/  DMUL R4, RZ, R40 ;  /* 0x00000028ff047228 */ /* 0x000fe20000000000 */
[----:B------:R-:W-:-:S10]  /*4b700*/  IMAD.MOV.U32 R2, RZ, RZ, RZ ;  /* 0x000000ffff027224 */ /* 0x000fd400078e00ff */
.L_x_1266:
[----:B------:R-:W-:Y:S05]  /*4b710*/  BSYNC B2 ;  /* 0x0000000000027941 */ /* 0x000fea0003800000 */
.L_x_1264:
        /* <DEDUP_REMOVED lines=49> */
.L_x_1268:
[----:B------:R-:W-:Y:S01]  /*4ba30*/  DMUL R42, RZ, R40 ;  /* 0x00000028ff2a7228 */ /* 0x000fe20000000000 */
[----:B------:R-:W-:-:S10]  /*4ba40*/  IMAD.MOV.U32 R2, RZ, RZ, RZ ;  /* 0x000000ffff027224 */ /* 0x000fd400078e00ff */
.L_x_1269:
[----:B------:R-:W-:Y:S05]  /*4ba50*/  BSYNC B2 ;  /* 0x0000000000027941 */ /* 0x000fea0003800000 */
.L_x_1267:
        /* <DEDUP_REMOVED lines=39> */
.L_x_1251:
        /* <DEDUP_REMOVED lines=11> */
.L_x_1270:
[----:B------:R-:W-:-:S10]  /*4bd80*/  DADD R4, R40, -R40 ;  /* 0x0000000028047229 */ /* 0x000fd40000000828 */
[----:B------:R-:W-:Y:S02]  /*4bd90*/  IMAD.MOV.U32 R6, RZ, RZ, R4 ;  /* 0x000000ffff067224 */ /* 0x000fe400078e0004 */
[----:B------:R-:W-:Y:S01]  /*4bda0*/  IMAD.MOV.U32 R7, RZ, RZ, R5 ;  /* 0x000000ffff077224 */ /* 0x000fe200078e0005 */
[----:B------:R-:W-:Y:S06]  /*4bdb0*/  BRA `(.L_x_1261) ;  /* 0x00000008009c7947 */ /* 0x000fec0003800000 */
.L_x_1250:
        /* <DEDUP_REMOVED lines=26> */
.L_x_1272:
[----:B------:R-:W-:Y:S01]  /*4bf60*/  DMUL R32, RZ, R40 ;  /* 0x00000028ff207228 */ /* 0x000fe20000000000 */
[----:B------:R-:W-:-:S10]  /*4bf70*/  IMAD.MOV.U32 R27, RZ, RZ, RZ ;  /* 0x000000ffff1b7224 */ /* 0x000fd400078e00ff */
.L_x_1273:
[----:B------:R-:W-:Y:S05]  /*4bf80*/  BSYNC B2 ;  /* 0x0000000000027941 */ /* 0x000fea0003800000 */
.L_x_1271:
        /* <DEDUP_REMOVED lines=49> */
.L_x_1275:
[----:B------:R-:W-:Y:S01]  /*4c2a0*/  DMUL R6, RZ, R40 ;  /* 0x00000028ff067228 */ /* 0x000fe20000000000 */
[----:B------:R-:W-:-:S10]  /*4c2b0*/  IMAD.MOV.U32 R2, RZ, RZ, RZ ;  /* 0x000000ffff027224 */ /* 0x000fd400078e00ff */
.L_x_1276:
[----:B------:R-:W-:Y:S05]  /*4c2c0*/  BSYNC B2 ;  /* 0x0000000000027941 */ /* 0x000fea0003800000 */
.L_x_1274:
        /* <DEDUP_REMOVED lines=24> */
.L_x_1249:
        /* <DEDUP_REMOVED lines=59> */
.L_x_1278:
[----:B------:R-:W-:Y:S05]  /*4c800*/  BSYNC B0 ;  /* 0x0000000000007941 */ /* 0x000fea0003800000 */
.L_x_1277:
[----:B------:R-:W-:Y:S02]  /*4c810*/  IMAD.MOV.U32 R6, RZ, RZ, R40 ;  /* 0x000000ffff067224 */ /* 0x000fe400078e0028 */
[----:B------:R-:W-:-:S07]  /*4c820*/  IMAD.MOV.U32 R7, RZ, RZ, R41 ;  /* 0x000000ffff077224 */ /* 0x000fce00078e0029 */
.L_x_1261:
[----:B------:R-:W-:Y:S05]  /*4c830*/  BSYNC B1 ;  /* 0x0000000000017941 */ /* 0x000fea0003800000 */
.L_x_1248:
[----:B------:R-:W-:-:S04]  /*4c840*/  LEA R24, P0, R3, UR10, 0x6 ;  /* 0x0000000a03187c11 */ /* 0x000fc8000f8030ff */
[C---:B------:R-:W-:Y:S02]  /*4c850*/  LEA.HI.X R25, R3.reuse, UR11, R0, 0x6, P0 ;  /* 0x0000000b03197c11 */ /* 0x040fe400080f3400 */
[----:B------:R-:W-:-:S03]  /*4c860*/  IADD3 R3, P0, R3, UR12, RZ ;  /* 0x0000000c03037c10 */ /* 0x000fc6000ff1e0ff */
[----:B------:R0:W-:Y:S01]  /*4c870*/  STG.E.128 desc[UR16][R24.64], R8 ;  /* 0x0000000818007986 */ /* 0x0001e2000c101d10 */
[C---:B------:R-:W-:Y:S01]  /*4c880*/  ISETP.LT.U32.AND P1, PT, R3.reuse, 0x4000, PT ;  /* 0x000040000300780c */ /* 0x040fe20003f21070 */
[C---:B------:R-:W-:Y:S02]  /*4c890*/  IMAD.SHL.U32 R2, R3.reuse, 0x4, RZ ;  /* 0x0000000403027824 */ /* 0x040fe400078e00ff */
[----:B------:R-:W-:Y:S01]  /*4c8a0*/  IMAD.X R0, RZ, RZ, R0, P0 ;  /* 0x000000ffff007224 */ /* 0x000fe200000e0600 */
[----:B------:R0:W-:Y:S02]  /*4c8b0*/  STG.E.128 desc[UR16][R24.64+0x10], R12 ;  /* 0x0000100c18007986 */ /* 0x0001e4000c101d10 */
[----:B------:R-:W-:Y:S02]  /*4c8c0*/  ISETP.GE.U32.AND P0, PT, R2, UR18, PT ;  /* 0x0000001202007c0c */ /* 0x000fe4000bf06070 */
[----:B------:R0:W-:Y:S01]  /*4c8d0*/  STG.E.128 desc[UR16][R24.64+0x20], R16 ;  /* 0x0000201018007986 */ /* 0x0001e2000c101d10 */
[----:B------:R-:W-:-:S02]  /*4c8e0*/  SHF.L.U64.HI R2, R3, 0x2, R0 ;  /* 0x0000000203027819 */ /* 0x000fc40000010200 */
[----:B------:R-:W-:Y:S01]  /*4c8f0*/  ISETP.LT.U32.AND.EX P1, PT, R0, RZ, PT, P1 ;  /* 0x000000ff0000720c */ /* 0x000fe20003f21110 */
[----:B------:R0:W-:Y:S01]  /*4c900*/  STG.E.128 desc[UR16][R24.64+0x30], R4 ;  /* 0x0000300418007986 */ /* 0x0001e2000c101d10 */
[----:B------:R-:W-:-:S13]  /*4c910*/  ISETP.GE.AND.EX P0, PT, R2, UR7, PT, P0 ;  /* 0x0000000702007c0c */ /* 0x000fda000bf06300 */
[----:B------:R-:W-:Y:S05]  /*4c920*/  @!P0 BRA P1, `(.L_x_1279) ;  /* 0xfffffda000688947 */ /* 0x000fea000083ffff */
[----:B------:R-:W-:Y:S05]  /*4c930*/  EXIT ;  /* 0x000000000000794d */ /* 0x000fea0003800000 */
        .weak           $__internal_1_$__cuda_sm20_div_rn_f64_full
        .type           $__internal_1_$__cuda_sm20_div_rn_f64_full,@function
        .size           $__internal_1_$__cuda_sm20_div_rn_f64_full,($_ZN2at6native57_GLOBAL__N__f3eca4a2_24_ForeachBinaryOpScalar_cu_86b9896c25multi_tensor_apply_kernelINS1_18TensorListMetadataILi2EEENS1_21BinaryOpScalarFunctorIN3c107complexIdEELi2ELi1ELi1EEEJNS1_21reverse_power_functorIS8_EES8_EEEvT_T0_DpT1_$__internal_trig_reduction_slowpathd - $__internal_1_$__cuda_sm20_div_rn_f64_full)
$__internal_1_$__cuda_sm20_div_rn_f64_full:
[C---:B------:R-:W-:Y:S01]  /*4c940*/  FSETP.GEU.AND P0, PT, |R27|.reuse, 1.469367938527859385e-39, PT ;  /* 0x001000001b00780b */ /* 0x040fe20003f0e200 */
[--C-:B------:R-:W-:Y:S01]  /*4c950*/  IMAD.MOV.U32 R32, RZ, RZ, R28.reuse ;  /* 0x000000ffff207224 */ /* 0x100fe200078e001c */
[C---:B------:R-:W-:Y:S01]  /*4c960*/  LOP3.LUT R29, R27.reuse, 0x800fffff, RZ, 0xc0, !PT ;  /* 0x800fffff1b1d7812 */ /* 0x040fe200078ec0ff */
[----:B------:R-:W-:Y:S01]  /*4c970*/  IMAD.MOV.U32 R33, RZ, RZ, R27 ;  /* 0x000000ffff217224 */ /* 0x000fe200078e001b */
[----:B------:R-:W-:Y:S01]  /*4c980*/  LOP3.LUT R27, R27, 0x7ff00000, RZ, 0xc0, !PT ;  /* 0x7ff000001b1b7812 */ /* 0x000fe200078ec0ff */
[----:B------:R-:W-:Y:S01]  /*4c990*/  IMAD.MOV.U32 R34, RZ, RZ, R28 ;  /* 0x000000ffff227224 */ /* 0x000fe200078e001c */
[----:B------:R-:W-:Y:S01]  /*4c9a0*/  LOP3.LUT R35, R29, 0x3ff00000, RZ, 0xfc, !PT ;  /* 0x3ff000001d237812 */ /* 0x000fe200078efcff */
[----:B------:R-:W-:Y:S01]  /*4c9b0*/  IMAD.MOV.U32 R43, RZ, RZ, R25 ;  /* 0x000000ffff2b7224 */ /* 0x000fe200078e0019 */
[----:B------:R-:W-:Y:S01]  /*4c9c0*/  BSSY B0, `(.L_x_1280) ;  /* 0x0000059000007945 */ /* 0x000fe20003800000 */
[----:B------:R-:W-:Y:S02]  /*4c9d0*/  IMAD.MOV.U32 R42, RZ, RZ, R24 ;  /* 0x000000ffff2a7224 */ /* 0x000fe400078e0018 */
[----:B------:R-:W-:Y:S01]  /*4c9e0*/  IMAD.MOV.U32 R30, RZ, RZ, R27 ;  /* 0x000000ffff1e7224 */ /* 0x000fe200078e001b */
[----:B------:R-:W-:Y:S01]  /*4c9f0*/  LOP3.LUT R24, R43, 0x7ff00000, RZ, 0xc0, !PT ;  /* 0x7ff000002b187812 */ /* 0x000fe200078ec0ff */
[----:B------:R-:W-:Y:S01]  /*4ca00*/  @!P0 DMUL R34, R32, 8.98846567431157953865e+307 ;  /* 0x7fe0000020228828 */ /* 0x000fe20000000000 */
[----:B------:R-:W-:-:S02]  /*4ca10*/  IMAD.MOV.U32 R25, RZ, RZ, 0x1ca00000 ;  /* 0x1ca00000ff197424 */ /* 0x000fc400078e00ff */
[----:B------:R-:W-:-:S03]  /*4ca20*/  IMAD.MOV.U32 R44, RZ, RZ, 0x1 ;  /* 0x00000001ff2c7424 */ /* 0x000fc600078e00ff */
[----:B------:R-:W0:Y:S04]  /*4ca30*/  MUFU.RCP64H R45, R35 ;  /* 0x00000023002d7308 */ /* 0x000e280000001800 */
[----:B------:R-:W-:Y:S02]  /*4ca40*/  @!P0 LOP3.LUT R30, R35, 0x7ff00000, RZ, 0xc0, !PT ;  /* 0x7ff00000231e8812 */ /* 0x000fe400078ec0ff */
[----:B------:R-:W-:-:S04]  /*4ca50*/  ISETP.GE.U32.AND P0, PT, R24, R27, PT ;  /* 0x0000001b1800720c */ /* 0x000fc80003f06070 */
[----:B------:R-:W-:Y:S02]  /*4ca60*/  SEL R28, R25, 0x63400000, !P0 ;  /* 0x63400000191c7807 */ /* 0x000fe40004000000 */
[----:B------:R-:W-:Y:S01]  /*4ca70*/  FSETP.GEU.AND P0, PT, |R43|, 1.469367938527859385e-39, PT ;  /* 0x001000002b00780b */ /* 0x000fe20003f0e200 */
[----:B0-----:R-:W-:-:S12]  /*4ca80*/  DFMA R56, R44, -R34, 1 ;  /* 0x3ff000002c38742b */ /* 0x001fd80000000822 */
[----:B------:R-:W-:Y:S01]  /*4ca90*/  @!P0 LOP3.LUT R27, R33, 0x7ff00000, RZ, 0xc0, !PT ;  /* 0x7ff00000211b8812 */ /* 0x000fe200078ec0ff */
[----:B------:R-:W-:Y:S01]  /*4caa0*/  DFMA R56, R56, R56, R56 ;  /* 0x000000383838722b */ /* 0x000fe20000000038 */
[----:B------:R-:W-:Y:S02]  /*4cab0*/  @!P0 IMAD.MOV.U32 R46, RZ, RZ, RZ ;  /* 0x000000ffff2e8224 */ /* 0x000fe400078e00ff */
[----:B------:R-:W-:-:S04]  /*4cac0*/  @!P0 ISETP.GE.U32.AND P6, PT, R24, R27, PT ;  /* 0x0000001b1800820c */ /* 0x000fc80003fc6070 */
[----:B------:R-:W-:Y:S01]  /*4cad0*/  @!P0 SEL R27, R25, 0x63400000, !P6 ;  /* 0x63400000191b8807 */ /* 0x000fe20007000000 */
[----:B------:R-:W-:Y:S01]  /*4cae0*/  DFMA R56, R44, R56, R44 ;  /* 0x000000382c38722b */ /* 0x000fe2000000002c */
[--C-:B------:R-:W-:Y:S01]  /*4caf0*/  LOP3.LUT R45, R28, 0x800fffff, R43.reuse, 0xf8, !PT ;  /* 0x800fffff1c2d7812 */ /* 0x100fe200078ef82b */
[----:B------:R-:W-:Y:S01]  /*4cb00*/  IMAD.MOV.U32 R44, RZ, RZ, R42 ;  /* 0x000000ffff2c7224 */ /* 0x000fe200078e002a */
[----:B------:R-:W-:-:S04]  /*4cb10*/  @!P0 LOP3.LUT R27, R27, 0x80000000, R43, 0xf8, !PT ;  /* 0x800000001b1b8812 */ /* 0x000fc800078ef82b */
[----:B------:R-:W-:Y:S01]  /*4cb20*/  @!P0 LOP3.LUT R47, R27, 0x100000, RZ, 0xfc, !PT ;  /* 0x001000001b2f8812 */ /* 0x000fe200078efcff */
[----:B------:R-:W-:Y:S01]  /*4cb30*/  DFMA R28, R56, -R34, 1 ;  /* 0x3ff00000381c742b */ /* 0x000fe20000000822 */
[----:B------:R-:W-:-:S04]  /*4cb40*/  VIADD R27, R30, 0xffffffff ;  /* 0xffffffff1e1b7836 */ /* 0x000fc80000000000 */
[----:B------:R-:W-:-:S03]  /*4cb50*/  @!P0 DFMA R44, R44, 2, -R46 ;  /* 0x400000002c2c882b */ /* 0x000fc6000000082e */
[----:B------:R-:W-:Y:S01]  /*4cb60*/  DFMA R56, R56, R28, R56 ;  /* 0x0000001c3838722b */ /* 0x000fe20000000038 */
[----:B------:R-:W-:-:S06]  /*4cb70*/  IMAD.MOV.U32 R29, RZ, RZ, R24 ;  /* 0x000000ffff1d7224 */ /* 0x000fcc00078e0018 */
[----:B------:R-:W-:Y:S01]  /*4cb80*/  @!P0 LOP3.LUT R29, R45, 0x7ff00000, RZ, 0xc0, !PT ;  /* 0x7ff000002d1d8812 */ /* 0x000fe200078ec0ff */
[----:B------:R-:W-:-:S04]  /*4cb90*/  DMUL R48, R56, R44 ;  /* 0x0000002c38307228 */ /* 0x000fc80000000000 */
[----:B------:R-:W-:-:S04]  /*4cba0*/  VIADD R28, R29, 0xffffffff ;  /* 0xffffffff1d1c7836 */ /* 0x000fc80000000000 */
[----:B------:R-:W-:Y:S01]  /*4cbb0*/  DFMA R46, R48, -R34, R44 ;  /* 0x80000022302e722b */ /* 0x000fe2000000002c */
[----:B------:R-:W-:-:S04]  /*4cbc0*/  ISETP.GT.U32.AND P0, PT, R28, 0x7feffffe, PT ;  /* 0x7feffffe1c00780c */ /* 0x000fc80003f04070 */
[----:B------:R-:W-:-:S03]  /*4cbd0*/  ISETP.GT.U32.OR P0, PT, R27, 0x7feffffe, P0 ;  /* 0x7feffffe1b00780c */ /* 0x000fc60000704470 */
[----:B------:R-:W-:-:S10]  /*4cbe0*/  DFMA R46, R56, R46, R48 ;  /* 0x0000002e382e722b */ /* 0x000fd40000000030 */
[----:B------:R-:W-:Y:S05]  /*4cbf0*/  @P0 BRA `(.L_x_1281) ;  /* 0x0000000000740947 */ /* 0x000fea0003800000 */
[----:B------:R-:W-:-:S04]  /*4cc00*/  LOP3.LUT R27, R33, 0x7ff00000, RZ, 0xc0, !PT ;  /* 0x7ff00000211b7812 */ /* 0x000fc800078ec0ff */
[CC--:B------:R-:W-:Y:S02]  /*4cc10*/  VIADDMNMX R28, R24.reuse, -R27.reuse, 0xb9600000, !PT ;  /* 0xb9600000181c7446 */ /* 0x0c0fe4000780091b */
[----:B------:R-:W-:Y:S02]  /*4cc20*/  ISETP.GE.U32.AND P0, PT, R24, R27, PT ;  /* 0x0000001b1800720c */ /* 0x000fe40003f06070 */
[----:B------:R-:W-:Y:S02]  /*4cc30*/  VIMNMX R28, R28, 0x46a00000, PT ;  /* 0x46a000001c1c7848 */ /* 0x000fe40003fe0100 */
[----:B------:R-:W-:-:S05]  /*4cc40*/  SEL R25, R25, 0x63400000, !P0 ;  /* 0x6340000019197807 */ /* 0x000fca0004000000 */
[----:B------:R-:W-:Y:S02]  /*4cc50*/  IMAD.IADD R25, R28, 0x1, -R25 ;  /* 0x000000011c197824 */ /* 0x000fe400078e0a19 */
[----:B------:R-:W-:Y:S02]  /*4cc60*/  IMAD.MOV.U32 R28, RZ, RZ, RZ ;  /* 0x000000ffff1c7224 */ /* 0x000fe400078e00ff */
[----:B------:R-:W-:-:S06]  /*4cc70*/  VIADD R29, R25, 0x7fe00000 ;  /* 0x7fe00000191d7836 */ /* 0x000fcc0000000000 */
[----:B------:R-:W-:-:S10]  /*4cc80*/  DMUL R48, R46, R28 ;  /* 0x0000001c2e307228 */ /* 0x000fd40000000000 */
[----:B------:R-:W-:-:S13]  /*4cc90*/  FSETP.GTU.AND P0, PT, |R49|, 1.469367938527859385e-39, PT ;  /* 0x001000003100780b */ /* 0x000fda0003f0c200 */
[----:B------:R-:W-:Y:S05]  /*4cca0*/  @P0 BRA `(.L_x_1282) ;  /* 0x0000000000a80947 */ /* 0x000fea0003800000 */
[----:B------:R-:W-:Y:S01]  /*4ccb0*/  DFMA R34, R46, -R34, R44 ;  /* 0x800000222e22722b */ /* 0x000fe2000000002c */
[----:B------:R-:W-:-:S09]  /*4ccc0*/  IMAD.MOV.U32 R28, RZ, RZ, RZ ;  /* 0x000000ffff1c7224 */ /* 0x000fd200078e00ff */
[C---:B------:R-:W-:Y:S02]  /*4ccd0*/  FSETP.NEU.AND P0, PT, R35.reuse, RZ, PT ;  /* 0x000000ff2300720b */ /* 0x040fe40003f0d000 */
[----:B------:R-:W-:-:S04]  /*4cce0*/  LOP3.LUT R24, R35, 0x80000000, R33, 0x48, !PT ;  /* 0x8000000023187812 */ /* 0x000fc800078e4821 */
[----:B------:R-:W-:-:S07]  /*4ccf0*/  LOP3.LUT R29, R24, R29, RZ, 0xfc, !PT ;  /* 0x0000001d181d7212 */ /* 0x000fce00078efcff */
[----:B------:R-:W-:Y:S05]  /*4cd00*/  @!P0 BRA `(.L_x_1282) ;  /* 0x0000000000908947 */ /* 0x000fea0003800000 */
[----:B------:R-:W-:Y:S01]  /*4cd10*/  IMAD.MOV R31, RZ, RZ, -R25 ;  /* 0x000000ffff1f7224 */ /* 0x000fe200078e0a19 */
[----:B------:R-:W-:Y:S01]  /*4cd20*/  DMUL.RP R28, R46, R28 ;  /* 0x0000001c2e1c7228 */ /* 0x000fe20000008000 */
[----:B------:R-:W-:Y:S01]  /*4cd30*/  IMAD.MOV.U32 R30, RZ, RZ, RZ ;  /* 0x000000ffff1e7224 */ /* 0x000fe200078e00ff */
[----:B------:R-:W-:-:S05]  /*4cd40*/  IADD3 R25, -R25, -0x43300000, RZ ;  /* 0xbcd0000019197810 */ /* 0x000fca0007ffe1ff */
[----:B------:R-:W-:-:S03]  /*4cd50*/  DFMA R30, R48, -R30, R46 ;  /* 0x8000001e301e722b */ /* 0x000fc6000000002e */
[----:B------:R-:W-:-:S07]  /*4cd60*/  LOP3.LUT R24, R29, R24, RZ, 0x3c, !PT ;  /* 0x000000181d187212 */ /* 0x000fce00078e3cff */
[----:B------:R-:W-:-:S04]  /*4cd70*/  FSETP.NEU.AND P0, PT, |R31|, R25, PT ;  /* 0x000000191f00720b */ /* 0x000fc80003f0d200 */
[----:B------:R-:W-:Y:S02]  /*4cd80*/  FSEL R28, R28, R48, !P0 ;  /* 0x000000301c1c7208 */ /* 0x000fe40004000000 */
[----:B------:R-:W-:-:S03]  /*4cd90*/  FSEL R29, R24, R49, !P0 ;  /* 0x00000031181d7208 */ /* 0x000fc60004000000 */
[----:B------:R-:W-:Y:S02]  /*4cda0*/  IMAD.MOV.U32 R48, RZ, RZ, R28 ;  /* 0x000000ffff307224 */ /* 0x000fe400078e001c */
[----:B------:R-:W-:Y:S01]  /*4cdb0*/  IMAD.MOV.U32 R49, RZ, RZ, R29 ;  /* 0x000000ffff317224 */ /* 0x000fe200078e001d */
[----:B------:R-:W-:Y:S06]  /*4cdc0*/  BRA `(.L_x_1282) ;  /* 0x0000000000607947 */ /* 0x000fec0003800000 */
.L_x_1281:
[----:B------:R-:W-:-:S14]  /*4cdd0*/  DSETP.NAN.AND P0, PT, R42, R42, PT ;  /* 0x0000002a2a00722a */ /* 0x000fdc0003f08000 */
[----:B------:R-:W-:Y:S05]  /*4cde0*/  @P0 BRA `(.L_x_1283) ;  /* 0x00000000004c0947 */ /* 0x000fea0003800000 */
[----:B------:R-:W-:-:S14]  /*4cdf0*/  DSETP.NAN.AND P0, PT, R32, R32, PT ;  /* 0x000000202000722a */ /* 0x000fdc0003f08000 */
[----:B------:R-:W-:Y:S05]  /*4ce00*/  @P0 BRA `(.L_x_1284) ;  /* 0x0000000000340947 */ /* 0x000fea0003800000 */
[----:B------:R-:W-:Y:S01]  /*4ce10*/  ISETP.NE.AND P0, PT, R29, R30, PT ;  /* 0x0000001e1d00720c */ /* 0x000fe20003f05270 */
[----:B------:R-:W-:Y:S02]  /*4ce20*/  IMAD.MOV.U32 R48, RZ, RZ, 0x0 ;  /* 0x00000000ff307424 */ /* 0x000fe400078e00ff */
[----:B------:R-:W-:-:S10]  /*4ce30*/  IMAD.MOV.U32 R49, RZ, RZ, -0x80000 ;  /* 0xfff80000ff317424 */ /* 0x000fd400078e00ff */
[----:B------:R-:W-:Y:S05]  /*4ce40*/  @!P0 BRA `(.L_x_1282) ;  /* 0x0000000000408947 */ /* 0x000fea0003800000 */
[----:B------:R-:W-:Y:S02]  /*4ce50*/  ISETP.NE.AND P0, PT, R29, 0x7ff00000, PT ;  /* 0x7ff000001d00780c */ /* 0x000fe40003f05270 */
[----:B------:R-:W-:Y:S02]  /*4ce60*/  LOP3.LUT R25, R43, 0x80000000, R33, 0x48, !PT ;  /* 0x800000002b197812 */ /* 0x000fe400078e4821 */
[----:B------:R-:W-:-:S13]  /*4ce70*/  ISETP.EQ.OR P0, PT, R30, RZ, !P0 ;  /* 0x000000ff1e00720c */ /* 0x000fda0004702670 */
[----:B------:R-:W-:Y:S01]  /*4ce80*/  @P0 LOP3.LUT R24, R25, 0x7ff00000, RZ, 0xfc, !PT ;  /* 0x7ff0000019180812 */ /* 0x000fe200078efcff */
[----:B------:R-:W-:Y:S02]  /*4ce90*/  @!P0 IMAD.MOV.U32 R48, RZ, RZ, RZ ;  /* 0x000000ffff308224 */ /* 0x000fe400078e00ff */
[----:B------:R-:W-:Y:S02]  /*4cea0*/  @!P0 IMAD.MOV.U32 R49, RZ, RZ, R25 ;  /* 0x000000ffff318224 */ /* 0x000fe400078e0019 */
[----:B------:R-:W-:Y:S02]  /*4ceb0*/  @P0 IMAD.MOV.U32 R48, RZ, RZ, RZ ;  /* 0x000000ffff300224 */ /* 0x000fe400078e00ff */
[----:B------:R-:W-:Y:S01]  /*4cec0*/  @P0 IMAD.MOV.U32 R49, RZ, RZ, R24 ;  /* 0x000000ffff310224 */ /* 0x000fe200078e0018 */
[----:B------:R-:W-:Y:S06]  /*4ced0*/  BRA `(.L_x_1282) ;  /* 0x00000000001c7947 */ /* 0x000fec0003800000 */
.L_x_1284:
[----:B------:R-:W-:Y:S01]  /*4cee0*/  LOP3.LUT R25, R33, 0x80000, RZ, 0xfc, !PT ;  /* 0x0008000021197812 */ /* 0x000fe200078efcff */
[----:B------:R-:W-:-:S04]  /*4cef0*/  IMAD.MOV.U32 R48, RZ, RZ, R32 ;  /* 0x000000ffff307224 */ /* 0x000fc800078e0020 */
[----:B------:R-:W-:Y:S01]  /*4cf00*/  IMAD.MOV.U32 R49, RZ, RZ, R25 ;  /* 0x000000ffff317224 */ /* 0x000fe200078e0019 */
[----:B------:R-:W-:Y:S06]  /*4cf10*/  BRA `(.L_x_1282) ;  /* 0x00000000000c7947 */ /* 0x000fec0003800000 */
.L_x_1283:
[----:B------:R-:W-:Y:S01]  /*4cf20*/  LOP3.LUT R25, R43, 0x80000, RZ, 0xfc, !PT ;  /* 0x000800002b197812 */ /* 0x000fe200078efcff */
[----:B------:R-:W-:-:S04]  /*4cf30*/  IMAD.MOV.U32 R48, RZ, RZ, R42 ;  /* 0x000000ffff307224 */ /* 0x000fc800078e002a */
[----:B------:R-:W-:-:S07]  /*4cf40*/  IMAD.MOV.U32 R49, RZ, RZ, R25 ;  /* 0x000000ffff317224 */ /* 0x000fce00078e0019 */
.L_x_1282:
[----:B------:R-:W-:Y:S05]  /*4cf50*/  BSYNC B0 ;  /* 0x0000000000007941 */ /* 0x000fea0003800000 */
.L_x_1280:
[----:B------:R-:W-:Y:S02]  /*4cf60*/  IMAD.MOV.U32 R27, RZ, RZ, 0x0 ;  /* 0x00000000ff1b7424 */ /* 0x000fe400078e00ff */
[----:B------:R-:W-:Y:S02]  /*4cf70*/  IMAD.MOV.U32 R24, RZ, RZ, R48 ;  /* 0x000000ffff187224 */ /* 0x000fe400078e0030 */
[----:B------:R-:W-:Y:S01]  /*4cf80*/  IMAD.MOV.U32 R25, RZ, RZ, R49 ;  /* 0x000000ffff197224 */ /* 0x000fe200078e0031 */
[----:B------:R-:W-:Y:S06]  /*4cf90*/  RET.REL.NODEC R26 `(_ZN2at6native57_GLOBAL__N__f3eca4a2_24_ForeachBinaryOpScalar_cu_86b9896c25multi_tensor_apply_kernelINS1_18TensorListMetadataILi2EEENS1_21BinaryOpScalarFunctorIN3c107complexIdEELi2ELi1ELi1EEEJNS1_21reverse_power_functorIS8_EES8_EEEvT_T0_DpT1_) ;  /* 0xfffffb301a187950 */ /* 0x000fec0003c3ffff */
        .type           $_ZN2at6native57_GLOBAL__N__f3eca4a2_24_ForeachBinaryOpScalar_cu_86b9896c25multi_tensor_apply_kernelINS1_18TensorListMetadataILi2EEENS1_21BinaryOpScalarFunctorIN3c107complexIdEELi2ELi1ELi1EEEJNS1_21reverse_power_functorIS8_EES8_EEEvT_T0_DpT1_$__internal_trig_reduction_slowpathd,@function
        .size           $_ZN2at6native57_GLOBAL__N__f3eca4a2_24_ForeachBinaryOpScalar_cu_86b9896c25multi_tensor_apply_kernelINS1_18TensorListMetadataILi2EEENS1_21BinaryOpScalarFunctorIN3c107complexIdEELi2ELi1ELi1EEEJNS1_21reverse_power_functorIS8_EES8_EEEvT_T0_DpT1_$__internal_trig_reduction_slowpathd,(.L_x_5363 - $_ZN2at6native57_GLOBAL__N__f3eca4a2_24_ForeachBinaryOpScalar_cu_86b9896c25multi_tensor_apply_kernelINS1_18TensorListMetadataILi2EEENS1_21BinaryOpScalarFunctorIN3c107complexIdEELi2ELi1ELi1EEEJNS1_21reverse_power_functorIS8_EES8_EEEvT_T0_DpT1_$__internal_trig_reduction_slowpathd)
$_ZN2at6native57_GLOBAL__N__f3eca4a2_24_ForeachBinaryOpScalar_cu_86b9896c25multi_tensor_apply_kernelINS1_18TensorListMetadataILi2EEENS1_21BinaryOpScalarFunctorIN3c107complexIdEELi2ELi1ELi1EEEJNS1_21reverse_power_functorIS8_EES8_EEEvT_T0_DpT1_$__internal_trig_reduction_slowpathd:
[----:B------:R-:W-:Y:S01]  /*4cfa0*/  SHF.R.U32.HI R35, RZ, 0x14, R29 ;  /* 0x00000014ff237819 */ /* 0x000fe2000001161d */
[----:B------:R-:W-:-:S03]  /*4cfb0*/  IMAD.MOV.U32 R27, RZ, RZ, RZ ;  /* 0x000000ffff1b7224 */ /* 0x000fc600078e00ff */
[----:B------:R-:W-:-:S04]  /*4cfc0*/  LOP3.LUT R24, R35, 0x7ff, RZ, 0xc0, !PT ;  /* 0x000007ff23187812 */ /* 0x000fc800078ec0ff */
[----:B------:R-:W-:-:S13]  /*4cfd0*/  ISETP.NE.AND P0, PT, R24, 0x7ff, PT ;  /* 0x000007ff1800780c */ /* 0x000fda0003f05270 */
[----:B------:R-:W-:Y:S05]  /*4cfe0*/  @!P0 BRA `(.L_x_1285) ;  /* 0x0000000800308947 */ /* 0x000fea0003800000 */
[----:B------:R-:W-:Y:S01]  /*4cff0*/  VIADD R27, R24, 0xfffffc00 ;  /* 0xfffffc00181b7836 */ /* 0x000fe20000000000 */
[----:B------:R-:W-:Y:S01]  /*4d000*/  BSSY B0, `(.L_x_1286) ;  /* 0x000002f000007945 */ /* 0x000fe20003800000 */
[----:B------:R-:W-:Y:S01]  /*4d010*/  VIADD R35, R35, 0xfffffc00 ;  /* 0xfffffc0023237836 */ /* 0x000fe20000000000 */
[----:B------:R-:W-:Y:S02]  /*4d020*/  CS2R R54, SRZ ;  /* 0x0000000000367805 */ /* 0x000fe4000001ff00 */
[----:B------:R-:W-:-:S04]  /*4d030*/  SHF.R.U32.HI R27, RZ, 0x6, R27 ;  /* 0x00000006ff1b7819 */ /* 0x000fc8000001161b */
[C---:B------:R-:W-:Y:S02]  /*4d040*/  IADD3 R25, -R27.reuse, 0x10, RZ ;  /* 0x000000101b197810 */ /* 0x040fe40007ffe1ff */
[----:B------:R-:W-:Y:S02]  /*4d050*/  IADD3 R24, -R27, 0x13, RZ ;  /* 0x000000131b187810 */ /* 0x000fe40007ffe1ff */
[----:B------:R-:W-:-:S04]  /*4d060*/  ISETP.GT.AND P0, PT, R25, 0xe, PT ;  /* 0x0000000e1900780c */ /* 0x000fc80003f04270 */
[----:B------:R-:W-:-:S04]  /*4d070*/  SEL R24, R24, 0x12, !P0 ;  /* 0x0000001218187807 */ /* 0x000fc80004000000 */
[----:B------:R-:W-:Y:S02]  /*4d080*/  ISETP.GT.AND P0, PT, R25, R24, PT ;  /* 0x000000181900720c */ /* 0x000fe40003f04270 */
[----:B------:R-:W-:-:S05]  /*4d090*/  IADD3 R25, -R27, 0xf, RZ ;  /* 0x0000000f1b197810 */ /* 0x000fca0007ffe1ff */
[----:B------:R-:W-:-:S06]  /*4d0a0*/  IMAD.MOV.U32 R43, RZ, RZ, R25 ;  /* 0x000000ffff2b7224 */ /* 0x000fcc00078e0019 */
[----:B------:R-:W-:Y:S05]  /*4d0b0*/  @P0 BRA `(.L_x_1287) ;  /* 0x00000000008c0947 */ /* 0x000fea0003800000 */
[----:B------:R-:W0:Y:S01]  /*4d0c0*/  LDC.64 R32, c[0x4][0xe8] ;  /* 0x01003a00ff207b82 */ /* 0x000e220000000a00 */
[C---:B------:R-:W-:Y:S01]  /*4d0d0*/  SHF.L.U64.HI R27, R26.reuse, 0xb, R29 ;  /* 0x0000000b1a1b7819 */ /* 0x040fe2000001021d */
[----:B------:R-:W-:Y:S01]  /*4d0e0*/  IMAD.SHL.U32 R26, R26, 0x800, RZ ;  /* 0x000008001a1a7824 */ /* 0x000fe200078e00ff */
[----:B------:R-:W-:Y:S01]  /*4d0f0*/  CS2R R54, SRZ ;  /* 0x0000000000367805 */ /* 0x000fe2000001ff00 */
[----:B------:R-:W-:Y:S01]  /*4d100*/  IMAD.MOV.U32 R34, RZ, RZ, R1 ;  /* 0x000000ffff227224 */ /* 0x000fe200078e0001 */
[----:B------:R-:W-:Y:S01]  /*4d110*/  LOP3.LUT R27, R27, 0x80000000, RZ, 0xfc, !PT ;  /* 0x800000001b1b7812 */ /* 0x000fe200078efcff */
[----:B------:R-:W-:Y:S02]  /*4d120*/  IMAD.MOV.U32 R43, RZ, RZ, R25 ;  /* 0x000000ffff2b7224 */ /* 0x000fe400078e0019 */
[----:B------:R-:W1:Y:S01]  /*4d130*/  LDC.64 R52, c[0x0][0x208] ;  /* 0x00008200ff347b82 */ /* 0x000e620000000a00 */
[----:B0-----:R-:W-:-:S07]  /*4d140*/  IMAD.WIDE R32, R25, 0x8, R32 ;  /* 0x0000000819207825 */ /* 0x001fce00078e0220 */
.L_x_1288:
[----:B-1----:R-:W-:Y:S02]  /*4d150*/  R2UR UR14, R52 ;  /* 0x00000000340e72ca */ /* 0x002fe400000e0000 */
[----:B------:R-:W-:-:S13]  /*4d160*/  R2UR UR15, R53 ;  /* 0x00000000350f72ca */ /* 0x000fda00000e0000 */
[----:B------:R0:W2:Y:S01]  /*4d170*/  LDG.E.64.CONSTANT R44, desc[UR14][R32.64] ;  /* 0x0000000e202c7981 */ /* 0x0000a2000c1e9b00 */
[----:B------:R-:W-:Y:S01]  /*4d180*/  VIADD R43, R43, 0x1 ;  /* 0x000000012b2b7836 */ /* 0x000fe20000000000 */
[----:B0-----:R-:W-:-:S05]  /*4d190*/  IADD3 R32, P0, R32, 0x8, RZ ;  /* 0x0000000820207810 */ /* 0x001fca0007f1e0ff */
[----:B------:R-:W-:Y:S02]  /*4d1a0*/  IMAD.X R33, RZ, RZ, R33, P0 ;  /* 0x000000ffff217224 */ /* 0x000fe400000e0621 */
[----:B--2---:R-:W-:-:S04]  /*4d1b0*/  IMAD.WIDE.U32 R54, P0, R44, R26, R54 ;  /* 0x0000001a2c367225 */ /* 0x004fc80007800036 */
[----:B------:R-:W-:-:S04]  /*4d1c0*/  IMAD.HI.U32 R31, R44, R27, RZ ;  /* 0x0000001b2c1f7227 */ /* 0x000fc800078e00ff */
[----:B------:R-:W-:Y:S02]  /*4d1d0*/  IMAD R44, R44, R27, RZ ;  /* 0x0000001b2c2c7224 */ /* 0x000fe400078e02ff */
[----:B------:R-:W-:-:S04]  /*4d1e0*/  IMAD.HI.U32 R42, R45, R26, RZ ;  /* 0x0000001a2d2a7227 */ /* 0x000fc800078e00ff */
[----:B------:R-:W-:Y:S01]  /*4d1f0*/  IMAD.X R31, RZ, RZ, R31, P0 ;  /* 0x000000ffff1f7224 */ /* 0x000fe200000e061f */
[----:B------:R-:W-:Y:S01]  /*4d200*/  IADD3 R44, P0, R44, R55, RZ ;  /* 0x000000372c2c7210 */ /* 0x000fe20007f1e0ff */
[----:B------:R-:W-:-:S03]  /*4d210*/  IMAD.HI.U32 R30, R45, R27, RZ ;  /* 0x0000001b2d1e7227 */ /* 0x000fc600078e00ff */
[----:B------:R-:W-:Y:S01]  /*4d220*/  IADD3.X R42, P0, R42, R31, RZ, P0, !PT ;  /* 0x0000001f2a2a7210 */ /* 0x000fe2000071e4ff */
[----:B------:R-:W-:-:S04]  /*4d230*/  IMAD R31, R45, R26, RZ ;  /* 0x0000001a2d1f7224 */ /* 0x000fc800078e02ff */
[----:B------:R-:W-:Y:S01]  /*4d240*/  IMAD.X R30, RZ, RZ, R30, P0 ;  /* 0x000000ffff1e7224 */ /* 0x000fe200000e061e */
[----:B------:R-:W-:Y:S01]  /*4d250*/  IADD3 R55, P0, R31, R44, RZ ;  /* 0x0000002c1f377210 */ /* 0x000fe20007f1e0ff */
[----:B------:R-:W-:-:S04]  /*4d260*/  IMAD R31, R45, R27, RZ ;  /* 0x0000001b2d1f7224 */ /* 0x000fc800078e02ff */
[----:B------:R0:W-:Y:S01]  /*4d270*/  STL.64 [R34], R54 ;  /* 0x0000003622007387 */ /* 0x0001e20000100a00 */
[----:B------:R-:W-:-:S05]  /*4d280*/  IADD3.X R42, P0, R31, R42, RZ, P0, !PT ;  /* 0x0000002a1f2a7210 */ /* 0x000fca000071e4ff */
[----:B------:R-:W-:Y:S01]  /*4d290*/  IMAD.X R31, RZ, RZ, R30, P0 ;  /* 0x000000ffff1f7224 */ /* 0x000fe200000e061e */
[----:B------:R-:W-:Y:S01]  /*4d2a0*/  ISETP.GE.AND P0, PT, R43, R24, PT ;  /* 0x000000182b00720c */ /* 0x000fe20003f06270 */
[----:B0-----:R-:W-:Y:S02]  /*4d2b0*/  VIADD R34, R34, 0x8 ;  /* 0x0000000822227836 */ /* 0x001fe40000000000 */
[----:B------:R-:W-:Y:S02]  /*4d2c0*/  IMAD.MOV.U32 R54, RZ, RZ, R42 ;  /* 0x000000ffff367224 */ /* 0x000fe400078e002a */
[----:B------:R-:W-:-:S08]  /*4d2d0*/  IMAD.MOV.U32 R55, RZ, RZ, R31 ;  /* 0x000000ffff377224 */ /* 0x000fd000078e001f */
[----:B------:R-:W-:Y:S05]  /*4d2e0*/  @!P0 BRA `(.L_x_1288) ;  /* 0xfffffffc00988947 */ /* 0x000fea000383ffff */
.L_x_1287:
[----:B------:R-:W-:Y:S05]  /*4d2f0*/  BSYNC B0 ;  /* 0x0000000000007941 */ /* 0x000fea0003800000 */
.L_x_1286:
[----:B------:R-:W-:Y:S01]  /*4d300*/  LOP3.LUT P0, R35, R35, 0x3f, RZ, 0xc0, !PT ;  /* 0x0000003f23237812 */ /* 0x000fe2000780c0ff */
[----:B------:R-:W-:-:S04]  /*4d310*/  IMAD.IADD R24, R43, 0x1, -R25 ;  /* 0x000000012b187824 */ /* 0x000fc800078e0a19 */
[----:B------:R-:W-:-:S05]  /*4d320*/  IMAD R43, R24, 0x8, R1 ;  /* 0x00000008182b7824 */ /* 0x000fca00078e0201 */
[----:B------:R0:W-:Y:S04]  /*4d330*/  STL.64 [R43], R54 ;  /* 0x000000362b007387 */ /* 0x0001e80000100a00 */
[----:B------:R-:W2:Y:S04]  /*4d340*/  LDL.64 R24, [R1+0x10] ;  /* 0x0000100001187983 */ /* 0x000ea80000100a00 */
[----:B------:R-:W3:Y:S04]  /*4d350*/  @P0 LDL.64 R30, [R1+0x8] ;  /* 0x00000800011e0983 */ /* 0x000ee80000100a00 */
[----:B------:R-:W4:Y:S01]  /*4d360*/  LDL.64 R26, [R1+0x18] ;  /* 0x00001800011a7983 */ /* 0x000f220000100a00 */
[----:B------:R-:W-:Y:S01]  /*4d370*/  @P0 IADD3 R42, -R35, 0x40, RZ ;  /* 0x00000040232a0810 */ /* 0x000fe20007ffe1ff */
[----:B0-----:R-:W-:Y:S01]  /*4d380*/  IMAD.MOV.U32 R43, RZ, RZ, RZ ;  /* 0x000000ffff2b7224 */ /* 0x001fe200078e00ff */
[----:B------:R-:W-:Y:S01]  /*4d390*/  UMOV UR6, URZ ;  /* 0x0000003f00067c82 */ /* 0x000fe20008000000 */
[----:B--2---:R-:W-:-:S02]  /*4d3a0*/  @P0 SHF.L.U32 R32, R24, R35, RZ ;  /* 0x0000002318200219 */ /* 0x004fc400000006ff */
[-CC-:B---3--:R-:W-:Y:S02]  /*4d3b0*/  @P0 SHF.R.U64 R33, R30, R42.reuse, R31.reuse ;  /* 0x0000002a1e210219 */ /* 0x188fe4000000121f */
[-C--:B------:R-:W-:Y:S02]  /*4d3c0*/  @P0 SHF.R.U32.HI R34, RZ, R42.reuse, R31 ;  /* 0x0000002aff220219 */ /* 0x080fe4000001161f */
[C-C-:B------:R-:W-:Y:S02]  /*4d3d0*/  @P0 SHF.R.U64 R30, R24.reuse, R42, R25.reuse ;  /* 0x0000002a181e0219 */ /* 0x140fe40000001219 */
[-C--:B------:R-:W-:Y:S02]  /*4d3e0*/  @P0 SHF.L.U64.HI R31, R24, R35.reuse, R25 ;  /* 0x00000023181f0219 */ /* 0x080fe40000010219 */
[----:B------:R-:W-:Y:S02]  /*4d3f0*/  @P0 LOP3.LUT R24, R33, R32, RZ, 0xfc, !PT ;  /* 0x0000002021180212 */ /* 0x000fe400078efcff */
[----:B----4-:R-:W-:-:S02]  /*4d400*/  @P0 SHF.L.U32 R33, R26, R35, RZ ;  /* 0x000000231a210219 */ /* 0x010fc400000006ff */
[----:B------:R-:W-:Y:S02]  /*4d410*/  @P0 SHF.R.U32.HI R42, RZ, R42, R25 ;  /* 0x0000002aff2a0219 */ /* 0x000fe40000011619 */
[----:B------:R-:W-:Y:S02]  /*4d420*/  @P0 SHF.L.U64.HI R35, R26, R35, R27 ;  /* 0x000000231a230219 */ /* 0x000fe4000001021b */
[----:B------:R-:W-:Y:S02]  /*4d430*/  @P0 LOP3.LUT R25, R34, R31, RZ, 0xfc, !PT ;  /* 0x0000001f22190212 */ /* 0x000fe400078efcff */
[----:B------:R-:W-:Y:S02]  /*4d440*/  @P0 LOP3.LUT R26, R33, R30, RZ, 0xfc, !PT ;  /* 0x0000001e211a0212 */ /* 0x000fe400078efcff */
[C-C-:B------:R-:W-:Y:S01]  /*4d450*/  SHF.L.U64.HI R30, R24.reuse, 0x2, R25.reuse ;  /* 0x00000002181e7819 */ /* 0x140fe20000010219 */
[----:B------:R-:W-:Y:S01]  /*4d460*/  IMAD.SHL.U32 R24, R24, 0x4, RZ ;  /* 0x0000000418187824 */ /* 0x000fe200078e00ff */
[----:B------:R-:W-:Y:S01]  /*4d470*/  SHF.R.U32.HI R31, RZ, 0x1e, R25 ;  /* 0x0000001eff1f7819 */ /* 0x000fe20000011619 */
[----:B------:R-:W-:Y:S01]  /*4d480*/  IMAD.SHL.U32 R32, R26, 0x4, RZ ;  /* 0x000000041a207824 */ /* 0x000fe200078e00ff */
[----:B------:R-:W-:-:S02]  /*4d490*/  @P0 LOP3.LUT R27, R35, R42, RZ, 0xfc, !PT ;  /* 0x0000002a231b0212 */ /* 0x000fc400078efcff */
[----:B------:R-:W-:Y:S02]  /*4d4a0*/  IADD3 RZ, P0, RZ, -R24, RZ ;  /* 0x80000018ffff7210 */ /* 0x000fe40007f1e0ff */
[----:B------:R-:W-:Y:S02]  /*4d4b0*/  LOP3.LUT R35, RZ, R30, RZ, 0x33, !PT ;  /* 0x0000001eff237212 */ /* 0x000fe400078e33ff */
[----:B------:R-:W-:Y:S02]  /*4d4c0*/  LOP3.LUT R31, R31, R32, RZ, 0xfc, !PT ;  /* 0x000000201f1f7212 */ /* 0x000fe400078efcff */
[----:B------:R-:W-:Y:S02]  /*4d4d0*/  SHF.L.U64.HI R26, R26, 0x2, R27 ;  /* 0x000000021a1a7819 */ /* 0x000fe4000001021b */
[----:B------:R-:W-:Y:S02]  /*4d4e0*/  IADD3.X R35, P0, RZ, R35, RZ, P0, !PT ;  /* 0x00000023ff237210 */ /* 0x000fe4000071e4ff */
[----:B------:R-:W-:-:S02]  /*4d4f0*/  LOP3.LUT R32, RZ, R31, RZ, 0x33, !PT ;  /* 0x0000001fff207212 */ /* 0x000fc400078e33ff */
[----:B------:R-:W-:Y:S02]  /*4d500*/  LOP3.LUT R33, RZ, R26, RZ, 0x33, !PT ;  /* 0x0000001aff217212 */ /* 0x000fe400078e33ff */
[----:B------:R-:W-:Y:S02]  /*4d510*/  IADD3.X R32, P0, RZ, R32, RZ, P0, !PT ;  /* 0x00000020ff207210 */ /* 0x000fe4000071e4ff */
[----:B------:R-:W-:-:S03]  /*4d520*/  SHF.R.U32.HI R25, RZ, 0x1d, R27 ;  /* 0x0000001dff197819 */ /* 0x000fc6000001161b */
[----:B------:R-:W-:Y:S01]  /*4d530*/  IMAD.X R33, RZ, RZ, R33, P0 ;  /* 0x000000ffff217224 */ /* 0x000fe200000e0621 */
[----:B------:R-:W-:-:S04]  /*4d540*/  LOP3.LUT P0, RZ, R25, 0x1, RZ, 0xc0, !PT ;  /* 0x0000000119ff7812 */ /* 0x000fc8000780c0ff */
[----:B------:R-:W-:Y:S02]  /*4d550*/  SEL R26, R26, R33, !P0 ;  /* 0x000000211a1a7207 */ /* 0x000fe40004000000 */
[----:B------:R-:W-:Y:S02]  /*4d560*/  SEL R31, R31, R32, !P0 ;  /* 0x000000201f1f7207 */ /* 0x000fe40004000000 */
[----:B------:R-:W-:-:S04]  /*4d570*/  ISETP.NE.U32.AND P1, PT, R26, RZ, PT ;  /* 0x000000ff1a00720c */ /* 0x000fc80003f25070 */
[----:B------:R-:W-:Y:S01]  /*4d580*/  SEL R42, R31, R26, !P1 ;  /* 0x0000001a1f2a7207 */ /* 0x000fe20004800000 */
[----:B------:R-:W-:-:S03]  /*4d590*/  @P0 IMAD.MOV R24, RZ, RZ, -R24 ;  /* 0x000000ffff180224 */ /* 0x000fc600078e0a18 */
[----:B------:R-:W0:Y:S02]  /*4d5a0*/  FLO.U32 R32, R42 ;  /* 0x0000002a00207300 */ /* 0x000e2400000e0000 */
[C---:B0-----:R-:W-:Y:S02]  /*4d5b0*/  IADD3 R33, -R32.reuse, 0x1f, RZ ;  /* 0x0000001f20217810 */ /* 0x041fe40007ffe1ff */
[----:B------:R-:W-:-:S03]  /*4d5c0*/  IADD3 R32, -R32, 0x3f, RZ ;  /* 0x0000003f20207810 */ /* 0x000fc60007ffe1ff */
[----:B------:R-:W-:Y:S01]  /*4d5d0*/  @P1 IMAD.MOV R32, RZ, RZ, R33 ;  /* 0x000000ffff201224 */ /* 0x000fe200078e0221 */
[----:B------:R-:W-:-:S04]  /*4d5e0*/  SEL R33, R30, R35, !P0 ;  /* 0x000000231e217207 */ /* 0x000fc80004000000 */
[C---:B------:R-:W-:Y:S02]  /*4d5f0*/  ISETP.NE.U32.AND P1, PT, R32.reuse, RZ, PT ;  /* 0x000000ff2000720c */ /* 0x040fe40003f25070 */
[----:B------:R-:W-:Y:S02]  /*4d600*/  IADD3 R34, -R32, 0x40, RZ ;  /* 0x0000004020227810 */ /* 0x000fe40007ffe1ff */
[----:B------:R-:W-:Y:S02]  /*4d610*/  ISETP.NE.AND.EX P1, PT, RZ, RZ, PT, P1 ;  /* 0x000000ffff00720c */ /* 0x000fe40003f25310 */
[C---:B------:R-:W-:Y:S02]  /*4d620*/  SHF.L.U32 R30, R31.reuse, R32, RZ ;  /* 0x000000201f1e7219 */ /* 0x040fe400000006ff */
[----:B------:R-:W-:Y:S02]  /*4d630*/  SHF.R.U64 R35, R24, R34, R33 ;  /* 0x0000002218237219 */ /* 0x000fe40000001221 */
[----:B------:R-:W-:-:S02]  /*4d640*/  SHF.L.U64.HI R24, R31, R32, R26 ;  /* 0x000000201f187219 */ /* 0x000fc4000001021a */
[----:B------:R-:W-:-:S05]  /*4d650*/  SHF.R.U32.HI R33, RZ, R34, R33 ;  /* 0x00000022ff217219 */ /* 0x000fca0000011621 */
[----:B------:R-:W-:Y:S02]  /*4d660*/  @P1 LOP3.LUT R31, R35, R30, RZ, 0xfc, !PT ;  /* 0x0000001e231f1212 */ /* 0x000fe400078efcff */
[----:B------:R-:W-:Y:S02]  /*4d670*/  @P1 LOP3.LUT R26, R33, R24, RZ, 0xfc, !PT ;  /* 0x00000018211a1212 */ /* 0x000fe400078efcff */
[----:B------:R-:W-:Y:S01]  /*4d680*/  LOP3.LUT R30, R25, 0x1, RZ, 0xc0, !PT ;  /* 0x00000001191e7812 */ /* 0x000fe200078ec0ff */
[----:B------:R-:W-:-:S03]  /*4d690*/  IMAD.WIDE.U32 R34, R31, 0x2168c235, RZ ;  /* 0x2168c2351f227825 */ /* 0x000fc600078e00ff */
[----:B------:R-:W-:Y:S01]  /*4d6a0*/  LEA.HI R27, R27, R30, RZ, 0x2 ;  /* 0x0000001e1b1b7211 */ /* 0x000fe200078f10ff */
[----:B------:R-:W-:Y:S02]  /*4d6b0*/  IMAD.MOV.U32 R42, RZ, RZ, R35 ;  /* 0x000000ffff2a7224 */ /* 0x000fe400078e0023 */
[----:B------:R-:W-:Y:S02]  /*4d6c0*/  IMAD R33, R26, -0x36f0255e, RZ ;  /* 0xc90fdaa21a217824 */ /* 0x000fe400078e02ff */
[----:B------:R-:W-:-:S04]  /*4d6d0*/  IMAD.WIDE.U32 R42, R31, -0x36f0255e, R42 ;  /* 0xc90fdaa21f2a7825 */ /* 0x000fc800078e002a */
[----:B------:R-:W-:-:S04]  /*4d6e0*/  IMAD.HI.U32 R31, R26, -0x36f0255e, RZ ;  /* 0xc90fdaa21a1f7827 */ /* 0x000fc800078e00ff */
[----:B------:R-:W-:-:S04]  /*4d6f0*/  IMAD.WIDE.U32 R42, P1, R26, 0x2168c235, R42 ;  /* 0x2168c2351a2a7825 */ /* 0x000fc8000782002a */
[----:B------:R-:W-:Y:S01]  /*4d700*/  IMAD.X R31, RZ, RZ, R31, P1 ;  /* 0x000000ffff1f7224 */ /* 0x000fe200008e061f */
[----:B------:R-:W-:-:S05]  /*4d710*/  IADD3 R33, P1, R33, R43, RZ ;  /* 0x0000002b21217210 */ /* 0x000fca0007f3e0ff */
[----:B------:R-:W-:Y:S01]  /*4d720*/  IMAD.X R31, RZ, RZ, R31, P1 ;  /* 0x000000ffff1f7224 */ /* 0x000fe200008e061f */
[----:B------:R-:W-:-:S04]  /*4d730*/  IADD3 RZ, P1, R34, R34, RZ ;  /* 0x0000002222ff7210 */ /* 0x000fc80007f3e0ff */
[----:B------:R-:W-:-:S04]  /*4d740*/  IADD3.X RZ, P1, R42, R42, RZ, P1, !PT ;  /* 0x0000002a2aff7210 */ /* 0x000fc80000f3e4ff */
[----:B------:R-:W-:-:S05]  /*4d750*/  IADD3.X R26, P1, R33, R33, RZ, P1, !PT ;  /* 0x00000021211a7210 */ /* 0x000fca0000f3e4ff */
[----:B------:R-:W-:Y:S01]  /*4d760*/  IMAD.X R24, R31, 0x1, R31, P1 ;  /* 0x000000011f187824 */ /* 0x000fe200008e061f */
[----:B------:R-:W-:-:S04]  /*4d770*/  ISETP.GT.U32.AND P1, PT, R33, RZ, PT ;  /* 0x000000ff2100720c */ /* 0x000fc80003f24070 */
[----:B------:R-:W-:-:S04]  /*4d780*/  ISETP.GT.AND.EX P1, PT, R31, RZ, PT, P1 ;  /* 0x000000ff1f00720c */ /* 0x000fc80003f24310 */
[----:B------:R-:W-:Y:S02]  /*4d790*/  SEL R26, R26, R33, P1 ;  /* 0x000000211a1a7207 */ /* 0x000fe40000800000 */
[----:B------:R-:W-:Y:S02]  /*4d7a0*/  SEL R24, R24, R31, P1 ;  /* 0x0000001f18187207 */ /* 0x000fe40000800000 */
[----:B------:R-:W-:Y:S02]  /*4d7b0*/  IADD3 R26, P6, R26, 0x1, RZ ;  /* 0x000000011a1a7810 */ /* 0x000fe40007fde0ff */
[----:B------:R-:W-:-:S03]  /*4d7c0*/  SEL R31, RZ, 0x1, !P1 ;  /* 0x00000001ff1f7807 */ /* 0x000fc60004800000 */
[----:B------:R-:W-:Y:S02]  /*4d7d0*/  IMAD.X R33, RZ, RZ, R24, P6 ;  /* 0x000000ffff217224 */ /* 0x000fe400030e0618 */
[----:B------:R-:W-:-:S03]  /*4d7e0*/  IMAD.IADD R31, R31, 0x1, R32 ;  /* 0x000000011f1f7824 */ /* 0x000fc600078e0220 */
[----:B------:R-:W-:Y:S01]  /*4d7f0*/  SHF.R.U64 R26, R26, 0xa, R33 ;  /* 0x0000000a1a1a7819 */ /* 0x000fe20000001221 */
[----:B------:R-:W-:-:S03]  /*4d800*/  IMAD.SHL.U32 R31, R31, 0x100000, RZ ;  /* 0x001000001f1f7824 */ /* 0x000fc600078e00ff */
[----:B------:R-:W-:-:S04]  /*4d810*/  IADD3 R26, P1, R26, 0x1, RZ ;  /* 0x000000011a1a7810 */ /* 0x000fc80007f3e0ff */
[----:B------:R-:W-:-:S04]  /*4d820*/  LEA.HI.X R33, R33, RZ, RZ, 0x16, P1 ;  /* 0x000000ff21217211 */ /* 0x000fc800008fb4ff */
[--C-:B------:R-:W-:Y:S02]  /*4d830*/  SHF.R.U64 R26, R26, 0x1, R33.reuse ;  /* 0x000000011a1a7819 */ /* 0x100fe40000001221 */
[----:B------:R-:W-:Y:S02]  /*4d840*/  SHF.R.U32.HI R24, RZ, 0x1, R33 ;  /* 0x00000001ff187819 */ /* 0x000fe40000011621 */
[----:B------:R-:W-:-:S04]  /*4d850*/  IADD3 R26, P6, P1, R26, -UR6, RZ ;  /* 0x800000061a1a7c10 */ /* 0x000fc8000f9de0ff */
[----:B------:R-:W-:Y:S02]  /*4d860*/  IADD3.X R24, R24, 0x3fe00000, ~R31, P6, P1 ;  /* 0x3fe0000018187810 */ /* 0x000fe400037e2c1f */
[----:B------:R-:W-:-:S04]  /*4d870*/  LOP3.LUT P1, R29, R29, 0x80000000, RZ, 0xc0, !PT ;  /* 0x800000001d1d7812 */ /* 0x000fc8000782c0ff */
[----:B------:R-:W-:-:S04]  /*4d880*/  @P0 LOP3.LUT R29, R29, 0x80000000, RZ, 0x3c, !PT ;  /* 0x800000001d1d0812 */ /* 0x000fc800078e3cff */
[----:B------:R-:W-:-:S05]  /*4d890*/  LOP3.LUT R29, R24, R29, RZ, 0xfc, !PT ;  /* 0x0000001d181d7212 */ /* 0x000fca00078efcff */
[----:B------:R-:W-:-:S07]  /*4d8a0*/  @P1 IMAD.MOV R27, RZ, RZ, -R27 ;  /* 0x000000ffff1b1224 */ /* 0x000fce00078e0a1b */
.L_x_1285:
[----:B------:R-:W-:Y:S02]  /*4d8b0*/  IMAD.MOV.U32 R25, RZ, RZ, R29 ;  /* 0x000000ffff197224 */ /* 0x000fe400078e001d */
[----:B------:R-:W-:Y:S02]  /*4d8c0*/  IMAD.MOV.U32 R29, RZ, RZ, 0x0 ;  /* 0x00000000ff1d7424 */ /* 0x000fe400078e00ff */
[----:B------:R-:W-:Y:S02]  /*4d8d0*/  IMAD.MOV.U32 R24, RZ, RZ, R26 ;  /* 0x000000ffff187224 */ /* 0x000fe400078e001a */
[----:B------:R-:W-:Y:S05]  /*4d8e0*/  RET.REL.NODEC R28 `(_ZN2at6native57_GLOBAL__N__f3eca4a2_24_ForeachBinaryOpScalar_cu_86b9896c25multi_tensor_apply_kernelINS1_18TensorListMetadataILi2EEENS1_21BinaryOpScalarFunctorIN3c107complexIdEELi2ELi1ELi1EEEJNS1_21reverse_power_functorIS8_EES8_EEEvT_T0_DpT1_) ;  /* 0xfffffb241cc47950 */ /* 0x000fea0003c3ffff */
.L_x_1289:
        /* <DEDUP_REMOVED lines=9> */
.L_x_5363:


//--------------------- .text._ZN2at6native57_GLOBAL__N__f3eca4a2_24_ForeachBinaryOpScalar_cu_86b9896c25multi_tensor_apply_kernelINS1_18TensorListMetadataILi2EEENS1_21BinaryOpScalarFunctorIfLi2ELi1ELi1EEEJNS1_21reverse_power_functorIfEEfEEEvT_T0_DpT1_ --------------------------
	.section	.text._ZN2at6native57_GLOBAL__N__f3eca4a2_24_ForeachBinaryOpScalar_cu_86b9896c25multi_tensor_apply_kernelINS1_18TensorListMetadataILi2EEENS1_21BinaryOpScalarFunctorIfLi2ELi1ELi1EEEJNS1_21reverse_power_functorIfEEfEEEvT_T0_DpT1_,"ax",@progbits
	.align	128
.text._ZN2at6native57_GLOBAL__N__f3eca4a2_24_ForeachBinaryOpScalar_cu_86b9896c25multi_tensor_apply_kernelINS1_18TensorListMetadataILi2EEENS1_21BinaryOpScalarFunctorIfLi2ELi1ELi1EEEJNS1_21reverse_power_functorIfEEfEEEvT_T0_DpT1_:
        .type           _ZN2at6native57_GLOBAL__N__f3eca4a2_24_ForeachBinaryOpScalar_cu_86b9896c25multi_tensor_apply_kernelINS1_18TensorListMetadataILi2EEENS1_21BinaryOpScalarFunctorIfLi2ELi1ELi1EEEJNS1_21reverse_power_functorIfEEfEEEvT_T0_DpT1_,@function
        .size           _ZN2at6native57_GLOBAL__N__f3eca4a2_24_ForeachBinaryOpScalar_cu_86b9896c25multi_tensor_apply_kernelINS1_18TensorListMetadataILi2EEENS1_21BinaryOpScalarFunctorIfLi2ELi1ELi1EEEJNS1_21reverse_power_functorIfEEfEEEvT_T0_DpT1_,(.L_x_5366 - _ZN2at6native57_GLOBAL__N__f3eca4a2_24_ForeachBinaryOpScalar_cu_86b9896c25multi_tensor_apply_kernelINS1_18TensorListMetadataILi2EEENS1_21BinaryOpScalarFunctorIfLi2ELi1ELi1EEEJNS1_21reverse_power_functorIfEEfEEEvT_T0_DpT1_)
        .other          _ZN2at6native57_GLOBAL__N__f3eca4a2_24_ForeachBinaryOpScalar_cu_86b9896c25multi_tensor_apply_kernelINS1_18TensorListMetadataILi2EEENS1_21BinaryOpScalarFunctorIfLi2ELi1ELi1EEEJNS1_21reverse_power_functorIfEEfEEEvT_T0_DpT1_,@"STO_CUDA_ENTRY STV_DEFAULT"
_ZN2at6native57_GLOBAL__N__f3eca4a2_24_ForeachBinaryOpScalar_cu_86b9896c25multi_tensor_apply_kernelINS1_18TensorListMetadataILi2EEENS1_21BinaryOpScalarFunctorIfLi2ELi1ELi1EEEJNS1_21reverse_power_functorIfEEfEEEvT_T0_DpT1_:
        /* <DEDUP_REMOVED lines=25> */
[----:B------:R-:W-:Y:S01]  /*0190*/  ULDC UR6, c[0x0][0xe5c] ;  /* 0x0003970000067ab9 */ /* 0x000fe20000000800 */
[----:B------:R-:W-:Y:S01]  /*01a0*/  CS2R R6, SRZ ;  /* 0x0000000000067805 */ /* 0x000fe2000001ff00 */
[----:B------:R-:W2:Y:S06]  /*01b0*/  MUFU.LG2 R5, UR6 ;  /* 0x0000000600057d08 */ /* 0x000eac0008000c00 */
.L_x_1291:
[----:B0-----:R-:W-:Y:S01]  /*01c0*/  IADD3 R18, P0, R3, R6, RZ ;  /* 0x0000000603127210 */ /* 0x001fe20007f1e0ff */
[C---:B-1----:R-:W-:Y:S02]  /*01d0*/  IMAD R19, R4.reuse, 0x3, RZ ;  /* 0x0000000304137824 */ /* 0x042fe400078e02ff */
[----:B------:R-:W-:Y:S01]  /*01e0*/  IMAD.MOV.U32 R16, RZ, RZ, RZ ;  /* 0x000000ffff107224 */ /* 0x000fe200078e00ff */
[-C--:B------:R-:W-:Y:S01]  /*01f0*/  IADD3 R22, P3, R4, R18.reuse, RZ ;  /* 0x0000001204167210 */ /* 0x080fe20007f7e0ff */
[----:B------:R-:W-:Y:S01]  /*0200*/  IMAD.X R17, RZ, RZ, R7, P0 ;  /* 0x000000ffff117224 */ /* 0x000fe200000e0607 */
[----:B------:R-:W-:Y:S02]  /*0210*/  ISETP.GE.U32.AND P1, PT, R18, 0x10000, PT ;  /* 0x000100001200780c */ /* 0x000fe40003f26070 */
[----:B------:R-:W-:Y:S01]  /*0220*/  LEA R9, P4, R4, R18, 0x1 ;  /* 0x0000001204097211 */ /* 0x000fe200078808ff */
[----:B------:R-:W-:Y:S01]  /*0230*/  IMAD.X R8, RZ, RZ, R17, P3 ;  /* 0x000000ffff087224 */ /* 0x000fe200018e0611 */
[----:B------:R-:W-:-:S02]  /*0240*/  ISETP.LT.U32.AND P0, PT, R18, R0, PT ;  /* 0x000000001200720c */ /* 0x000fc40003f01070 */
[C---:B------:R-:W-:Y:S01]  /*0250*/  ISETP.GE.U32.AND.EX P1, PT, R17.reuse, RZ, PT, P1 ;  /* 0x000000ff1100720c */ /* 0x040fe20003f26110 */
[--C-:B------:R-:W-:Y:S01]  /*0260*/  IMAD.X R21, RZ, RZ, R17.reuse, P4 ;  /* 0x000000ffff157224 */ /* 0x100fe200020e0611 */
[C---:B------:R-:W-:Y:S02]  /*0270*/  ISETP.GE.U32.AND P2, PT, R22.reuse, 0x10000, PT ;  /* 0x000100001600780c */ /* 0x040fe40003f46070 */
[----:B------:R-:W-:Y:S02]  /*0280*/  ISETP.LT.AND.EX P1, PT, R17, R2, !P1, P0 ;  /* 0x000000021100720c */ /* 0x000fe40004f21300 */
[----:B------:R-:W-:Y:S02]  /*0290*/  IADD3 R19, P5, R19, R18, RZ ;  /* 0x0000001213137210 */ /* 0x000fe40007fbe0ff */
[----:B------:R-:W-:Y:S02]  /*02a0*/  ISETP.LT.U32.AND P0, PT, R22, R0, PT ;  /* 0x000000001600720c */ /* 0x000fe40003f01070 */
[----:B------:R-:W-:Y:S01]  /*02b0*/  ISETP.GE.U32.AND.EX P2, PT, R8, RZ, PT, P2 ;  /* 0x000000ff0800720c */ /* 0x000fe20003f46120 */
[----:B------:R-:W-:Y:S01]  /*02c0*/  IMAD.X R23, RZ, RZ, R17, P5 ;  /* 0x000000ffff177224 */ /* 0x000fe200028e0611 */
[----:B------:R-:W-:-:S02]  /*02d0*/  ISETP.GE.U32.AND P3, PT, R9, 0x10000, PT ;  /* 0x000100000900780c */ /* 0x000fc40003f66070 */
[----:B------:R-:W-:Y:S02]  /*02e0*/  ISETP.LT.AND.EX P0, PT, R8, R2, !P2, P0 ;  /* 0x000000020800720c */ /* 0x000fe40005701300 */
[----:B------:R-:W-:Y:S02]  /*02f0*/  ISETP.LT.U32.AND P4, PT, R9, R0, PT ;  /* 0x000000000900720c */ /* 0x000fe40003f81070 */
[----:B------:R-:W-:Y:S02]  /*0300*/  ISETP.GE.U32.AND.EX P3, PT, R21, RZ, PT, P3 ;  /* 0x000000ff1500720c */ /* 0x000fe40003f66130 */
[----:B------:R-:W-:Y:S02]  /*0310*/  ISETP.GE.U32.AND P2, PT, R19, 0x10000, PT ;  /* 0x000100001300780c */ /* 0x000fe40003f46070 */
[----:B------:R-:W-:Y:S02]  /*0320*/  ISETP.LT.AND.EX P4, PT, R21, R2, !P3, P4 ;  /* 0x000000021500720c */ /* 0x000fe40005f81340 */
[----:B------:R-:W-:-:S02]  /*0330*/  ISETP.LT.U32.AND P3, PT, R19, R0, PT ;  /* 0x000000001300720c */ /* 0x000fc40003f61070 */
[C---:B------:R-:W-:Y:S02]  /*0340*/  ISETP.GE.U32.AND.EX P2, PT, R23.reuse, RZ, PT, P2 ;  /* 0x000000ff1700720c */ /* 0x040fe40003f46120 */
[C---:B------:R-:W-:Y:S02]  /*0350*/  @P1 LEA R28, P5, R18.reuse, R10, 0x2 ;  /* 0x0000000a121c1211 */ /* 0x040fe400078a10ff */
[----:B------:R-:W-:Y:S02]  /*0360*/  ISETP.LT.AND.EX P2, PT, R23, R2, !P2, P3 ;  /* 0x000000021700720c */ /* 0x000fe40005741330 */
[-C--:B------:R-:W-:Y:S02]  /*0370*/  @P1 LEA.HI.X R29, R18, R11.reuse, R17, 0x2, P5 ;  /* 0x0000000b121d1211 */ /* 0x080fe400028f1411 */
[CC--:B------:R-:W-:Y:S01]  /*0380*/  @P0 LEA R26, P5, R22.reuse, R10.reuse, 0x2 ;  /* 0x0000000a161a0211 */ /* 0x0c0fe200078a10ff */
[----:B------:R-:W-:Y:S01]  /*0390*/  IMAD.MOV.U32 R20, RZ, RZ, RZ ;  /* 0x000000ffff147224 */ /* 0x000fe200078e00ff */
[----:B------:R-:W-:Y:S01]  /*03a0*/  @P4 LEA R24, P3, R9, R10, 0x2 ;  /* 0x0000000a09184211 */ /* 0x000fe200078610ff */
[----:B------:R0:W2:Y:S01]  /*03b0*/  @P1 LDG.E R16, desc[UR4][R28.64] ;  /* 0x000000041c101981 */ /* 0x0000a2000c1e1900 */
[----:B------:R-:W-:-:S02]  /*03c0*/  @P0 LEA.HI.X R27, R22, R11, R8, 0x2, P5 ;  /* 0x0000000b161b0211 */ /* 0x000fc400028f1408 */
[----:B------:R-:W-:-:S03]  /*03d0*/  @P4 LEA.HI.X R25, R9, R11, R21, 0x2, P3 ;  /* 0x0000000b09194211 */ /* 0x000fc600018f1415 */
[C---:B------:R-:W-:Y:S01]  /*03e0*/  @P2 LEA R14, P3, R19.reuse, R10, 0x2 ;  /* 0x0000000a130e2211 */ /* 0x040fe200078610ff */
[----:B------:R1:W3:Y:S01]  /*03f0*/  @P0 LDG.E R20, desc[UR4][R26.64] ;  /* 0x000000041a140981 */ /* 0x0002e2000c1e1900 */
[----:B0-----:R-:W-:Y:S02]  /*0400*/  IMAD.MOV.U32 R28, RZ, RZ, RZ ;  /* 0x000000ffff1c7224 */ /* 0x001fe400078e00ff */
[----:B------:R-:W-:-:S05]  /*0410*/  @P2 LEA.HI.X R15, R19, R11, R23, 0x2, P3 ;  /* 0x0000000b130f2211 */ /* 0x000fca00018f1417 */
[----:B------:R0:W4:Y:S01]  /*0420*/  @P2 LDG.E R28, desc[UR4][R14.64] ;  /* 0x000000040e1c2981 */ /* 0x000122000c1e1900 */
[----:B-1----:R-:W-:-:S06]  /*0430*/  IMAD.MOV.U32 R26, RZ, RZ, RZ ;  /* 0x000000ffff1a7224 */ /* 0x002fcc00078e00ff */
[----:B------:R2:W5:Y:S01]  /*0440*/  @P4 LDG.E R26, desc[UR4][R24.64] ;  /* 0x00000004181a4981 */ /* 0x000562000c1e1900 */
[----:B0-----:R-:W-:-:S04]  /*0450*/  @P1 LEA R14, P3, R18, R12, 0x2 ;  /* 0x0000000c120e1211 */ /* 0x001fc800078610ff */
[----:B------:R-:W-:Y:S01]  /*0460*/  @P1 LEA.HI.X R15, R18, R13, R17, 0x2, P3 ;  /* 0x0000000d120f1211 */ /* 0x000fe200018f1411 */
[----:B------:R-:W-:-:S04]  /*0470*/  IMAD.WIDE.U32 R6, R4, 0x4, R6 ;  /* 0x0000000404067825 */ /* 0x000fc800078e0006 */
[C---:B--2---:R-:W-:Y:S01]  /*0480*/  @P1 FMUL.FTZ R25, R5.reuse, R16 ;  /* 0x0000001005191220 */ /* 0x044fe20000410000 */
[----:B---3--:R-:W-:-:S05]  /*0490*/  @P0 FMUL.FTZ R20, R5, R20 ;  /* 0x0000001405140220 */ /* 0x008fca0000410000 */
[----:B------:R-:W0:Y:S01]  /*04a0*/  @P1 MUFU.EX2 R25, R25 ;  /* 0x0000001900191308 */ /* 0x000e220000000800 */
[----:B------:R-:W-:Y:S01]  /*04b0*/  @P0 LEA R16, P5, R22, R12, 0x2 ;  /* 0x0000000c16100211 */ /* 0x000fe200078a10ff */
[----:B----4-:R-:W-:-:S06]  /*04c0*/  @P2 FMUL.FTZ R28, R5, R28 ;  /* 0x0000001c051c2220 */ /* 0x010fcc0000410000 */
[----:B------:R-:W1:Y:S01]  /*04d0*/  @P0 MUFU.EX2 R27, R20 ;  /* 0x00000014001b0308 */ /* 0x000e620000000800 */
[----:B-----5:R-:W-:-:S07]  /*04e0*/  @P4 FMUL.FTZ R26, R5, R26 ;  /* 0x0000001a051a4220 */ /* 0x020fce0000410000 */
[----:B------:R-:W-:Y:S01]  /*04f0*/  @P2 MUFU.EX2 R20, R28 ;  /* 0x0000001c00142308 */ /* 0x000fe20000000800 */
[----:B------:R-:W-:-:S07]  /*0500*/  @P0 LEA.HI.X R17, R22, R13, R8, 0x2, P5 ;  /* 0x0000000d16110211 */ /* 0x000fce00028f1408 */
[----:B------:R-:W2:Y:S01]  /*0510*/  @P4 MUFU.EX2 R29, R26 ;  /* 0x0000001a001d4308 */ /* 0x000ea20000000800 */
[-C--:B------:R-:W-:Y:S02]  /*0520*/  @P4 LEA R8, P3, R9, R12.reuse, 0x2 ;  /* 0x0000000c09084211 */ /* 0x080fe400078610ff */
[----:B------:R-:W-:Y:S02]  /*0530*/  @P2 LEA R18, P5, R19, R12, 0x2 ;  /* 0x0000000c13122211 */ /* 0x000fe400078a10ff */
[-C--:B------:R-:W-:Y:S02]  /*0540*/  @P4 LEA.HI.X R9, R9, R13.reuse, R21, 0x2, P3 ;  /* 0x0000000d09094211 */ /* 0x080fe400018f1415 */
[----:B------:R-:W-:Y:S01]  /*0550*/  @P2 LEA.HI.X R19, R19, R13, R23, 0x2, P5 ;  /* 0x0000000d13132211 */ /* 0x000fe200028f1417 */
[----:B0-----:R3:W-:Y:S01]  /*0560*/  @P1 STG.E desc[UR4][R14.64], R25 ;  /* 0x000000190e001986 */ /* 0x0017e2000c101904 */
[----:B------:R-:W-:-:S03]  /*0570*/  ISETP.LT.U32.AND P1, PT, R6, R0, PT ;  /* 0x000000000600720c */ /* 0x000fc60003f21070 */
[----:B-1----:R3:W-:Y:S01]  /*0580*/  @P0 STG.E desc[UR4][R16.64], R27 ;  /* 0x0000001b10000986 */ /* 0x0027e2000c101904 */
[----:B------:R-:W-:-:S03]  /*0590*/  ISETP.GE.U32.AND P0, PT, R6, 0x10000, PT ;  /* 0x000100000600780c */ /* 0x000fc60003f06070 */
[----:B--2---:R3:W-:Y:S04]  /*05a0*/  @P4 STG.E desc[UR4][R8.64], R29 ;  /* 0x0000001d08004986 */ /* 0x0047e8000c101904 */
[----:B------:R3:W-:Y:S01]  /*05b0*/  @P2 STG.E desc[UR4][R18.64], R20 ;  /* 0x0000001412002986 */ /* 0x0007e2000c101904 */
[C---:B------:R-:W-:Y:S02]  /*05c0*/  ISETP.GE.U32.AND.EX P0, PT, R7.reuse, RZ, PT, P0 ;  /* 0x000000ff0700720c */ /* 0x040fe40003f06100 */
[----:B------:R-:W-:-:S13]  /*05d0*/  ISETP.LT.AND.EX P1, PT, R7, R2, PT, P1 ;  /* 0x000000020700720c */ /* 0x000fda0003f21310 */
[----:B---3--:R-:W-:Y:S05]  /*05e0*/  @!P0 BRA P1, `(.L_x_1291) ;  /* 0xfffffff800f48947 */ /* 0x008fea000083ffff */
[----:B------:R-:W-:Y:S05]  /*05f0*/  EXIT ;  /* 0x000000000000794d */ /* 0x000fea0003800000 */
.L_x_1290:
        /* <DEDUP_REMOVED lines=10> */
.L_x_1292:
[C---:B-1----:R-:W-:Y:S01]  /*06a0*/  IMAD.SHL.U32 R15, R16.reuse, 0x10, RZ ;  /* 0x00000010100f7824 */ /* 0x042fe200078e00ff */
[----:B------:R-:W-:-:S04]  /*06b0*/  SHF.L.U64.HI R17, R16, 0x4, R19 ;  /* 0x0000000410117819 */ /* 0x000fc80000010213 */
[----:B------:R-:W-:-:S05]  /*06c0*/  IADD3 R8, P0, R10, R15, RZ ;  /* 0x0000000f0a087210 */ /* 0x000fca0007f1e0ff */
[----:B------:R-:W-:-:S05]  /*06d0*/  IMAD.X R9, R11, 0x1, R17, P0 ;  /* 0x000000010b097824 */ /* 0x000fca00000e0611 */
[----:B------:R1:W0:Y:S01]  /*06e0*/  LDG.E.128 R4, desc[UR4][R8.64] ;  /* 0x0000000408047981 */ /* 0x000222000c1e1d00 */
[----:B------:R-:W-:-:S05]  /*06f0*/  IADD3 R14, P0, R12, R15, RZ ;  /* 0x0000000f0c0e7210 */ /* 0x000fca0007f1e0ff */
[----:B------:R-:W-:Y:S01]  /*0700*/  IMAD.X R15, R13, 0x1, R17, P0 ;  /* 0x000000010d0f7824 */ /* 0x000fe200000e0611 */
[----:B------:R-:W-:-:S04]  /*0710*/  IADD3 R16, P0, R16, UR6, RZ ;  /* 0x0000000610107c10 */ /* 0x000fc8000ff1e0ff */
[C---:B------:R-:W-:Y:S01]  /*0720*/  ISETP.LT.U32.AND P1, PT, R16.reuse, 0x4000, PT ;  /* 0x000040001000780c */ /* 0x040fe20003f21070 */
[----:B-1----:R-:W-:Y:S02]  /*0730*/  IMAD.SHL.U32 R9, R16, 0x4, RZ ;  /* 0x0000000410097824 */ /* 0x002fe400078e00ff */
[----:B------:R-:W-:-:S03]  /*0740*/  IMAD.X R19, RZ, RZ, R19, P0 ;  /* 0x000000ffff137224 */ /* 0x000fc600000e0613 */
[----:B------:R-:W-:Y:S02]  /*0750*/  ISETP.GE.U32.AND P0, PT, R9, R0, PT ;  /* 0x000000000900720c */ /* 0x000fe40003f06070 */
[----:B------:R-:W-:Y:S02]  /*0760*/  SHF.L.U64.HI R9, R16, 0x2, R19 ;  /* 0x0000000210097819 */ /* 0x000fe40000010213 */
[----:B------:R-:W-:Y:S02]  /*0770*/  ISETP.LT.U32.AND.EX P1, PT, R19, RZ, PT, P1 ;  /* 0x000000ff1300720c */ /* 0x000fe40003f21110 */
[----:B------:R-:W-:Y:S01]  /*0780*/  ISETP.GE.AND.EX P0, PT, R9, R2, PT, P0 ;  /* 0x000000020900720c */ /* 0x000fe20003f06300 */
[C---:B0-----:R-:W-:Y:S01]  /*0790*/  FMUL.FTZ R7, R3.reuse, R7 ;  /* 0x0000000703077220 */ /* 0x041fe20000410000 */
[C---:B------:R-:W-:Y:S01]  /*07a0*/  FMUL.FTZ R6, R3.reuse, R6 ;  /* 0x0000000603067220 */ /* 0x040fe20000410000 */
[C---:B------:R-:W-:Y:S01]  /*07b0*/  FMUL.FTZ R5, R3.reuse, R5 ;  /* 0x0000000503057220 */ /* 0x040fe20000410000 */
[----:B------:R-:W-:-:S03]  /*07c0*/  FMUL.FTZ R4, R3, R4 ;  /* 0x0000000403047220 */ /* 0x000fc60000410000 */
[----:B------:R-:W-:Y:S08]  /*07d0*/  MUFU.EX2 R7, R7 ;  /* 0x0000000700077308 */ /* 0x000ff00000000800 */
[----:B------:R-:W-:Y:S08]  /*07e0*/  MUFU.EX2 R6, R6 ;  /* 0x0000000600067308 */ /* 0x000ff00000000800 */
[----:B------:R-:W-:Y:S08]  /*07f0*/  MUFU.EX2 R5, R5 ;  /* 0x0000000500057308 */ /* 0x000ff00000000800 */
[----:B------:R-:W0:Y:S02]  /*0800*/  MUFU.EX2 R4, R4 ;  /* 0x0000000400047308 */ /* 0x000e240000000800 */
[----:B0-----:R1:W-:Y:S01]  /*0810*/  STG.E.128 desc[UR4][R14.64], R4 ;  /* 0x000000040e007986 */ /* 0x0013e2000c101d04 */
[----:B------:R-:W-:Y:S05]  /*0820*/  @!P0 BRA P1, `(.L_x_1292) ;  /* 0xfffffffc009c8947 */ /* 0x000fea000083ffff */
[----:B------:R-:W-:Y:S05]  /*0830*/  EXIT ;  /* 0x000000000000794d */ /* 0x000fea0003800000 */
.L_x_1293:
        /* <DEDUP_REMOVED lines=12> */
.L_x_5366:


//--------------------- .text._ZN2at6native57_GLOBAL__N__f3eca4a2_24_ForeachBinaryOpScalar_cu_86b9896c25multi_tensor_apply_kernelINS1_18TensorListMetadataILi2EEENS1_21BinaryOpScalarFunctorIdLi2ELi1ELi1EEEJNS1_21reverse_power_functorIdEEdEEEvT_T0_DpT1_ --------------------------
	.section	.text._ZN2at6native57_GLOBAL__N__f3eca4a2_24_ForeachBinaryOpScalar_cu_86b9896c25multi_tensor_apply_kernelINS1_18TensorListMetadataILi2EEENS1_21BinaryOpScalarFunctorIdLi2ELi1ELi1EEEJNS1_21reverse_power_functorIdEEdEEEvT_T0_DpT1_,"ax",@progbits
	.align	128
.text._ZN2at6native57_GLOBAL__N__f3eca4a2_24_ForeachBinaryOpScalar_cu_86b9896c25multi_tensor_apply_kernelINS1_18TensorListMetadataILi2EEENS1_21BinaryOpScalarFunctorIdLi2ELi1ELi1EEEJNS1_21reverse_power_functorIdEEdEEEvT_T0_DpT1_:
        .type           _ZN2at6native57_GLOBAL__N__f3eca4a2_24_ForeachBinaryOpScalar_cu_86b9896c25multi_tensor_apply_kernelINS1_18TensorListMetadataILi2EEENS1_21BinaryOpScalarFunctorIdLi2ELi1ELi1EEEJNS1_21reverse_power_functorIdEEdEEEvT_T0_DpT1_,@function
        .size           _ZN2at6native57_GLOBAL__N__f3eca4a2_24_ForeachBinaryOpScalar_cu_86b9896c25multi_tensor_apply_kernelINS1_18TensorListMetadataILi2EEENS1_21BinaryOpScalarFunctorIdLi2ELi1ELi1EEEJNS1_21reverse_power_functorIdEEdEEEvT_T0_DpT1_,(.L_x_5367 - _ZN2at6native57_GLOBAL__N__f3eca4a2_24_ForeachBinaryOpScalar_cu_86b9896c25multi_tensor_apply_kernelINS1_18TensorListMetadataILi2EEENS1_21BinaryOpScalarFunctorIdLi2ELi1ELi1EEEJNS1_21reverse_power_functorIdEEdEEEvT_T0_DpT1_)
        .other          _ZN2at6native57_GLOBAL__N__f3eca4a2_24_ForeachBinaryOpScalar_cu_86b9896c25multi_tensor_apply_kernelINS1_18TensorListMetadataILi2EEENS1_21BinaryOpScalarFunctorIdLi2ELi1ELi1EEEJNS1_21reverse_power_functorIdEEdEEEvT_T0_DpT1_,@"STO_CUDA_ENTRY STV_DEFAULT"
_ZN2at6native57_GLOBAL__N__f3eca4a2_24_ForeachBinaryOpScalar_cu_86b9896c25multi_tensor_apply_kernelINS1_18TensorListMetadataILi2EEENS1_21BinaryOpScalarFunctorIdLi2ELi1ELi1EEEJNS1_21reverse_power_functorIdEEdEEEvT_T0_DpT1_:
        /* <DEDUP_REMOVED lines=27> */
[----:B------:R-:W-:Y:S01]  /*01b0*/  ULDC UR16, c[0x0][0x0] ;  /* 0x0000000000107ab9 */ /* 0x000fe20000000800 */
[----:B------:R-:W-:Y:S01]  /*01c0*/  UMOV UR4, URZ ;  /* 0x0000003f00047c82 */ /* 0x000fe20008000000 */
[----:B------:R-:W-:Y:S01]  /*01d0*/  UMOV UR5, URZ ;  /* 0x0000003f00057c82 */ /* 0x000fe20008000000 */
[----:B------:R-:W-:Y:S01]  /*01e0*/  ULDC UR17, c[0x0][0xe64] ;  /* 0x0003990000117ab9 */ /* 0x000fe20000000800 */
[----:B0-----:R-:W-:-:S14]  /*01f0*/  DSETP.GT.AND P0, PT, |R2|, 1, PT ;  /* 0x3ff000000200742a */ /* 0x001fdc0003f04200 */
[----:B------:R-:W-:Y:S01]  /*0200*/  VOTEU.ANY UP0, P0 ;  /* 0x00000000003f7886 */ /* 0x000fe20000000100 */
[----:B------:R-:W-:-:S04]  /*0210*/  USEL UR11, URZ, 0x7ff00000, !UP0 ;  /* 0x7ff000003f0b7887 */ /* 0x000fc8000c000000 */
[----:B-1----:R-:W-:-:S12]  /*0220*/  ULOP3.LUT UR15, UR11, 0x7ff00000, URZ, 0x3c, !UPT ;  /* 0x7ff000000b0f7892 */ /* 0x002fd8000f8e3c3f */
.L_x_1354:
[----:B------:R-:W-:Y:S01]  /*0230*/  IADD3 R6, P0, R5, UR4, RZ ;  /* 0x0000000405067c10 */ /* 0x000fe2000ff1e0ff */
[----:B------:R-:W-:Y:S01]  /*0240*/  IMAD.U32 R3, RZ, RZ, UR16 ;  /* 0x00000010ff037e24 */ /* 0x000fe2000f8e00ff */
[----:B------:R-:W-:Y:S01]  /*0250*/  CS2R R14, SRZ ;  /* 0x00000000000e7805 */ /* 0x000fe2000001ff00 */
[----:B------:R-:W-:Y:S01]  /*0260*/  IMAD.U32 R23, RZ, RZ, UR16 ;  /* 0x00000010ff177e24 */ /* 0x000fe2000f8e00ff */
[C---:B------:R-:W-:Y:S01]  /*0270*/  IADD3 R22, P6, R6.reuse, UR16, RZ ;  /* 0x0000001006167c10 */ /* 0x040fe2000ffde0ff */
[----:B------:R-:W-:Y:S01]  /*0280*/  IMAD.X R7, RZ, RZ, UR5, P0 ;  /* 0x00000005ff077e24 */ /* 0x000fe200080e06ff */
[----:B------:R-:W-:Y:S01]  /*0290*/  ISETP.GE.U32.AND P2, PT, R6, 0x10000, PT ;  /* 0x000100000600780c */ /* 0x000fe20003f46070 */
[----:B------:R-:W-:Y:S01]  /*02a0*/  IMAD R3, R3, 0x3, RZ ;  /* 0x0000000303037824 */ /* 0x000fe200078e02ff */
[----:B------:R-:W-:Y:S01]  /*02b0*/  LEA R23, P0, R23, R6, 0x1 ;  /* 0x0000000617177211 */ /* 0x000fe200078008ff */
[----:B------:R-:W-:Y:S01]  /*02c0*/  IMAD.X R39, RZ, RZ, R7, P6 ;  /* 0x000000ffff277224 */ /* 0x000fe200030e0607 */
[----:B------:R-:W-:-:S02]  /*02d0*/  ISETP.GE.U32.AND P1, PT, R22, 0x10000, PT ;  /* 0x000100001600780c */ /* 0x000fc40003f26070 */
[----:B------:R-:W-:Y:S02]  /*02e0*/  CS2R R8, SRZ ;  /* 0x0000000000087805 */ /* 0x000fe4000001ff00 */
[----:B------:R-:W-:Y:S01]  /*02f0*/  IADD3 R38, P6, R3, R6, RZ ;  /* 0x0000000603267210 */ /* 0x000fe20007fde0ff */
[--C-:B------:R-:W-:Y:S01]  /*0300*/  IMAD.X R40, RZ, RZ, R7.reuse, P0 ;  /* 0x000000ffff287224 */ /* 0x100fe200000e0607 */
[----:B------:R-:W-:Y:S02]  /*0310*/  ISETP.LT.U32.AND P4, PT, R6, UR14, PT ;  /* 0x0000000e06007c0c */ /* 0x000fe4000bf81070 */
[----:B------:R-:W-:Y:S02]  /*0320*/  CS2R R20, SRZ ;  /* 0x0000000000147805 */ /* 0x000fe4000001ff00 */
[----:B------:R-:W-:Y:S01]  /*0330*/  ISETP.GE.U32.AND.EX P2, PT, R7, RZ, PT, P2 ;  /* 0x000000ff0700720c */ /* 0x000fe20003f46120 */
[----:B------:R-:W-:Y:S01]  /*0340*/  IMAD.X R41, RZ, RZ, R7, P6 ;  /* 0x000000ffff297224 */ /* 0x000fe200030e0607 */
[----:B------:R-:W-:-:S02]  /*0350*/  ISETP.LT.U32.AND P3, PT, R22, UR14, PT ;  /* 0x0000000e16007c0c */ /* 0x000fc4000bf61070 */
[----:B------:R-:W-:Y:S02]  /*0360*/  CS2R R18, SRZ ;  /* 0x0000000000127805 */ /* 0x000fe4000001ff00 */
[----:B------:R-:W-:Y:S01]  /*0370*/  ISETP.GE.U32.AND.EX P1, PT, R39, RZ, PT, P1 ;  /* 0x000000ff2700720c */ /* 0x000fe20003f26110 */
[----:B------:R-:W0:Y:S01]  /*0380*/  LDC.64 R16, c[0x0][0xe60] ;  /* 0x00039800ff107b82 */ /* 0x000e220000000a00 */
[----:B------:R-:W-:Y:S02]  /*0390*/  ISETP.GE.U32.AND P5, PT, R23, 0x10000, PT ;  /* 0x000100001700780c */ /* 0x000fe40003fa6070 */
[----:B------:R-:W-:Y:S02]  /*03a0*/  ISETP.GE.U32.AND P0, PT, R38, 0x10000, PT ;  /* 0x000100002600780c */ /* 0x000fe40003f06070 */
[----:B------:R-:W-:Y:S02]  /*03b0*/  ISETP.LT.AND.EX P4, PT, R7, UR10, !P2, P4 ;  /* 0x0000000a07007c0c */ /* 0x000fe4000d781340 */
[----:B------:R-:W-:-:S02]  /*03c0*/  ISETP.LT.AND.EX P3, PT, R39, UR10, !P1, P3 ;  /* 0x0000000a27007c0c */ /* 0x000fc4000cf61330 */
[----:B------:R-:W-:Y:S02]  /*03d0*/  ISETP.LT.U32.AND P2, PT, R23, UR14, PT ;  /* 0x0000000e17007c0c */ /* 0x000fe4000bf41070 */
[----:B------:R-:W-:Y:S02]  /*03e0*/  ISETP.GE.U32.AND.EX P5, PT, R40, RZ, PT, P5 ;  /* 0x000000ff2800720c */ /* 0x000fe40003fa6150 */
[----:B------:R-:W-:Y:S02]  /*03f0*/  ISETP.LT.U32.AND P1, PT, R38, UR14, PT ;  /* 0x0000000e26007c0c */ /* 0x000fe4000bf21070 */
[C---:B------:R-:W-:Y:S02]  /*0400*/  ISETP.GE.U32.AND.EX P0, PT, R41.reuse, RZ, PT, P0 ;  /* 0x000000ff2900720c */ /* 0x040fe40003f06100 */
[----:B------:R-:W-:Y:S02]  /*0410*/  ISETP.LT.AND.EX P2, PT, R40, UR10, !P5, P2 ;  /* 0x0000000a28007c0c */ /* 0x000fe4000ef41320 */
[----:B------:R-:W-:-:S02]  /*0420*/  ISETP.LT.AND.EX P1, PT, R41, UR10, !P0, P1 ;  /* 0x0000000a29007c0c */ /* 0x000fc4000c721310 */
[----:B------:R-:W-:Y:S02]  /*0430*/  @P4 LEA R2, P5, R6, UR6, 0x3 ;  /* 0x0000000606024c11 */ /* 0x000fe4000f8a18ff */
[----:B------:R-:W-:Y:S02]  /*0440*/  @P3 LEA R10, P0, R22, UR6, 0x3 ;  /* 0x00000006160a3c11 */ /* 0x000fe4000f8018ff */
[----:B------:R-:W-:Y:S02]  /*0450*/  @P4 LEA.HI.X R3, R6, UR7, R7, 0x3, P5 ;  /* 0x0000000706034c11 */ /* 0x000fe4000a8f1c07 */
[----:B------:R-:W-:-:S03]  /*0460*/  @P3 LEA.HI.X R11, R22, UR7, R39, 0x3, P0 ;  /* 0x00000007160b3c11 */ /* 0x000fc600080f1c27 */
[C---:B------:R-:W-:Y:S01]  /*0470*/  @P2 LEA R12, P5, R23.reuse, UR6, 0x3 ;  /* 0x00000006170c2c11 */ /* 0x040fe2000f8a18ff */
[----:B------:R1:W5:Y:S01]  /*0480*/  @P4 LDG.E.64 R14, desc[UR12][R2.64] ;  /* 0x0000000c020e4981 */ /* 0x000362000c1e1b00 */
[C---:B------:R-:W-:Y:S02]  /*0490*/  @P1 LEA R24, P0, R38.reuse, UR6, 0x3 ;  /* 0x0000000626181c11 */ /* 0x040fe4000f8018ff */
[----:B------:R-:W-:Y:S01]  /*04a0*/  @P2 LEA.HI.X R13, R23, UR7, R40, 0x3, P5 ;  /* 0x00000007170d2c11 */ /* 0x000fe2000a8f1c28 */
[----:B------:R1:W5:Y:S01]  /*04b0*/  @P3 LDG.E.64 R8, desc[UR12][R10.64] ;  /* 0x0000000c0a083981 */ /* 0x000362000c1e1b00 */
[----:B------:R-:W-:-:S03]  /*04c0*/  @P1 LEA.HI.X R25, R38, UR7, R41, 0x3, P0 ;  /* 0x0000000726191c11 */ /* 0x000fc600080f1c29 */
[----:B------:R1:W5:Y:S04]  /*04d0*/  @P2 LDG.E.64 R20, desc[UR12][R12.64] ;  /* 0x0000000c0c142981 */ /* 0x000368000c1e1b00 */
[----:B------:R1:W5:Y:S01]  /*04e0*/  @P1 LDG.E.64 R18, desc[UR12][R24.64] ;  /* 0x0000000c18121981 */ /* 0x000362000c1e1b00 */
[----:B0-----:R-:W-:-:S14]  /*04f0*/  DSETP.NEU.AND P0, PT, R16, RZ, PT ;  /* 0x000000ff1000722a */ /* 0x001fdc0003f0d000 */
[----:B-1----:R-:W-:Y:S05]  /*0500*/  @!P0 BRA `(.L_x_1295) ;  /* 0x0000001400908947 */ /* 0x002fea0003800000 */
[----:B------:R-:W-:-:S13]  /*0510*/  ISETP.LE.AND P0, PT, RZ, UR17, PT ;  /* 0x00000011ff007c0c */ /* 0x000fda000bf03270 */
[----:B------:R-:W-:Y:S05]  /*0520*/  @!P0 BRA `(.L_x_1296) ;  /* 0x0000000800508947 */ /* 0x000fea0003800000 */
[----:B------:R-:W-:Y:S01]  /*0530*/  DADD R12, -RZ, |R16| ;  /* 0x00000000ff0c7229 */ /* 0x000fe20000000510 */
[----:B------:R-:W-:Y:S01]  /*0540*/  BSSY B0, `(.L_x_1297) ;  /* 0x0000005000007945 */ /* 0x000fe20003800000 */
[----:B-----5:R-:W-:Y:S01]  /*0550*/  IMAD.MOV.U32 R2, RZ, RZ, R14 ;  /* 0x000000ffff027224 */ /* 0x020fe200078e000e */
[----:B------:R-:W-:Y:S01]  /*0560*/  MOV R0, 0x590 ;  /* 0x0000059000007802 */ /* 0x000fe20000000f00 */
[----:B------:R-:W-:-:S07]  /*0570*/  IMAD.MOV.U32 R3, RZ, RZ, R15 ;  /* 0x000000ffff037224 */ /* 0x000fce00078e000f */
[----:B------:R-:W-:Y:S05]  /*0580*/  CALL.REL.NOINC `($_ZN2at6native57_GLOBAL__N__f3eca4a2_24_ForeachBinaryOpScalar_cu_86b9896c25multi_tensor_apply_kernelINS1_18TensorListMetadataILi2EEENS1_21BinaryOpScalarFunctorIdLi2ELi1ELi1EEEJNS1_21reverse_power_functorIdEEdEEEvT_T0_DpT1_$__internal_accurate_pow) ;  /* 0x0000004400687944 */ /* 0x000fea0003c00000 */
[----:B------:R-:W-:Y:S05]  /*0590*/  BSYNC B0 ;  /* 0x0000000000007941 */ /* 0x000fea0003800000 */
.L_x_1297:
[----:B------:R-:W-:Y:S01]  /*05a0*/  DADD R2, R14, R16 ;  /* 0x000000000e027229 */ /* 0x000fe20000000010 */
[----:B------:R-:W-:Y:S09]  /*05b0*/  BSSY B0, `(.L_x_1298) ;  /* 0x0000019000007945 */ /* 0x000ff20003800000 */
[----:B------:R-:W-:Y:S01]  /*05c0*/  LOP3.LUT R2, R3, 0x7ff00000, RZ, 0xc0, !PT ;  /* 0x7ff0000003027812 */ /* 0x000fe200078ec0ff */
[----:B------:R-:W-:-:S03]  /*05d0*/  IMAD.MOV.U32 R3, RZ, RZ, R13 ;  /* 0x000000ffff037224 */ /* 0x000fc600078e000d */
[----:B------:R-:W-:Y:S01]  /*05e0*/  ISETP.NE.AND P0, PT, R2, 0x7ff00000, PT ;  /* 0x7ff000000200780c */ /* 0x000fe20003f05270 */
[----:B------:R-:W-:-:S12]  /*05f0*/  IMAD.MOV.U32 R2, RZ, RZ, R12 ;  /* 0x000000ffff027224 */ /* 0x000fd800078e000c */
[----:B------:R-:W-:Y:S05]  /*0600*/  @P0 BRA `(.L_x_1299) ;  /* 0x00000000004c0947 */ /* 0x000fea0003800000 */
[----:B------:R-:W-:-:S06]  /*0610*/  DSETP.GTU.AND P0, PT, |R14|, +INF , PT ;  /* 0x7ff000000e00742a */ /* 0x000fcc0003f0c200 */
[----:B------:R-:W-:-:S14]  /*0620*/  DSETP.GTU.OR P0, PT, |R16|, +INF , P0 ;  /* 0x7ff000001000742a */ /* 0x000fdc000070c600 */
[----:B------:R-:W-:Y:S05]  /*0630*/  @P0 BRA `(.L_x_1300) ;  /* 0x00000000003c0947 */ /* 0x000fea0003800000 */
[----:B------:R-:W-:-:S14]  /*0640*/  DSETP.NEU.AND P0, PT, |R14|, +INF , PT ;  /* 0x7ff000000e00742a */ /* 0x000fdc0003f0d200 */
[----:B------:R-:W-:Y:S05]  /*0650*/  @!P0 BRA `(.L_x_1301) ;  /* 0x0000000000188947 */ /* 0x000fea0003800000 */
[----:B------:R-:W-:-:S14]  /*0660*/  DSETP.NEU.AND P0, PT, |R16|, +INF , PT ;  /* 0x7ff000001000742a */ /* 0x000fdc0003f0d200 */
[----:B------:R-:W-:Y:S05]  /*0670*/  @P0 BRA `(.L_x_1299) ;  /* 0x0000000000300947 */ /* 0x000fea0003800000 */
[----:B------:R-:W-:Y:S01]  /*0680*/  ISETP.GT.AND P0, PT, R15, -0x1, PT ;  /* 0xffffffff0f00780c */ /* 0x000fe20003f04270 */
[----:B------:R-:W-:-:S03]  /*0690*/  IMAD.MOV.U32 R2, RZ, RZ, RZ ;  /* 0x000000ffff027224 */ /* 0x000fc600078e00ff */
[----:B------:R-:W-:Y:S01]  /*06a0*/  SEL R3, RZ, 0x7ff00000, !P0 ;  /* 0x7ff00000ff037807 */ /* 0x000fe20004000000 */
[----:B------:R-:W-:Y:S08]  /*06b0*/  BRA `(.L_x_1299) ;  /* 0x0000000000207947 */ /* 0x000ff00003800000 */
.L_x_1301:
[----:B------:R-:W-:Y:S01]  /*06c0*/  IMAD.U32 R2, RZ, RZ, UR15 ;  /* 0x0000000fff027e24 */ /* 0x000fe2000f8e00ff */
[----:B------:R-:W-:Y:S01]  /*06d0*/  ISETP.GE.AND P5, PT, R15, RZ, PT ;  /* 0x000000ff0f00720c */ /* 0x000fe20003fa6270 */
[----:B------:R-:W-:-:S03]  /*06e0*/  DSETP.NEU.AND P0, PT, R16, -1, PT ;  /* 0xbff000001000742a */ /* 0x000fc60003f0d000 */
[----:B------:R-:W-:-:S04]  /*06f0*/  SEL R2, R2, UR11, !P5 ;  /* 0x0000000b02027c07 */ /* 0x000fc8000e800000 */
[----:B------:R-:W-:Y:S01]  /*0700*/  SEL R3, R2, 0x3ff00000, P0 ;  /* 0x3ff0000002037807 */ /* 0x000fe20000000000 */
[----:B------:R-:W-:Y:S01]  /*0710*/  IMAD.MOV.U32 R2, RZ, RZ, RZ ;  /* 0x000000ffff027224 */ /* 0x000fe200078e00ff */
[----:B------:R-:W-:Y:S06]  /*0720*/  BRA `(.L_x_1299) ;  /* 0x0000000000047947 */ /* 0x000fec0003800000 */
.L_x_1300:
[----:B------:R-:W-:-:S11]  /*0730*/  DADD R2, R14, R16 ;  /* 0x000000000e027229 */ /* 0x000fd60000000010 */
.L_x_1299:
[----:B------:R-:W-:Y:S05]  /*0740*/  BSYNC B0 ;  /* 0x0000000000007941 */ /* 0x000fea0003800000 */
.L_x_1298:
[----:B------:R-:W-:Y:S01]  /*0750*/  DSETP.NEU.AND P0, PT, R16, 1, PT ;  /* 0x3ff000001000742a */ /* 0x000fe20003f0d000 */
[----:B------:R-:W-:Y:S01]  /*0760*/  BSSY B0, `(.L_x_1302) ;  /* 0x0000009000007945 */ /* 0x000fe20003800000 */
[----:B------:R-:W-:Y:S01]  /*0770*/  DADD R12, -RZ, |R16| ;  /* 0x00000000ff0c7229 */ /* 0x000fe20000000510 */
[----:B------:R-:W-:-:S03]  /*0780*/  MOV R0, 0x7f0 ;  /* 0x000007f000007802 */ /* 0x000fc60000000f00 */
[----:B------:R-:W-:-:S06]  /*0790*/  DSETP.EQ.OR P5, PT, R14, RZ, !P0 ;  /* 0x000000ff0e00722a */ /* 0x000fcc00047a2400 */
[----:B------:R-:W-:Y:S01]  /*07a0*/  FSEL R14, R2, RZ, !P5 ;  /* 0x000000ff020e7208 */ /* 0x000fe20006800000 */
[----:B------:R-:W-:Y:S01]  /*07b0*/  IMAD.MOV.U32 R2, RZ, RZ, R8 ;  /* 0x000000ffff027224 */ /* 0x000fe200078e0008 */
[----:B------:R-:W-:Y:S01]  /*07c0*/  FSEL R15, R3, 1.875, !P5 ;  /* 0x3ff00000030f7808 */ /* 0x000fe20006800000 */
[----:B------:R-:W-:-:S07]  /*07d0*/  IMAD.MOV.U32 R3, RZ, RZ, R9 ;  /* 0x000000ffff037224 */ /* 0x000fce00078e0009 */
[----:B------:R-:W-:Y:S05]  /*07e0*/  CALL.REL.NOINC `($_ZN2at6native57_GLOBAL__N__f3eca4a2_24_ForeachBinaryOpScalar_cu_86b9896c25multi_tensor_apply_kernelINS1_18TensorListMetadataILi2EEENS1_21BinaryOpScalarFunctorIdLi2ELi1ELi1EEEJNS1_21reverse_power_functorIdEEdEEEvT_T0_DpT1_$__internal_accurate_pow) ;  /* 0x0000004000d07944 */ /* 0x000fea0003c00000 */
[----:B------:R-:W-:Y:S05]  /*07f0*/  BSYNC B0 ;  /* 0x0000000000007941 */ /* 0x000fea0003800000 */
.L_x_1302:
[----:B------:R-:W-:Y:S01]  /*0800*/  DADD R2, R8, R16 ;  /* 0x0000000008027229 */ /* 0x000fe20000000010 */
[----:B------:R-:W-:Y:S09]  /*0810*/  BSSY B0, `(.L_x_1303) ;  /* 0x0000017000007945 */ /* 0x000ff20003800000 */
[----:B------:R-:W-:-:S04]  /*0820*/  LOP3.LUT R2, R3, 0x7ff00000, RZ, 0xc0, !PT ;  /* 0x7ff0000003027812 */ /* 0x000fc800078ec0ff */
[----:B------:R-:W-:-:S13]  /*0830*/  ISETP.NE.AND P5, PT, R2, 0x7ff00000, PT ;  /* 0x7ff000000200780c */ /* 0x000fda0003fa5270 */
        /* <DEDUP_REMOVED lines=12> */
.L_x_1306:
[----:B------:R-:W-:Y:S01]  /*0900*/  IMAD.U32 R12, RZ, RZ, UR15 ;  /* 0x0000000fff0c7e24 */ /* 0x000fe2000f8e00ff */
[----:B------:R-:W-:Y:S01]  /*0910*/  ISETP.GE.AND P5, PT, R9, RZ, PT ;  /* 0x000000ff0900720c */ /* 0x000fe20003fa6270 */
[----:B------:R-:W-:-:S03]  /*0920*/  DSETP.NEU.AND P6, PT, R16, -1, PT ;  /* 0xbff000001000742a */ /* 0x000fc60003fcd000 */
[----:B------:R-:W-:-:S04]  /*0930*/  SEL R12, R12, UR11, !P5 ;  /* 0x0000000b0c0c7c07 */ /* 0x000fc8000e800000 */
[----:B------:R-:W-:Y:S01]  /*0940*/  SEL R13, R12, 0x3ff00000, P6 ;  /* 0x3ff000000c0d7807 */ /* 0x000fe20003000000 */
[----:B------:R-:W-:Y:S01]  /*0950*/  IMAD.MOV.U32 R12, RZ, RZ, RZ ;  /* 0x000000ffff0c7224 */ /* 0x000fe200078e00ff */
[----:B------:R-:W-:Y:S06]  /*0960*/  BRA `(.L_x_1304) ;  /* 0x0000000000047947 */ /* 0x000fec0003800000 */
.L_x_1305:
[----:B------:R-:W-:-:S11]  /*0970*/  DADD R12, R8, R16 ;  /* 0x00000000080c7229 */ /* 0x000fd60000000010 */
.L_x_1304:
[----:B------:R-:W-:Y:S05]  /*0980*/  BSYNC B0 ;  /* 0x0000000000007941 */ /* 0x000fea0003800000 */
.L_x_1303:
[----:B------:R-:W-:Y:S01]  /*0990*/  DADD R2, -RZ, |R16| ;  /* 0x00000000ff027229 */ /* 0x000fe20000000510 */
[----:B------:R-:W-:Y:S01]  /*09a0*/  BSSY B0, `(.L_x_1307) ;  /* 0x000000a000007945 */ /* 0x000fe20003800000 */
[----:B------:R-:W-:Y:S01]  /*09b0*/  DSETP.EQ.OR P5, PT, R8, RZ, !P0 ;  /* 0x000000ff0800722a */ /* 0x000fe200047a2400 */
[----:B------:R-:W-:-:S05]  /*09c0*/  MOV R0, 0xa40 ;  /* 0x00000a4000007802 */ /* 0x000fca0000000f00 */
[----:B------:R-:W-:Y:S02]  /*09d0*/  FSEL R8, R12, RZ, !P5 ;  /* 0x000000ff0c087208 */ /* 0x000fe40006800000 */
[----:B------:R-:W-:Y:S01]  /*09e0*/  FSEL R9, R13, 1.875, !P5 ;  /* 0x3ff000000d097808 */ /* 0x000fe20006800000 */
[----:B------:R-:W-:Y:S02]  /*09f0*/  IMAD.MOV.U32 R12, RZ, RZ, R2 ;  /* 0x000000ffff0c7224 */ /* 0x000fe400078e0002 */
[----:B------:R-:W-:Y:S02]  /*0a00*/  IMAD.MOV.U32 R13, RZ, RZ, R3 ;  /* 0x000000ffff0d7224 */ /* 0x000fe400078e0003 */
[----:B------:R-:W-:Y:S02]  /*0a10*/  IMAD.MOV.U32 R2, RZ, RZ, R20 ;  /* 0x000000ffff027224 */ /* 0x000fe400078e0014 */
[----:B------:R-:W-:-:S07]  /*0a20*/  IMAD.MOV.U32 R3, RZ, RZ, R21 ;  /* 0x000000ffff037224 */ /* 0x000fce00078e0015 */
[----:B------:R-:W-:Y:S05]  /*0a30*/  CALL.REL.NOINC `($_ZN2at6native57_GLOBAL__N__f3eca4a2_24_ForeachBinaryOpScalar_cu_86b9896c25multi_tensor_apply_kernelINS1_18TensorListMetadataILi2EEENS1_21BinaryOpScalarFunctorIdLi2ELi1ELi1EEEJNS1_21reverse_power_functorIdEEdEEEvT_T0_DpT1_$__internal_accurate_pow) ;  /* 0x00000040003c7944 */ /* 0x000fea0003c00000 */
[----:B------:R-:W-:Y:S05]  /*0a40*/  BSYNC B0 ;  /* 0x0000000000007941 */ /* 0x000fea0003800000 */
.L_x_1307:
        /* <DEDUP_REMOVED lines=16> */
.L_x_1311:
[----:B------:R-:W-:Y:S01]  /*0b50*/  IMAD.U32 R12, RZ, RZ, UR15 ;  /* 0x0000000fff0c7e24 */ /* 0x000fe2000f8e00ff */
[----:B------:R-:W-:Y:S01]  /*0b60*/  ISETP.GE.AND P5, PT, R21, RZ, PT ;  /* 0x000000ff1500720c */ /* 0x000fe20003fa6270 */
[----:B------:R-:W-:-:S03]  /*0b70*/  DSETP.NEU.AND P6, PT, R16, -1, PT ;  /* 0xbff000001000742a */ /* 0x000fc60003fcd000 */
[----:B------:R-:W-:-:S04]  /*0b80*/  SEL R12, R12, UR11, !P5 ;  /* 0x0000000b0c0c7c07 */ /* 0x000fc8000e800000 */
[----:B------:R-:W-:Y:S01]  /*0b90*/  SEL R13, R12, 0x3ff00000, P6 ;  /* 0x3ff000000c0d7807 */ /* 0x000fe20003000000 */
[----:B------:R-:W-:Y:S01]  /*0ba0*/  IMAD.MOV.U32 R12, RZ, RZ, RZ ;  /* 0x000000ffff0c7224 */ /* 0x000fe200078e00ff */
[----:B------:R-:W-:Y:S06]  /*0bb0*/  BRA `(.L_x_1309) ;  /* 0x0000000000047947 */ /* 0x000fec0003800000 */
.L_x_1310:
[----:B------:R-:W-:-:S11]  /*0bc0*/  DADD R12, R20, R16 ;  /* 0x00000000140c7229 */ /* 0x000fd60000000010 */
.L_x_1309:
[----:B------:R-:W-:Y:S05]  /*0bd0*/  BSYNC B0 ;  /* 0x0000000000007941 */ /* 0x000fea0003800000 */
.L_x_1308:
        /* <DEDUP_REMOVED lines=12> */
.L_x_1312:
        /* <DEDUP_REMOVED lines=16> */
.L_x_1316:
[----:B------:R-:W-:Y:S01]  /*0da0*/  IMAD.U32 R12, RZ, RZ, UR15 ;  /* 0x0000000fff0c7e24 */ /* 0x000fe2000f8e00ff */
[----:B------:R-:W-:Y:S01]  /*0db0*/  ISETP.GE.AND P5, PT, R19, RZ, PT ;  /* 0x000000ff1300720c */ /* 0x000fe20003fa6270 */
[----:B------:R-:W-:-:S03]  /*0dc0*/  DSETP.NEU.AND P6, PT, R16, -1, PT ;  /* 0xbff000001000742a */ /* 0x000fc60003fcd000 */
[----:B------:R-:W-:-:S04]  /*0dd0*/  SEL R12, R12, UR11, !P5 ;  /* 0x0000000b0c0c7c07 */ /* 0x000fc8000e800000 */
[----:B------:R-:W-:Y:S01]  /*0de0*/  SEL R13, R12, 0x3ff00000, P6 ;  /* 0x3ff000000c0d7807 */ /* 0x000fe20003000000 */
[----:B------:R-:W-:Y:S01]  /*0df0*/  IMAD.MOV.U32 R12, RZ, RZ, RZ ;  /* 0x000000ffff0c7224 */ /* 0x000fe200078e00ff */
[----:B------:R-:W-:Y:S06]  /*0e00*/  BRA `(.L_x_1314) ;  /* 0x0000000000047947 */ /* 0x000fec0003800000 */
.L_x_1315:
[----:B------:R-:W-:-:S11]  /*0e10*/  DADD R12, R18, R16 ;  /* 0x00000000120c7229 */ /* 0x000fd60000000010 */
.L_x_1314:
[----:B------:R-:W-:Y:S05]  /*0e20*/  BSYNC B0 ;  /* 0x0000000000007941 */ /* 0x000fea0003800000 */
.L_x_1313:
[----:B------:R-:W-:-:S06]  /*0e30*/  DSETP.EQ.OR P0, PT, R18, RZ, !P0 ;  /* 0x000000ff1200722a */ /* 0x000fcc0004702400 */
[----:B------:R-:W-:Y:S02]  /*0e40*/  FSEL R2, R12, RZ, !P0 ;  /* 0x000000ff0c027208 */ /* 0x000fe40004000000 */
[----:B------:R-:W-:Y:S01]  /*0e50*/  FSEL R3, R13, 1.875, !P0 ;  /* 0x3ff000000d037808 */ /* 0x000fe20004000000 */
[----:B------:R-:W-:Y:S06]  /*0e60*/  BRA `(.L_x_1317) ;  /* 0x0000001400fc7947 */ /* 0x000fec0003800000 */
.L_x_1296:
[----:B-----5:R-:W-:Y:S01]  /*0e70*/  LOP3.LUT R0, R15, 0x7ff00000, RZ, 0xc0, !PT ;  /* 0x7ff000000f007812 */ /* 0x020fe200078ec0ff */
[----:B------:R-:W-:Y:S01]  /*0e80*/  DADD R12, -RZ, |R16| ;  /* 0x00000000ff0c7229 */ /* 0x000fe20000000510 */
[----:B------:R-:W-:Y:S01]  /*0e90*/  BSSY B0, `(.L_x_1318) ;  /* 0x000000a000007945 */ /* 0x000fe20003800000 */
[----:B------:R-:W-:Y:S01]  /*0ea0*/  IMAD.MOV.U32 R2, RZ, RZ, R14 ;  /* 0x000000ffff027224 */ /* 0x000fe200078e000e */
[----:B------:R-:W-:-:S04]  /*0eb0*/  LEA.HI R3, R0, 0xfffffc0c, RZ, 0xc ;  /* 0xfffffc0c00037811 */ /* 0x000fc800078f60ff */
[CC--:B------:R-:W-:Y:S02]  /*0ec0*/  SHF.L.U32 R0, R14.reuse, R3.reuse, RZ ;  /* 0x000000030e007219 */ /* 0x0c0fe400000006ff */
[--C-:B------:R-:W-:Y:S02]  /*0ed0*/  SHF.L.U64.HI R3, R14, R3, R15.reuse ;  /* 0x000000030e037219 */ /* 0x100fe4000001020f */
[----:B------:R-:W-:Y:S02]  /*0ee0*/  ISETP.NE.U32.AND P0, PT, R0, RZ, PT ;  /* 0x000000ff0000720c */ /* 0x000fe40003f05070 */
[----:B------:R-:W-:Y:S02]  /*0ef0*/  MOV R0, 0xf30 ;  /* 0x00000f3000007802 */ /* 0x000fe40000000f00 */
[----:B------:R-:W-:Y:S01]  /*0f00*/  ISETP.NE.AND.EX P0, PT, R3, -0x80000000, PT, P0 ;  /* 0x800000000300780c */ /* 0x000fe20003f05300 */
[----:B------:R-:W-:-:S12]  /*0f10*/  IMAD.MOV.U32 R3, RZ, RZ, R15 ;  /* 0x000000ffff037224 */ /* 0x000fd800078e000f */
[----:B------:R-:W-:Y:S05]  /*0f20*/  CALL.REL.NOINC `($_ZN2at6native57_GLOBAL__N__f3eca4a2_24_ForeachBinaryOpScalar_cu_86b9896c25multi_tensor_apply_kernelINS1_18TensorListMetadataILi2EEENS1_21BinaryOpScalarFunctorIdLi2ELi1ELi1EEEJNS1_21reverse_power_functorIdEEdEEEvT_T0_DpT1_$__internal_accurate_pow) ;  /* 0x0000003c00007944 */ /* 0x000fea0003c00000 */
[----:B------:R-:W-:Y:S05]  /*0f30*/  BSYNC B0 ;  /* 0x0000000000007941 */ /* 0x000fea0003800000 */
.L_x_1318:
[----:B------:R-:W-:Y:S01]  /*0f40*/  DADD R24, R14, R16 ;  /* 0x000000000e187229 */ /* 0x000fe20000000010 */
[----:B------:R-:W0:Y:S01]  /*0f50*/  FRND.F64.TRUNC R2, R14 ;  /* 0x0000000e00027313 */ /* 0x000e22000030d800 */
[----:B------:R-:W-:Y:S01]  /*0f60*/  DADD R10, -RZ, -R12 ;  /* 0x00000000ff0a7229 */ /* 0x000fe2000000090c */
[----:B------:R-:W-:Y:S07]  /*0f70*/  BSSY B0, `(.L_x_1319) ;  /* 0x000001f000007945 */ /* 0x000fee0003800000 */
[----:B------:R-:W-:-:S04]  /*0f80*/  LOP3.LUT R24, R25, 0x7ff00000, RZ, 0xc0, !PT ;  /* 0x7ff0000019187812 */ /* 0x000fc800078ec0ff */
[----:B------:R-:W-:Y:S01]  /*0f90*/  ISETP.NE.AND P6, PT, R24, 0x7ff00000, PT ;  /* 0x7ff000001800780c */ /* 0x000fe20003fc5270 */
[----:B0-----:R-:W-:Y:S01]  /*0fa0*/  DSETP.NEU.AND P5, PT, R2, R14, PT ;  /* 0x0000000e0200722a */ /* 0x001fe20003fad000 */
[----:B------:R-:W-:Y:S02]  /*0fb0*/  FSEL R2, R10, R12, !P0 ;  /* 0x0000000c0a027208 */ /* 0x000fe40004000000 */
[----:B------:R-:W-:-:S03]  /*0fc0*/  FSEL R10, R11, R13, !P0 ;  /* 0x0000000d0b0a7208 */ /* 0x000fc60004000000 */
[----:B------:R-:W-:Y:S02]  /*0fd0*/  FSEL R2, R2, RZ, !P5 ;  /* 0x000000ff02027208 */ /* 0x000fe40006800000 */
[----:B------:R-:W-:-:S04]  /*0fe0*/  FSEL R3, R10, -QNAN , !P5 ;  /* 0xfff800000a037808 */ /* 0x000fc80006800000 */
        /* <DEDUP_REMOVED lines=8> */
[C---:B------:R-:W-:Y:S01]  /*1070*/  LOP3.LUT R0, R15.reuse, 0x7fffffff, RZ, 0xc0, !PT ;  /* 0x7fffffff0f007812 */ /* 0x040fe200078ec0ff */
[----:B------:R-:W-:Y:S01]  /*1080*/  IMAD.MOV.U32 R2, RZ, RZ, RZ ;  /* 0x000000ffff027224 */ /* 0x000fe200078e00ff */
[----:B------:R-:W-:Y:S02]  /*1090*/  ISETP.GT.AND P5, PT, R15, -0x1, PT ;  /* 0xffffffff0f00780c */ /* 0x000fe40003fa4270 */
[----:B------:R-:W-:Y:S02]  /*10a0*/  ISETP.NE.AND P0, PT, R0, 0x3fe00000, !P0 ;  /* 0x3fe000000000780c */ /* 0x000fe40004705270 */
[----:B------:R-:W-:-:S11]  /*10b0*/  SEL R3, RZ, 0x7ff00000, !P5 ;  /* 0x7ff00000ff037807 */ /* 0x000fd60006800000 */
[----:B------:R-:W-:Y:S01]  /*10c0*/  @P0 VIADD R3, R3, 0x80000000 ;  /* 0x8000000003030836 */ /* 0x000fe20000000000 */
[----:B------:R-:W-:Y:S06]  /*10d0*/  BRA `(.L_x_1320) ;  /* 0x0000000000207947 */ /* 0x000fec0003800000 */
.L_x_1322:
[----:B------:R-:W-:Y:S01]  /*10e0*/  IMAD.U32 R2, RZ, RZ, UR15 ;  /* 0x0000000fff027e24 */ /* 0x000fe2000f8e00ff */
[----:B------:R-:W-:Y:S01]  /*10f0*/  ISETP.GE.AND P5, PT, R15, RZ, PT ;  /* 0x000000ff0f00720c */ /* 0x000fe20003fa6270 */
[----:B------:R-:W-:-:S03]  /*1100*/  DSETP.NEU.AND P0, PT, R16, -1, PT ;  /* 0xbff000001000742a */ /* 0x000fc60003f0d000 */
[----:B------:R-:W-:-:S04]  /*1110*/  SEL R2, R2, UR11, !P5 ;  /* 0x0000000b02027c07 */ /* 0x000fc8000e800000 */
[----:B------:R-:W-:Y:S01]  /*1120*/  SEL R3, R2, 0x3ff00000, P0 ;  /* 0x3ff0000002037807 */ /* 0x000fe20000000000 */
[----:B------:R-:W-:Y:S01]  /*1130*/  IMAD.MOV.U32 R2, RZ, RZ, RZ ;  /* 0x000000ffff027224 */ /* 0x000fe200078e00ff */
[----:B------:R-:W-:Y:S06]  /*1140*/  BRA `(.L_x_1320) ;  /* 0x0000000000047947 */ /* 0x000fec0003800000 */
.L_x_1321:
[----:B------:R-:W-:-:S11]  /*1150*/  DADD R2, R14, R16 ;  /* 0x000000000e027229 */ /* 0x000fd60000000010 */
.L_x_1320:
[----:B------:R-:W-:Y:S05]  /*1160*/  BSYNC B0 ;  /* 0x0000000000007941 */ /* 0x000fea0003800000 */
.L_x_1319:
[----:B------:R-:W-:Y:S01]  /*1170*/  LOP3.LUT R0, R9, 0x7ff00000, RZ, 0xc0, !PT ;  /* 0x7ff0000009007812 */ /* 0x000fe200078ec0ff */
[----:B------:R-:W-:Y:S01]  /*1180*/  DSETP.NEU.AND P0, PT, R16, 1, PT ;  /* 0x3ff000001000742a */ /* 0x000fe20003f0d000 */
[----:B------:R-:W-:Y:S01]  /*1190*/  BSSY B0, `(.L_x_1323) ;  /* 0x000000e000007945 */ /* 0x000fe20003800000 */
[----:B------:R-:W-:Y:S01]  /*11a0*/  DADD R12, -RZ, |R16| ;  /* 0x00000000ff0c7229 */ /* 0x000fe20000000510 */
[----:B------:R-:W-:-:S03]  /*11b0*/  LEA.HI R11, R0, 0xfffffc0c, RZ, 0xc ;  /* 0xfffffc0c000b7811 */ /* 0x000fc600078f60ff */
[----:B------:R-:W-:Y:S01]  /*11c0*/  DSETP.EQ.OR P5, PT, R14, RZ, !P0 ;  /* 0x000000ff0e00722a */ /* 0x000fe200047a2400 */
[CC--:B------:R-:W-:Y:S02]  /*11d0*/  SHF.L.U32 R0, R8.reuse, R11.reuse, RZ ;  /* 0x0000000b08007219 */ /* 0x0c0fe400000006ff */
[--C-:B------:R-:W-:Y:S02]  /*11e0*/  SHF.L.U64.HI R11, R8, R11, R9.reuse ;  /* 0x0000000b080b7219 */ /* 0x100fe40000010209 */
[----:B------:R-:W-:Y:S02]  /*11f0*/  ISETP.NE.U32.AND P6, PT, R0, RZ, PT ;  /* 0x000000ff0000720c */ /* 0x000fe40003fc5070 */
[----:B------:R-:W-:Y:S01]  /*1200*/  FSEL R14, R2, RZ, !P5 ;  /* 0x000000ff020e7208 */ /* 0x000fe20006800000 */
[----:B------:R-:W-:Y:S01]  /*1210*/  IMAD.MOV.U32 R2, RZ, RZ, R8 ;  /* 0x000000ffff027224 */ /* 0x000fe200078e0008 */
[----:B------:R-:W-:Y:S01]  /*1220*/  FSEL R15, R3, 1.875, !P5 ;  /* 0x3ff00000030f7808 */ /* 0x000fe20006800000 */
[----:B------:R-:W-:Y:S01]  /*1230*/  IMAD.MOV.U32 R3, RZ, RZ, R9 ;  /* 0x000000ffff037224 */ /* 0x000fe200078e0009 */
[----:B------:R-:W-:-:S02]  /*1240*/  ISETP.NE.AND.EX P6, PT, R11, -0x80000000, PT, P6 ;  /* 0x800000000b00780c */ /* 0x000fc40003fc5360 */
[----:B------:R-:W-:-:S11]  /*1250*/  MOV R0, 0x1270 ;  /* 0x0000127000007802 */ /* 0x000fd60000000f00 */
[----:B------:R-:W-:Y:S05]  /*1260*/  CALL.REL.NOINC `($_ZN2at6native57_GLOBAL__N__f3eca4a2_24_ForeachBinaryOpScalar_cu_86b9896c25multi_tensor_apply_kernelINS1_18TensorListMetadataILi2EEENS1_21BinaryOpScalarFunctorIdLi2ELi1ELi1EEEJNS1_21reverse_power_functorIdEEdEEEvT_T0_DpT1_$__internal_accurate_pow) ;  /* 0x0000003800307944 */ /* 0x000fea0003c00000 */
[----:B------:R-:W-:Y:S05]  /*1270*/  BSYNC B0 ;  /* 0x0000000000007941 */ /* 0x000fea0003800000 */
.L_x_1323:
[----:B------:R-:W0:Y:S01]  /*1280*/  FRND.F64.TRUNC R2, R8 ;  /* 0x0000000800027313 */ /* 0x000e22000030d800 */
[----:B------:R-:W-:Y:S01]  /*1290*/  DADD R10, -RZ, -R12 ;  /* 0x00000000ff0a7229 */ /* 0x000fe2000000090c */
[----:B------:R-:W-:Y:S01]  /*12a0*/  BSSY B0, `(.L_x_1324) ;  /* 0x0000020000007945 */ /* 0x000fe20003800000 */
[----:B------:R-:W-:-:S10]  /*12b0*/  DADD R24, R8, R16 ;  /* 0x0000000008187229 */ /* 0x000fd40000000010 */
[----:B------:R-:W-:Y:S01]  /*12c0*/  LOP3.LUT R24, R25, 0x7ff00000, RZ, 0xc0, !PT ;  /* 0x7ff0000019187812 */ /* 0x000fe200078ec0ff */
[----:B0-----:R-:W-:Y:S01]  /*12d0*/  DSETP.NEU.AND P5, PT, R2, R8, PT ;  /* 0x000000080200722a */ /* 0x001fe20003fad000 */
[----:B------:R-:W-:Y:S02]  /*12e0*/  FSEL R2, R10, R12, !P6 ;  /* 0x0000000c0a027208 */ /* 0x000fe40007000000 */
[----:B------:R-:W-:-:S03]  /*12f0*/  FSEL R10, R11, R13, !P6 ;  /* 0x0000000d0b0a7208 */ /* 0x000fc60007000000 */
[----:B------:R-:W-:Y:S02]  /*1300*/  FSEL R2, R2, RZ, !P5 ;  /* 0x000000ff02027208 */ /* 0x000fe40006800000 */
[----:B------:R-:W-:Y:S02]  /*1310*/  FSEL R3, R10, -QNAN , !P5 ;  /* 0xfff800000a037808 */ /* 0x000fe40006800000 */
        /* <DEDUP_REMOVED lines=16> */
.L_x_1327:
[----:B------:R-:W-:Y:S01]  /*1420*/  IMAD.U32 R2, RZ, RZ, UR15 ;  /* 0x0000000fff027e24 */ /* 0x000fe2000f8e00ff */
[----:B------:R-:W-:Y:S01]  /*1430*/  ISETP.GE.AND P6, PT, R9, RZ, PT ;  /* 0x000000ff0900720c */ /* 0x000fe20003fc6270 */
[----:B------:R-:W-:-:S03]  /*1440*/  DSETP.NEU.AND P5, PT, R16, -1, PT ;  /* 0xbff000001000742a */ /* 0x000fc60003fad000 */
[----:B------:R-:W-:-:S04]  /*1450*/  SEL R2, R2, UR11, !P6 ;  /* 0x0000000b02027c07 */ /* 0x000fc8000f000000 */
[----:B------:R-:W-:Y:S01]  /*1460*/  SEL R3, R2, 0x3ff00000, P5 ;  /* 0x3ff0000002037807 */ /* 0x000fe20002800000 */
[----:B------:R-:W-:Y:S01]  /*1470*/  IMAD.MOV.U32 R2, RZ, RZ, RZ ;  /* 0x000000ffff027224 */ /* 0x000fe200078e00ff */
[----:B------:R-:W-:Y:S06]  /*1480*/  BRA `(.L_x_1325) ;  /* 0x0000000000047947 */ /* 0x000fec0003800000 */
.L_x_1326:
[----:B------:R-:W-:-:S11]  /*1490*/  DADD R2, R8, R16 ;  /* 0x0000000008027229 */ /* 0x000fd60000000010 */
.L_x_1325:
[----:B------:R-:W-:Y:S05]  /*14a0*/  BSYNC B0 ;  /* 0x0000000000007941 */ /* 0x000fea0003800000 */
.L_x_1324:
[----:B------:R-:W-:Y:S01]  /*14b0*/  LOP3.LUT R0, R21, 0x7ff00000, RZ, 0xc0, !PT ;  /* 0x7ff0000015007812 */ /* 0x000fe200078ec0ff */
[----:B------:R-:W-:Y:S01]  /*14c0*/  DSETP.EQ.OR P5, PT, R8, RZ, !P0 ;  /* 0x000000ff0800722a */ /* 0x000fe200047a2400 */
[----:B------:R-:W-:Y:S01]  /*14d0*/  BSSY B0, `(.L_x_1328) ;  /* 0x000000d000007945 */ /* 0x000fe20003800000 */
[----:B------:R-:W-:Y:S01]  /*14e0*/  DADD R12, -RZ, |R16| ;  /* 0x00000000ff0c7229 */ /* 0x000fe20000000510 */
[----:B------:R-:W-:-:S03]  /*14f0*/  LEA.HI R11, R0, 0xfffffc0c, RZ, 0xc ;  /* 0xfffffc0c000b7811 */ /* 0x000fc600078f60ff */
[----:B------:R-:W-:Y:S01]  /*1500*/  FSEL R8, R2, RZ, !P5 ;  /* 0x000000ff02087208 */ /* 0x000fe20006800000 */
[----:B------:R-:W-:Y:S01]  /*1510*/  IMAD.MOV.U32 R2, RZ, RZ, R20 ;  /* 0x000000ffff027224 */ /* 0x000fe200078e0014 */
[CC--:B------:R-:W-:Y:S02]  /*1520*/  SHF.L.U32 R0, R20.reuse, R11.reuse, RZ ;  /* 0x0000000b14007219 */ /* 0x0c0fe400000006ff */
[--C-:B------:R-:W-:Y:S02]  /*1530*/  SHF.L.U64.HI R11, R20, R11, R21.reuse ;  /* 0x0000000b140b7219 */ /* 0x100fe40000010215 */
[----:B------:R-:W-:Y:S02]  /*1540*/  ISETP.NE.U32.AND P6, PT, R0, RZ, PT ;  /* 0x000000ff0000720c */ /* 0x000fe40003fc5070 */
[----:B------:R-:W-:Y:S01]  /*1550*/  FSEL R9, R3, 1.875, !P5 ;  /* 0x3ff0000003097808 */ /* 0x000fe20006800000 */
[----:B------:R-:W-:Y:S01]  /*1560*/  IMAD.MOV.U32 R3, RZ, RZ, R21 ;  /* 0x000000ffff037224 */ /* 0x000fe200078e0015 */
[----:B------:R-:W-:-:S02]  /*1570*/  ISETP.NE.AND.EX P6, PT, R11, -0x80000000, PT, P6 ;  /* 0x800000000b00780c */ /* 0x000fc40003fc5360 */
[----:B------:R-:W-:-:S11]  /*1580*/  MOV R0, 0x15a0 ;  /* 0x000015a000007802 */ /* 0x000fd60000000f00 */
[----:B------:R-:W-:Y:S05]  /*1590*/  CALL.REL.NOINC `($_ZN2at6native57_GLOBAL__N__f3eca4a2_24_ForeachBinaryOpScalar_cu_86b9896c25multi_tensor_apply_kernelINS1_18TensorListMetadataILi2EEENS1_21BinaryOpScalarFunctorIdLi2ELi1ELi1EEEJNS1_21reverse_power_functorIdEEdEEEvT_T0_DpT1_$__internal_accurate_pow) ;  /* 0x0000003400647944 */ /* 0x000fea0003c00000 */
[----:B------:R-:W-:Y:S05]  /*15a0*/  BSYNC B0 ;  /* 0x0000000000007941 */ /* 0x000fea0003800000 */
.L_x_1328:
        /* <DEDUP_REMOVED lines=26> */
.L_x_1332:
[----:B------:R-:W-:Y:S01]  /*1750*/  IMAD.U32 R2, RZ, RZ, UR15 ;  /* 0x0000000fff027e24 */ /* 0x000fe2000f8e00ff */
[----:B------:R-:W-:Y:S01]  /*1760*/  ISETP.GE.AND P6, PT, R21, RZ, PT ;  /* 0x000000ff1500720c */ /* 0x000fe20003fc6270 */
[----:B------:R-:W-:-:S03]  /*1770*/  DSETP.NEU.AND P5, PT, R16, -1, PT ;  /* 0xbff000001000742a */ /* 0x000fc60003fad000 */
[----:B------:R-:W-:-:S04]  /*1780*/  SEL R2, R2, UR11, !P6 ;  /* 0x0000000b02027c07 */ /* 0x000fc8000f000000 */
[----:B------:R-:W-:Y:S01]  /*1790*/  SEL R3, R2, 0x3ff00000, P5 ;  /* 0x3ff0000002037807 */ /* 0x000fe20002800000 */
[----:B------:R-:W-:Y:S01]  /*17a0*/  IMAD.MOV.U32 R2, RZ, RZ, RZ ;  /* 0x000000ffff027224 */ /* 0x000fe200078e00ff */
[----:B------:R-:W-:Y:S06]  /*17b0*/  BRA `(.L_x_1330) ;  /* 0x0000000000047947 */ /* 0x000fec0003800000 */
.L_x_1331:
[----:B------:R-:W-:-:S11]  /*17c0*/  DADD R2, R20, R16 ;  /* 0x0000000014027229 */ /* 0x000fd60000000010 */
.L_x_1330:
[----:B------:R-:W-:Y:S05]  /*17d0*/  BSYNC B0 ;  /* 0x0000000000007941 */ /* 0x000fea0003800000 */
.L_x_1329:
        /* <DEDUP_REMOVED lines=16> */
.L_x_1333:
        /* <DEDUP_REMOVED lines=26> */
.L_x_1337:
[----:B------:R-:W-:Y:S01]  /*1a80*/  IMAD.U32 R2, RZ, RZ, UR15 ;  /* 0x0000000fff027e24 */ /* 0x000fe2000f8e00ff */
[----:B------:R-:W-:Y:S01]  /*1a90*/  ISETP.GE.AND P6, PT, R19, RZ, PT ;  /* 0x000000ff1300720c */ /* 0x000fe20003fc6270 */
[----:B------:R-:W-:-:S03]  /*1aa0*/  DSETP.NEU.AND P5, PT, R16, -1, PT ;  /* 0xbff000001000742a */ /* 0x000fc60003fad000 */
[----:B------:R-:W-:-:S04]  /*1ab0*/  SEL R2, R2, UR11, !P6 ;  /* 0x0000000b02027c07 */ /* 0x000fc8000f000000 */
[----:B------:R-:W-:Y:S01]  /*1ac0*/  SEL R3, R2, 0x3ff00000, P5 ;  /* 0x3ff0000002037807 */ /* 0x000fe20002800000 */
[----:B------:R-:W-:Y:S01]  /*1ad0*/  IMAD.MOV.U32 R2, RZ, RZ, RZ ;  /* 0x000000ffff027224 */ /* 0x000fe200078e00ff */
[----:B------:R-:W-:Y:S06]  /*1ae0*/  BRA `(.L_x_1335) ;  /* 0x0000000000047947 */ /* 0x000fec0003800000 */
.L_x_1336:
[----:B------:R-:W-:-:S11]  /*1af0*/  DADD R2, R18, R16 ;  /* 0x0000000012027229 */ /* 0x000fd60000000010 */
.L_x_1335:
[----:B------:R-:W-:Y:S05]  /*1b00*/  BSYNC B0 ;  /* 0x0000000000007941 */ /* 0x000fea0003800000 */
.L_x_1334:
[----:B------:R-:W-:-:S06]  /*1b10*/  DSETP.EQ.OR P0, PT, R18, RZ, !P0 ;  /* 0x000000ff1200722a */ /* 0x000fcc0004702400 */
[----:B------:R-:W-:Y:S02]  /*1b20*/  FSEL R2, R2, RZ, !P0 ;  /* 0x000000ff02027208 */ /* 0x000fe40004000000 */
[----:B------:R-:W-:Y:S01]  /*1b30*/  FSEL R3, R3, 1.875, !P0 ;  /* 0x3ff0000003037808 */ /* 0x000fe20004000000 */
[----:B------:R-:W-:Y:S06]  /*1b40*/  BRA `(.L_x_1317) ;  /* 0x0000000800c47947 */ /* 0x000fec0003800000 */
.L_x_1295:
[C---:B-----5:R-:W-:Y:S01]  /*1b50*/  LOP3.LUT R0, R15.reuse, 0x7ff00000, RZ, 0xc0, !PT ;  /* 0x7ff000000f007812 */ /* 0x060fe200078ec0ff */
[C---:B------:R-:W-:Y:S01]  /*1b60*/  DADD R2, R14.reuse, R16 ;  /* 0x000000000e027229 */ /* 0x040fe20000000010 */
[----:B------:R-:W0:Y:S01]  /*1b70*/  LDC R10, c[0x0][0xe64] ;  /* 0x00039900ff0a7b82 */ /* 0x000e220000000800 */
[----:B------:R-:W-:Y:S01]  /*1b80*/  DSETP.NEU.AND P0, PT, |R14|, 0.5, PT ;  /* 0x3fe000000e00742a */ /* 0x000fe20003f0d200 */
[----:B------:R-:W-:Y:S01]  /*1b90*/  LEA.HI R11, R0, 0xfffffc0c, RZ, 0xc ;  /* 0xfffffc0c000b7811 */ /* 0x000fe200078f60ff */
[----:B------:R-:W-:Y:S01]  /*1ba0*/  BSSY B0, `(.L_x_1338) ;  /* 0x0000022000007945 */ /* 0x000fe20003800000 */
[----:B------:R-:W-:Y:S02]  /*1bb0*/  ISETP.GE.AND P5, PT, R15, RZ, PT ;  /* 0x000000ff0f00720c */ /* 0x000fe40003fa6270 */
[CC--:B------:R-:W-:Y:S02]  /*1bc0*/  SHF.L.U32 R0, R14.reuse, R11.reuse, RZ ;  /* 0x0000000b0e007219 */ /* 0x0c0fe400000006ff */
[----:B------:R-:W-:-:S02]  /*1bd0*/  SHF.L.U64.HI R11, R14, R11, R15 ;  /* 0x0000000b0e0b7219 */ /* 0x000fc4000001020f */
[----:B------:R-:W-:Y:S02]  /*1be0*/  ISETP.EQ.U32.AND P6, PT, R0, RZ, PT ;  /* 0x000000ff0000720c */ /* 0x000fe40003fc2070 */
[----:B------:R-:W-:Y:S02]  /*1bf0*/  LOP3.LUT R2, R3, 0x7ff00000, RZ, 0xc0, !PT ;  /* 0x7ff0000003027812 */ /* 0x000fe400078ec0ff */
[----:B------:R-:W-:Y:S02]  /*1c00*/  ISETP.EQ.AND.EX P0, PT, R11, -0x80000000, P0, P6 ;  /* 0x800000000b00780c */ /* 0x000fe40000702360 */
[----:B------:R-:W-:Y:S01]  /*1c10*/  ISETP.NE.AND P6, PT, R2, 0x7ff00000, PT ;  /* 0x7ff000000200780c */ /* 0x000fe20003fc5270 */
[----:B------:R-:W-:Y:S01]  /*1c20*/  IMAD.MOV.U32 R2, RZ, RZ, RZ ;  /* 0x000000ffff027224 */ /* 0x000fe200078e00ff */
[----:B0-----:R-:W-:-:S04]  /*1c30*/  SEL R3, R10, RZ, P0 ;  /* 0x000000ff0a037207 */ /* 0x001fc80000000000 */
[----:B------:R-:W-:-:S07]  /*1c40*/  @!P5 LOP3.LUT R3, R3, 0x7ff00000, RZ, 0xfc, !PT ;  /* 0x7ff000000303d812 */ /* 0x000fce00078efcff */
        /* <DEDUP_REMOVED lines=8> */
[----:B------:R-:W-:Y:S01]  /*1cd0*/  ISETP.LT.AND P0, PT, R10, RZ, P0 ;  /* 0x000000ff0a00720c */ /* 0x000fe20000701270 */
[----:B------:R-:W-:Y:S01]  /*1ce0*/  IMAD.MOV.U32 R2, RZ, RZ, RZ ;  /* 0x000000ffff027224 */ /* 0x000fe200078e00ff */
[C---:B------:R-:W-:Y:S02]  /*1cf0*/  LOP3.LUT R0, R15.reuse, 0x7fffffff, RZ, 0xc0, !PT ;  /* 0x7fffffff0f007812 */ /* 0x040fe400078ec0ff */
[----:B------:R-:W-:Y:S02]  /*1d00*/  ISETP.GT.AND P5, PT, R15, -0x1, PT ;  /* 0xffffffff0f00780c */ /* 0x000fe40003fa4270 */
[----:B------:R-:W-:Y:S02]  /*1d10*/  ISETP.NE.AND P0, PT, R0, 0x3fe00000, P0 ;  /* 0x3fe000000000780c */ /* 0x000fe40000705270 */
[----:B------:R-:W-:-:S11]  /*1d20*/  SEL R3, RZ, 0x7ff00000, !P5 ;  /* 0x7ff00000ff037807 */ /* 0x000fd60006800000 */
[----:B------:R-:W-:Y:S01]  /*1d30*/  @P0 VIADD R3, R3, 0x80000000 ;  /* 0x8000000003030836 */ /* 0x000fe20000000000 */
[----:B------:R-:W-:Y:S06]  /*1d40*/  BRA `(.L_x_1339) ;  /* 0x00000000001c7947 */ /* 0x000fec0003800000 */
.L_x_1341:
[----:B------:R-:W-:Y:S01]  /*1d50*/  IMAD.U32 R2, RZ, RZ, UR15 ;  /* 0x0000000fff027e24 */ /* 0x000fe2000f8e00ff */
[----:B------:R-:W-:-:S04]  /*1d60*/  DSETP.NEU.AND P0, PT, R16, -1, PT ;  /* 0xbff000001000742a */ /* 0x000fc80003f0d000 */
[----:B------:R-:W-:-:S04]  /*1d70*/  SEL R2, R2, UR11, !P5 ;  /* 0x0000000b02027c07 */ /* 0x000fc8000e800000 */
[----:B------:R-:W-:Y:S01]  /*1d80*/  SEL R3, R2, 0x3ff00000, P0 ;  /* 0x3ff0000002037807 */ /* 0x000fe20000000000 */
[----:B------:R-:W-:Y:S01]  /*1d90*/  IMAD.MOV.U32 R2, RZ, RZ, RZ ;  /* 0x000000ffff027224 */ /* 0x000fe200078e00ff */
[----:B------:R-:W-:Y:S06]  /*1da0*/  BRA `(.L_x_1339) ;  /* 0x0000000000047947 */ /* 0x000fec0003800000 */
.L_x_1340:
[----:B------:R-:W-:-:S11]  /*1db0*/  DADD R2, R14, R16 ;  /* 0x000000000e027229 */ /* 0x000fd60000000010 */
.L_x_1339:
[----:B------:R-:W-:Y:S05]  /*1dc0*/  BSYNC B0 ;  /* 0x0000000000007941 */ /* 0x000fea0003800000 */
.L_x_1338:
[----:B------:R-:W-:Y:S01]  /*1dd0*/  LOP3.LUT R0, R9, 0x7ff00000, RZ, 0xc0, !PT ;  /* 0x7ff0000009007812 */ /* 0x000fe200078ec0ff */
[----:B------:R-:W-:Y:S01]  /*1de0*/  DSETP.NEU.AND P0, PT, |R8|, 0.5, PT ;  /* 0x3fe000000800742a */ /* 0x000fe20003f0d200 */
[----:B------:R-:W-:Y:S01]  /*1df0*/  BSSY B0, `(.L_x_1342) ;  /* 0x000002a000007945 */ /* 0x000fe20003800000 */
[----:B------:R-:W-:Y:S01]  /*1e00*/  DSETP.NEU.AND P6, PT, R16, 1, PT ;  /* 0x3ff000001000742a */ /* 0x000fe20003fcd000 */
[----:B------:R-:W-:-:S04]  /*1e10*/  LEA.HI R11, R0, 0xfffffc0c, RZ, 0xc ;  /* 0xfffffc0c000b7811 */ /* 0x000fc800078f60ff */
[CC--:B------:R-:W-:Y:S02]  /*1e20*/  SHF.L.U32 R0, R8.reuse, R11.reuse, RZ ;  /* 0x0000000b08007219 */ /* 0x0c0fe400000006ff */
[----:B------:R-:W-:Y:S02]  /*1e30*/  SHF.L.U64.HI R11, R8, R11, R9 ;  /* 0x0000000b080b7219 */ /* 0x000fe40000010209 */
[----:B------:R-:W-:Y:S02]  /*1e40*/  ISETP.EQ.U32.AND P5, PT, R0, RZ, PT ;  /* 0x000000ff0000720c */ /* 0x000fe40003fa2070 */
[----:B------:R-:W-:Y:S02]  /*1e50*/  P2R R0, PR, RZ, 0x40 ;  /* 0x00000040ff007803 */ /* 0x000fe40000000000 */
[----:B------:R-:W-:-:S03]  /*1e60*/  ISETP.EQ.AND.EX P0, PT, R11, -0x80000000, P0, P5 ;  /* 0x800000000b00780c */ /* 0x000fc60000702350 */
[----:B------:R-:W-:Y:S01]  /*1e70*/  DSETP.EQ.OR P5, PT, R14, RZ, !P6 ;  /* 0x000000ff0e00722a */ /* 0x000fe200077a2400 */
[----:B------:R-:W-:-:S05]  /*1e80*/  SEL R0, R10, RZ, P0 ;  /* 0x000000ff0a007207 */ /* 0x000fca0000000000 */
[----:B------:R-:W-:Y:S02]  /*1e90*/  FSEL R14, R2, RZ, !P5 ;  /* 0x000000ff020e7208 */ /* 0x000fe40006800000 */
[----:B------:R-:W-:Y:S01]  /*1ea0*/  FSEL R15, R3, 1.875, !P5 ;  /* 0x3ff00000030f7808 */ /* 0x000fe20006800000 */
[----:B------:R-:W-:Y:S01]  /*1eb0*/  DADD R2, R8, R16 ;  /* 0x0000000008027229 */ /* 0x000fe20000000010 */
[----:B------:R-:W-:-:S05]  /*1ec0*/  ISETP.GE.AND P5, PT, R9, RZ, PT ;  /* 0x000000ff0900720c */ /* 0x000fca0003fa6270 */
[----:B------:R-:W-:-:S04]  /*1ed0*/  IMAD.MOV.U32 R2, RZ, RZ, RZ ;  /* 0x000000ffff027224 */ /* 0x000fc800078e00ff */
[----:B------:R-:W-:-:S04]  /*1ee0*/  LOP3.LUT R4, R3, 0x7ff00000, RZ, 0xc0, !PT ;  /* 0x7ff0000003047812 */ /* 0x000fc800078ec0ff */
[----:B------:R-:W-:Y:S02]  /*1ef0*/  ISETP.NE.AND P6, PT, R4, 0x7ff00000, PT ;  /* 0x7ff000000400780c */ /* 0x000fe40003fc5270 */
[----:B------:R-:W-:-:S05]  /*1f00*/  @!P5 LOP3.LUT R0, R0, 0x7ff00000, RZ, 0xfc, !PT ;  /* 0x7ff000000000d812 */ /* 0x000fca00078efcff */
[----:B------:R-:W-:-:S06]  /*1f10*/  IMAD.MOV.U32 R3, RZ, RZ, R0 ;  /* 0x000000ffff037224 */ /* 0x000fcc00078e0000 */
        /* <DEDUP_REMOVED lines=16> */
.L_x_1345:
[----:B------:R-:W-:Y:S01]  /*2020*/  IMAD.U32 R2, RZ, RZ, UR15 ;  /* 0x0000000fff027e24 */ /* 0x000fe2000f8e00ff */
[----:B------:R-:W-:-:S04]  /*2030*/  DSETP.NEU.AND P0, PT, R16, -1, PT ;  /* 0xbff000001000742a */ /* 0x000fc80003f0d000 */
[----:B------:R-:W-:-:S04]  /*2040*/  SEL R2, R2, UR11, !P5 ;  /* 0x0000000b02027c07 */ /* 0x000fc8000e800000 */
[----:B------:R-:W-:Y:S01]  /*2050*/  SEL R3, R2, 0x3ff00000, P0 ;  /* 0x3ff0000002037807 */ /* 0x000fe20000000000 */
[----:B------:R-:W-:Y:S01]  /*2060*/  IMAD.MOV.U32 R2, RZ, RZ, RZ ;  /* 0x000000ffff027224 */ /* 0x000fe200078e00ff */
[----:B------:R-:W-:Y:S06]  /*2070*/  BRA `(.L_x_1343) ;  /* 0x0000000000047947 */ /* 0x000fec0003800000 */
.L_x_1344:
[----:B------:R-:W-:-:S11]  /*2080*/  DADD R2, R8, R16 ;  /* 0x0000000008027229 */ /* 0x000fd60000000010 */
.L_x_1343:
[----:B------:R-:W-:Y:S05]  /*2090*/  BSYNC B0 ;  /* 0x0000000000007941 */ /* 0x000fea0003800000 */
.L_x_1342:
[----:B------:R-:W-:Y:S01]  /*20a0*/  LOP3.LUT R0, R21, 0x7ff00000, RZ, 0xc0, !PT ;  /* 0x7ff0000015007812 */ /* 0x000fe200078ec0ff */
[----:B------:R-:W-:Y:S01]  /*20b0*/  DSETP.NEU.AND P0, PT, |R20|, 0.5, PT ;  /* 0x3fe000001400742a */ /* 0x000fe20003f0d200 */
[----:B------:R-:W-:Y:S01]  /*20c0*/  BSSY B0, `(.L_x_1346) ;  /* 0x0000029000007945 */ /* 0x000fe20003800000 */
[----:B------:R-:W-:Y:S01]  /*20d0*/  DSETP.NEU.AND P6, PT, R16, 1, PT ;  /* 0x3ff000001000742a */ /* 0x000fe20003fcd000 */
[----:B------:R-:W-:-:S04]  /*20e0*/  LEA.HI R11, R0, 0xfffffc0c, RZ, 0xc ;  /* 0xfffffc0c000b7811 */ /* 0x000fc800078f60ff */
[CC--:B------:R-:W-:Y:S02]  /*20f0*/  SHF.L.U32 R0, R20.reuse, R11.reuse, RZ ;  /* 0x0000000b14007219 */ /* 0x0c0fe400000006ff */
[----:B------:R-:W-:Y:S02]  /*2100*/  SHF.L.U64.HI R11, R20, R11, R21 ;  /* 0x0000000b140b7219 */ /* 0x000fe40000010215 */
[----:B------:R-:W-:-:S04]  /*2110*/  ISETP.EQ.U32.AND P5, PT, R0, RZ, PT ;  /* 0x000000ff0000720c */ /* 0x000fc80003fa2070 */
        /* <DEDUP_REMOVED lines=28> */
.L_x_1349:
[----:B------:R-:W-:Y:S01]  /*22e0*/  IMAD.U32 R2, RZ, RZ, UR15 ;  /* 0x0000000fff027e24 */ /* 0x000fe2000f8e00ff */
[----:B------:R-:W-:-:S04]  /*22f0*/  DSETP.NEU.AND P0, PT, R16, -1, PT ;  /* 0xbff000001000742a */ /* 0x000fc80003f0d000 */
[----:B------:R-:W-:-:S04]  /*2300*/  SEL R2, R2, UR11, !P5 ;  /* 0x0000000b02027c07 */ /* 0x000fc8000e800000 */
[----:B------:R-:W-:Y:S01]  /*2310*/  SEL R3, R2, 0x3ff00000, P0 ;  /* 0x3ff0000002037807 */ /* 0x000fe20000000000 */
[----:B------:R-:W-:Y:S01]  /*2320*/  IMAD.MOV.U32 R2, RZ, RZ, RZ ;  /* 0x000000ffff027224 */ /* 0x000fe200078e00ff */
[----:B------:R-:W-:Y:S06]  /*2330*/  BRA `(.L_x_1347) ;  /* 0x0000000000047947 */ /* 0x000fec0003800000 */
.L_x_1348:
[----:B------:R-:W-:-:S11]  /*2340*/  DADD R2, R20, R16 ;  /* 0x0000000014027229 */ /* 0x000fd60000000010 */
.L_x_1347:
[----:B------:R-:W-:Y:S05]  /*2350*/  BSYNC B0 ;  /* 0x0000000000007941 */ /* 0x000fea0003800000 */
.L_x_1346:
        /* <DEDUP_REMOVED lines=36> */
.L_x_1353:
[----:B------:R-:W-:Y:S01]  /*25a0*/  IMAD.U32 R2, RZ, RZ, UR15 ;  /* 0x0000000fff027e24 */ /* 0x000fe2000f8e00ff */
[----:B------:R-:W-:-:S04]  /*25b0*/  DSETP.NEU.AND P0, PT, R16, -1, PT ;  /* 0xbff000001000742a */ /* 0x000fc80003f0d000 */
[----:B------:R-:W-:-:S04]  /*25c0*/  SEL R2, R2, UR11, !P5 ;  /* 0x0000000b02027c07 */ /* 0x000fc8000e800000 */
[----:B------:R-:W-:Y:S01]  /*25d0*/  SEL R3, R2, 0x3ff00000, P0 ;  /* 0x3ff0000002037807 */ /* 0x000fe20000000000 */
[----:B------:R-:W-:Y:S01]  /*25e0*/  IMAD.MOV.U32 R2, RZ, RZ, RZ ;  /* 0x000000ffff027224 */ /* 0x000fe200078e00ff */
[----:B------:R-:W-:Y:S06]  /*25f0*/  BRA `(.L_x_1351) ;  /* 0x0000000000047947 */ /* 0x000fec0003800000 */
.L_x_1352:
[----:B------:R-:W-:-:S11]  /*2600*/  DADD R2, R18, R16 ;  /* 0x0000000012027229 */ /* 0x000fd60000000010 */
.L_x_1351:
[----:B------:R-:W-:Y:S05]  /*2610*/  BSYNC B0 ;  /* 0x0000000000007941 */ /* 0x000fea0003800000 */
.L_x_1350:
[----:B------:R-:W-:-:S06]  /*2620*/  DSETP.NEU.AND P0, PT, R16, 1, PT ;  /* 0x3ff000001000742a */ /* 0x000fcc0003f0d000 */
[----:B------:R-:W-:-:S06]  /*2630*/  DSETP.EQ.OR P0, PT, R18, RZ, !P0 ;  /* 0x000000ff1200722a */ /* 0x000fcc0004702400 */
[----:B------:R-:W-:Y:S02]  /*2640*/  FSEL R2, R2, RZ, !P0 ;  /* 0x000000ff02027208 */ /* 0x000fe40004000000 */
[----:B------:R-:W-:-:S07]  /*2650*/  FSEL R3, R3, 1.875, !P0 ;  /* 0x3ff0000003037808 */ /* 0x000fce0004000000 */
.L_x_1317:
[----:B------:R-:W-:Y:S01]  /*2660*/  @P4 LEA R10, P6, R6, UR8, 0x3 ;  /* 0x00000008060a4c11 */ /* 0x000fe2000f8c18ff */
[----:B------:R-:W-:Y:S01]  /*2670*/  UIMAD.WIDE.U32 UR4, UR16, 0x4, UR4 ;  /* 0x00000004100478a5 */ /* 0x000fe2000f8e0004 */
[----:B------:R-:W-:Y:S02]  /*2680*/  @P3 LEA R12, P5, R22, UR8, 0x3 ;  /* 0x00000008160c3c11 */ /* 0x000fe4000f8a18ff */
[C---:B------:R-:W-:Y:S01]  /*2690*/  @P2 LEA R16, P0, R23.reuse, UR8, 0x3 ;  /* 0x0000000817102c11 */ /* 0x040fe2000f8018ff */
[----:B------:R-:W-:Y:S01]  /*26a0*/  UISETP.LT.U32.AND UP1, UPT, UR4, UR14, UPT ;  /* 0x0000000e0400728c */ /* 0x000fe2000bf21070 */
[----:B------:R-:W-:Y:S01]  /*26b0*/  @P4 LEA.HI.X R11, R6, UR9, R7, 0x3, P6 ;  /* 0x00000009060b4c11 */ /* 0x000fe2000b0f1c07 */
[----:B------:R-:W-:Y:S01]  /*26c0*/  UISETP.GE.U32.AND UP0, UPT, UR4, 0x10000, UPT ;  /* 0x000100000400788c */ /* 0x000fe2000bf06070 */
[----:B------:R-:W-:Y:S01]  /*26d0*/  @P1 LEA R6, P6, R38, UR8, 0x3 ;  /* 0x0000000826061c11 */ /* 0x000fe2000f8c18ff */
[----:B------:R-:W-:Y:S01]  /*26e0*/  IMAD.U32 R19, RZ, RZ, UR5 ;  /* 0x00000005ff137e24 */ /* 0x000fe2000f8e00ff */
[----:B------:R-:W-:Y:S01]  /*26f0*/  @P3 LEA.HI.X R13, R22, UR9, R39, 0x3, P5 ;  /* 0x00000009160d3c11 */ /* 0x000fe2000a8f1c27 */
[----:B------:R-:W-:Y:S01]  /*2700*/  UISETP.GE.U32.AND.EX UP0, UPT, UR5, URZ, UPT, UP0 ;  /* 0x0000003f0500728c */ /* 0x000fe2000bf06100 */
[----:B------:R-:W-:Y:S01]  /*2710*/  @P2 LEA.HI.X R17, R23, UR9, R40, 0x3, P0 ;  /* 0x0000000917112c11 */ /* 0x000fe200080f1c28 */
[----:B------:R0:W-:Y:S01]  /*2720*/  @P4 STG.E.64 desc[UR12][R10.64], R14 ;  /* 0x0000000e0a004986 */ /* 0x0001e2000c101b0c */
[----:B------:R-:W-:Y:S01]  /*2730*/  @P1 LEA.HI.X R7, R38, UR9, R41, 0x3, P6 ;  /* 0x0000000926071c11 */ /* 0x000fe2000b0f1c29 */
[----:B------:R-:W-:Y:S01]  /*2740*/  IMAD.U32 R18, RZ, RZ, UR4 ;  /* 0x00000004ff127e24 */ /* 0x000fe2000f8e00ff */
[----:B------:R-:W-:Y:S01]  /*2750*/  PLOP3.LUT P0, PT, PT, PT, UP1, 0x80, 0x0 ;  /* 0x000000000000781c */ /* 0x000fe20003f0f018 */
[----:B------:R0:W-:Y:S03]  /*2760*/  @P3 STG.E.64 desc[UR12][R12.64], R8 ;  /* 0x000000080c003986 */ /* 0x0001e6000c101b0c */
[----:B------:R-:W-:Y:S01]  /*2770*/  ISETP.LT.AND.EX P0, PT, R19, UR10, PT, P0 ;  /* 0x0000000a13007c0c */ /* 0x000fe2000bf01300 */
[----:B------:R0:W-:Y:S04]  /*2780*/  @P2 STG.E.64 desc[UR12][R16.64], R20 ;  /* 0x0000001410002986 */ /* 0x0001e8000c101b0c */
[----:B------:R0:W-:Y:S01]  /*2790*/  @P1 STG.E.64 desc[UR12][R6.64], R2 ;  /* 0x0000000206001986 */ /* 0x0001e2000c101b0c */
[----:B------:R-:W-:-:S13]  /*27a0*/  PLOP3.LUT P1, PT, PT, PT, UP0, 0x80, 0x0 ;  /* 0x000000000000781c */ /* 0x000fda0003f2f008 */
[----:B0-----:R-:W-:Y:S05]  /*27b0*/  @!P1 BRA P0, `(.L_x_1354) ;  /* 0xffffffd8009c9947 */ /* 0x001fea000003ffff */
[----:B------:R-:W-:Y:S05]  /*27c0*/  EXIT ;  /* 0x000000000000794d */ /* 0x000fea0003800000 */
.L_x_1294:
[----:B------:R-:W0:Y:S02]  /*27d0*/  S2R R6, SR_TID.X ;  /* 0x0000000000067919 */ /* 0x000e240000002100 */
[----:B0-----:R-:W-:-:S03]  /*27e0*/  IMAD.WIDE.U32 R2, R6, 0x4, RZ ;  /* 0x0000000406027825 */ /* 0x001fc600078e00ff */
[----:B------:R-:W-:-:S04]  /*27f0*/  ISETP.GE.U32.AND P0, PT, R2, UR14, PT ;  /* 0x0000000e02007c0c */ /* 0x000fc8000bf06070 */
[----:B------:R-:W-:-:S04]  /*2800*/  ISETP.GE.AND.EX P0, PT, R3, UR10, PT, P0 ;  /* 0x0000000a03007c0c */ /* 0x000fc8000bf06300 */
[----:B------:R-:W-:-:S13]  /*2810*/  ISETP.GT.U32.OR P0, PT, R6, 0x3fff, P0 ;  /* 0x00003fff0600780c */ /* 0x000fda0000704470 */
[----:B------:R-:W-:Y:S05]  /*2820*/  @P0 EXIT ;  /* 0x000000000000094d */ /* 0x000fea0003800000 */
[----:B------:R-:W0:Y:S01]  /*2830*/  LDC.64 R2, c[0x0][0xe60] ;  /* 0x00039800ff027b82 */ /* 0x000e220000000a00 */
[----:B------:R-:W-:Y:S01]  /*2840*/  IMAD.MOV.U32 R7, RZ, RZ, RZ ;  /* 0x000000ffff077224 */ /* 0x000fe200078e00ff */
[----:B------:R-:W-:Y:S01]  /*2850*/  ULDC UR4, c[0x0][0x0] ;  /* 0x0000000000047ab9 */ /* 0x000fe20000000800 */
[----:B------:R-:W-:-:S05]  /*2860*/  ULDC UR15, c[0x0][0xe64] ;  /* 0x00039900000f7ab9 */ /* 0x000fca0000000800 */
[----:B------:R-:W1:Y:S08]  /*2870*/  LDC R5, c[0x0][0xe64] ;  /* 0x00039900ff057b82 */ /* 0x000e700000000800 */
[----:B------:R-:W2:Y:S01]  /*2880*/  LDC.64 R14, c[0x0][0xe60] ;  /* 0x00039800ff0e7b82 */ /* 0x000ea20000000a00 */
[----:B0-----:R-:W-:-:S14]  /*2890*/  DSETP.GT.AND P0, PT, |R2|, 1, PT ;  /* 0x3ff000000200742a */ /* 0x001fdc0003f04200 */
[----:B------:R-:W-:Y:S01]  /*28a0*/  VOTEU.ANY UP0, P0 ;  /* 0x00000000003f7886 */ /* 0x000fe20000000100 */
[----:B------:R-:W-:-:S04]  /*28b0*/  USEL UR5, URZ, 0x7ff00000, !UP0 ;  /* 0x7ff000003f057887 */ /* 0x000fc8000c000000 */
[----:B-12---:R-:W-:-:S12]  /*28c0*/  ULOP3.LUT UR11, UR5, 0x7ff00000, URZ, 0x3c, !UPT ;  /* 0x7ff00000050b7892 */ /* 0x006fd8000f8e3c3f */
.L_x_1414:
[C---:B------:R-:W-:Y:S01]  /*28d0*/  IMAD.SHL.U32 R8, R6.reuse, 0x20, RZ ;  /* 0x0000002006087824 */ /* 0x040fe200078e00ff */
[----:B------:R-:W-:-:S04]  /*28e0*/  SHF.L.U64.HI R9, R6, 0x5, R7 ;  /* 0x0000000506097819 */ /* 0x000fc80000010207 */
[----:B------:R-:W-:-:S04]  /*28f0*/  IADD3 R2, P0, R8, UR6, RZ ;  /* 0x0000000608027c10 */ /* 0x000fc8000ff1e0ff */
[----:B------:R-:W-:-:S05]  /*2900*/  IADD3.X R3, R9, UR7, RZ, P0, !PT ;  /* 0x0000000709037c10 */ /* 0x000fca00087fe4ff */
[----:B------:R0:W5:Y:S04]  /*2910*/  LDG.E.128 R20, desc[UR12][R2.64] ;  /* 0x0000000c02147981 */ /* 0x000168000c1e1d00 */
[----:B------:R0:W5:Y:S01]  /*2920*/  LDG.E.128 R16, desc[UR12][R2.64+0x10] ;  /* 0x0000100c02107981 */ /* 0x000162000c1e1d00 */
[----:B------:R-:W-:-:S14]  /*2930*/  DSETP.NEU.AND P0, PT, R14, RZ, PT ;  /* 0x000000ff0e00722a */ /* 0x000fdc0003f0d000 */
[----:B0-----:R-:W-:Y:S05]  /*2940*/  @!P0 BRA `(.L_x_1355) ;  /* 0x0000001400908947 */ /* 0x001fea0003800000 */
        /* <DEDUP_REMOVED lines=9> */
.L_x_1357:
        /* <DEDUP_REMOVED lines=18> */
.L_x_1361:
[----:B------:R-:W-:Y:S01]  /*2b00*/  IMAD.U32 R2, RZ, RZ, UR11 ;  /* 0x0000000bff027e24 */ /* 0x000fe2000f8e00ff */
[----:B------:R-:W-:Y:S01]  /*2b10*/  ISETP.GE.AND P0, PT, R21, RZ, PT ;  /* 0x000000ff1500720c */ /* 0x000fe20003f06270 */
[----:B------:R-:W-:-:S03]  /*2b20*/  DSETP.NEU.AND P1, PT, R14, -1, PT ;  /* 0xbff000000e00742a */ /* 0x000fc60003f2d000 */
[----:B------:R-:W-:-:S04]  /*2b30*/  SEL R2, R2, UR5, !P0 ;  /* 0x0000000502027c07 */ /* 0x000fc8000c000000 */
[----:B------:R-:W-:Y:S01]  /*2b40*/  SEL R3, R2, 0x3ff00000, P1 ;  /* 0x3ff0000002037807 */ /* 0x000fe20000800000 */
[----:B------:R-:W-:Y:S01]  /*2b50*/  IMAD.MOV.U32 R2, RZ, RZ, RZ ;  /* 0x000000ffff027224 */ /* 0x000fe200078e00ff */
[----:B------:R-:W-:Y:S06]  /*2b60*/  BRA `(.L_x_1359) ;  /* 0x0000000000047947 */ /* 0x000fec0003800000 */
.L_x_1360:
[----:B------:R-:W-:-:S11]  /*2b70*/  DADD R2, R20, R14 ;  /* 0x0000000014027229 */ /* 0x000fd6000000000e */
.L_x_1359:
[----:B------:R-:W-:Y:S05]  /*2b80*/  BSYNC B0 ;  /* 0x0000000000007941 */ /* 0x000fea0003800000 */
.L_x_1358:
        /* <DEDUP_REMOVED lines=11> */
.L_x_1362:
        /* <DEDUP_REMOVED lines=16> */
.L_x_1366:
[----:B------:R-:W-:Y:S01]  /*2d40*/  IMAD.U32 R12, RZ, RZ, UR11 ;  /* 0x0000000bff0c7e24 */ /* 0x000fe2000f8e00ff */
[----:B------:R-:W-:Y:S01]  /*2d50*/  ISETP.GE.AND P1, PT, R23, RZ, PT ;  /* 0x000000ff1700720c */ /* 0x000fe20003f26270 */
[----:B------:R-:W-:-:S03]  /*2d60*/  DSETP.NEU.AND P2, PT, R14, -1, PT ;  /* 0xbff000000e00742a */ /* 0x000fc60003f4d000 */
[----:B------:R-:W-:-:S04]  /*2d70*/  SEL R12, R12, UR5, !P1 ;  /* 0x000000050c0c7c07 */ /* 0x000fc8000c800000 */
[----:B------:R-:W-:Y:S01]  /*2d80*/  SEL R13, R12, 0x3ff00000, P2 ;  /* 0x3ff000000c0d7807 */ /* 0x000fe20001000000 */
[----:B------:R-:W-:Y:S01]  /*2d90*/  IMAD.MOV.U32 R12, RZ, RZ, RZ ;  /* 0x000000ffff0c7224 */ /* 0x000fe200078e00ff */
[----:B------:R-:W-:Y:S06]  /*2da0*/  BRA `(.L_x_1364) ;  /* 0x0000000000047947 */ /* 0x000fec0003800000 */
.L_x_1365:
[----:B------:R-:W-:-:S11]  /*2db0*/  DADD R12, R22, R14 ;  /* 0x00000000160c7229 */ /* 0x000fd6000000000e */
.L_x_1364:
[----:B------:R-:W-:Y:S05]  /*2dc0*/  BSYNC B0 ;  /* 0x0000000000007941 */ /* 0x000fea0003800000 */
.L_x_1363:
        /* <DEDUP_REMOVED lines=12> */
.L_x_1367:
        /* <DEDUP_REMOVED lines=16> */
.L_x_1371:
[----:B------:R-:W-:Y:S01]  /*2f90*/  IMAD.U32 R12, RZ, RZ, UR11 ;  /* 0x0000000bff0c7e24 */ /* 0x000fe2000f8e00ff */
[----:B------:R-:W-:Y:S01]  /*2fa0*/  ISETP.GE.AND P1, PT, R17, RZ, PT ;  /* 0x000000ff1100720c */ /* 0x000fe20003f26270 */
[----:B------:R-:W-:-:S03]  /*2fb0*/  DSETP.NEU.AND P2, PT, R14, -1, PT ;  /* 0xbff000000e00742a */ /* 0x000fc60003f4d000 */
[----:B------:R-:W-:-:S04]  /*2fc0*/  SEL R12, R12, UR5, !P1 ;  /* 0x000000050c0c7c07 */ /* 0x000fc8000c800000 */
[----:B------:R-:W-:Y:S01]  /*2fd0*/  SEL R13, R12, 0x3ff00000, P2 ;  /* 0x3ff000000c0d7807 */ /* 0x000fe20001000000 */
[----:B------:R-:W-:Y:S01]  /*2fe0*/  IMAD.MOV.U32 R12, RZ, RZ, RZ ;  /* 0x000000ffff0c7224 */ /* 0x000fe200078e00ff */
[----:B------:R-:W-:Y:S06]  /*2ff0*/  BRA `(.L_x_1369) ;  /* 0x0000000000047947 */ /* 0x000fec0003800000 */
.L_x_1370:
[----:B------:R-:W-:-:S11]  /*3000*/  DADD R12, R16, R14 ;  /* 0x00000000100c7229 */ /* 0x000fd6000000000e */
.L_x_1369:
[----:B------:R-:W-:Y:S05]  /*3010*/  BSYNC B0 ;  /* 0x0000000000007941 */ /* 0x000fea0003800000 */
.L_x_1368:
        /* <DEDUP_REMOVED lines=12> */
.L_x_1372:
        /* <DEDUP_REMOVED lines=16> */
.L_x_1376:
[----:B------:R-:W-:Y:S01]  /*31e0*/  IMAD.U32 R12, RZ, RZ, UR11 ;  /* 0x0000000bff0c7e24 */ /* 0x000fe2000f8e00ff */
[----:B------:R-:W-:Y:S01]  /*31f0*/  ISETP.GE.AND P1, PT, R19, RZ, PT ;  /* 0x000000ff1300720c */ /* 0x000fe20003f26270 */
[----:B------:R-:W-:-:S03]  /*3200*/  DSETP.NEU.AND P2, PT, R14, -1, PT ;  /* 0xbff000000e00742a */ /* 0x000fc60003f4d000 */
[----:B------:R-:W-:-:S04]  /*3210*/  SEL R12, R12, UR5, !P1 ;  /* 0x000000050c0c7c07 */ /* 0x000fc8000c800000 */
[----:B------:R-:W-:Y:S01]  /*3220*/  SEL R13, R12, 0x3ff00000, P2 ;  /* 0x3ff000000c0d7807 */ /* 0x000fe20001000000 */
[----:B------:R-:W-:Y:S01]  /*3230*/  IMAD.MOV.U32 R12, RZ, RZ, RZ ;  /* 0x000000ffff0c7224 */ /* 0x000fe200078e00ff */
[----:B------:R-:W-:Y:S06]  /*3240*/  BRA `(.L_x_1374) ;  /* 0x0000000000047947 */ /* 0x000fec0003800000 */
.L_x_1375:
[----:B------:R-:W-:-:S11]  /*3250*/  DADD R12, R18, R14 ;  /* 0x00000000120c7229 */ /* 0x000fd6000000000e */
.L_x_1374:
[----:B------:R-:W-:Y:S05]  /*3260*/  BSYNC B0 ;  /* 0x0000000000007941 */ /* 0x000fea0003800000 */
.L_x_1373:
[----:B------:R-:W-:-:S06]  /*3270*/  DSETP.EQ.OR P0, PT, R18, RZ, !P0 ;  /* 0x000000ff1200722a */ /* 0x000fcc0004702400 */
[----:B------:R-:W-:Y:S02]  /*3280*/  FSEL R18, R12, RZ, !P0 ;  /* 0x000000ff0c127208 */ /* 0x000fe40004000000 */
[----:B------:R-:W-:Y:S01]  /*3290*/  FSEL R19, R13, 1.875, !P0 ;  /* 0x3ff000000d137808 */ /* 0x000fe20004000000 */
[----:B------:R-:W-:Y:S06]  /*32a0*/  BRA `(.L_x_1377) ;  /* 0x0000001400e87947 */ /* 0x000fec0003800000 */
.L_x_1356:
        /* <DEDUP_REMOVED lines=13> */
.L_x_1378:
        /* <DEDUP_REMOVED lines=26> */
.L_x_1382:
[----:B------:R-:W-:Y:S01]  /*3520*/  IMAD.U32 R2, RZ, RZ, UR11 ;  /* 0x0000000bff027e24 */ /* 0x000fe2000f8e00ff */
[----:B------:R-:W-:Y:S01]  /*3530*/  ISETP.GE.AND P1, PT, R21, RZ, PT ;  /* 0x000000ff1500720c */ /* 0x000fe20003f26270 */
[----:B------:R-:W-:-:S03]  /*3540*/  DSETP.NEU.AND P0, PT, R14, -1, PT ;  /* 0xbff000000e00742a */ /* 0x000fc60003f0d000 */
[----:B------:R-:W-:-:S04]  /*3550*/  SEL R2, R2, UR5, !P1 ;  /* 0x0000000502027c07 */ /* 0x000fc8000c800000 */
[----:B------:R-:W-:Y:S01]  /*3560*/  SEL R3, R2, 0x3ff00000, P0 ;  /* 0x3ff0000002037807 */ /* 0x000fe20000000000 */
[----:B------:R-:W-:Y:S01]  /*3570*/  IMAD.MOV.U32 R2, RZ, RZ, RZ ;  /* 0x000000ffff027224 */ /* 0x000fe200078e00ff */
[----:B------:R-:W-:Y:S06]  /*3580*/  BRA `(.L_x_1380) ;  /* 0x0000000000047947 */ /* 0x000fec0003800000 */
.L_x_1381:
[----:B------:R-:W-:-:S11]  /*3590*/  DADD R2, R20, R14 ;  /* 0x0000000014027229 */ /* 0x000fd6000000000e */
.L_x_1380:
[----:B------:R-:W-:Y:S05]  /*35a0*/  BSYNC B0 ;  /* 0x0000000000007941 */ /* 0x000fea0003800000 */
.L_x_1379:
        /* <DEDUP_REMOVED lines=17> */
.L_x_1383:
        /* <DEDUP_REMOVED lines=26> */
.L_x_1387:
[----:B------:R-:W-:Y:S01]  /*3860*/  IMAD.U32 R2, RZ, RZ, UR11 ;  /* 0x0000000bff027e24 */ /* 0x000fe2000f8e00ff */
[----:B------:R-:W-:Y:S01]  /*3870*/  ISETP.GE.AND P2, PT, R23, RZ, PT ;  /* 0x000000ff1700720c */ /* 0x000fe20003f46270 */
[----:B------:R-:W-:-:S03]  /*3880*/  DSETP.NEU.AND P1, PT, R14, -1, PT ;  /* 0xbff000000e00742a */ /* 0x000fc60003f2d000 */
[----:B------:R-:W-:-:S04]  /*3890*/  SEL R2, R2, UR5, !P2 ;  /* 0x0000000502027c07 */ /* 0x000fc8000d000000 */
[----:B------:R-:W-:Y:S01]  /*38a0*/  SEL R3, R2, 0x3ff00000, P1 ;  /* 0x3ff0000002037807 */ /* 0x000fe20000800000 */
[----:B------:R-:W-:Y:S01]  /*38b0*/  IMAD.MOV.U32 R2, RZ, RZ, RZ ;  /* 0x000000ffff027224 */ /* 0x000fe200078e00ff */
[----:B------:R-:W-:Y:S06]  /*38c0*/  BRA `(.L_x_1385) ;  /* 0x0000000000047947 */ /* 0x000fec0003800000 */
.L_x_1386:
[----:B------:R-:W-:-:S11]  /*38d0*/  DADD R2, R22, R14 ;  /* 0x0000000016027229 */ /* 0x000fd6000000000e */
.L_x_1385:
[----:B------:R-:W-:Y:S05]  /*38e0*/  BSYNC B0 ;  /* 0x0000000000007941 */ /* 0x000fea0003800000 */
.L_x_1384:
        /* <DEDUP_REMOVED lines=16> */
.L_x_1388:
        /* <DEDUP_REMOVED lines=26> */
.L_x_1392:
[----:B------:R-:W-:Y:S01]  /*3b90*/  IMAD.U32 R2, RZ, RZ, UR11 ;  /* 0x0000000bff027e24 */ /* 0x000fe2000f8e00ff */
[----:B------:R-:W-:Y:S01]  /*3ba0*/  ISETP.GE.AND P2, PT, R17, RZ, PT ;  /* 0x000000ff1100720c */ /* 0x000fe20003f46270 */
[----:B------:R-:W-:-:S03]  /*3bb0*/  DSETP.NEU.AND P1, PT, R14, -1, PT ;  /* 0xbff000000e00742a */ /* 0x000fc60003f2d000 */
[----:B------:R-:W-:-:S04]  /*3bc0*/  SEL R2, R2, UR5, !P2 ;  /* 0x0000000502027c07 */ /* 0x000fc8000d000000 */
[----:B------:R-:W-:Y:S01]  /*3bd0*/  SEL R3, R2, 0x3ff00000, P1 ;  /* 0x3ff0000002037807 */ /* 0x000fe20000800000 */
[----:B------:R-:W-:Y:S01]  /*3be0*/  IMAD.MOV.U32 R2, RZ, RZ, RZ ;  /* 0x000000ffff027224 */ /* 0x000fe200078e00ff */
[----:B------:R-:W-:Y:S06]  /*3bf0*/  BRA `(.L_x_1390) ;  /* 0x0000000000047947 */ /* 0x000fec0003800000 */
.L_x_1391:
[----:B------:R-:W-:-:S11]  /*3c00*/  DADD R2, R16, R14 ;  /* 0x0000000010027229 */ /* 0x000fd6000000000e */
.L_x_1390:
[----:B------:R-:W-:Y:S05]  /*3c10*/  BSYNC B0 ;  /* 0x0000000000007941 */ /* 0x000fea0003800000 */
.L_x_1389:
        /* <DEDUP_REMOVED lines=16> */
.L_x_1393:
        /* <DEDUP_REMOVED lines=26> */
.L_x_1397:
[----:B------:R-:W-:Y:S01]  /*3ec0*/  IMAD.U32 R2, RZ, RZ, UR11 ;  /* 0x0000000bff027e24 */ /* 0x000fe2000f8e00ff */
[----:B------:R-:W-:Y:S01]  /*3ed0*/  ISETP.GE.AND P2, PT, R19, RZ, PT ;  /* 0x000000ff1300720c */ /* 0x000fe20003f46270 */
[----:B------:R-:W-:-:S03]  /*3ee0*/  DSETP.NEU.AND P1, PT, R14, -1, PT ;  /* 0xbff000000e00742a */ /* 0x000fc60003f2d000 */
[----:B------:R-:W-:-:S04]  /*3ef0*/  SEL R2, R2, UR5, !P2 ;  /* 0x0000000502027c07 */ /* 0x000fc8000d000000 */
[----:B------:R-:W-:Y:S01]  /*3f00*/  SEL R3, R2, 0x3ff00000, P1 ;  /* 0x3ff0000002037807 */ /* 0x000fe20000800000 */
[----:B------:R-:W-:Y:S01]  /*3f10*/  IMAD.MOV.U32 R2, RZ, RZ, RZ ;  /* 0x000000ffff027224 */ /* 0x000fe200078e00ff */
[----:B------:R-:W-:Y:S06]  /*3f20*/  BRA `(.L_x_1395) ;  /* 0x0000000000047947 */ /* 0x000fec0003800000 */
.L_x_1396:
[----:B------:R-:W-:-:S11]  /*3f30*/  DADD R2, R18, R14 ;  /* 0x0000000012027229 */ /* 0x000fd6000000000e */
.L_x_1395:
[----:B------:R-:W-:Y:S05]  /*3f40*/  BSYNC B0 ;  /* 0x0000000000007941 */ /* 0x000fea0003800000 */
.L_x_1394:
[----:B------:R-:W-:-:S06]  /*3f50*/  DSETP.EQ.OR P0, PT, R18, RZ, !P0 ;  /* 0x000000ff1200722a */ /* 0x000fcc0004702400 */
[----:B------:R-:W-:Y:S02]  /*3f60*/  FSEL R18, R2, RZ, !P0 ;  /* 0x000000ff02127208 */ /* 0x000fe40004000000 */
[----:B------:R-:W-:Y:S01]  /*3f70*/  FSEL R19, R3, 1.875, !P0 ;  /* 0x3ff0000003137808 */ /* 0x000fe20004000000 */
[----:B------:R-:W-:Y:S06]  /*3f80*/  BRA `(.L_x_1377) ;  /* 0x0000000800b07947 */ /* 0x000fec0003800000 */
.L_x_1355:
[C---:B-----5:R-:W-:Y:S01]  /*3f90*/  LOP3.LUT R0, R21.reuse, 0x7ff00000, RZ, 0xc0, !PT ;  /* 0x7ff0000015007812 */ /* 0x060fe200078ec0ff */
[C---:B------:R-:W-:Y:S01]  /*3fa0*/  DADD R2, R20.reuse, R14 ;  /* 0x0000000014027229 */ /* 0x040fe2000000000e */
[----:B------:R-:W-:Y:S01]  /*3fb0*/  ISETP.GE.AND P2, PT, R21, RZ, PT ;  /* 0x000000ff1500720c */ /* 0x000fe20003f46270 */
[----:B------:R-:W-:Y:S01]  /*3fc0*/  DSETP.NEU.AND P0, PT, |R20|, 0.5, PT ;  /* 0x3fe000001400742a */ /* 0x000fe20003f0d200 */
[----:B------:R-:W-:Y:S01]  /*3fd0*/  LEA.HI R11, R0, 0xfffffc0c, RZ, 0xc ;  /* 0xfffffc0c000b7811 */ /* 0x000fe200078f60ff */
[----:B------:R-:W-:Y:S03]  /*3fe0*/  BSSY B0, `(.L_x_1398) ;  /* 0x0000021000007945 */ /* 0x000fe60003800000 */
[CC--:B------:R-:W-:Y:S02]  /*3ff0*/  SHF.L.U32 R0, R20.reuse, R11.reuse, RZ ;  /* 0x0000000b14007219 */ /* 0x0c0fe400000006ff */
[----:B------:R-:W-:-:S02]  /*4000*/  SHF.L.U64.HI R11, R20, R11, R21 ;  /* 0x0000000b140b7219 */ /* 0x000fc40000010215 */
[----:B------:R-:W-:Y:S02]  /*4010*/  ISETP.EQ.U32.AND P1, PT, R0, RZ, PT ;  /* 0x000000ff0000720c */ /* 0x000fe40003f22070 */
[----:B------:R-:W-:Y:S02]  /*4020*/  LOP3.LUT R2, R3, 0x7ff00000, RZ, 0xc0, !PT ;  /* 0x7ff0000003027812 */ /* 0x000fe400078ec0ff */
[----:B------:R-:W-:Y:S02]  /*4030*/  ISETP.EQ.AND.EX P1, PT, R11, -0x80000000, P0, P1 ;  /* 0x800000000b00780c */ /* 0x000fe40000722310 */
[----:B------:R-:W-:Y:S01]  /*4040*/  ISETP.NE.AND P0, PT, R2, 0x7ff00000, PT ;  /* 0x7ff000000200780c */ /* 0x000fe20003f05270 */
[----:B------:R-:W-:Y:S01]  /*4050*/  IMAD.MOV.U32 R2, RZ, RZ, RZ ;  /* 0x000000ffff027224 */ /* 0x000fe200078e00ff */
[----:B------:R-:W-:-:S04]  /*4060*/  SEL R3, R5, RZ, P1 ;  /* 0x000000ff05037207 */ /* 0x000fc80000800000 */
        /* <DEDUP_REMOVED lines=17> */
.L_x_1401:
[----:B------:R-:W-:Y:S01]  /*4180*/  IMAD.U32 R2, RZ, RZ, UR11 ;  /* 0x0000000bff027e24 */ /* 0x000fe2000f8e00ff */
[----:B------:R-:W-:-:S04]  /*4190*/  DSETP.NEU.AND P0, PT, R14, -1, PT ;  /* 0xbff000000e00742a */ /* 0x000fc80003f0d000 */
[----:B------:R-:W-:-:S04]  /*41a0*/  SEL R2, R2, UR5, !P2 ;  /* 0x0000000502027c07 */ /* 0x000fc8000d000000 */
[----:B------:R-:W-:Y:S01]  /*41b0*/  SEL R3, R2, 0x3ff00000, P0 ;  /* 0x3ff0000002037807 */ /* 0x000fe20000000000 */
[----:B------:R-:W-:Y:S01]  /*41c0*/  IMAD.MOV.U32 R2, RZ, RZ, RZ ;  /* 0x000000ffff027224 */ /* 0x000fe200078e00ff */
[----:B------:R-:W-:Y:S06]  /*41d0*/  BRA `(.L_x_1399) ;  /* 0x0000000000047947 */ /* 0x000fec0003800000 */
.L_x_1400:
[----:B------:R-:W-:-:S11]  /*41e0*/  DADD R2, R20, R14 ;  /* 0x0000000014027229 */ /* 0x000fd6000000000e */
.L_x_1399:
[----:B------:R-:W-:Y:S05]  /*41f0*/  BSYNC B0 ;  /* 0x0000000000007941 */ /* 0x000fea0003800000 */
.L_x_1398:
[C---:B------:R-:W-:Y:S01]  /*4200*/  LOP3.LUT R0, R23.reuse, 0x7ff00000, RZ, 0xc0, !PT ;  /* 0x7ff0000017007812 */ /* 0x040fe200078ec0ff */
[C---:B------:R-:W-:Y:S01]  /*4210*/  DADD R10, R22.reuse, R14 ;  /* 0x00000000160a7229 */ /* 0x040fe2000000000e */
[----:B------:R-:W-:Y:S01]  /*4220*/  ISETP.GE.AND P3, PT, R23, RZ, PT ;  /* 0x000000ff1700720c */ /* 0x000fe20003f66270 */
[----:B------:R-:W-:Y:S01]  /*4230*/  DSETP.NEU.AND P1, PT, |R22|, 0.5, PT ;  /* 0x3fe000001600742a */ /* 0x000fe20003f2d200 */
[----:B------:R-:W-:Y:S01]  /*4240*/  LEA.HI R13, R0, 0xfffffc0c, RZ, 0xc ;  /* 0xfffffc0c000d7811 */ /* 0x000fe200078f60ff */
[----:B------:R-:W-:Y:S01]  /*4250*/  DSETP.NEU.AND P0, PT, R14, 1, PT ;  /* 0x3ff000000e00742a */ /* 0x000fe20003f0d000 */
[----:B------:R-:W-:Y:S02]  /*4260*/  BSSY B0, `(.L_x_1402) ;  /* 0x0000025000007945 */ /* 0x000fe40003800000 */
[CC--:B------:R-:W-:Y:S02]  /*4270*/  SHF.L.U32 R0, R22.reuse, R13.reuse, RZ ;  /* 0x0000000d16007219 */ /* 0x0c0fe400000006ff */
[----:B------:R-:W-:Y:S01]  /*4280*/  SHF.L.U64.HI R13, R22, R13, R23 ;  /* 0x0000000d160d7219 */ /* 0x000fe20000010217 */
[----:B------:R-:W-:Y:S01]  /*4290*/  DSETP.EQ.OR P4, PT, R20, RZ, !P0 ;  /* 0x000000ff1400722a */ /* 0x000fe20004782400 */
[----:B------:R-:W-:-:S02]  /*42a0*/  ISETP.EQ.U32.AND P2, PT, R0, RZ, PT ;  /* 0x000000ff0000720c */ /* 0x000fc40003f42070 */
[----:B------:R-:W-:Y:S02]  /*42b0*/  LOP3.LUT R10, R11, 0x7ff00000, RZ, 0xc0, !PT ;  /* 0x7ff000000b0a7812 */ /* 0x000fe400078ec0ff */
[----:B------:R-:W-:Y:S02]  /*42c0*/  ISETP.EQ.AND.EX P1, PT, R13, -0x80000000, P1, P2 ;  /* 0x800000000d00780c */ /* 0x000fe40000f22320 */
[----:B------:R-:W-:Y:S02]  /*42d0*/  ISETP.NE.AND P2, PT, R10, 0x7ff00000, PT ;  /* 0x7ff000000a00780c */ /* 0x000fe40003f45270 */
[----:B------:R-:W-:Y:S02]  /*42e0*/  SEL R0, R5, RZ, P1 ;  /* 0x000000ff05007207 */ /* 0x000fe40000800000 */
[----:B------:R-:W-:Y:S01]  /*42f0*/  FSEL R20, R2, RZ, !P4 ;  /* 0x000000ff02147208 */ /* 0x000fe20006000000 */
[----:B------:R-:W-:Y:S01]  /*4300*/  IMAD.MOV.U32 R2, RZ, RZ, RZ ;  /* 0x000000ffff027224 */ /* 0x000fe200078e00ff */
[----:B------:R-:W-:-:S02]  /*4310*/  @!P3 LOP3.LUT R0, R0, 0x7ff00000, RZ, 0xfc, !PT ;  /* 0x7ff000000000b812 */ /* 0x000fc400078efcff */
[----:B------:R-:W-:-:S03]  /*4320*/  FSEL R21, R3, 1.875, !P4 ;  /* 0x3ff0000003157808 */ /* 0x000fc60006000000 */
[----:B------:R-:W-:Y:S02]  /*4330*/  IMAD.MOV.U32 R3, RZ, RZ, R0 ;  /* 0x000000ffff037224 */ /* 0x000fe400078e0000 */
        /* <DEDUP_REMOVED lines=16> */
.L_x_1405:
[----:B------:R-:W-:Y:S01]  /*4440*/  IMAD.U32 R2, RZ, RZ, UR11 ;  /* 0x0000000bff027e24 */ /* 0x000fe2000f8e00ff */
[----:B------:R-:W-:-:S04]  /*4450*/  DSETP.NEU.AND P1, PT, R14, -1, PT ;  /* 0xbff000000e00742a */ /* 0x000fc80003f2d000 */
[----:B------:R-:W-:-:S04]  /*4460*/  SEL R2, R2, UR5, !P3 ;  /* 0x0000000502027c07 */ /* 0x000fc8000d800000 */
[----:B------:R-:W-:Y:S01]  /*4470*/  SEL R3, R2, 0x3ff00000, P1 ;  /* 0x3ff0000002037807 */ /* 0x000fe20000800000 */
[----:B------:R-:W-:Y:S01]  /*4480*/  IMAD.MOV.U32 R2, RZ, RZ, RZ ;  /* 0x000000ffff027224 */ /* 0x000fe200078e00ff */
[----:B------:R-:W-:Y:S06]  /*4490*/  BRA `(.L_x_1403) ;  /* 0x0000000000047947 */ /* 0x000fec0003800000 */
.L_x_1404:
[----:B------:R-:W-:-:S11]  /*44a0*/  DADD R2, R22, R14 ;  /* 0x0000000016027229 */ /* 0x000fd6000000000e */
.L_x_1403:
[----:B------:R-:W-:Y:S05]  /*44b0*/  BSYNC B0 ;  /* 0x0000000000007941 */ /* 0x000fea0003800000 */
.L_x_1402:
[C---:B------:R-:W-:Y:S01]  /*44c0*/  LOP3.LUT R0, R17.reuse, 0x7ff00000, RZ, 0xc0, !PT ;  /* 0x7ff0000011007812 */ /* 0x040fe200078ec0ff */
[C---:B------:R-:W-:Y:S01]  /*44d0*/  DADD R10, R16.reuse, R14 ;  /* 0x00000000100a7229 */ /* 0x040fe2000000000e */
[----:B------:R-:W-:Y:S01]  /*44e0*/  ISETP.GE.AND P3, PT, R17, RZ, PT ;  /* 0x000000ff1100720c */ /* 0x000fe20003f66270 */
[----:B------:R-:W-:Y:S01]  /*44f0*/  DSETP.NEU.AND P1, PT, |R16|, 0.5, PT ;  /* 0x3fe000001000742a */ /* 0x000fe20003f2d200 */
[----:B------:R-:W-:Y:S01]  /*4500*/  LEA.HI R13, R0, 0xfffffc0c, RZ, 0xc ;  /* 0xfffffc0c000d7811 */ /* 0x000fe200078f60ff */
[----:B------:R-:W-:Y:S01]  /*4510*/  DSETP.EQ.OR P4, PT, R22, RZ, !P0 ;  /* 0x000000ff1600722a */ /* 0x000fe20004782400 */
[----:B------:R-:W-:Y:S02]  /*4520*/  BSSY B0, `(.L_x_1406) ;  /* 0x0000024000007945 */ /* 0x000fe40003800000 */
[CC--:B------:R-:W-:Y:S02]  /*4530*/  SHF.L.U32 R0, R16.reuse, R13.reuse, RZ ;  /* 0x0000000d10007219 */ /* 0x0c0fe400000006ff */
[----:B------:R-:W-:-:S02]  /*4540*/  SHF.L.U64.HI R13, R16, R13, R17 ;  /* 0x0000000d100d7219 */ /* 0x000fc40000010211 */
[----:B------:R-:W-:Y:S02]  /*4550*/  ISETP.EQ.U32.AND P2, PT, R0, RZ, PT ;  /* 0x000000ff0000720c */ /* 0x000fe40003f42070 */
        /* <DEDUP_REMOVED lines=25> */
.L_x_1409:
[----:B------:R-:W-:Y:S01]  /*46f0*/  IMAD.U32 R2, RZ, RZ, UR11 ;  /* 0x0000000bff027e24 */ /* 0x000fe2000f8e00ff */
[----:B------:R-:W-:-:S04]  /*4700*/  DSETP.NEU.AND P1, PT, R14, -1, PT ;  /* 0xbff000000e00742a */ /* 0x000fc80003f2d000 */
[----:B------:R-:W-:-:S04]  /*4710*/  SEL R2, R2, UR5, !P3 ;  /* 0x0000000502027c07 */ /* 0x000fc8000d800000 */
[----:B------:R-:W-:Y:S01]  /*4720*/  SEL R3, R2, 0x3ff00000, P1 ;  /* 0x3ff0000002037807 */ /* 0x000fe20000800000 */
[----:B------:R-:W-:Y:S01]  /*4730*/  IMAD.MOV.U32 R2, RZ, RZ, RZ ;  /* 0x000000ffff027224 */ /* 0x000fe200078e00ff */
[----:B------:R-:W-:Y:S06]  /*4740*/  BRA `(.L_x_1407) ;  /* 0x0000000000047947 */ /* 0x000fec0003800000 */
.L_x_1408:
[----:B------:R-:W-:-:S11]  /*4750*/  DADD R2, R16, R14 ;  /* 0x0000000010027229 */ /* 0x000fd6000000000e */
.L_x_1407:
[----:B------:R-:W-:Y:S05]  /*4760*/  BSYNC B0 ;  /* 0x0000000000007941 */ /* 0x000fea0003800000 */
.L_x_1406:
        /* <DEDUP_REMOVED lines=35> */
.L_x_1413:
[----:B------:R-:W-:Y:S01]  /*49a0*/  IMAD.U32 R2, RZ, RZ, UR11 ;  /* 0x0000000bff027e24 */ /* 0x000fe2000f8e00ff */
[----:B------:R-:W-:-:S04]  /*49b0*/  DSETP.NEU.AND P1, PT, R14, -1, PT ;  /* 0xbff000000e00742a */ /* 0x000fc80003f2d000 */
[----:B------:R-:W-:-:S04]  /*49c0*/  SEL R2, R2, UR5, !P3 ;  /* 0x0000000502027c07 */ /* 0x000fc8000d800000 */
[----:B------:R-:W-:Y:S01]  /*49d0*/  SEL R3, R2, 0x3ff00000, P1 ;  /* 0x3ff0000002037807 */ /* 0x000fe20000800000 */
[----:B------:R-:W-:Y:S01]  /*49e0*/  IMAD.MOV.U32 R2, RZ, RZ, RZ ;  /* 0x000000ffff027224 */ /* 0x000fe200078e00ff */
[----:B------:R-:W-:Y:S06]  /*49f0*/  BRA `(.L_x_1411) ;  /* 0x0000000000047947 */ /* 0x000fec0003800000 */
.L_x_1412:
[----:B------:R-:W-:-:S11]  /*4a00*/  DADD R2, R18, R14 ;  /* 0x0000000012027229 */ /* 0x000fd6000000000e */
.L_x_1411:
[----:B------:R-:W-:Y:S05]  /*4a10*/  BSYNC B0 ;  /* 0x0000000000007941 */ /* 0x000fea0003800000 */
.L_x_1410:
[----:B------:R-:W-:-:S06]  /*4a20*/  DSETP.EQ.OR P0, PT, R18, RZ, !P0 ;  /* 0x000000ff1200722a */ /* 0x000fcc0004702400 */
[----:B------:R-:W-:Y:S02]  /*4a30*/  FSEL R18, R2, RZ, !P0 ;  /* 0x000000ff02127208 */ /* 0x000fe40004000000 */
[----:B------:R-:W-:-:S07]  /*4a40*/  FSEL R19, R3, 1.875, !P0 ;  /* 0x3ff0000003137808 */ /* 0x000fce0004000000 */
.L_x_1377:
[----:B------:R-:W-:-:S04]  /*4a50*/  IADD3 R8, P0, R8, UR8, RZ ;  /* 0x0000000808087c10 */ /* 0x000fc8000ff1e0ff */
[----:B------:R-:W-:Y:S02]  /*4a60*/  IADD3.X R9, R9, UR9, RZ, P0, !PT ;  /* 0x0000000909097c10 */ /* 0x000fe400087fe4ff */
[----:B------:R-:W-:-:S03]  /*4a70*/  IADD3 R6, P0, R6, UR4, RZ ;  /* 0x0000000406067c10 */ /* 0x000fc6000ff1e0ff */
[----:B------:R0:W-:Y:S01]  /*4a80*/  STG.E.128 desc[UR12][R8.64], R20 ;  /* 0x0000001408007986 */ /* 0x0001e2000c101d0c */
[C---:B------:R-:W-:Y:S01]  /*4a90*/  ISETP.LT.U32.AND P1, PT, R6.reuse, 0x4000, PT ;  /* 0x000040000600780c */ /* 0x040fe20003f21070 */
[----:B------:R-:W-:Y:S02]  /*4aa0*/  IMAD.SHL.U32 R0, R6, 0x4, RZ ;  /* 0x0000000406007824 */ /* 0x000fe400078e00ff */
[----:B------:R-:W-:Y:S01]  /*4ab0*/  IMAD.X R7, RZ, RZ, R7, P0 ;  /* 0x000000ffff077224 */ /* 0x000fe200000e0607 */
[----:B------:R0:W-:Y:S02]  /*4ac0*/  STG.E.128 desc[UR12][R8.64+0x10], R16 ;  /* 0x0000101008007986 */ /* 0x0001e4000c101d0c */
[----:B------:R-:W-:Y:S02]  /*4ad0*/  ISETP.GE.U32.AND P0, PT, R0, UR14, PT ;  /* 0x0000000e00007c0c */ /* 0x000fe4000bf06070 */
[----:B------:R-:W-:Y:S02]  /*4ae0*/  SHF.L.U64.HI R0, R6, 0x2, R7 ;  /* 0x0000000206007819 */ /* 0x000fe40000010207 */
[----:B------:R-:W-:-:S02]  /*4af0*/  ISETP.LT.U32.AND.EX P1, PT, R7, RZ, PT, P1 ;  /* 0x000000ff0700720c */ /* 0x000fc40003f21110 */
[----:B------:R-:W-:-:S13]  /*4b00*/  ISETP.GE.AND.EX P0, PT, R0, UR10, PT, P0 ;  /* 0x0000000a00007c0c */ /* 0x000fda000bf06300 */
[----:B0-----:R-:W-:Y:S05]  /*4b10*/  @!P0 BRA P1, `(.L_x_1414) ;  /* 0xffffffdc006c8947 */ /* 0x001fea000083ffff */
[----:B------:R-:W-:Y:S05]  /*4b20*/  EXIT ;  /* 0x000000000000794d */ /* 0x000fea0003800000 */
        .type           $_ZN2at6native57_GLOBAL__N__f3eca4a2_24_ForeachBinaryOpScalar_cu_86b9896c25multi_tensor_apply_kernelINS1_18TensorListMetadataILi2EEENS1_21BinaryOpScalarFunctorIdLi2ELi1ELi1EEEJNS1_21reverse_power_functorIdEEdEEEvT_T0_DpT1_$__internal_accurate_pow,@function
        .size           $_ZN2at6native57_GLOBAL__N__f3eca4a2_24_ForeachBinaryOpScalar_cu_86b9896c25multi_tensor_apply_kernelINS1_18TensorListMetadataILi2EEENS1_21BinaryOpScalarFunctorIdLi2ELi1ELi1EEEJNS1_21reverse_power_functorIdEEdEEEvT_T0_DpT1_$__internal_accurate_pow,(.L_x_5367 - $_ZN2at6native57_GLOBAL__N__f3eca4a2_24_ForeachBinaryOpScalar_cu_86b9896c25multi_tensor_apply_kernelINS1_18TensorListMetadataILi2EEENS1_21BinaryOpScalarFunctorIdLi2ELi1ELi1EEEJNS1_21reverse_power_functorIdEEdEEEvT_T0_DpT1_$__internal_accurate_pow)
$_ZN2at6native57_GLOBAL__N__f3eca4a2_24_ForeachBinaryOpScalar_cu_86b9896c25multi_tensor_apply_kernelINS1_18TensorListMetadataILi2EEENS1_21BinaryOpScalarFunctorIdLi2ELi1ELi1EEEJNS1_21reverse_power_functorIdEEdEEEvT_T0_DpT1_$__internal_accurate_pow:
[--C-:B------:R-:W-:Y:S01]  /*4b30*/  SHF.R.U32.HI R4, RZ, 0x14, R13.reuse ;  /* 0x00000014ff047819 */ /* 0x100fe2000001160d */
[----:B------:R-:W-:Y:S01]  /*4b40*/  IMAD.MOV.U32 R10, RZ, RZ, R12 ;  /* 0x000000ffff0a7224 */ /* 0x000fe200078e000c */
[----:B------:R-:W-:Y:S01]  /*4b50*/  UMOV UR18, 0x7d2cafe2 ;  /* 0x7d2cafe200127882 */ /* 0x000fe20000000000 */
[----:B------:R-:W-:Y:S01]  /*4b60*/  IMAD.MOV.U32 R11, RZ, RZ, R13 ;  /* 0x000000ffff0b7224 */ /* 0x000fe200078e000d */
[----:B------:R-:W-:Y:S01]  /*4b70*/  ISETP.NE.AND P5, PT, R4, RZ, PT ;  /* 0x000000ff0400720c */ /* 0x000fe20003fa5270 */
[----:B------:R-:W-:-:S12]  /*4b80*/  UMOV UR19, 0x3eb0f5ff ;  /* 0x3eb0f5ff00137882 */ /* 0x000fd80000000000 */
[----:B------:R-:W-:-:S10]  /*4b90*/  @!P5 DMUL R10, R10, 1.80143985094819840000e+16 ;  /* 0x435000000a0ad828 */ /* 0x000fd40000000000 */
[----:B------:R-:W-:Y:S01]  /*4ba0*/  @!P5 IMAD.MOV.U32 R13, RZ, RZ, R11 ;  /* 0x000000ffff0dd224 */ /* 0x000fe200078e000b */
[----:B------:R-:W-:Y:S01]  /*4bb0*/  @!P5 LEA.HI R4, R11, 0xffffffca, RZ, 0xc ;  /* 0xffffffca0b04d811 */ /* 0x000fe200078f60ff */
[----:B------:R-:W-:Y:S02]  /*4bc0*/  @!P5 IMAD.MOV.U32 R12, RZ, RZ, R10 ;  /* 0x000000ffff0cd224 */ /* 0x000fe400078e000a */
[----:B------:R-:W-:Y:S01]  /*4bd0*/  IMAD.MOV.U32 R10, RZ, RZ, RZ ;  /* 0x000000ffff0a7224 */ /* 0x000fe200078e00ff */
[----:B------:R-:W-:Y:S01]  /*4be0*/  LOP3.LUT R13, R13, 0x800fffff, RZ, 0xc0, !PT ;  /* 0x800fffff0d0d7812 */ /* 0x000fe200078ec0ff */
[----:B------:R-:W-:Y:S02]  /*4bf0*/  IMAD.MOV.U32 R34, RZ, RZ, R12 ;  /* 0x000000ffff227224 */ /* 0x000fe400078e000c */
[----:B------:R-:W-:Y:S01]  /*4c00*/  IMAD.MOV.U32 R12, RZ, RZ, 0x41ad3b5a ;  /* 0x41ad3b5aff0c7424 */ /* 0x000fe200078e00ff */
[----:B------:R-:W-:Y:S01]  /*4c10*/  LOP3.LUT R35, R13, 0x3ff00000, RZ, 0xfc, !PT ;  /* 0x3ff000000d237812 */ /* 0x000fe200078efcff */
[----:B------:R-:W-:-:S03]  /*4c20*/  IMAD.MOV.U32 R13, RZ, RZ, 0x3ed0f5d2 ;  /* 0x3ed0f5d2ff0d7424 */ /* 0x000fc600078e00ff */
[----:B------:R-:W-:-:S13]  /*4c30*/  ISETP.GE.U32.AND P5, PT, R35, 0x3ff6a09f, PT ;  /* 0x3ff6a09f2300780c */ /* 0x000fda0003fa6070 */
[----:B------:R-:W-:-:S04]  /*4c40*/  @P5 VIADD R11, R35, 0xfff00000 ;  /* 0xfff00000230b5836 */ /* 0x000fc80000000000 */
        /* <DEDUP_REMOVED lines=18> */
[-C--:B------:R-:W-:Y:S02]  /*4d70*/  DFMA R24, R34, -R10.reuse, R24 ;  /* 0x8000000a2218722b */ /* 0x080fe40000000018 */
[----:B------:R-:W-:-:S03]  /*4d80*/  DMUL R34, R10, R10 ;  /* 0x0000000a0a227228 */ /* 0x000fc60000000000 */
[----:B------:R-:W-:Y:S01]  /*4d90*/  DFMA R30, R32, R30, UR18 ;  /* 0x00000012201e7e2b */ /* 0x000fe2000800001e */
[----:B------:R-:W-:Y:S01]  /*4da0*/  UMOV UR18, 0x258a578b ;  /* 0x258a578b00127882 */ /* 0x000fe20000000000 */
[----:B------:R-:W-:Y:S01]  /*4db0*/  UMOV UR19, 0x3f3c71c7 ;  /* 0x3f3c71c700137882 */ /* 0x000fe20000000000 */
[----:B------:R-:W-:Y:S02]  /*4dc0*/  DMUL R24, R26, R24 ;  /* 0x000000181a187228 */ /* 0x000fe40000000000 */
[----:B------:R-:W-:-:S03]  /*4dd0*/  DMUL R26, R10, R34 ;  /* 0x000000220a1a7228 */ /* 0x000fc60000000000 */
[----:B------:R-:W-:Y:S01]  /*4de0*/  DFMA R30, R32, R30, UR18 ;  /* 0x00000012201e7e2b */ /* 0x000fe2000800001e */
[----:B------:R-:W-:Y:S01]  /*4df0*/  UMOV UR18, 0x9242b910 ;  /* 0x9242b91000127882 */ /* 0x000fe20000000000 */
[----:B------:R-:W-:-:S03]  /*4e00*/  UMOV UR19, 0x3f624924 ;  /* 0x3f62492400137882 */ /* 0x000fc60000000000 */
[----:B------:R-:W-:-:S03]  /*4e10*/  DFMA R36, R10, R34, -R26 ;  /* 0x000000220a24722b */ /* 0x000fc6000000081a */
[----:B------:R-:W-:Y:S01]  /*4e20*/  DFMA R30, R32, R30, UR18 ;  /* 0x00000012201e7e2b */ /* 0x000fe2000800001e */
[----:B------:R-:W-:Y:S01]  /*4e30*/  UMOV UR18, 0x99999dfb ;  /* 0x99999dfb00127882 */ /* 0x000fe20000000000 */
[----:B------:R-:W-:-:S03]  /*4e40*/  UMOV UR19, 0x3f899999 ;  /* 0x3f89999900137882 */ /* 0x000fc60000000000 */
[----:B------:R-:W-:-:S03]  /*4e50*/  DFMA R36, R24, R34, R36 ;  /* 0x000000221824722b */ /* 0x000fc60000000024 */
[----:B------:R-:W-:Y:S01]  /*4e60*/  DFMA R30, R32, R30, UR18 ;  /* 0x00000012201e7e2b */ /* 0x000fe2000800001e */
[----:B------:R-:W-:Y:S01]  /*4e70*/  UMOV UR18, 0x55555555 ;  /* 0x5555555500127882 */ /* 0x000fe20000000000 */
[----:B------:R-:W-:-:S06]  /*4e80*/  UMOV UR19, 0x3fb55555 ;  /* 0x3fb5555500137882 */ /* 0x000fcc0000000000 */
[----:B------:R-:W-:-:S08]  /*4e90*/  DFMA R12, R32, R30, UR18 ;  /* 0x00000012200c7e2b */ /* 0x000fd0000800001e */
[----:B------:R-:W-:Y:S01]  /*4ea0*/  DADD R28, -R12, UR18 ;  /* 0x000000120c1c7e29 */ /* 0x000fe20008000100 */
[----:B------:R-:W-:Y:S01]  /*4eb0*/  UMOV UR18, 0xb9e7b0 ;  /* 0x00b9e7b000127882 */ /* 0x000fe20000000000 */
[----:B------:R-:W-:-:S06]  /*4ec0*/  UMOV UR19, 0x3c46a4cb ;  /* 0x3c46a4cb00137882 */ /* 0x000fcc0000000000 */
[----:B------:R-:W-:Y:S02]  /*4ed0*/  DFMA R28, R32, R30, R28 ;  /* 0x0000001e201c722b */ /* 0x000fe4000000001c */
[----:B------:R-:W-:Y:S01]  /*4ee0*/  DFMA R30, R10, R10, -R34 ;  /* 0x0000000a0a1e722b */ /* 0x000fe20000000822 */
[----:B------:R-:W-:Y:S02]  /*4ef0*/  VIADD R33, R25, 0x100000 ;  /* 0x0010000019217836 */ /* 0x000fe40000000000 */
[----:B------:R-:W-:-:S03]  /*4f00*/  IMAD.MOV.U32 R32, RZ, RZ, R24 ;  /* 0x000000ffff207224 */ /* 0x000fc600078e0018 */
[----:B------:R-:W-:-:S03]  /*4f10*/  DADD R28, RZ, R28 ;  /* 0x00000000ff1c7229 */ /* 0x000fc6000000001c */
[----:B------:R-:W-:-:S05]  /*4f20*/  DFMA R30, R10, R32, R30 ;  /* 0x000000200a1e722b */ /* 0x000fca000000001e */
[----:B------:R-:W-:Y:S01]  /*4f30*/  DADD R28, R28, -UR18 ;  /* 0x800000121c1c7e29 */ /* 0x000fe20008000000 */
[----:B------:R-:W-:Y:S01]  /*4f40*/  UMOV UR18, 0x80000000 ;  /* 0x8000000000127882 */ /* 0x000fe20000000000 */
[----:B------:R-:W-:Y:S01]  /*4f50*/  UMOV UR19, 0x43300000 ;  /* 0x4330000000137882 */ /* 0x000fe20000000000 */
[----:B------:R-:W-:-:S05]  /*4f60*/  DFMA R30, R10, R30, R36 ;  /* 0x0000001e0a1e722b */ /* 0x000fca0000000024 */
[----:B------:R-:W-:-:S08]  /*4f70*/  DADD R32, R12, R28 ;  /* 0x000000000c207229 */ /* 0x000fd0000000001c */
[----:B------:R-:W-:Y:S02]  /*4f80*/  DMUL R34, R32, R26 ;  /* 0x0000001a20227228 */ /* 0x000fe40000000000 */
[----:B------:R-:W-:-:S06]  /*4f90*/  DADD R36, R12, -R32 ;  /* 0x000000000c247229 */ /* 0x000fcc0000000820 */
[----:B------:R-:W-:Y:S02]  /*4fa0*/  DFMA R12, R32, R26, -R34 ;  /* 0x0000001a200c722b */ /* 0x000fe40000000822 */
[----:B------:R-:W-:-:S06]  /*4fb0*/  DADD R36, R28, R36 ;  /* 0x000000001c247229 */ /* 0x000fcc0000000024 */
[----:B------:R-:W-:-:S08]  /*4fc0*/  DFMA R12, R32, R30, R12 ;  /* 0x0000001e200c722b */ /* 0x000fd0000000000c */
[----:B------:R-:W-:-:S08]  /*4fd0*/  DFMA R36, R36, R26, R12 ;  /* 0x0000001a2424722b */ /* 0x000fd0000000000c */
[----:B------:R-:W-:-:S08]  /*4fe0*/  DADD R26, R34, R36 ;  /* 0x00000000221a7229 */ /* 0x000fd00000000024 */
[--C-:B------:R-:W-:Y:S02]  /*4ff0*/  DADD R12, R10, R26.reuse ;  /* 0x000000000a0c7229 */ /* 0x100fe4000000001a */
[----:B------:R-:W-:-:S06]  /*5000*/  DADD R34, R34, -R26 ;  /* 0x0000000022227229 */ /* 0x000fcc000000081a */
[----:B------:R-:W-:Y:S02]  /*5010*/  DADD R10, R10, -R12 ;  /* 0x000000000a0a7229 */ /* 0x000fe4000000080c */
[----:B------:R-:W-:-:S06]  /*5020*/  DADD R34, R36, R34 ;  /* 0x0000000024227229 */ /* 0x000fcc0000000022 */
[----:B------:R-:W-:Y:S01]  /*5030*/  DADD R10, R26, R10 ;  /* 0x000000001a0a7229 */ /* 0x000fe2000000000a */
[C---:B------:R-:W-:Y:S02]  /*5040*/  VIADD R26, R4.reuse, 0xfffffc01 ;  /* 0xfffffc01041a7836 */ /* 0x040fe40000000000 */
[----:B------:R-:W-:-:S05]  /*5050*/  @P5 VIADD R26, R4, 0xfffffc02 ;  /* 0xfffffc02041a5836 */ /* 0x000fca0000000000 */
[----:B------:R-:W-:-:S08]  /*5060*/  DADD R10, R34, R10 ;  /* 0x00000000220a7229 */ /* 0x000fd0000000000a */
[----:B------:R-:W-:Y:S01]  /*5070*/  DADD R28, R24, R10 ;  /* 0x00000000181c7229 */ /* 0x000fe2000000000a */
[----:B------:R-:W-:Y:S01]  /*5080*/  LOP3.LUT R24, R26, 0x80000000, RZ, 0x3c, !PT ;  /* 0x800000001a187812 */ /* 0x000fe200078e3cff */
[----:B------:R-:W-:-:S06]  /*5090*/  IMAD.MOV.U32 R25, RZ, RZ, 0x43300000 ;  /* 0x43300000ff197424 */ /* 0x000fcc00078e00ff */
[----:B------:R-:W-:Y:S02]  /*50a0*/  DADD R26, R12, R28 ;  /* 0x000000000c1a7229 */ /* 0x000fe4000000001c */
[----:B------:R-:W-:Y:S01]  /*50b0*/  DADD R24, R24, -UR18 ;  /* 0x8000001218187e29 */ /* 0x000fe20008000000 */
[----:B------:R-:W-:Y:S01]  /*50c0*/  UMOV UR18, 0xfefa39ef ;  /* 0xfefa39ef00127882 */ /* 0x000fe20000000000 */
[----:B------:R-:W-:-:S04]  /*50d0*/  UMOV UR19, 0x3fe62e42 ;  /* 0x3fe62e4200137882 */ /* 0x000fc80000000000 */
[--C-:B------:R-:W-:Y:S02]  /*50e0*/  DADD R30, R12, -R26.reuse ;  /* 0x000000000c1e7229 */ /* 0x100fe4000000081a */
[----:B------:R-:W-:-:S06]  /*50f0*/  DFMA R10, R24, UR18, R26 ;  /* 0x00000012180a7c2b */ /* 0x000fcc000800001a */
[----:B------:R-:W-:Y:S02]  /*5100*/  DADD R30, R28, R30 ;  /* 0x000000001c1e7229 */ /* 0x000fe4000000001e */
[----:B------:R-:W-:Y:S01]  /*5110*/  DFMA R12, -R24, UR18, R10 ;  /* 0x00000012180c7c2b */ /* 0x000fe2000800010a */
[----:B------:R-:W-:Y:S01]  /*5120*/  IMAD.MOV.U32 R29, RZ, RZ, R3 ;  /* 0x000000ffff1d7224 */ /* 0x000fe200078e0003 */
[----:B------:R-:W-:Y:S01]  /*5130*/  UMOV UR18, 0x3b39803f ;  /* 0x3b39803f00127882 */ /* 0x000fe20000000000 */
[----:B------:R-:W-:Y:S01]  /*5140*/  UMOV UR19, 0x3c7abc9e ;  /* 0x3c7abc9e00137882 */ /* 0x000fe20000000000 */
[----:B------:R-:W-:Y:S02]  /*5150*/  IMAD.MOV.U32 R28, RZ, RZ, R2 ;  /* 0x000000ffff1c7224 */ /* 0x000fe400078e0002 */
[----:B------:R-:W-:Y:S02]  /*5160*/  IMAD.SHL.U32 R2, R29, 0x2, RZ ;  /* 0x000000021d027824 */ /* 0x000fe400078e00ff */
[----:B------:R-:W-:-:S03]  /*5170*/  DADD R12, -R26, R12 ;  /* 0x000000001a0c7229 */ /* 0x000fc6000000010c */
[----:B------:R-:W-:-:S05]  /*5180*/  ISETP.GT.U32.AND P5, PT, R2, -0x2000001, PT ;  /* 0xfdffffff0200780c */ /* 0x000fca0003fa4070 */
[----:B------:R-:W-:-:S08]  /*5190*/  DADD R12, R30, -R12 ;  /* 0x000000001e0c7229 */ /* 0x000fd0000000080c */
[----:B------:R-:W-:Y:S01]  /*51a0*/  DFMA R24, R24, UR18, R12 ;  /* 0x0000001218187c2b */ /* 0x000fe2000800000c */
[----:B------:R-:W-:Y:S01]  /*51b0*/  UMOV UR18, 0xfefa39ef ;  /* 0xfefa39ef00127882 */ /* 0x000fe20000000000 */
[----:B------:R-:W-:Y:S01]  /*51c0*/  LOP3.LUT R13, R29, 0xff0fffff, RZ, 0xc0, !PT ;  /* 0xff0fffff1d0d7812 */ /* 0x000fe200078ec0ff */
[----:B------:R-:W-:-:S03]  /*51d0*/  UMOV UR19, 0x3fe62e42 ;  /* 0x3fe62e4200137882 */ /* 0x000fc60000000000 */
[----:B------:R-:W-:Y:S02]  /*51e0*/  SEL R29, R13, R29, P5 ;  /* 0x0000001d0d1d7207 */ /* 0x000fe40002800000 */
[----:B------:R-:W-:-:S08]  /*51f0*/  DADD R2, R10, R24 ;  /* 0x000000000a027229 */ /* 0x000fd00000000018 */
[----:B------:R-:W-:Y:S02]  /*5200*/  DADD R10, R10, -R2 ;  /* 0x000000000a0a7229 */ /* 0x000fe40000000802 */
[----:B------:R-:W-:-:S06]  /*5210*/  DMUL R26, R2, R28 ;  /* 0x0000001c021a7228 */ /* 0x000fcc0000000000 */
[----:B------:R-:W-:Y:S02]  /*5220*/  DADD R10, R24, R10 ;  /* 0x00000000180a7229 */ /* 0x000fe4000000000a */
[----:B------:R-:W-:Y:S01]  /*5230*/  DFMA R2, R2, R28, -R26 ;  /* 0x0000001c0202722b */ /* 0x000fe2000000081a */
[----:B------:R-:W-:Y:S02]  /*5240*/  IMAD.MOV.U32 R24, RZ, RZ, 0x652b82fe ;  /* 0x652b82feff187424 */ /* 0x000fe400078e00ff */
[----:B------:R-:W-:-:S05]  /*5250*/  IMAD.MOV.U32 R25, RZ, RZ, 0x3ff71547 ;  /* 0x3ff71547ff197424 */ /* 0x000fca00078e00ff */
[----:B------:R-:W-:-:S08]  /*5260*/  DFMA R28, R10, R28, R2 ;  /* 0x0000001c0a1c722b */ /* 0x000fd00000000002 */
[----:B------:R-:W-:-:S08]  /*5270*/  DADD R10, R26, R28 ;  /* 0x000000001a0a7229 */ /* 0x000fd0000000001c */
[----:B------:R-:W-:Y:S02]  /*5280*/  DFMA R24, R10, R24, 6.75539944105574400000e+15 ;  /* 0x433800000a18742b */ /* 0x000fe40000000018 */
[----:B------:R-:W-:Y:S01]  /*5290*/  FSETP.GEU.FTZ.AND P5, PT, |R11|, 4.1917929649353027344, PT ;  /* 0x4086232b0b00780b */ /* 0x000fe20003fbe200 */
[----:B------:R-:W-:-:S05]  /*52a0*/  DADD R26, R26, -R10 ;  /* 0x000000001a1a7229 */ /* 0x000fca000000080a */
        /* <DEDUP_REMOVED lines=39> */
[C---:B------:R-:W-:Y:S02]  /*5520*/  DADD R12, R10.reuse, +INF ;  /* 0x7ff000000a0c7429 */ /* 0x040fe40000000000 */
[----:B------:R-:W-:-:S08]  /*5530*/  DSETP.GEU.AND P5, PT, R10, RZ, PT ;  /* 0x000000ff0a00722a */ /* 0x000fd00003fae000 */
[----:B------:R-:W-:Y:S02]  /*5540*/  FSEL R12, R12, RZ, P5 ;  /* 0x000000ff0c0c7208 */ /* 0x000fe40002800000 */
[----:B------:R-:W-:Y:S02]  /*5550*/  FSEL R13, R13, RZ, P5 ;  /* 0x000000ff0d0d7208 */ /* 0x000fe40002800000 */
[----:B------:R-:W-:-:S13]  /*5560*/  FSETP.GEU.FTZ.AND P5, PT, |R11|, 4.2275390625, PT ;  /* 0x408748000b00780b */ /* 0x000fda0003fbe200 */
[----:B------:R-:W-:Y:S01]  /*5570*/  @!P5 LEA.HI R4, R24, R24, RZ, 0x1 ;  /* 0x000000181804d211 */ /* 0x000fe200078f08ff */
[----:B------:R-:W-:-:S03]  /*5580*/  @!P5 IMAD.MOV.U32 R10, RZ, RZ, RZ ;  /* 0x000000ffff0ad224 */ /* 0x000fc600078e00ff */
[----:B------:R-:W-:-:S05]  /*5590*/  @!P5 SHF.R.S32.HI R11, RZ, 0x1, R4 ;  /* 0x00000001ff0bd819 */ /* 0x000fca0000011404 */
[----:B------:R-:W-:Y:S02]  /*55a0*/  @!P5 IMAD R3, R11, 0x100000, R3 ;  /* 0x001000000b03d824 */ /* 0x000fe400078e0203 */
[----:B------:R-:W-:-:S05]  /*55b0*/  @!P5 IMAD.IADD R11, R24, 0x1, -R11 ;  /* 0x00000001180bd824 */ /* 0x000fca00078e0a0b */
[----:B------:R-:W-:-:S06]  /*55c0*/  @!P5 LEA R11, R11, 0x3ff00000, 0x14 ;  /* 0x3ff000000b0bd811 */ /* 0x000fcc00078ea0ff */
[----:B------:R-:W-:-:S11]  /*55d0*/  @!P5 DMUL R12, R2, R10 ;  /* 0x0000000a020cd228 */ /* 0x000fd60000000000 */
.L_x_1415:
[----:B------:R-:W-:Y:S01]  /*55e0*/  DSETP.NEU.AND P5, PT, |R12|, +INF , PT ;  /* 0x7ff000000c00742a */ /* 0x000fe20003fad200 */
[----:B------:R-:W-:Y:S01]  /*55f0*/  IMAD.MOV.U32 R2, RZ, RZ, R0 ;  /* 0x000000ffff027224 */ /* 0x000fe200078e0000 */
[----:B------:R-:W-:Y:S01]  /*5600*/  DADD R26, R28, R26 ;  /* 0x000000001c1a7229 */ /* 0x000fe2000000001a */
[----:B------:R-:W-:-:S11]  /*5610*/  IMAD.MOV.U32 R3, RZ, RZ, 0x0 ;  /* 0x00000000ff037424 */ /* 0x000fd600078e00ff */
[----:B------:R-:W-:Y:S01]  /*5620*/  @P5 DFMA R12, R26, R12, R12 ;  /* 0x0000000c1a0c522b */ /* 0x000fe2000000000c */
[----:B------:R-:W-:Y:S10]  /*5630*/  RET.REL.NODEC R2 `(_ZN2at6native57_GLOBAL__N__f3eca4a2_24_ForeachBinaryOpScalar_cu_86b9896c25multi_tensor_apply_kernelINS1_18TensorListMetadataILi2EEENS1_21BinaryOpScalarFunctorIdLi2ELi1ELi1EEEJNS1_21reverse_power_functorIdEEdEEEvT_T0_DpT1_) ;  /* 0xffffffa802707950 */ /* 0x000ff40003c3ffff */
.L_x_1416:
        /* <DEDUP_REMOVED lines=12> */
.L_x_5367:


//--------------------- .text._ZN2at6native57_GLOBAL__N__f3eca4a2_24_ForeachBinaryOpScalar_cu_86b9896c25multi_tensor_apply_kernelINS1_18TensorListMetadataILi2EEENS1_21BinaryOpScalarFunctorIsLi2ELi1ELi1EEEJNS1_21reverse_power_functorIsEEsEEEvT_T0_DpT1_ --------------------------
	.section	.text._ZN2at6native57_GLOBAL__N__f3eca4a2_24_ForeachBinaryOpScalar_cu_86b9896c25multi_tensor_apply_kernelINS1_18TensorListMetadataILi2EEENS1_21BinaryOpScalarFunctorIsLi2ELi1ELi1EEEJNS1_21reverse_power_functorIsEEsEEEvT_T0_DpT1_,"ax",@progbits
	.align	128
.text._ZN2at6native57_GLOBAL__N__f3eca4a2_24_ForeachBinaryOpScalar_cu_86b9896c25multi_tensor_apply_kernelINS1_18TensorListMetadataILi2EEENS1_21BinaryOpScalarFunctorIsLi2ELi1ELi1EEEJNS1_21reverse_power_functorIsEEsEEEvT_T0_DpT1_:
        .type           _ZN2at6native57_GLOBAL__N__f3eca4a2_24_ForeachBinaryOpScalar_cu_86b9896c25multi_tensor_apply_kernelINS1_18TensorListMetadataILi2EEENS1_21BinaryOpScalarFunctorIsLi2ELi1ELi1EEEJNS1_21reverse_power_functorIsEEsEEEvT_T0_DpT1_,@function
        .size           _ZN2at6native57_GLOBAL__N__f3eca4a2_24_ForeachBinaryOpScalar_cu_86b9896c25multi_tensor_apply_kernelINS1_18TensorListMetadataILi2EEENS1_21BinaryOpScalarFunctorIsLi2ELi1ELi1EEEJNS1_21reverse_power_functorIsEEsEEEvT_T0_DpT1_,(.L_x_5369 - _ZN2at6native57_GLOBAL__N__f3eca4a2_24_ForeachBinaryOpScalar_cu_86b9896c25multi_tensor_apply_kernelINS1_18TensorListMetadataILi2EEENS1_21BinaryOpScalarFunctorIsLi2ELi1ELi1EEEJNS1_21reverse_power_functorIsEEsEEEvT_T0_DpT1_)
        .other          _ZN2at6native57_GLOBAL__N__f3eca4a2_24_ForeachBinaryOpScalar_cu_86b9896c25multi_tensor_apply_kernelINS1_18TensorListMetadataILi2EEENS1_21BinaryOpScalarFunctorIsLi2ELi1ELi1EEEJNS1_21reverse_power_functorIsEEsEEEvT_T0_DpT1_,@"STO_CUDA_ENTRY STV_DEFAULT"
_ZN2at6native57_GLOBAL__N__f3eca4a2_24_ForeachBinaryOpScalar_cu_86b9896c25multi_tensor_apply_kernelINS1_18TensorListMetadataILi2EEENS1_21BinaryOpScalarFunctorIsLi2ELi1ELi1EEEJNS1_21reverse_power_functorIsEEsEEEvT_T0_DpT1_:
        /* <DEDUP_REMOVED lines=25> */
[----:B------:R-:W0:Y:S02]  /*0190*/  LDC.U16 R0, c[0x0][0xe5a] ;  /* 0x00039680ff007b82 */ /* 0x000e240000000400 */
[----:B0-----:R-:W-:-:S04]  /*01a0*/  PRMT R0, R0, 0x9910, RZ ;  /* 0x0000991000007816 */ /* 0x001fc800000000ff */
[----:B------:R-:W-:-:S13]  /*01b0*/  ISETP.NE.AND P0, PT, R0, 0x1, PT ;  /* 0x000000010000780c */ /* 0x000fda0003f05270 */
[----:B------:R-:W-:Y:S05]  /*01c0*/  @!P0 BRA `(.L_x_1418) ;  /* 0x0000001800208947 */ /* 0x000fea0003800000 */
[----:B------:R-:W0:Y:S01]  /*01d0*/  S2R R17, SR_TID.X ;  /* 0x0000000000117919 */ /* 0x000e220000002100 */
[----:B------:R-:W1:Y:S01]  /*01e0*/  LDC R16, c[0x0][RZ] ;  /* 0x00000000ff107b82 */ /* 0x000e620000000800 */
[----:B------:R-:W-:-:S07]  /*01f0*/  CS2R R14, SRZ ;  /* 0x00000000000e7805 */ /* 0x000fce000001ff00 */
.L_x_1456:
[----:B0-----:R-:W-:Y:S01]  /*0200*/  IADD3 R19, P0, R17, R14, RZ ;  /* 0x0000000e11137210 */ /* 0x001fe20007f1e0ff */
[C---:B-1----:R-:W-:Y:S01]  /*0210*/  IMAD R0, R16.reuse, 0x3, RZ ;  /* 0x0000000310007824 */ /* 0x042fe200078e02ff */
[----:B------:R-:W-:Y:S02]  /*0220*/  PRMT R22, RZ, 0x7610, R22 ;  /* 0x00007610ff167816 */ /* 0x000fe40000000016 */
[C---:B------:R-:W-:Y:S01]  /*0230*/  ISETP.GE.U32.AND P3, PT, R19.reuse, 0x10000, PT ;  /* 0x000100001300780c */ /* 0x040fe20003f66070 */
[----:B------:R-:W-:Y:S01]  /*0240*/  IMAD.X R8, RZ, RZ, R15, P0 ;  /* 0x000000ffff087224 */ /* 0x000fe200000e060f */
[-C--:B------:R-:W-:Y:S02]  /*0250*/  IADD3 R13, P1, R16, R19.reuse, RZ ;  /* 0x00000013100d7210 */ /* 0x080fe40007f3e0ff */
[-C--:B------:R-:W-:Y:S02]  /*0260*/  IADD3 R11, P2, R0, R19.reuse, RZ ;  /* 0x00000013000b7210 */ /* 0x080fe40007f5e0ff */
[----:B------:R-:W-:Y:S01]  /*0270*/  LEA R12, P6, R16, R19, 0x1 ;  /* 0x00000013100c7211 */ /* 0x000fe200078c08ff */
[--C-:B------:R-:W-:Y:S01]  /*0280*/  IMAD.X R10, RZ, RZ, R8.reuse, P1 ;  /* 0x000000ffff0a7224 */ /* 0x100fe200008e0608 */
[----:B------:R-:W-:Y:S01]  /*0290*/  ISETP.LT.U32.AND P0, PT, R19, UR12, PT ;  /* 0x0000000c13007c0c */ /* 0x000fe2000bf01070 */
[--C-:B------:R-:W-:Y:S01]  /*02a0*/  IMAD.X R0, RZ, RZ, R8.reuse, P2 ;  /* 0x000000ffff007224 */ /* 0x100fe200010e0608 */
[----:B------:R-:W-:Y:S01]  /*02b0*/  ISETP.GE.U32.AND.EX P3, PT, R8, RZ, PT, P3 ;  /* 0x000000ff0800720c */ /* 0x000fe20003f66130 */
[----:B------:R-:W-:Y:S01]  /*02c0*/  IMAD.X R9, RZ, RZ, R8, P6 ;  /* 0x000000ffff097224 */ /* 0x000fe200030e0608 */
[----:B------:R-:W-:-:S02]  /*02d0*/  ISETP.GE.U32.AND P4, PT, R13, 0x10000, PT ;  /* 0x000100000d00780c */ /* 0x000fc40003f86070 */
[----:B------:R-:W-:Y:S02]  /*02e0*/  ISETP.LT.AND.EX P0, PT, R8, UR4, !P3, P0 ;  /* 0x0000000408007c0c */ /* 0x000fe4000df01300 */
[C---:B------:R-:W-:Y:S02]  /*02f0*/  ISETP.GE.U32.AND P3, PT, R12.reuse, 0x10000, PT ;  /* 0x000100000c00780c */ /* 0x040fe40003f66070 */
[----:B------:R-:W-:Y:S02]  /*0300*/  ISETP.GE.U32.AND P6, PT, R11, 0x10000, PT ;  /* 0x000100000b00780c */ /* 0x000fe40003fc6070 */
[----:B------:R-:W-:Y:S02]  /*0310*/  ISETP.LT.U32.AND P5, PT, R13, UR12, PT ;  /* 0x0000000c0d007c0c */ /* 0x000fe4000bfa1070 */
[----:B------:R-:W-:Y:S02]  /*0320*/  ISETP.LT.U32.AND P1, PT, R12, UR12, PT ;  /* 0x0000000c0c007c0c */ /* 0x000fe4000bf21070 */
[----:B------:R-:W-:-:S02]  /*0330*/  ISETP.GE.U32.AND.EX P4, PT, R10, RZ, PT, P4 ;  /* 0x000000ff0a00720c */ /* 0x000fc40003f86140 */
[----:B------:R-:W-:Y:S02]  /*0340*/  ISETP.GE.U32.AND.EX P3, PT, R9, RZ, PT, P3 ;  /* 0x000000ff0900720c */ /* 0x000fe40003f66130 */
[----:B------:R-:W-:Y:S02]  /*0350*/  ISETP.LT.U32.AND P2, PT, R11, UR12, PT ;  /* 0x0000000c0b007c0c */ /* 0x000fe4000bf41070 */
[----:B------:R-:W-:Y:S02]  /*0360*/  ISETP.GE.U32.AND.EX P6, PT, R0, RZ, PT, P6 ;  /* 0x000000ff0000720c */ /* 0x000fe40003fc6160 */
[----:B------:R-:W-:Y:S02]  /*0370*/  ISETP.LT.AND.EX P4, PT, R10, UR4, !P4, P5 ;  /* 0x000000040a007c0c */ /* 0x000fe4000e781350 */
[----:B------:R-:W-:Y:S02]  /*0380*/  ISETP.LT.AND.EX P1, PT, R9, UR4, !P3, P1 ;  /* 0x0000000409007c0c */ /* 0x000fe4000df21310 */
[----:B------:R-:W-:-:S02]  /*0390*/  ISETP.LT.AND.EX P2, PT, R0, UR4, !P6, P2 ;  /* 0x0000000400007c0c */ /* 0x000fc4000f741320 */
[----:B------:R-:W-:-:S04]  /*03a0*/  @P0 LEA R26, P3, R19, UR6, 0x1 ;  /* 0x00000006131a0c11 */ /* 0x000fc8000f8608ff */
[----:B------:R-:W-:-:S03]  /*03b0*/  @P0 LEA.HI.X R27, R19, UR7, R8, 0x1, P3 ;  /* 0x00000007131b0c11 */ /* 0x000fc600098f0c08 */
[----:B------:R-:W-:Y:S02]  /*03c0*/  @P4 LEA R2, P3, R13, UR6, 0x1 ;  /* 0x000000060d024c11 */ /* 0x000fe4000f8608ff */
[----:B------:R-:W-:Y:S01]  /*03d0*/  @P1 LEA R4, P5, R12, UR6, 0x1 ;  /* 0x000000060c041c11 */ /* 0x000fe2000f8a08ff */
[----:B------:R0:W5:Y:S01]  /*03e0*/  @P0 LDG.E.U16 R22, desc[UR10][R26.64] ;  /* 0x0000000a1a160981 */ /* 0x000162000c1e1500 */
[----:B------:R-:W-:Y:S02]  /*03f0*/  @P2 LEA R6, P6, R11, UR6, 0x1 ;  /* 0x000000060b062c11 */ /* 0x000fe4000f8c08ff */
[----:B------:R-:W-:Y:S02]  /*0400*/  PRMT R24, RZ, 0x7610, R24 ;  /* 0x00007610ff187816 */ /* 0x000fe40000000018 */
[----:B------:R-:W-:Y:S02]  /*0410*/  PRMT R18, RZ, 0x7610, R18 ;  /* 0x00007610ff127816 */ /* 0x000fe40000000012 */
[----:B------:R-:W-:-:S02]  /*0420*/  PRMT R20, RZ, 0x7610, R20 ;  /* 0x00007610ff147816 */ /* 0x000fc40000000014 */
[----:B------:R-:W-:Y:S02]  /*0430*/  @P4 LEA.HI.X R3, R13, UR7, R10, 0x1, P3 ;  /* 0x000000070d034c11 */ /* 0x000fe400098f0c0a */
[----:B------:R-:W-:Y:S02]  /*0440*/  @P1 LEA.HI.X R5, R12, UR7, R9, 0x1, P5 ;  /* 0x000000070c051c11 */ /* 0x000fe4000a8f0c09 */
[----:B------:R-:W-:Y:S01]  /*0450*/  @P2 LEA.HI.X R7, R11, UR7, R0, 0x1, P6 ;  /* 0x000000070b072c11 */ /* 0x000fe2000b0f0c00 */
[----:B------:R1:W5:Y:S04]  /*0460*/  @P4 LDG.E.U16 R24, desc[UR10][R2.64] ;  /* 0x0000000a02184981 */ /* 0x000368000c1e1500 */
[----:B------:R1:W5:Y:S04]  /*0470*/  @P1 LDG.E.U16 R18, desc[UR10][R4.64] ;  /* 0x0000000a04121981 */ /* 0x000368000c1e1500 */
[----:B------:R1:W5:Y:S01]  /*0480*/  @P2 LDG.E.U16 R20, desc[UR10][R6.64] ;  /* 0x0000000a06142981 */ /* 0x000362000c1e1500 */
[----:B0-----:R-:W0:Y:S01]  /*0490*/  LDC.U16 R26, c[0x0][0xe5a] ;  /* 0x00039680ff1a7b82 */ /* 0x001e220000000400 */
[----:B------:R-:W-:Y:S01]  /*04a0*/  BSSY B0, `(.L_x_1419) ;  /* 0x0000147000007945 */ /* 0x000fe20003800000 */
[----:B0-----:R-:W-:-:S04]  /*04b0*/  PRMT R28, R26, 0x9910, RZ ;  /* 0x000099101a1c7816 */ /* 0x001fc800000000ff */
[----:B------:R-:W-:-:S13]  /*04c0*/  ISETP.NE.AND P3, PT, R28, -0x1, PT ;  /* 0xffffffff1c00780c */ /* 0x000fda0003f65270 */
[----:B-1----:R-:W-:Y:S05]  /*04d0*/  @!P3 BRA `(.L_x_1420) ;  /* 0x00000008001cb947 */ /* 0x002fea0003800000 */
[----:B-----5:R-:W-:Y:S01]  /*04e0*/  PRMT R2, R22, 0x9910, RZ ;  /* 0x0000991016027816 */ /* 0x020fe200000000ff */
[----:B------:R-:W-:Y:S01]  /*04f0*/  BSSY B1, `(.L_x_1421) ;  /* 0x000001e000017945 */ /* 0x000fe20003800000 */
[----:B------:R-:W-:Y:S02]  /*0500*/  PRMT R21, RZ, 0x7610, R21 ;  /* 0x00007610ff157816 */ /* 0x000fe40000000015 */
[----:B------:R-:W-:Y:S02]  /*0510*/  ISETP.GE.AND P3, PT, R2, RZ, PT ;  /* 0x000000ff0200720c */ /* 0x000fe40003f66270 */
[----:B------:R-:W-:-:S11]  /*0520*/  PRMT R23, RZ, 0x7610, R23 ;  /* 0x00007610ff177816 */ /* 0x000fd60000000017 */
[----:B------:R-:W-:Y:S05]  /*0530*/  @!P3 BRA `(.L_x_1422) ;  /* 0x000000000064b947 */ /* 0x000fea0003800000 */
[----:B------:R-:W-:Y:S01]  /*0540*/  ISETP.NE.AND P3, PT, R2, RZ, PT ;  /* 0x000000ff0200720c */ /* 0x000fe20003f65270 */
[----:B------:R-:W-:-:S12]  /*0550*/  IMAD.MOV.U32 R23, RZ, RZ, 0x1 ;  /* 0x00000001ff177424 */ /* 0x000fd800078e00ff */
[----:B------:R-:W-:Y:S05]  /*0560*/  @!P3 BRA `(.L_x_1422) ;  /* 0x000000000058b947 */ /* 0x000fea0003800000 */
[----:B------:R-:W-:Y:S02]  /*0570*/  IMAD.MOV.U32 R23, RZ, RZ, 0x1 ;  /* 0x00000001ff177424 */ /* 0x000fe400078e00ff */
[----:B------:R-:W-:-:S07]  /*0580*/  IMAD.MOV.U32 R2, RZ, RZ, R26 ;  /* 0x000000ffff027224 */ /* 0x000fce00078e001a */
.L_x_1423:
[C---:B------:R-:W-:Y:S02]  /*0590*/  LOP3.LUT R5, R22.reuse, 0xffff, RZ, 0xc0, !PT ;  /* 0x0000ffff16057812 */ /* 0x040fe400078ec0ff */
[C---:B------:R-:W-:Y:S02]  /*05a0*/  LOP3.LUT R3, R22.reuse, 0x1, RZ, 0xc0, !PT ;  /* 0x0000000116037812 */ /* 0x040fe400078ec0ff */
[----:B------:R-:W-:Y:S01]  /*05b0*/  LEA.HI R4, R5, R22, RZ, 0x11 ;  /* 0x0000001605047211 */ /* 0x000fe200078f88ff */
[----:B------:R-:W-:Y:S01]  /*05c0*/  VIADD R22, R22, 0x1 ;  /* 0x0000000116167836 */ /* 0x000fe20000000000 */
[----:B------:R-:W-:Y:S02]  /*05d0*/  ISETP.NE.U32.AND P3, PT, R3, 0x1, PT ;  /* 0x000000010300780c */ /* 0x000fe40003f65070 */
[----:B------:R-:W-:Y:S02]  /*05e0*/  PRMT R5, R4, 0x9910, RZ ;  /* 0x0000991004057816 */ /* 0x000fe400000000ff */
[----:B------:R-:W-:-:S02]  /*05f0*/  LOP3.LUT R4, R22, 0xffff, RZ, 0xc0, !PT ;  /* 0x0000ffff16047812 */ /* 0x000fc400078ec0ff */
[----:B------:R-:W-:Y:S01]  /*0600*/  PRMT R23, R23, 0x9910, RZ ;  /* 0x0000991017177816 */ /* 0x000fe200000000ff */
[----:B------:R-:W-:Y:S01]  /*0610*/  IMAD.MOV.U32 R22, RZ, RZ, R5 ;  /* 0x000000ffff167224 */ /* 0x000fe200078e0005 */
[----:B------:R-:W-:Y:S02]  /*0620*/  SEL R3, R2, 0x1, !P3 ;  /* 0x0000000102037807 */ /* 0x000fe40005800000 */
[----:B------:R-:W-:Y:S02]  /*0630*/  ISETP.GT.U32.AND P3, PT, R4, 0x2, PT ;  /* 0x000000020400780c */ /* 0x000fe40003f64070 */
[----:B------:R-:W-:Y:S01]  /*0640*/  PRMT R6, R2, 0x9910, RZ ;  /* 0x0000991002067816 */ /* 0x000fe200000000ff */
[----:B------:R-:W-:Y:S01]  /*0650*/  IMAD.MOV.U32 R2, RZ, RZ, R23 ;  /* 0x000000ffff027224 */ /* 0x000fe200078e0017 */
[----:B------:R-:W-:Y:S02]  /*0660*/  PRMT R23, R3, 0x9910, RZ ;  /* 0x0000991003177816 */ /* 0x000fe400000000ff */
[----:B------:R-:W-:Y:S01]  /*0670*/  SHF.R.S32.HI R22, RZ, 0x1, R22 ;  /* 0x00000001ff167819 */ /* 0x000fe20000011416 */
[----:B------:R-:W-:-:S02]  /*0680*/  IMAD.MOV.U32 R3, RZ, RZ, R6 ;  /* 0x000000ffff037224 */ /* 0x000fc400078e0006 */
[----:B------:R-:W-:Y:S02]  /*0690*/  IMAD R23, R2, R23, RZ ;  /* 0x0000001702177224 */ /* 0x000fe400078e02ff */
[----:B------:R-:W-:-:S05]  /*06a0*/  IMAD R3, R3, R3, RZ ;  /* 0x0000000303037224 */ /* 0x000fca00078e02ff */
[----:B------:R-:W-:Y:S01]  /*06b0*/  PRMT R2, R3, 0x7610, R2 ;  /* 0x0000761003027816 */ /* 0x000fe20000000002 */
[----:B------:R-:W-:Y:S06]  /*06c0*/  @P3 BRA `(.L_x_1423) ;  /* 0xfffffffc00b03947 */ /* 0x000fec000383ffff */
.L_x_1422:
[----:B------:R-:W-:Y:S05]  /*06d0*/  BSYNC B1 ;  /* 0x0000000000017941 */ /* 0x000fea0003800000 */
.L_x_1421:
[----:B------:R-:W-:Y:S01]  /*06e0*/  PRMT R2, R24, 0x9910, RZ ;  /* 0x0000991018027816 */ /* 0x000fe200000000ff */
[----:B------:R-:W-:Y:S03]  /*06f0*/  BSSY B1, `(.L_x_1424) ;  /* 0x000001a000017945 */ /* 0x000fe60003800000 */
[----:B------:R-:W-:-:S13]  /*0700*/  ISETP.GE.AND P3, PT, R2, RZ, PT ;  /* 0x000000ff0200720c */ /* 0x000fda0003f66270 */
[----:B------:R-:W-:Y:S05]  /*0710*/  @!P3 BRA `(.L_x_1425) ;  /* 0x00000000005cb947 */ /* 0x000fea0003800000 */
[----:B------:R-:W-:Y:S01]  /*0720*/  ISETP.NE.AND P3, PT, R2, RZ, PT ;  /* 0x000000ff0200720c */ /* 0x000fe20003f65270 */
[----:B------:R-:W-:-:S12]  /*0730*/  IMAD.MOV.U32 R21, RZ, RZ, 0x1 ;  /* 0x00000001ff157424 */ /* 0x000fd800078e00ff */
[----:B------:R-:W-:Y:S05]  /*0740*/  @!P3 BRA `(.L_x_1425) ;  /* 0x000000000050b947 */ /* 0x000fea0003800000 */
[----:B------:R-:W-:Y:S02]  /*0750*/  IMAD.MOV.U32 R21, RZ, RZ, 0x1 ;  /* 0x00000001ff157424 */ /* 0x000fe400078e00ff */
[----:B------:R-:W-:-:S07]  /*0760*/  IMAD.MOV.U32 R2, RZ, RZ, R26 ;  /* 0x000000ffff027224 */ /* 0x000fce00078e001a */
.L_x_1426:
[----:B------:R-:W-:Y:S02]  /*0770*/  LOP3.LUT R3, R24, 0x1, RZ, 0xc0, !PT ;  /* 0x0000000118037812 */ /* 0x000fe400078ec0ff */
[----:B------:R-:W-:Y:S02]  /*0780*/  PRMT R5, R2, 0x9910, RZ ;  /* 0x0000991002057816 */ /* 0x000fe400000000ff */
[----:B------:R-:W-:Y:S02]  /*0790*/  ISETP.NE.U32.AND P3, PT, R3, 0x1, PT ;  /* 0x000000010300780c */ /* 0x000fe40003f65070 */
[----:B------:R-:W-:Y:S02]  /*07a0*/  LOP3.LUT R3, R24, 0xffff, RZ, 0xc0, !PT ;  /* 0x0000ffff18037812 */ /* 0x000fe400078ec0ff */
[----:B------:R-:W-:Y:S02]  /*07b0*/  SEL R2, R2, 0x1, !P3 ;  /* 0x0000000102027807 */ /* 0x000fe40005800000 */
[----:B------:R-:W-:Y:S01]  /*07c0*/  LEA.HI R3, R3, R24, RZ, 0x11 ;  /* 0x0000001803037211 */ /* 0x000fe200078f88ff */
[----:B------:R-:W-:Y:S01]  /*07d0*/  VIADD R24, R24, 0x1 ;  /* 0x0000000118187836 */ /* 0x000fe20000000000 */
[----:B------:R-:W-:Y:S01]  /*07e0*/  PRMT R4, R2, 0x9910, RZ ;  /* 0x0000991002047816 */ /* 0x000fe200000000ff */
[----:B------:R-:W-:Y:S01]  /*07f0*/  IMAD.MOV.U32 R2, RZ, RZ, R5 ;  /* 0x000000ffff027224 */ /* 0x000fe200078e0005 */
[----:B------:R-:W-:-:S02]  /*0800*/  PRMT R5, R3, 0x9910, RZ ;  /* 0x0000991003057816 */ /* 0x000fc400000000ff */
[----:B------:R-:W-:Y:S01]  /*0810*/  LOP3.LUT R3, R24, 0xffff, RZ, 0xc0, !PT ;  /* 0x0000ffff18037812 */ /* 0x000fe200078ec0ff */
[----:B------:R-:W-:Y:S01]  /*0820*/  IMAD R2, R2, R2, RZ ;  /* 0x0000000202027224 */ /* 0x000fe200078e02ff */
[----:B------:R-:W-:Y:S01]  /*0830*/  PRMT R21, R21, 0x9910, RZ ;  /* 0x0000991015157816 */ /* 0x000fe200000000ff */
[----:B------:R-:W-:Y:S01]  /*0840*/  IMAD.MOV.U32 R24, RZ, RZ, R5 ;  /* 0x000000ffff187224 */ /* 0x000fe200078e0005 */
[----:B------:R-:W-:-:S03]  /*0850*/  ISETP.GT.U32.AND P3, PT, R3, 0x2, PT ;  /* 0x000000020300780c */ /* 0x000fc60003f64070 */
[----:B------:R-:W-:Y:S01]  /*0860*/  IMAD R21, R21, R4, RZ ;  /* 0x0000000415157224 */ /* 0x000fe200078e02ff */
[----:B------:R-:W-:-:S09]  /*0870*/  SHF.R.S32.HI R24, RZ, 0x1, R24 ;  /* 0x00000001ff187819 */ /* 0x000fd20000011418 */
[----:B------:R-:W-:Y:S05]  /*0880*/  @P3 BRA `(.L_x_1426) ;  /* 0xfffffffc00b83947 */ /* 0x000fea000383ffff */
.L_x_1425:
[----:B------:R-:W-:Y:S05]  /*0890*/  BSYNC B1 ;  /* 0x0000000000017941 */ /* 0x000fea0003800000 */
.L_x_1424:
[----:B------:R-:W-:Y:S01]  /*08a0*/  PRMT R2, R18, 0x9910, RZ ;  /* 0x0000991012027816 */ /* 0x000fe200000000ff */
        /* <DEDUP_REMOVED lines=10> */
.L_x_1429:
        /* <DEDUP_REMOVED lines=20> */
.L_x_1428:
[----:B------:R-:W-:Y:S05]  /*0a90*/  BSYNC B1 ;  /* 0x0000000000017941 */ /* 0x000fea0003800000 */
.L_x_1427:
[----:B------:R-:W-:Y:S01]  /*0aa0*/  PRMT R2, R20, 0x9910, RZ ;  /* 0x0000991014027816 */ /* 0x000fe200000000ff */
[----:B------:R-:W-:Y:S03]  /*0ab0*/  BSSY B1, `(.L_x_1430) ;  /* 0x0000028000017945 */ /* 0x000fe60003800000 */
[----:B------:R-:W-:-:S13]  /*0ac0*/  ISETP.GE.AND P3, PT, R2, RZ, PT ;  /* 0x000000ff0200720c */ /* 0x000fda0003f66270 */
[----:B------:R-:W-:Y:S05]  /*0ad0*/  @!P3 BRA `(.L_x_1431) ;  /* 0x000000000094b947 */ /* 0x000fea0003800000 */
[----:B------:R-:W-:Y:S01]  /*0ae0*/  ISETP.NE.AND P3, PT, R2, RZ, PT ;  /* 0x000000ff0200720c */ /* 0x000fe20003f65270 */
[----:B------:R-:W-:-:S12]  /*0af0*/  IMAD.MOV.U32 R25, RZ, RZ, 0x1 ;  /* 0x00000001ff197424 */ /* 0x000fd800078e00ff */
[----:B------:R-:W-:Y:S05]  /*0b00*/  @!P3 BRA `(.L_x_1431) ;  /* 0x000000000088b947 */ /* 0x000fea0003800000 */
[C---:B------:R-:W-:Y:S02]  /*0b10*/  LOP3.LUT R2, R20.reuse, 0x1, RZ, 0xc0, !PT ;  /* 0x0000000114027812 */ /* 0x040fe400078ec0ff */
[----:B------:R-:W-:Y:S02]  /*0b20*/  LOP3.LUT R3, R20, 0xffff, RZ, 0xc0, !PT ;  /* 0x0000ffff14037812 */ /* 0x000fe400078ec0ff */
[----:B------:R-:W-:Y:S01]  /*0b30*/  ISETP.NE.U32.AND P3, PT, R2, 0x1, PT ;  /* 0x000000010200780c */ /* 0x000fe20003f65070 */
[----:B------:R-:W-:Y:S01]  /*0b40*/  VIADD R2, R20, 0x1 ;  /* 0x0000000114027836 */ /* 0x000fe20000000000 */
[----:B------:R-:W-:Y:S02]  /*0b50*/  LEA.HI R20, R3, R20, RZ, 0x11 ;  /* 0x0000001403147211 */ /* 0x000fe400078f88ff */
[----:B------:R-:W-:Y:S02]  /*0b60*/  SEL R26, R26, 0x1, !P3 ;  /* 0x000000011a1a7807 */ /* 0x000fe40005800000 */
[----:B------:R-:W-:-:S02]  /*0b70*/  LOP3.LUT R2, R2, 0xffff, RZ, 0xc0, !PT ;  /* 0x0000ffff02027812 */ /* 0x000fc400078ec0ff */
[----:B------:R-:W-:Y:S02]  /*0b80*/  PRMT R25, R26, 0x9910, RZ ;  /* 0x000099101a197816 */ /* 0x000fe400000000ff */
[----:B------:R-:W-:Y:S01]  /*0b90*/  ISETP.GE.U32.AND P3, PT, R2, 0x3, PT ;  /* 0x000000030200780c */ /* 0x000fe20003f66070 */
[----:B------:R-:W-:-:S12]  /*0ba0*/  IMAD R2, R28, R28, RZ ;  /* 0x0000001c1c027224 */ /* 0x000fd800078e02ff */
[----:B------:R-:W-:Y:S05]  /*0bb0*/  @!P3 BRA `(.L_x_1431) ;  /* 0x00000000005cb947 */ /* 0x000fea0003800000 */
[----:B------:R-:W-:-:S04]  /*0bc0*/  PRMT R3, R20, 0x9910, RZ ;  /* 0x0000991014037816 */ /* 0x000fc800000000ff */
[----:B------:R-:W-:-:S04]  /*0bd0*/  SHF.R.S32.HI R3, RZ, 0x1, R3 ;  /* 0x00000001ff037819 */ /* 0x000fc80000011403 */
[----:B------:R-:W-:-:S07]  /*0be0*/  PRMT R6, R3, 0x7610, R6 ;  /* 0x0000761003067816 */ /* 0x000fce0000000006 */
.L_x_1432:
[----:B------:R-:W-:Y:S02]  /*0bf0*/  LOP3.LUT R3, R6, 0x1, RZ, 0xc0, !PT ;  /* 0x0000000106037812 */ /* 0x000fe400078ec0ff */
[----:B------:R-:W-:Y:S02]  /*0c00*/  PRMT R5, R2, 0x9910, RZ ;  /* 0x0000991002057816 */ /* 0x000fe400000000ff */
[----:B------:R-:W-:Y:S02]  /*0c10*/  ISETP.NE.U32.AND P3, PT, R3, 0x1, PT ;  /* 0x000000010300780c */ /* 0x000fe40003f65070 */
[----:B------:R-:W-:Y:S01]  /*0c20*/  LOP3.LUT R3, R6, 0xffff, RZ, 0xc0, !PT ;  /* 0x0000ffff06037812 */ /* 0x000fe200078ec0ff */
[----:B------:R-:W-:Y:S01]  /*0c30*/  IMAD R5, R5, R5, RZ ;  /* 0x0000000505057224 */ /* 0x000fe200078e02ff */
[----:B------:R-:W-:Y:S02]  /*0c40*/  SEL R2, R2, 0x1, !P3 ;  /* 0x0000000102027807 */ /* 0x000fe40005800000 */
[----:B------:R-:W-:Y:S01]  /*0c50*/  LEA.HI R4, R3, R6, RZ, 0x11 ;  /* 0x0000000603047211 */ /* 0x000fe200078f88ff */
[----:B------:R-:W-:Y:S01]  /*0c60*/  VIADD R6, R6, 0x1 ;  /* 0x0000000106067836 */ /* 0x000fe20000000000 */
[----:B------:R-:W-:-:S02]  /*0c70*/  PRMT R25, R25, 0x9910, RZ ;  /* 0x0000991019197816 */ /* 0x000fc400000000ff */
[----:B------:R-:W-:Y:S02]  /*0c80*/  PRMT R2, R2, 0x9910, RZ ;  /* 0x0000991002027816 */ /* 0x000fe400000000ff */
[----:B------:R-:W-:Y:S01]  /*0c90*/  LOP3.LUT R6, R6, 0xffff, RZ, 0xc0, !PT ;  /* 0x0000ffff06067812 */ /* 0x000fe200078ec0ff */
[----:B------:R-:W-:Y:S01]  /*0ca0*/  IMAD.MOV.U32 R3, RZ, RZ, R25 ;  /* 0x000000ffff037224 */ /* 0x000fe200078e0019 */
[----:B------:R-:W-:Y:S02]  /*0cb0*/  PRMT R4, R4, 0x9910, RZ ;  /* 0x0000991004047816 */ /* 0x000fe400000000ff */
[----:B------:R-:W-:Y:S01]  /*0cc0*/  ISETP.GE.U32.AND P3, PT, R6, 0x3, PT ;  /* 0x000000030600780c */ /* 0x000fe20003f66070 */
[----:B------:R-:W-:Y:S01]  /*0cd0*/  IMAD R3, R3, R2, RZ ;  /* 0x0000000203037224 */ /* 0x000fe200078e02ff */
[----:B------:R-:W-:Y:S02]  /*0ce0*/  SHF.R.S32.HI R4, RZ, 0x1, R4 ;  /* 0x00000001ff047819 */ /* 0x000fe40000011404 */
[----:B------:R-:W-:-:S02]  /*0cf0*/  PRMT R2, R5, 0x7610, R2 ;  /* 0x0000761005027816 */ /* 0x000fc40000000002 */
[----:B------:R-:W-:Y:S02]  /*0d00*/  PRMT R6, R4, 0x7610, R6 ;  /* 0x0000761004067816 */ /* 0x000fe40000000006 */
[----:B------:R-:W-:-:S05]  /*0d10*/  PRMT R25, R3, 0x7610, R25 ;  /* 0x0000761003197816 */ /* 0x000fca0000000019 */
[----:B------:R-:W-:Y:S05]  /*0d20*/  @P3 BRA `(.L_x_1432) ;  /* 0xfffffffc00b03947 */ /* 0x000fea000383ffff */
.L_x_1431:
[----:B------:R-:W-:Y:S05]  /*0d30*/  BSYNC B1 ;  /* 0x0000000000017941 */ /* 0x000fea0003800000 */
.L_x_1430:
[----:B------:R-:W-:Y:S05]  /*0d40*/  BRA `(.L_x_1433) ;  /* 0x0000000800f07947 */ /* 0x000fea0003800000 */
.L_x_1420:
[----:B-----5:R-:W-:Y:S01]  /*0d50*/  PRMT R3, R22, 0x9910, RZ ;  /* 0x0000991016037816 */ /* 0x020fe200000000ff */
[----:B------:R-:W-:Y:S01]  /*0d60*/  BSSY B1, `(.L_x_1434) ;  /* 0x000002e000017945 */ /* 0x000fe20003800000 */
[----:B------:R-:W-:Y:S02]  /*0d70*/  IMAD.MOV.U32 R2, RZ, RZ, 0x1 ;  /* 0x00000001ff027424 */ /* 0x000fe400078e00ff */
[----:B------:R-:W-:-:S13]  /*0d80*/  ISETP.GE.AND P3, PT, R3, RZ, PT ;  /* 0x000000ff0300720c */ /* 0x000fda0003f66270 */
[----:B------:R-:W-:Y:S05]  /*0d90*/  @!P3 BRA `(.L_x_1435) ;  /* 0x00000000009cb947 */ /* 0x000fea0003800000 */
[----:B------:R-:W-:Y:S01]  /*0da0*/  ISETP.NE.AND P3, PT, R3, RZ, PT ;  /* 0x000000ff0300720c */ /* 0x000fe20003f65270 */
[----:B------:R-:W-:Y:S01]  /*0db0*/  BSSY B2, `(.L_x_1436) ;  /* 0x0000024000027945 */ /* 0x000fe20003800000 */
[----:B------:R-:W-:-:S11]  /*0dc0*/  IMAD.MOV.U32 R23, RZ, RZ, 0x1 ;  /* 0x00000001ff177424 */ /* 0x000fd600078e00ff */
[----:B------:R-:W-:Y:S05]  /*0dd0*/  @!P3 BRA `(.L_x_1437) ;  /* 0x000000000084b947 */ /* 0x000fea0003800000 */
[C---:B------:R-:W-:Y:S01]  /*0de0*/  LOP3.LUT R3, R22.reuse, 0x1, RZ, 0xc0, !PT ;  /* 0x0000000116037812 */ /* 0x040fe200078ec0ff */
[----:B------:R-:W-:-:S03]  /*0df0*/  VIADD R4, R22, 0x1 ;  /* 0x0000000116047836 */ /* 0x000fc60000000000 */
[----:B------:R-:W-:Y:S02]  /*0e00*/  ISETP.NE.U32.AND P3, PT, R3, 0x1, PT ;  /* 0x000000010300780c */ /* 0x000fe40003f65070 */
[----:B------:R-:W-:Y:S02]  /*0e10*/  LOP3.LUT R4, R4, 0xffff, RZ, 0xc0, !PT ;  /* 0x0000ffff04047812 */ /* 0x000fe400078ec0ff */
[----:B------:R-:W-:Y:S02]  /*0e20*/  SEL R3, R2, 0xffff, P3 ;  /* 0x0000ffff02037807 */ /* 0x000fe40001800000 */
[----:B------:R-:W-:Y:S02]  /*0e30*/  ISETP.GE.U32.AND P3, PT, R4, 0x3, PT ;  /* 0x000000030400780c */ /* 0x000fe40003f66070 */
[----:B------:R-:W-:Y:S02]  /*0e40*/  PRMT R23, R3, 0x9910, RZ ;  /* 0x0000991003177816 */ /* 0x000fe400000000ff */
[----:B------:R-:W-:-:S04]  /*0e50*/  LOP3.LUT R3, R22, 0xffff, RZ, 0xc0, !PT ;  /* 0x0000ffff16037812 */ /* 0x000fc800078ec0ff */
[----:B------:R-:W-:-:S05]  /*0e60*/  LEA.HI R22, R3, R22, RZ, 0x11 ;  /* 0x0000001603167211 */ /* 0x000fca00078f88ff */
[----:B------:R-:W-:Y:S05]  /*0e70*/  @!P3 BRA `(.L_x_1437) ;  /* 0x00000000005cb947 */ /* 0x000fea0003800000 */
[----:B------:R-:W-:Y:S01]  /*0e80*/  PRMT R4, R22, 0x9910, RZ ;  /* 0x0000991016047816 */ /* 0x000fe200000000ff */
[----:B------:R-:W-:-:S03]  /*0e90*/  IMAD.MOV.U32 R3, RZ, RZ, 0x1 ;  /* 0x00000001ff037424 */ /* 0x000fc600078e00ff */
[----:B------:R-:W-:-:S04]  /*0ea0*/  SHF.R.S32.HI R4, RZ, 0x1, R4 ;  /* 0x00000001ff047819 */ /* 0x000fc80000011404 */
[----:B------:R-:W-:-:S07]  /*0eb0*/  PRMT R5, R4, 0x7610, R5 ;  /* 0x0000761004057816 */ /* 0x000fce0000000005 */
.L_x_1438:
[C---:B------:R-:W-:Y:S01]  /*0ec0*/  LOP3.LUT R4, R5.reuse, 0x1, RZ, 0xc0, !PT ;  /* 0x0000000105047812 */ /* 0x040fe200078ec0ff */
[----:B------:R-:W-:Y:S01]  /*0ed0*/  VIADD R6, R5, 0x1 ;  /* 0x0000000105067836 */ /* 0x000fe20000000000 */
[----:B------:R-:W-:Y:S02]  /*0ee0*/  PRMT R7, R3, 0x9910, RZ ;  /* 0x0000991003077816 */ /* 0x000fe400000000ff */
[----:B------:R-:W-:Y:S02]  /*0ef0*/  ISETP.NE.U32.AND P3, PT, R4, 0x1, PT ;  /* 0x000000010400780c */ /* 0x000fe40003f65070 */
[----:B------:R-:W-:Y:S02]  /*0f00*/  LOP3.LUT R6, R6, 0xffff, RZ, 0xc0, !PT ;  /* 0x0000ffff06067812 */ /* 0x000fe400078ec0ff */
[----:B------:R-:W-:Y:S02]  /*0f10*/  LOP3.LUT R4, R5, 0xffff, RZ, 0xc0, !PT ;  /* 0x0000ffff05047812 */ /* 0x000fe400078ec0ff */
[----:B------:R-:W-:-:S02]  /*0f20*/  SEL R3, R3, 0x1, !P3 ;  /* 0x0000000103037807 */ /* 0x000fc40005800000 */
[----:B------:R-:W-:Y:S02]  /*0f30*/  ISETP.GE.U32.AND P3, PT, R6, 0x3, PT ;  /* 0x000000030600780c */ /* 0x000fe40003f66070 */
[----:B------:R-:W-:Y:S01]  /*0f40*/  LEA.HI R4, R4, R5, RZ, 0x11 ;  /* 0x0000000504047211 */ /* 0x000fe200078f88ff */
[----:B------:R-:W-:Y:S01]  /*0f50*/  IMAD.MOV.U32 R5, RZ, RZ, R7 ;  /* 0x000000ffff057224 */ /* 0x000fe200078e0007 */
[----:B------:R-:W-:Y:S02]  /*0f60*/  PRMT R22, R23, 0x9910, RZ ;  /* 0x0000991017167816 */ /* 0x000fe400000000ff */
[----:B------:R-:W-:Y:S01]  /*0f70*/  PRMT R4, R4, 0x9910, RZ ;  /* 0x0000991004047816 */ /* 0x000fe200000000ff */
[----:B------:R-:W-:Y:S01]  /*0f80*/  IMAD R5, R5, R5, RZ ;  /* 0x0000000505057224 */ /* 0x000fe200078e02ff */
[----:B------:R-:W-:Y:S02]  /*0f90*/  PRMT R3, R3, 0x9910, RZ ;  /* 0x0000991003037816 */ /* 0x000fe400000000ff */
[----:B------:R-:W-:-:S03]  /*0fa0*/  SHF.R.S32.HI R4, RZ, 0x1, R4 ;  /* 0x00000001ff047819 */ /* 0x000fc60000011404 */
[----:B------:R-:W-:Y:S01]  /*0fb0*/  IMAD R23, R22, R3, RZ ;  /* 0x0000000316177224 */ /* 0x000fe200078e02ff */
[----:B------:R-:W-:Y:S02]  /*0fc0*/  PRMT R3, R5, 0x7610, R3 ;  /* 0x0000761005037816 */ /* 0x000fe40000000003 */
[----:B------:R-:W-:Y:S01]  /*0fd0*/  PRMT R5, R4, 0x7610, R5 ;  /* 0x0000761004057816 */ /* 0x000fe20000000005 */
[----:B------:R-:W-:Y:S06]  /*0fe0*/  @P3 BRA `(.L_x_1438) ;  /* 0xfffffffc00b43947 */ /* 0x000fec000383ffff */
.L_x_1437:
[----:B------:R-:W-:Y:S05]  /*0ff0*/  BSYNC B2 ;  /* 0x0000000000027941 */ /* 0x000fea0003800000 */
.L_x_1436:
[----:B------:R-:W-:Y:S05]  /*1000*/  BRA `(.L_x_1439) ;  /* 0x00000000000c7947 */ /* 0x000fea0003800000 */
.L_x_1435:
[----:B------:R-:W-:-:S04]  /*1010*/  LOP3.LUT R22, R22, 0x1, RZ, 0xc0, !PT ;  /* 0x0000000116167812 */ /* 0x000fc800078ec0ff */
[----:B------:R-:W-:-:S04]  /*1020*/  ISETP.NE.U32.AND P3, PT, R22, 0x1, PT ;  /* 0x000000011600780c */ /* 0x000fc80003f65070 */
[----:B------:R-:W-:-:S09]  /*1030*/  SEL R23, R2, 0xffff, P3 ;  /* 0x0000ffff02177807 */ /* 0x000fd20001800000 */
.L_x_1439:
[----:B------:R-:W-:Y:S05]  /*1040*/  BSYNC B1 ;  /* 0x0000000000017941 */ /* 0x000fea0003800000 */
.L_x_1434:
[----:B------:R-:W-:Y:S01]  /*1050*/  PRMT R3, R24, 0x9910, RZ ;  /* 0x0000991018037816 */ /* 0x000fe200000000ff */
[----:B------:R-:W-:Y:S03]  /*1060*/  BSSY B1, `(.L_x_1440) ;  /* 0x000002d000017945 */ /* 0x000fe60003800000 */
        /* <DEDUP_REMOVED lines=20> */
.L_x_1444:
        /* <DEDUP_REMOVED lines=19> */
.L_x_1443:
[----:B------:R-:W-:Y:S05]  /*12e0*/  BSYNC B2 ;  /* 0x0000000000027941 */ /* 0x000fea0003800000 */
.L_x_1442:
[----:B------:R-:W-:Y:S05]  /*12f0*/  BRA `(.L_x_1445) ;  /* 0x00000000000c7947 */ /* 0x000fea0003800000 */
.L_x_1441:
[----:B------:R-:W-:-:S04]  /*1300*/  LOP3.LUT R24, R24, 0x1, RZ, 0xc0, !PT ;  /* 0x0000000118187812 */ /* 0x000fc800078ec0ff */
[----:B------:R-:W-:-:S04]  /*1310*/  ISETP.NE.U32.AND P3, PT, R24, 0x1, PT ;  /* 0x000000011800780c */ /* 0x000fc80003f65070 */
[----:B------:R-:W-:-:S09]  /*1320*/  SEL R21, R2, 0xffff, P3 ;  /* 0x0000ffff02157807 */ /* 0x000fd20001800000 */
.L_x_1445:
[----:B------:R-:W-:Y:S05]  /*1330*/  BSYNC B1 ;  /* 0x0000000000017941 */ /* 0x000fea0003800000 */
.L_x_1440:
        /* <DEDUP_REMOVED lines=22> */
.L_x_1450:
        /* <DEDUP_REMOVED lines=19> */
.L_x_1449:
[----:B------:R-:W-:Y:S05]  /*15d0*/  BSYNC B2 ;  /* 0x0000000000027941 */ /* 0x000fea0003800000 */
.L_x_1448:
[----:B------:R-:W-:Y:S05]  /*15e0*/  BRA `(.L_x_1451) ;  /* 0x00000000000c7947 */ /* 0x000fea0003800000 */
.L_x_1447:
[----:B------:R-:W-:-:S04]  /*15f0*/  LOP3.LUT R18, R18, 0x1, RZ, 0xc0, !PT ;  /* 0x0000000112127812 */ /* 0x000fc800078ec0ff */
[----:B------:R-:W-:-:S04]  /*1600*/  ISETP.NE.U32.AND P3, PT, R18, 0x1, PT ;  /* 0x000000011200780c */ /* 0x000fc80003f65070 */
[----:B------:R-:W-:-:S09]  /*1610*/  SEL R27, R2, 0xffff, P3 ;  /* 0x0000ffff021b7807 */ /* 0x000fd20001800000 */
.L_x_1451:
[----:B------:R-:W-:Y:S05]  /*1620*/  BSYNC B1 ;  /* 0x0000000000017941 */ /* 0x000fea0003800000 */
.L_x_1446:
[----:B------:R-:W-:-:S04]  /*1630*/  PRMT R3, R20, 0x9910, RZ ;  /* 0x0000991014037816 */ /* 0x000fc800000000ff */
[----:B------:R-:W-:-:S13]  /*1640*/  ISETP.GE.AND P3, PT, R3, RZ, PT ;  /* 0x000000ff0300720c */ /* 0x000fda0003f66270 */
[----:B------:R-:W-:Y:S05]  /*1650*/  @!P3 BRA `(.L_x_1452) ;  /* 0x00000000009cb947 */ /* 0x000fea0003800000 */
[----:B------:R-:W-:Y:S01]  /*1660*/  ISETP.NE.AND P3, PT, R3, RZ, PT ;  /* 0x000000ff0300720c */ /* 0x000fe20003f65270 */
[----:B------:R-:W-:Y:S01]  /*1670*/  BSSY B1, `(.L_x_1453) ;  /* 0x0000024000017945 */ /* 0x000fe20003800000 */
[----:B------:R-:W-:-:S11]  /*1680*/  IMAD.MOV.U32 R25, RZ, RZ, 0x1 ;  /* 0x00000001ff197424 */ /* 0x000fd600078e00ff */
[----:B------:R-:W-:Y:S05]  /*1690*/  @!P3 BRA `(.L_x_1454) ;  /* 0x000000000084b947 */ /* 0x000fea0003800000 */
[----:B------:R-:W-:-:S04]  /*16a0*/  LOP3.LUT R3, R20, 0x1, RZ, 0xc0, !PT ;  /* 0x0000000114037812 */ /* 0x000fc800078ec0ff */
[----:B------:R-:W-:Y:S01]  /*16b0*/  ISETP.NE.U32.AND P3, PT, R3, 0x1, PT ;  /* 0x000000010300780c */ /* 0x000fe20003f65070 */
[----:B------:R-:W-:-:S03]  /*16c0*/  VIADD R3, R20, 0x1 ;  /* 0x0000000114037836 */ /* 0x000fc60000000000 */
[----:B------:R-:W-:Y:S02]  /*16d0*/  SEL R2, R2, 0xffff, P3 ;  /* 0x0000ffff02027807 */ /* 0x000fe40001800000 */
[----:B------:R-:W-:Y:S02]  /*16e0*/  LOP3.LUT R3, R3, 0xffff, RZ, 0xc0, !PT ;  /* 0x0000ffff03037812 */ /* 0x000fe400078ec0ff */
[----:B------:R-:W-:Y:S02]  /*16f0*/  PRMT R25, R2, 0x9910, RZ ;  /* 0x0000991002197816 */ /* 0x000fe400000000ff */
[----:B------:R-:W-:Y:S02]  /*1700*/  ISETP.GE.U32.AND P3, PT, R3, 0x3, PT ;  /* 0x000000030300780c */ /* 0x000fe40003f66070 */
[----:B------:R-:W-:-:S04]  /*1710*/  LOP3.LUT R3, R20, 0xffff, RZ, 0xc0, !PT ;  /* 0x0000ffff14037812 */ /* 0x000fc800078ec0ff */
[----:B------:R-:W-:-:S07]  /*1720*/  LEA.HI R3, R3, R20, RZ, 0x11 ;  /* 0x0000001403037211 */ /* 0x000fce00078f88ff */
[----:B------:R-:W-:Y:S05]  /*1730*/  @!P3 BRA `(.L_x_1454) ;  /* 0x00000000005cb947 */ /* 0x000fea0003800000 */
[----:B------:R-:W-:Y:S01]  /*1740*/  PRMT R2, R3, 0x9910, RZ ;  /* 0x0000991003027816 */ /* 0x000fe200000000ff */
[----:B------:R-:W-:-:S03]  /*1750*/  IMAD.MOV.U32 R3, RZ, RZ, 0x1 ;  /* 0x00000001ff037424 */ /* 0x000fc600078e00ff */
[--C-:B------:R-:W-:Y:S02]  /*1760*/  SHF.R.S32.HI R4, RZ, 0x1, R2.reuse ;  /* 0x00000001ff047819 */ /* 0x100fe40000011402 */
[----:B------:R-:W-:-:S07]  /*1770*/  PRMT R2, R3, 0x7610, R2 ;  /* 0x0000761003027816 */ /* 0x000fce0000000002 */
.L_x_1455:
        /* <DEDUP_REMOVED lines=19> */
.L_x_1454:
[----:B------:R-:W-:Y:S05]  /*18b0*/  BSYNC B1 ;  /* 0x0000000000017941 */ /* 0x000fea0003800000 */
.L_x_1453:
[----:B------:R-:W-:Y:S05]  /*18c0*/  BRA `(.L_x_1433) ;  /* 0x0000000000107947 */ /* 0x000fea0003800000 */
.L_x_1452:
[----:B------:R-:W-:-:S04]  /*18d0*/  LOP3.LUT R20, R20, 0x1, RZ, 0xc0, !PT ;  /* 0x0000000114147812 */ /* 0x000fc800078ec0ff */
[----:B------:R-:W-:-:S04]  /*18e0*/  ISETP.NE.U32.AND P3, PT, R20, 0x1, PT ;  /* 0x000000011400780c */ /* 0x000fc80003f65070 */
[----:B------:R-:W-:-:S04]  /*18f0*/  SEL R2, R2, 0xffff, P3 ;  /* 0x0000ffff02027807 */ /* 0x000fc80001800000 */
[----:B------:R-:W-:-:S07]  /*1900*/  PRMT R25, R2, 0x7610, R25 ;  /* 0x0000761002197816 */ /* 0x000fce0000000019 */
.L_x_1433:
[----:B------:R-:W-:Y:S05]  /*1910*/  BSYNC B0 ;  /* 0x0000000000007941 */ /* 0x000fea0003800000 */
.L_x_1419:
[----:B------:R-:W-:Y:S01]  /*1920*/  @P0 LEA R2, P6, R19, UR8, 0x1 ;  /* 0x0000000813020c11 */ /* 0x000fe2000f8c08ff */
[----:B------:R-:W-:Y:S01]  /*1930*/  IMAD.WIDE.U32 R14, R16, 0x4, R14 ;  /* 0x00000004100e7825 */ /* 0x000fe200078e000e */
[----:B------:R-:W-:Y:S02]  /*1940*/  @P4 LEA R4, P5, R13, UR8, 0x1 ;  /* 0x000000080d044c11 */ /* 0x000fe4000f8a08ff */
[C---:B------:R-:W-:Y:S02]  /*1950*/  @P1 LEA R6, P3, R12.reuse, UR8, 0x1 ;  /* 0x000000080c061c11 */ /* 0x040fe4000f8608ff */
[----:B------:R-:W-:Y:S02]  /*1960*/  @P0 LEA.HI.X R3, R19, UR9, R8, 0x1, P6 ;  /* 0x0000000913030c11 */ /* 0x000fe4000b0f0c08 */
[----:B------:R-:W-:Y:S02]  /*1970*/  @P2 LEA R8, P6, R11, UR8, 0x1 ;  /* 0x000000080b082c11 */ /* 0x000fe4000f8c08ff */
[----:B------:R-:W-:Y:S01]  /*1980*/  @P4 LEA.HI.X R5, R13, UR9, R10, 0x1, P5 ;  /* 0x000000090d054c11 */ /* 0x000fe2000a8f0c0a */
[----:B------:R2:W-:Y:S01]  /*1990*/  @P0 STG.E.U16 desc[UR10][R2.64], R23 ;  /* 0x0000001702000986 */ /* 0x0005e2000c10150a */
[----:B------:R-:W-:-:S02]  /*19a0*/  @P1 LEA.HI.X R7, R12, UR9, R9, 0x1, P3 ;  /* 0x000000090c071c11 */ /* 0x000fc400098f0c09 */
[----:B------:R-:W-:Y:S01]  /*19b0*/  @P2 LEA.HI.X R9, R11, UR9, R0, 0x1, P6 ;  /* 0x000000090b092c11 */ /* 0x000fe2000b0f0c00 */
[----:B------:R2:W-:Y:S01]  /*19c0*/  @P4 STG.E.U16 desc[UR10][R4.64], R21 ;  /* 0x0000001504004986 */ /* 0x0005e2000c10150a */
[----:B------:R-:W-:-:S03]  /*19d0*/  ISETP.GE.U32.AND P0, PT, R14, 0x10000, PT ;  /* 0x000100000e00780c */ /* 0x000fc60003f06070 */
[----:B------:R2:W-:Y:S01]  /*19e0*/  @P1 STG.E.U16 desc[UR10][R6.64], R27 ;  /* 0x0000001b06001986 */ /* 0x0005e2000c10150a */
[----:B------:R-:W-:Y:S02]  /*19f0*/  ISETP.LT.U32.AND P1, PT, R14, UR12, PT ;  /* 0x0000000c0e007c0c */ /* 0x000fe4000bf21070 */
[C---:B------:R-:W-:Y:S01]  /*1a00*/  ISETP.GE.U32.AND.EX P0, PT, R15.reuse, RZ, PT, P0 ;  /* 0x000000ff0f00720c */ /* 0x040fe20003f06100 */
[----:B------:R2:W-:Y:S01]  /*1a10*/  @P2 STG.E.U16 desc[UR10][R8.64], R25 ;  /* 0x0000001908002986 */ /* 0x0005e2000c10150a */
[----:B------:R-:W-:-:S13]  /*1a20*/  ISETP.LT.AND.EX P1, PT, R15, UR4, PT, P1 ;  /* 0x000000040f007c0c */ /* 0x000fda000bf21310 */
[----:B--2---:R-:W-:Y:S05]  /*1a30*/  @!P0 BRA P1, `(.L_x_1456) ;  /* 0xffffffe400f08947 */ /* 0x004fea000083ffff */
[----:B------:R-:W-:Y:S05]  /*1a40*/  EXIT ;  /* 0x000000000000794d */ /* 0x000fea0003800000 */
.L_x_1418:
[----:B------:R-:W0:Y:S01]  /*1a50*/  S2R R0, SR_TID.X ;  /* 0x0000000000007919 */ /* 0x000e220000002100 */
[----:B------:R-:W1:Y:S01]  /*1a60*/  LDC R10, c[0x0][RZ] ;  /* 0x00000000ff0a7b82 */ /* 0x000e620000000800 */
[----:B------:R-:W-:-:S07]  /*1a70*/  CS2R R12, SRZ ;  /* 0x00000000000c7805 */ /* 0x000fce000001ff00 */
.L_x_1457:
[----:B0-----:R-:W-:Y:S01]  /*1a80*/  IADD3 R3, P0, R0, R12, RZ ;  /* 0x0000000c00037210 */ /* 0x001fe20007f1e0ff */
[C---:B-1----:R-:W-:Y:S02]  /*1a90*/  IMAD R2, R10.reuse, 0x3, RZ ;  /* 0x000000030a027824 */ /* 0x042fe400078e02ff */
[----:B------:R-:W-:Y:S01]  /*1aa0*/  IMAD.MOV.U32 R15, RZ, RZ, 0x1 ;  /* 0x00000001ff0f7424 */ /* 0x000fe200078e00ff */
[CC--:B------:R-:W-:Y:S01]  /*1ab0*/  IADD3 R5, P1, R10.reuse, R3.reuse, RZ ;  /* 0x000000030a057210 */ /* 0x0c0fe20007f3e0ff */
[--C-:B------:R-:W-:Y:S01]  /*1ac0*/  IMAD.X R6, RZ, RZ, R13.reuse, P0 ;  /* 0x000000ffff067224 */ /* 0x100fe200000e060d */
[----:B------:R-:W-:Y:S01]  /*1ad0*/  ISETP.GE.U32.AND P5, PT, R3, 0x10000, PT ;  /* 0x000100000300780c */ /* 0x000fe20003fa6070 */
[----:B------:R-:W-:Y:S01]  /*1ae0*/  IMAD.MOV.U32 R17, RZ, RZ, 0x1 ;  /* 0x00000001ff117424 */ /* 0x000fe200078e00ff */
[-C--:B------:R-:W-:Y:S01]  /*1af0*/  LEA R7, P6, R10, R3.reuse, 0x1 ;  /* 0x000000030a077211 */ /* 0x080fe200078c08ff */
[----:B------:R-:W-:Y:S01]  /*1b00*/  IMAD.X R8, RZ, RZ, R6, P1 ;  /* 0x000000ffff087224 */ /* 0x000fe200008e0606 */
[----:B------:R-:W-:Y:S01]  /*1b10*/  IADD3 R11, P2, R2, R3, RZ ;  /* 0x00000003020b7210 */ /* 0x000fe20007f5e0ff */
[----:B------:R-:W-:Y:S01]  /*1b20*/  IMAD.WIDE.U32 R12, R10, 0x4, R12 ;  /* 0x000000040a0c7825 */ /* 0x000fe200078e000c */
[----:B------:R-:W-:-:S02]  /*1b30*/  ISETP.GE.U32.AND P3, PT, R5, 0x10000, PT ;  /* 0x000100000500780c */ /* 0x000fc40003f66070 */
[----:B------:R-:W-:Y:S01]  /*1b40*/  ISETP.LT.U32.AND P4, PT, R3, UR12, PT ;  /* 0x0000000c03007c0c */ /* 0x000fe2000bf81070 */
[--C-:B------:R-:W-:Y:S01]  /*1b50*/  IMAD.X R14, RZ, RZ, R6.reuse, P6 ;  /* 0x000000ffff0e7224 */ /* 0x100fe200030e0606 */
[----:B------:R-:W-:Y:S01]  /*1b60*/  ISETP.GE.U32.AND.EX P5, PT, R6, RZ, PT, P5 ;  /* 0x000000ff0600720c */ /* 0x000fe20003fa6150 */
[----:B------:R-:W-:Y:S01]  /*1b70*/  IMAD.X R16, RZ, RZ, R6, P2 ;  /* 0x000000ffff107224 */ /* 0x000fe200010e0606 */
[----:B------:R-:W-:Y:S02]  /*1b80*/  ISETP.LT.U32.AND P0, PT, R5, UR12, PT ;  /* 0x0000000c05007c0c */ /* 0x000fe4000bf01070 */
[----:B------:R-:W-:Y:S02]  /*1b90*/  ISETP.GE.U32.AND.EX P3, PT, R8, RZ, PT, P3 ;  /* 0x000000ff0800720c */ /* 0x000fe40003f66130 */
[----:B------:R-:W-:Y:S02]  /*1ba0*/  ISETP.GE.U32.AND P1, PT, R7, 0x10000, PT ;  /* 0x000100000700780c */ /* 0x000fe40003f26070 */
[----:B------:R-:W-:-:S02]  /*1bb0*/  ISETP.LT.AND.EX P4, PT, R6, UR4, !P5, P4 ;  /* 0x0000000406007c0c */ /* 0x000fc4000ef81340 */
[----:B------:R-:W-:Y:S02]  /*1bc0*/  ISETP.GE.U32.AND P5, PT, R11, 0x10000, PT ;  /* 0x000100000b00780c */ /* 0x000fe40003fa6070 */
[----:B------:R-:W-:Y:S02]  /*1bd0*/  ISETP.LT.AND.EX P0, PT, R8, UR4, !P3, P0 ;  /* 0x0000000408007c0c */ /* 0x000fe4000df01300 */
[----:B------:R-:W-:Y:S02]  /*1be0*/  ISETP.LT.U32.AND P2, PT, R7, UR12, PT ;  /* 0x0000000c07007c0c */ /* 0x000fe4000bf41070 */
[----:B------:R-:W-:Y:S02]  /*1bf0*/  ISETP.GE.U32.AND.EX P3, PT, R14, RZ, PT, P1 ;  /* 0x000000ff0e00720c */ /* 0x000fe40003f66110 */
[----:B------:R-:W-:Y:S02]  /*1c00*/  ISETP.LT.U32.AND P1, PT, R11, UR12, PT ;  /* 0x0000000c0b007c0c */ /* 0x000fe4000bf21070 */
[----:B------:R-:W-:-:S02]  /*1c10*/  ISETP.GE.U32.AND.EX P5, PT, R16, RZ, PT, P5 ;  /* 0x000000ff1000720c */ /* 0x000fc40003fa6150 */
[----:B------:R-:W-:Y:S02]  /*1c20*/  ISETP.LT.AND.EX P2, PT, R14, UR4, !P3, P2 ;  /* 0x000000040e007c0c */ /* 0x000fe4000df41320 */
[----:B------:R-:W-:Y:S02]  /*1c30*/  ISETP.LT.AND.EX P1, PT, R16, UR4, !P5, P1 ;  /* 0x0000000410007c0c */ /* 0x000fe4000ef21310 */
[----:B------:R-:W-:Y:S02]  /*1c40*/  @P4 LEA R2, P3, R3, UR8, 0x1 ;  /* 0x0000000803024c11 */ /* 0x000fe4000f8608ff */
[----:B------:R-:W-:Y:S02]  /*1c50*/  @P0 LEA R4, P5, R5, UR8, 0x1 ;  /* 0x0000000805040c11 */ /* 0x000fe4000f8a08ff */
[----:B------:R-:W-:Y:S02]  /*1c60*/  @P4 LEA.HI.X R3, R3, UR9, R6, 0x1, P3 ;  /* 0x0000000903034c11 */ /* 0x000fe400098f0c06 */
[----:B------:R-:W-:-:S03]  /*1c70*/  @P0 LEA.HI.X R5, R5, UR9, R8, 0x1, P5 ;  /* 0x0000000905050c11 */ /* 0x000fc6000a8f0c08 */
[----:B------:R-:W-:Y:S02]  /*1c80*/  @P2 LEA R8, P3, R7, UR8, 0x1 ;  /* 0x0000000807082c11 */ /* 0x000fe4000f8608ff */
[----:B------:R-:W-:Y:S02]  /*1c90*/  @P1 LEA R6, P5, R11, UR8, 0x1 ;  /* 0x000000080b061c11 */ /* 0x000fe4000f8a08ff */
[--C-:B------:R-:W-:Y:S02]  /*1ca0*/  @P2 LEA.HI.X R9, R7, UR9, R14.reuse, 0x1, P3 ;  /* 0x0000000907092c11 */ /* 0x100fe400098f0c0e */
[----:B------:R-:W-:Y:S02]  /*1cb0*/  @P4 PRMT R14, R15, 0x7610, R14 ;  /* 0x000076100f0e4816 */ /* 0x000fe4000000000e */
[----:B------:R-:W-:Y:S01]  /*1cc0*/  @P1 LEA.HI.X R7, R11, UR9, R16, 0x1, P5 ;  /* 0x000000090b071c11 */ /* 0x000fe2000a8f0c10 */
[----:B------:R-:W-:Y:S01]  /*1cd0*/  IMAD.MOV.U32 R16, RZ, RZ, 0x1 ;  /* 0x00000001ff107424 */ /* 0x000fe200078e00ff */
[----:B------:R-:W-:Y:S01]  /*1ce0*/  @P0 PRMT R11, R17, 0x7610, R11 ;  /* 0x00007610110b0816 */ /* 0x000fe2000000000b */
[----:B------:R0:W-:Y:S04]  /*1cf0*/  @P4 STG.E.U16 desc[UR10][R2.64], R14 ;  /* 0x0000000e02004986 */ /* 0x0001e8000c10150a */
[----:B------:R1:W-:Y:S01]  /*1d00*/  @P0 STG.E.U16 desc[UR10][R4.64], R11 ;  /* 0x0000000b04000986 */ /* 0x0003e2000c10150a */
[----:B------:R-:W-:-:S04]  /*1d10*/  ISETP.GE.U32.AND P0, PT, R12, 0x10000, PT ;  /* 0x000100000c00780c */ /* 0x000fc80003f06070 */
[----:B------:R-:W-:Y:S02]  /*1d20*/  ISETP.GE.U32.AND.EX P0, PT, R13, RZ, PT, P0 ;  /* 0x000000ff0d00720c */ /* 0x000fe40003f06100 */
[----:B0-----:R-:W-:Y:S02]  /*1d30*/  @P2 PRMT R3, R15, 0x7610, R3 ;  /* 0x000076100f032816 */ /* 0x001fe40000000003 */
[----:B-1----:R-:W-:-:S03]  /*1d40*/  @P1 PRMT R5, R16, 0x7610, R5 ;  /* 0x0000761010051816 */ /* 0x002fc60000000005 */
[----:B------:R2:W-:Y:S04]  /*1d50*/  @P2 STG.E.U16 desc[UR10][R8.64], R3 ;  /* 0x0000000308002986 */ /* 0x0005e8000c10150a */
[----:B------:R2:W-:Y:S01]  /*1d60*/  @P1 STG.E.U16 desc[UR10][R6.64], R5 ;  /* 0x0000000506001986 */ /* 0x0005e2000c10150a */
[----:B------:R-:W-:-:S04]  /*1d70*/  ISETP.LT.U32.AND P1, PT, R12, UR12, PT ;  /* 0x0000000c0c007c0c */ /* 0x000fc8000bf21070 */
[----:B------:R-:W-:-:S13]  /*1d80*/  ISETP.LT.AND.EX P1, PT, R13, UR4, PT, P1 ;  /* 0x000000040d007c0c */ /* 0x000fda000bf21310 */
[----:B--2---:R-:W-:Y:S05]  /*1d90*/  @!P0 BRA P1, `(.L_x_1457) ;  /* 0xfffffffc00388947 */ /* 0x004fea000083ffff */
[----:B------:R-:W-:Y:S05]  /*1da0*/  EXIT ;  /* 0x000000000000794d */ /* 0x000fea0003800000 */
.L_x_1417:
[----:B------:R-:W0:Y:S02]  /*1db0*/  S2R R5, SR_TID.X ;  /* 0x0000000000057919 */ /* 0x000e240000002100 */
[----:B0-----:R-:W-:-:S03]  /*1dc0*/  IMAD.WIDE.U32 R2, R5, 0x4, RZ ;  /* 0x0000000405027825 */ /* 0x001fc600078e00ff */
[----:B------:R-:W-:-:S04]  /*1dd0*/  ISETP.GE.U32.AND P0, PT, R2, UR12, PT ;  /* 0x0000000c02007c0c */ /* 0x000fc8000bf06070 */
[----:B------:R-:W-:-:S04]  /*1de0*/  ISETP.GE.AND.EX P0, PT, R3, UR4, PT, P0 ;  /* 0x0000000403007c0c */ /* 0x000fc8000bf06300 */
[----:B------:R-:W-:-:S13]  /*1df0*/  ISETP.GT.U32.OR P0, PT, R5, 0x3fff, P0 ;  /* 0x00003fff0500780c */ /* 0x000fda0000704470 */
[----:B------:R-:W-:Y:S05]  /*1e00*/  @P0 EXIT ;  /* 0x000000000000094d */ /* 0x000fea0003800000 */
[----:B------:R-:W0:Y:S01]  /*1e10*/  LDC.U16 R0, c[0x0][0xe5a] ;  /* 0x00039680ff007b82 */ /* 0x000e220000000400 */
[----:B------:R-:W-:Y:S01]  /*1e20*/  ULDC UR5, c[0x0][0x0] ;  /* 0x0000000000057ab9 */ /* 0x000fe20000000800 */
[----:B0-----:R-:W-:-:S04]  /*1e30*/  PRMT R0, R0, 0x9910, RZ ;  /* 0x0000991000007816 */ /* 0x001fc800000000ff */
[----:B------:R-:W-:Y:S01]  /*1e40*/  ISETP.NE.AND P0, PT, R0, 0x1, PT ;  /* 0x000000010000780c */ /* 0x000fe20003f05270 */
[----:B------:R-:W-:-:S12]  /*1e50*/  IMAD.MOV.U32 R0, RZ, RZ, RZ ;  /* 0x000000ffff007224 */ /* 0x000fd800078e00ff */
[----:B------:R-:W-:Y:S05]  /*1e60*/  @!P0 BRA `(.L_x_1458) ;  /* 0x00000014006c8947 */ /* 0x000fea0003800000 */
.L_x_1496:
[C---:B------:R-:W-:Y:S01]  /*1e70*/  IMAD.SHL.U32 R4, R5.reuse, 0x8, RZ ;  /* 0x0000000805047824 */ /* 0x040fe200078e00ff */
[----:B------:R-:W-:-:S04]  /*1e80*/  SHF.L.U64.HI R16, R5, 0x3, R0 ;  /* 0x0000000305107819 */ /* 0x000fc80000010200 */
[----:B------:R-:W-:-:S04]  /*1e90*/  IADD3 R14, P0, R4, UR6, RZ ;  /* 0x00000006040e7c10 */ /* 0x000fc8000ff1e0ff */
[----:B------:R-:W-:-:S05]  /*1ea0*/  IADD3.X R15, R16, UR7, RZ, P0, !PT ;  /* 0x00000007100f7c10 */ /* 0x000fca00087fe4ff */
[----:B------:R-:W2:Y:S01]  /*1eb0*/  LDG.E.64 R2, desc[UR10][R14.64] ;  /* 0x0000000a0e027981 */ /* 0x000ea2000c1e1b00 */
[----:B------:R-:W0:Y:S01]  /*1ec0*/  LDC.U16 R6, c[0x0][0xe5a] ;  /* 0x00039680ff067b82 */ /* 0x000e220000000400 */
[----:B------:R-:W-:Y:S01]  /*1ed0*/  BSSY B0, `(.L_x_1459) ;  /* 0x0000145000007945 */ /* 0x000fe20003800000 */
[----:B0-----:R-:W-:-:S04]  /*1ee0*/  PRMT R7, R6, 0x9910, RZ ;  /* 0x0000991006077816 */ /* 0x001fc800000000ff */
[----:B------:R-:W-:Y:S02]  /*1ef0*/  ISETP.NE.AND P0, PT, R7, -0x1, PT ;  /* 0xffffffff0700780c */ /* 0x000fe40003f05270 */
[C---:B--2---:R-:W-:Y:S02]  /*1f00*/  PRMT R12, R2.reuse, 0x7610, R12 ;  /* 0x00007610020c7816 */ /* 0x044fe4000000000c */
[----:B------:R-:W-:Y:S02]  /*1f10*/  PRMT R11, R2, 0x7632, R11 ;  /* 0x00007632020b7816 */ /* 0x000fe4000000000b */
[C---:B------:R-:W-:Y:S02]  /*1f20*/  PRMT R2, R3.reuse, 0x7610, R2 ;  /* 0x0000761003027816 */ /* 0x040fe40000000002 */
[----:B------:R-:W-:-:S05]  /*1f30*/  PRMT R8, R3, 0x7632, R8 ;  /* 0x0000763203087816 */ /* 0x000fca0000000008 */
[----:B------:R-:W-:Y:S05]  /*1f40*/  @!P0 BRA `(.L_x_1460) ;  /* 0x00000008000c8947 */ /* 0x000fea0003800000 */
        /* <DEDUP_REMOVED lines=11> */
.L_x_1463:
[C---:B------:R-:W-:Y:S02]  /*2000*/  LOP3.LUT R14, R12.reuse, 0x1, RZ, 0xc0, !PT ;  /* 0x000000010c0e7812 */ /* 0x040fe400078ec0ff */
[----:B------:R-:W-:Y:S02]  /*2010*/  LOP3.LUT R15, R12, 0xffff, RZ, 0xc0, !PT ;  /* 0x0000ffff0c0f7812 */ /* 0x000fe400078ec0ff */
[----:B------:R-:W-:Y:S02]  /*2020*/  ISETP.NE.U32.AND P0, PT, R14, 0x1, PT ;  /* 0x000000010e00780c */ /* 0x000fe40003f05070 */
[----:B------:R-:W-:Y:S02]  /*2030*/  PRMT R14, R10, 0x9910, RZ ;  /* 0x000099100a0e7816 */ /* 0x000fe400000000ff */
[C---:B------:R-:W-:Y:S02]  /*2040*/  PRMT R17, R13.reuse, 0x9910, RZ ;  /* 0x000099100d117816 */ /* 0x040fe400000000ff */
[----:B------:R-:W-:-:S02]  /*2050*/  SEL R10, R13, 0x1, !P0 ;  /* 0x000000010d0a7807 */ /* 0x000fc40004000000 */
[----:B------:R-:W-:Y:S01]  /*2060*/  LEA.HI R13, R15, R12, RZ, 0x11 ;  /* 0x0000000c0f0d7211 */ /* 0x000fe200078f88ff */
[----:B------:R-:W-:Y:S01]  /*2070*/  VIADD R12, R12, 0x1 ;  /* 0x000000010c0c7836 */ /* 0x000fe20000000000 */
[----:B------:R-:W-:Y:S01]  /*2080*/  PRMT R15, R10, 0x9910, RZ ;  /* 0x000099100a0f7816 */ /* 0x000fe200000000ff */
[----:B------:R-:W-:Y:S01]  /*2090*/  IMAD.MOV.U32 R10, RZ, RZ, R17 ;  /* 0x000000ffff0a7224 */ /* 0x000fe200078e0011 */
[----:B------:R-:W-:Y:S02]  /*20a0*/  PRMT R17, R13, 0x9910, RZ ;  /* 0x000099100d117816 */ /* 0x000fe400000000ff */
[----:B------:R-:W-:-:S03]  /*20b0*/  LOP3.LUT R13, R12, 0xffff, RZ, 0xc0, !PT ;  /* 0x0000ffff0c0d7812 */ /* 0x000fc600078ec0ff */
[----:B------:R-:W-:Y:S01]  /*20c0*/  IMAD.MOV.U32 R12, RZ, RZ, R17 ;  /* 0x000000ffff0c7224 */ /* 0x000fe200078e0011 */
[----:B------:R-:W-:Y:S01]  /*20d0*/  ISETP.GT.U32.AND P0, PT, R13, 0x2, PT ;  /* 0x000000020d00780c */ /* 0x000fe20003f04070 */
[----:B------:R-:W-:Y:S02]  /*20e0*/  IMAD R13, R10, R10, RZ ;  /* 0x0000000a0a0d7224 */ /* 0x000fe400078e02ff */
[----:B------:R-:W-:Y:S01]  /*20f0*/  IMAD R10, R14, R15, RZ ;  /* 0x0000000f0e0a7224 */ /* 0x000fe200078e02ff */
[----:B------:R-:W-:-:S09]  /*2100*/  SHF.R.S32.HI R12, RZ, 0x1, R12 ;  /* 0x00000001ff0c7819 */ /* 0x000fd2000001140c */
[----:B------:R-:W-:Y:S05]  /*2110*/  @P0 BRA `(.L_x_1463) ;  /* 0xfffffffc00b80947 */ /* 0x000fea000383ffff */
.L_x_1462:
[----:B------:R-:W-:Y:S05]  /*2120*/  BSYNC B1 ;  /* 0x0000000000017941 */ /* 0x000fea0003800000 */
.L_x_1461:
        /* <DEDUP_REMOVED lines=9> */
.L_x_1466:
        /* <DEDUP_REMOVED lines=18> */
.L_x_1465:
[----:B------:R-:W-:Y:S05]  /*22e0*/  BSYNC B1 ;  /* 0x0000000000017941 */ /* 0x000fea0003800000 */
.L_x_1464:
        /* <DEDUP_REMOVED lines=11> */
.L_x_1469:
        /* <DEDUP_REMOVED lines=18> */
.L_x_1468:
[----:B------:R-:W-:Y:S05]  /*24c0*/  BSYNC B1 ;  /* 0x0000000000017941 */ /* 0x000fea0003800000 */
.L_x_1467:
[----:B------:R-:W-:Y:S01]  /*24d0*/  PRMT R2, R3, 0xbb32, RZ ;  /* 0x0000bb3203027816 */ /* 0x000fe200000000ff */
[----:B------:R-:W-:Y:S03]  /*24e0*/  BSSY B1, `(.L_x_1470) ;  /* 0x0000028000017945 */ /* 0x000fe60003800000 */
[----:B------:R-:W-:-:S13]  /*24f0*/  ISETP.GE.AND P0, PT, R2, RZ, PT ;  /* 0x000000ff0200720c */ /* 0x000fda0003f06270 */
[----:B------:R-:W-:Y:S05]  /*2500*/  @!P0 BRA `(.L_x_1471) ;  /* 0x0000000000948947 */ /* 0x000fea0003800000 */
[----:B------:R-:W-:Y:S01]  /*2510*/  ISETP.NE.AND P0, PT, R2, RZ, PT ;  /* 0x000000ff0200720c */ /* 0x000fe20003f05270 */
[----:B------:R-:W-:-:S12]  /*2520*/  IMAD.MOV.U32 R11, RZ, RZ, 0x1 ;  /* 0x00000001ff0b7424 */ /* 0x000fd800078e00ff */
[----:B------:R-:W-:Y:S05]  /*2530*/  @!P0 BRA `(.L_x_1471) ;  /* 0x0000000000888947 */ /* 0x000fea0003800000 */
[----:B------:R-:W-:Y:S02]  /*2540*/  LOP3.LUT R2, R8, 0x1, RZ, 0xc0, !PT ;  /* 0x0000000108027812 */ /* 0x000fe400078ec0ff */
[----:B------:R-:W-:Y:S02]  /*2550*/  PRMT R3, R3, 0x7732, RZ ;  /* 0x0000773203037816 */ /* 0x000fe400000000ff */
        /* <DEDUP_REMOVED lines=12> */
.L_x_1472:
        /* <DEDUP_REMOVED lines=20> */
.L_x_1471:
[----:B------:R-:W-:Y:S05]  /*2760*/  BSYNC B1 ;  /* 0x0000000000017941 */ /* 0x000fea0003800000 */
.L_x_1470:
[----:B------:R-:W-:Y:S05]  /*2770*/  BRA `(.L_x_1473) ;  /* 0x0000000800e87947 */ /* 0x000fea0003800000 */
.L_x_1460:
[----:B------:R-:W-:Y:S01]  /*2780*/  PRMT R7, R12, 0x9910, RZ ;  /* 0x000099100c077816 */ /* 0x000fe200000000ff */
        /* <DEDUP_REMOVED lines=22> */
.L_x_1478:
[----:B------:R-:W-:Y:S02]  /*28f0*/  LOP3.LUT R9, R12, 0x1, RZ, 0xc0, !PT ;  /* 0x000000010c097812 */ /* 0x000fe400078ec0ff */
[----:B------:R-:W-:Y:S02]  /*2900*/  PRMT R14, R10, 0x9910, RZ ;  /* 0x000099100a0e7816 */ /* 0x000fe400000000ff */
[----:B------:R-:W-:Y:S02]  /*2910*/  ISETP.NE.U32.AND P0, PT, R9, 0x1, PT ;  /* 0x000000010900780c */ /* 0x000fe40003f05070 */
[C---:B------:R-:W-:Y:S02]  /*2920*/  LOP3.LUT R9, R12.reuse, 0xffff, RZ, 0xc0, !PT ;  /* 0x0000ffff0c097812 */ /* 0x040fe400078ec0ff */
[----:B------:R-:W-:Y:S02]  /*2930*/  PRMT R10, R7, 0x9910, RZ ;  /* 0x00009910070a7816 */ /* 0x000fe400000000ff */
[----:B------:R-:W-:Y:S01]  /*2940*/  LEA.HI R9, R9, R12, RZ, 0x11 ;  /* 0x0000000c09097211 */ /* 0x000fe200078f88ff */
[----:B------:R-:W-:Y:S01]  /*2950*/  VIADD R12, R12, 0x1 ;  /* 0x000000010c0c7836 */ /* 0x000fe20000000000 */
[----:B------:R-:W-:-:S02]  /*2960*/  SEL R7, R7, 0x1, !P0 ;  /* 0x0000000107077807 */ /* 0x000fc40004000000 */
[----:B------:R-:W-:Y:S02]  /*2970*/  PRMT R9, R9, 0x9910, RZ ;  /* 0x0000991009097816 */ /* 0x000fe400000000ff */
[----:B------:R-:W-:Y:S02]  /*2980*/  LOP3.LUT R12, R12, 0xffff, RZ, 0xc0, !PT ;  /* 0x0000ffff0c0c7812 */ /* 0x000fe400078ec0ff */
[----:B------:R-:W-:Y:S02]  /*2990*/  PRMT R7, R7, 0x9910, RZ ;  /* 0x0000991007077816 */ /* 0x000fe400000000ff */
[----:B------:R-:W-:Y:S01]  /*29a0*/  ISETP.GE.U32.AND P0, PT, R12, 0x3, PT ;  /* 0x000000030c00780c */ /* 0x000fe20003f06070 */
[----:B------:R-:W-:Y:S01]  /*29b0*/  IMAD R12, R10, R10, RZ ;  /* 0x0000000a0a0c7224 */ /* 0x000fe200078e02ff */
[----:B------:R-:W-:Y:S01]  /*29c0*/  SHF.R.S32.HI R9, RZ, 0x1, R9 ;  /* 0x00000001ff097819 */ /* 0x000fe20000011409 */
[----:B------:R-:W-:-:S03]  /*29d0*/  IMAD R10, R14, R7, RZ ;  /* 0x000000070e0a7224 */ /* 0x000fc600078e02ff */
[----:B------:R-:W-:Y:S02]  /*29e0*/  PRMT R7, R12, 0x7610, R7 ;  /* 0x000076100c077816 */ /* 0x000fe40000000007 */
[----:B------:R-:W-:-:S05]  /*29f0*/  PRMT R12, R9, 0x7610, R12 ;  /* 0x00007610090c7816 */ /* 0x000fca000000000c */
[----:B------:R-:W-:Y:S05]  /*2a00*/  @P0 BRA `(.L_x_1478) ;  /* 0xfffffffc00b80947 */ /* 0x000fea000383ffff */
.L_x_1477:
[----:B------:R-:W-:Y:S05]  /*2a10*/  BSYNC B2 ;  /* 0x0000000000027941 */ /* 0x000fea0003800000 */
.L_x_1476:
[----:B------:R-:W-:Y:S05]  /*2a20*/  BRA `(.L_x_1479) ;  /* 0x00000000000c7947 */ /* 0x000fea0003800000 */
.L_x_1475:
[----:B------:R-:W-:-:S04]  /*2a30*/  LOP3.LUT R12, R12, 0x1, RZ, 0xc0, !PT ;  /* 0x000000010c0c7812 */ /* 0x000fc800078ec0ff */
[----:B------:R-:W-:-:S04]  /*2a40*/  ISETP.NE.U32.AND P0, PT, R12, 0x1, PT ;  /* 0x000000010c00780c */ /* 0x000fc80003f05070 */
[----:B------:R-:W-:-:S09]  /*2a50*/  SEL R10, R6, 0xffff, P0 ;  /* 0x0000ffff060a7807 */ /* 0x000fd20000000000 */
.L_x_1479:
[----:B------:R-:W-:Y:S05]  /*2a60*/  BSYNC B1 ;  /* 0x0000000000017941 */ /* 0x000fea0003800000 */
.L_x_1474:
        /* <DEDUP_REMOVED lines=9> */
[C---:B------:R-:W-:Y:S01]  /*2b00*/  VIADD R9, R11.reuse, 0x1 ;  /* 0x000000010b097836 */ /* 0x040fe20000000000 */
[----:B------:R-:W-:Y:S02]  /*2b10*/  LOP3.LUT R12, R11, 0xffff, RZ, 0xc0, !PT ;  /* 0x0000ffff0b0c7812 */ /* 0x000fe400078ec0ff */
[----:B------:R-:W-:Y:S02]  /*2b20*/  ISETP.NE.U32.AND P0, PT, R7, 0x1, PT ;  /* 0x000000010700780c */ /* 0x000fe40003f05070 */
[----:B------:R-:W-:Y:S02]  /*2b30*/  LOP3.LUT R9, R9, 0xffff, RZ, 0xc0, !PT ;  /* 0x0000ffff09097812 */ /* 0x000fe400078ec0ff */
[----:B------:R-:W-:Y:S02]  /*2b40*/  SEL R7, R6, 0xffff, P0 ;  /* 0x0000ffff06077807 */ /* 0x000fe40000000000 */
[----:B------:R-:W-:-:S02]  /*2b50*/  ISETP.GE.U32.AND P0, PT, R9, 0x3, PT ;  /* 0x000000030900780c */ /* 0x000fc40003f06070 */
[----:B------:R-:W-:Y:S02]  /*2b60*/  PRMT R7, R7, 0x9910, RZ ;  /* 0x0000991007077816 */ /* 0x000fe400000000ff */
[----:B------:R-:W-:-:S03]  /*2b70*/  LEA.HI R11, R12, R11, RZ, 0x11 ;  /* 0x0000000b0c0b7211 */ /* 0x000fc600078f88ff */
[----:B------:R-:W-:-:S06]  /*2b80*/  IMAD.MOV.U32 R9, RZ, RZ, R7 ;  /* 0x000000ffff097224 */ /* 0x000fcc00078e0007 */
[----:B------:R-:W-:Y:S05]  /*2b90*/  @!P0 BRA `(.L_x_1483) ;  /* 0x0000000000588947 */ /* 0x000fea0003800000 */
[----:B------:R-:W-:Y:S01]  /*2ba0*/  PRMT R11, R11, 0x9910, RZ ;  /* 0x000099100b0b7816 */ /* 0x000fe200000000ff */
[----:B------:R-:W-:-:S03]  /*2bb0*/  IMAD.MOV.U32 R7, RZ, RZ, 0x1 ;  /* 0x00000001ff077424 */ /* 0x000fc600078e00ff */
[----:B------:R-:W-:-:S04]  /*2bc0*/  SHF.R.S32.HI R11, RZ, 0x1, R11 ;  /* 0x00000001ff0b7819 */ /* 0x000fc8000001140b */
[----:B------:R-:W-:-:S07]  /*2bd0*/  PRMT R12, R11, 0x7610, R12 ;  /* 0x000076100b0c7816 */ /* 0x000fce000000000c */
.L_x_1484:
[C---:B------:R-:W-:Y:S02]  /*2be0*/  LOP3.LUT R11, R12.reuse, 0x1, RZ, 0xc0, !PT ;  /* 0x000000010c0b7812 */ /* 0x040fe400078ec0ff */
        /* <DEDUP_REMOVED lines=17> */
.L_x_1483:
[----:B------:R-:W-:Y:S05]  /*2d00*/  BSYNC B2 ;  /* 0x0000000000027941 */ /* 0x000fea0003800000 */
.L_x_1482:
[----:B------:R-:W-:Y:S05]  /*2d10*/  BRA `(.L_x_1485) ;  /* 0x00000000000c7947 */ /* 0x000fea0003800000 */
.L_x_1481:
[----:B------:R-:W-:-:S04]  /*2d20*/  LOP3.LUT R11, R11, 0x1, RZ, 0xc0, !PT ;  /* 0x000000010b0b7812 */ /* 0x000fc800078ec0ff */
[----:B------:R-:W-:-:S04]  /*2d30*/  ISETP.NE.U32.AND P0, PT, R11, 0x1, PT ;  /* 0x000000010b00780c */ /* 0x000fc80003f05070 */
[----:B------:R-:W-:-:S09]  /*2d40*/  SEL R9, R6, 0xffff, P0 ;  /* 0x0000ffff06097807 */ /* 0x000fd20000000000 */
.L_x_1485:
[----:B------:R-:W-:Y:S05]  /*2d50*/  BSYNC B1 ;  /* 0x0000000000017941 */ /* 0x000fea0003800000 */
.L_x_1480:
        /* <DEDUP_REMOVED lines=22> */
.L_x_1490:
[----:B------:R-:W-:Y:S01]  /*2ec0*/  PRMT R13, R12, 0x9910, RZ ;  /* 0x000099100c0d7816 */ /* 0x000fe200000000ff */
[C---:B------:R-:W-:Y:S01]  /*2ed0*/  VIADD R12, R14.reuse, 0x1 ;  /* 0x000000010e0c7836 */ /* 0x040fe20000000000 */
[----:B------:R-:W-:Y:S02]  /*2ee0*/  LOP3.LUT R7, R14, 0x1, RZ, 0xc0, !PT ;  /* 0x000000010e077812 */ /* 0x000fe400078ec0ff */
[----:B------:R-:W-:Y:S02]  /*2ef0*/  PRMT R11, R2, 0x9910, RZ ;  /* 0x00009910020b7816 */ /* 0x000fe400000000ff */
[----:B------:R-:W-:Y:S02]  /*2f00*/  ISETP.NE.U32.AND P0, PT, R7, 0x1, PT ;  /* 0x000000010700780c */ /* 0x000fe40003f05070 */
[----:B------:R-:W-:Y:S01]  /*2f10*/  LOP3.LUT R12, R12, 0xffff, RZ, 0xc0, !PT ;  /* 0x0000ffff0c0c7812 */ /* 0x000fe200078ec0ff */
[----:B------:R-:W-:Y:S01]  /*2f20*/  IMAD R11, R11, R11, RZ ;  /* 0x0000000b0b0b7224 */ /* 0x000fe200078e02ff */
[----:B------:R-:W-:-:S02]  /*2f30*/  LOP3.LUT R7, R14, 0xffff, RZ, 0xc0, !PT ;  /* 0x0000ffff0e077812 */ /* 0x000fc400078ec0ff */
[----:B------:R-:W-:Y:S02]  /*2f40*/  SEL R2, R2, 0x1, !P0 ;  /* 0x0000000102027807 */ /* 0x000fe40004000000 */
[----:B------:R-:W-:Y:S02]  /*2f50*/  ISETP.GE.U32.AND P0, PT, R12, 0x3, PT ;  /* 0x000000030c00780c */ /* 0x000fe40003f06070 */
[----:B------:R-:W-:Y:S02]  /*2f60*/  LEA.HI R7, R7, R14, RZ, 0x11 ;  /* 0x0000000e07077211 */ /* 0x000fe400078f88ff */
[----:B------:R-:W-:Y:S02]  /*2f70*/  PRMT R2, R2, 0x9910, RZ ;  /* 0x0000991002027816 */ /* 0x000fe400000000ff */
[----:B------:R-:W-:-:S03]  /*2f80*/  PRMT R7, R7, 0x9910, RZ ;  /* 0x0000991007077816 */ /* 0x000fc600000000ff */
[----:B------:R-:W-:Y:S01]  /*2f90*/  IMAD R12, R13, R2, RZ ;  /* 0x000000020d0c7224 */ /* 0x000fe200078e02ff */
[----:B------:R-:W-:Y:S02]  /*2fa0*/  SHF.R.S32.HI R7, RZ, 0x1, R7 ;  /* 0x00000001ff077819 */ /* 0x000fe40000011407 */
[----:B------:R-:W-:Y:S02]  /*2fb0*/  PRMT R2, R11, 0x7610, R2 ;  /* 0x000076100b027816 */ /* 0x000fe40000000002 */
[----:B------:R-:W-:Y:S01]  /*2fc0*/  PRMT R14, R7, 0x7610, R14 ;  /* 0x00007610070e7816 */ /* 0x000fe2000000000e */
[----:B------:R-:W-:Y:S06]  /*2fd0*/  @P0 BRA `(.L_x_1490) ;  /* 0xfffffffc00b80947 */ /* 0x000fec000383ffff */
.L_x_1489:
[----:B------:R-:W-:Y:S05]  /*2fe0*/  BSYNC B2 ;  /* 0x0000000000027941 */ /* 0x000fea0003800000 */
.L_x_1488:
[----:B------:R-:W-:Y:S05]  /*2ff0*/  BRA `(.L_x_1491) ;  /* 0x00000000000c7947 */ /* 0x000fea0003800000 */
.L_x_1487:
[----:B------:R-:W-:-:S04]  /*3000*/  LOP3.LUT R2, R2, 0x1, RZ, 0xc0, !PT ;  /* 0x0000000102027812 */ /* 0x000fc800078ec0ff */
[----:B------:R-:W-:-:S04]  /*3010*/  ISETP.NE.U32.AND P0, PT, R2, 0x1, PT ;  /* 0x000000010200780c */ /* 0x000fc80003f05070 */
[----:B------:R-:W-:-:S09]  /*3020*/  SEL R12, R6, 0xffff, P0 ;  /* 0x0000ffff060c7807 */ /* 0x000fd20000000000 */
.L_x_1491:
[----:B------:R-:W-:Y:S05]  /*3030*/  BSYNC B1 ;  /* 0x0000000000017941 */ /* 0x000fea0003800000 */
.L_x_1486:
[----:B------:R-:W-:-:S04]  /*3040*/  PRMT R2, R3, 0xbb32, RZ ;  /* 0x0000bb3203027816 */ /* 0x000fc800000000ff */
[----:B------:R-:W-:-:S13]  /*3050*/  ISETP.GE.AND P0, PT, R2, RZ, PT ;  /* 0x000000ff0200720c */ /* 0x000fda0003f06270 */
[----:B------:R-:W-:Y:S05]  /*3060*/  @!P0 BRA `(.L_x_1492) ;  /* 0x00000000009c8947 */ /* 0x000fea0003800000 */
[----:B------:R-:W-:Y:S01]  /*3070*/  ISETP.NE.AND P0, PT, R2, RZ, PT ;  /* 0x000000ff0200720c */ /* 0x000fe20003f05270 */
[----:B------:R-:W-:Y:S01]  /*3080*/  BSSY B1, `(.L_x_1493) ;  /* 0x0000024000017945 */ /* 0x000fe20003800000 */
[----:B------:R-:W-:-:S11]  /*3090*/  IMAD.MOV.U32 R11, RZ, RZ, 0x1 ;  /* 0x00000001ff0b7424 */ /* 0x000fd600078e00ff */
[----:B------:R-:W-:Y:S05]  /*30a0*/  @!P0 BRA `(.L_x_1494) ;  /* 0x0000000000848947 */ /* 0x000fea0003800000 */
[----:B------:R-:W-:Y:S02]  /*30b0*/  LOP3.LUT R2, R8, 0x1, RZ, 0xc0, !PT ;  /* 0x0000000108027812 */ /* 0x000fe400078ec0ff */
[----:B------:R-:W-:Y:S02]  /*30c0*/  PRMT R3, R3, 0x7732, RZ ;  /* 0x0000773203037816 */ /* 0x000fe400000000ff */
[----:B------:R-:W-:Y:S01]  /*30d0*/  ISETP.NE.U32.AND P0, PT, R2, 0x1, PT ;  /* 0x000000010200780c */ /* 0x000fe20003f05070 */
[----:B------:R-:W-:Y:S01]  /*30e0*/  VIADD R2, R8, 0x1 ;  /* 0x0000000108027836 */ /* 0x000fe20000000000 */
[----:B------:R-:W-:Y:S02]  /*30f0*/  LEA.HI R3, R3, R8, RZ, 0x11 ;  /* 0x0000000803037211 */ /* 0x000fe400078f88ff */
[----:B------:R-:W-:Y:S02]  /*3100*/  SEL R6, R6, 0xffff, P0 ;  /* 0x0000ffff06067807 */ /* 0x000fe40000000000 */
[----:B------:R-:W-:-:S02]  /*3110*/  LOP3.LUT R2, R2, 0xffff, RZ, 0xc0, !PT ;  /* 0x0000ffff02027812 */ /* 0x000fc400078ec0ff */
[----:B------:R-:W-:Y:S02]  /*3120*/  PRMT R11, R6, 0x9910, RZ ;  /* 0x00009910060b7816 */ /* 0x000fe400000000ff */
[----:B------:R-:W-:-:S13]  /*3130*/  ISETP.GE.U32.AND P0, PT, R2, 0x3, PT ;  /* 0x000000030200780c */ /* 0x000fda0003f06070 */
[----:B------:R-:W-:Y:S05]  /*3140*/  @!P0 BRA `(.L_x_1494) ;  /* 0x00000000005c8947 */ /* 0x000fea0003800000 */
[----:B------:R-:W-:Y:S01]  /*3150*/  PRMT R2, R3, 0x9910, RZ ;  /* 0x0000991003027816 */ /* 0x000fe200000000ff */
[----:B------:R-:W-:-:S03]  /*3160*/  IMAD.MOV.U32 R3, RZ, RZ, 0x1 ;  /* 0x00000001ff037424 */ /* 0x000fc600078e00ff */
[--C-:B------:R-:W-:Y:S02]  /*3170*/  SHF.R.S32.HI R6, RZ, 0x1, R2.reuse ;  /* 0x00000001ff067819 */ /* 0x100fe40000011402 */
[----:B------:R-:W-:-:S07]  /*3180*/  PRMT R2, R3, 0x7610, R2 ;  /* 0x0000761003027816 */ /* 0x000fce0000000002 */
.L_x_1495:
        /* <DEDUP_REMOVED lines=19> */
.L_x_1494:
[----:B------:R-:W-:Y:S05]  /*32c0*/  BSYNC B1 ;  /* 0x0000000000017941 */ /* 0x000fea0003800000 */
.L_x_1493:
[----:B------:R-:W-:Y:S05]  /*32d0*/  BRA `(.L_x_1473) ;  /* 0x0000000000107947 */ /* 0x000fea0003800000 */
.L_x_1492:
[----:B------:R-:W-:-:S04]  /*32e0*/  LOP3.LUT R8, R8, 0x1, RZ, 0xc0, !PT ;  /* 0x0000000108087812 */ /* 0x000fc800078ec0ff */
[----:B------:R-:W-:-:S04]  /*32f0*/  ISETP.NE.U32.AND P0, PT, R8, 0x1, PT ;  /* 0x000000010800780c */ /* 0x000fc80003f05070 */
[----:B------:R-:W-:-:S04]  /*3300*/  SEL R6, R6, 0xffff, P0 ;  /* 0x0000ffff06067807 */ /* 0x000fc80000000000 */
[----:B------:R-:W-:-:S07]  /*3310*/  PRMT R11, R6, 0x7610, R11 ;  /* 0x00007610060b7816 */ /* 0x000fce000000000b */
.L_x_1473:
[----:B------:R-:W-:Y:S05]  /*3320*/  BSYNC B0 ;  /* 0x0000000000007941 */ /* 0x000fea0003800000 */
.L_x_1459:
[----:B------:R-:W-:Y:S02]  /*3330*/  IADD3 R2, P0, R4, UR8, RZ ;  /* 0x0000000804027c10 */ /* 0x000fe4000ff1e0ff */
[----:B------:R-:W-:Y:S02]  /*3340*/  PRMT R10, R10, 0x5410, R9 ;  /* 0x000054100a0a7816 */ /* 0x000fe40000000009 */
[----:B------:R-:W-:Y:S02]  /*3350*/  IADD3.X R3, R16, UR9, RZ, P0, !PT ;  /* 0x0000000910037c10 */ /* 0x000fe400087fe4ff */
[----:B------:R-:W-:Y:S02]  /*3360*/  IADD3 R5, P0, R5, UR5, RZ ;  /* 0x0000000505057c10 */ /* 0x000fe4000ff1e0ff */
[----:B------:R-:W-:Y:S02]  /*3370*/  PRMT R11, R12, 0x5410, R11 ;  /* 0x000054100c0b7816 */ /* 0x000fe4000000000b */
[C---:B------:R-:W-:Y:S01]  /*3380*/  ISETP.LT.U32.AND P1, PT, R5.reuse, 0x4000, PT ;  /* 0x000040000500780c */ /* 0x040fe20003f21070 */
[----:B------:R-:W-:-:S02]  /*3390*/  IMAD.SHL.U32 R4, R5, 0x4, RZ ;  /* 0x0000000405047824 */ /* 0x000fc400078e00ff */
[----:B------:R-:W-:Y:S01]  /*33a0*/  IMAD.X R0, RZ, RZ, R0, P0 ;  /* 0x000000ffff007224 */ /* 0x000fe200000e0600 */
[----:B------:R0:W-:Y:S02]  /*33b0*/  STG.E.64 desc[UR10][R2.64], R10 ;  /* 0x0000000a02007986 */ /* 0x0001e4000c101b0a */
[----:B------:R-:W-:Y:S02]  /*33c0*/  ISETP.GE.U32.AND P0, PT, R4, UR12, PT ;  /* 0x0000000c04007c0c */ /* 0x000fe4000bf06070 */
[----:B------:R-:W-:Y:S02]  /*33d0*/  SHF.L.U64.HI R4, R5, 0x2, R0 ;  /* 0x0000000205047819 */ /* 0x000fe40000010200 */
[----:B------:R-:W-:Y:S02]  /*33e0*/  ISETP.LT.U32.AND.EX P1, PT, R0, RZ, PT, P1 ;  /* 0x000000ff0000720c */ /* 0x000fe40003f21110 */
[----:B------:R-:W-:-:S13]  /*33f0*/  ISETP.GE.AND.EX P0, PT, R4, UR4, PT, P0 ;  /* 0x0000000404007c0c */ /* 0x000fda000bf06300 */
[----:B0-----:R-:W-:Y:S05]  /*3400*/  @!P0 BRA P1, `(.L_x_1496) ;  /* 0xffffffe800988947 */ /* 0x001fea000083ffff */
[----:B------:R-:W-:Y:S05]  /*3410*/  EXIT ;  /* 0x000000000000794d */ /* 0x000fea0003800000 */
.L_x_1458:
[----:B------:R-:W-:Y:S02]  /*3420*/  IMAD.MOV.U32 R6, RZ, RZ, 0x10001 ;  /* 0x00010001ff067424 */ /* 0x000fe400078e00ff */
[----:B------:R-:W-:-:S07]  /*3430*/  IMAD.MOV.U32 R7, RZ, RZ, 0x10001 ;  /* 0x00010001ff077424 */ /* 0x000fce00078e00ff */
.L_x_1497:
[----:B------:R-:W-:-:S04]  /*3440*/  LEA R2, P0, R5, UR8, 0x3 ;  /* 0x0000000805027c11 */ /* 0x000fc8000f8018ff */
[C---:B------:R-:W-:Y:S02]  /*3450*/  LEA.HI.X R3, R5.reuse, UR9, R0, 0x3, P0 ;  /* 0x0000000905037c11 */ /* 0x040fe400080f1c00 */
[----:B------:R-:W-:-:S03]  /*3460*/  IADD3 R5, P0, R5, UR5, RZ ;  /* 0x0000000505057c10 */ /* 0x000fc6000ff1e0ff */
[----:B------:R0:W-:Y:S01]  /*3470*/  STG.E.64 desc[UR10][R2.64], R6 ;  /* 0x0000000602007986 */ /* 0x0001e2000c101b0a */
[C---:B------:R-:W-:Y:S01]  /*3480*/  ISETP.LT.U32.AND P1, PT, R5.reuse, 0x4000, PT ;  /* 0x000040000500780c */ /* 0x040fe20003f21070 */
[----:B------:R-:W-:Y:S02]  /*3490*/  IMAD.SHL.U32 R4, R5, 0x4, RZ ;  /* 0x0000000405047824 */ /* 0x000fe400078e00ff */
[----:B------:R-:W-:-:S03]  /*34a0*/  IMAD.X R0, RZ, RZ, R0, P0 ;  /* 0x000000ffff007224 */ /* 0x000fc600000e0600 */
[----:B------:R-:W-:Y:S02]  /*34b0*/  ISETP.GE.U32.AND P0, PT, R4, UR12, PT ;  /* 0x0000000c04007c0c */ /* 0x000fe4000bf06070 */
[----:B------:R-:W-:Y:S02]  /*34c0*/  SHF.L.U64.HI R4, R5, 0x2, R0 ;  /* 0x0000000205047819 */ /* 0x000fe40000010200 */
[----:B------:R-:W-:Y:S02]  /*34d0*/  ISETP.LT.U32.AND.EX P1, PT, R0, RZ, PT, P1 ;  /* 0x000000ff0000720c */ /* 0x000fe40003f21110 */
[----:B------:R-:W-:-:S13]  /*34e0*/  ISETP.GE.AND.EX P0, PT, R4, UR4, PT, P0 ;  /* 0x0000000404007c0c */ /* 0x000fda000bf06300 */
[----:B0-----:R-:W-:Y:S05]  /*34f0*/  @!P0 BRA P1, `(.L_x_1497) ;  /* 0xfffffffc00d08947 */ /* 0x001fea000083ffff */
[----:B------:R-:W-:Y:S05]  /*3500*/  EXIT ;  /* 0x000000000000794d */ /* 0x000fea0003800000 */
.L_x_1498:
        /* <DEDUP_REMOVED lines=15> */
.L_x_5369:


//--------------------- .text._ZN2at6native57_GLOBAL__N__f3eca4a2_24_ForeachBinaryOpScalar_cu_86b9896c25multi_tensor_apply_kernelINS1_18TensorListMetadataILi2EEENS1_21BinaryOpScalarFunctorIlLi2ELi1ELi1EEEJNS1_21reverse_power_functorIlEElEEEvT_T0_DpT1_ --------------------------
	.section	.text._ZN2at6native57_GLOBAL__N__f3eca4a2_24_ForeachBinaryOpScalar_cu_86b9896c25multi_tensor_apply_kernelINS1_18TensorListMetadataILi2EEENS1_21BinaryOpScalarFunctorIlLi2ELi1ELi1EEEJNS1_21reverse_power_functorIlEElEEEvT_T0_DpT1_,"ax",@progbits
	.align	128
.text._ZN2at6native57_GLOBAL__N__f3eca4a2_24_ForeachBinaryOpScalar_cu_86b9896c25multi_tensor_apply_kernelINS1_18TensorListMetadataILi2EEENS1_21BinaryOpScalarFunctorIlLi2ELi1ELi1EEEJNS1_21reverse_power_functorIlEElEEEvT_T0_DpT1_:
        .type           _ZN2at6native57_GLOBAL__N__f3eca4a2_24_ForeachBinaryOpScalar_cu_86b9896c25multi_tensor_apply_kernelINS1_18TensorListMetadataILi2EEENS1_21BinaryOpScalarFunctorIlLi2ELi1ELi1EEEJNS1_21reverse_power_functorIlEElEEEvT_T0_DpT1_,@function
        .size           _ZN2at6native57_GLOBAL__N__f3eca4a2_24_ForeachBinaryOpScalar_cu_86b9896c25multi_tensor_apply_kernelINS1_18TensorListMetadataILi2EEENS1_21BinaryOpScalarFunctorIlLi2ELi1ELi1EEEJNS1_21reverse_power_functorIlEElEEEvT_T0_DpT1_,(.L_x_5370 - _ZN2at6native57_GLOBAL__N__f3eca4a2_24_ForeachBinaryOpScalar_cu_86b9896c25multi_tensor_apply_kernelINS1_18TensorListMetadataILi2EEENS1_21BinaryOpScalarFunctorIlLi2ELi1ELi1EEEJNS1_21reverse_power_functorIlEElEEEvT_T0_DpT1_)
        .other          _ZN2at6native57_GLOBAL__N__f3eca4a2_24_ForeachBinaryOpScalar_cu_86b9896c25multi_tensor_apply_kernelINS1_18TensorListMetadataILi2EEENS1_21BinaryOpScalarFunctorIlLi2ELi1ELi1EEEJNS1_21reverse_power_functorIlEElEEEvT_T0_DpT1_,@"STO_CUDA_ENTRY STV_DEFAULT"
_ZN2at6native57_GLOBAL__N__f3eca4a2_24_ForeachBinaryOpScalar_cu_86b9896c25multi_tensor_apply_kernelINS1_18TensorListMetadataILi2EEENS1_21BinaryOpScalarFunctorIlLi2ELi1ELi1EEEJNS1_21reverse_power_functorIlEElEEEvT_T0_DpT1_:
        /* <DEDUP_REMOVED lines=25> */
[----:B------:R-:W0:Y:S02]  /*0190*/  LDC.64 R2, c[0x0][0xe60] ;  /* 0x00039800ff027b82 */ /* 0x000e240000000a00 */
[----:B0-----:R-:W-:-:S04]  /*01a0*/  ISETP.NE.U32.AND P0, PT, R2, 0x1, PT ;  /* 0x000000010200780c */ /* 0x001fc80003f05070 */
[----:B------:R-:W-:-:S13]  /*01b0*/  ISETP.NE.AND.EX P0, PT, R3, RZ, PT, P0 ;  /* 0x000000ff0300720c */ /* 0x000fda0003f05300 */
[----:B------:R-:W-:Y:S05]  /*01c0*/  @!P0 BRA `(.L_x_1500) ;  /* 0x0000001c00808947 */ /* 0x000fea0003800000 */
[----:B------:R-:W0:Y:S01]  /*01d0*/  S2R R22, SR_TID.X ;  /* 0x0000000000167919 */ /* 0x000e220000002100 */
[----:B------:R-:W-:Y:S01]  /*01e0*/  ULDC UR11, c[0x0][0x0] ;  /* 0x00000000000b7ab9 */ /* 0x000fe20000000800 */
[----:B------:R-:W-:Y:S01]  /*01f0*/  UMOV UR4, URZ ;  /* 0x0000003f00047c82 */ /* 0x000fe20008000000 */
[----:B------:R-:W-:-:S05]  /*0200*/  UMOV UR5, URZ ;  /* 0x0000003f00057c82 */ /* 0x000fca0008000000 */
.L_x_1538:
[----:B------:R-:W-:Y:S01]  /*0210*/  IMAD.U32 R0, RZ, RZ, UR11 ;  /* 0x0000000bff007e24 */ /* 0x000fe2000f8e00ff */
[----:B0-----:R-:W-:Y:S02]  /*0220*/  IADD3 R23, P0, R22, UR4, RZ ;  /* 0x0000000416177c10 */ /* 0x001fe4000ff1e0ff */
[----:B------:R-:W-:Y:S01]  /*0230*/  CS2R R10, SRZ ;  /* 0x00000000000a7805 */ /* 0x000fe2000001ff00 */
[----:B------:R-:W-:Y:S01]  /*0240*/  IMAD R0, R0, 0x3, RZ ;  /* 0x0000000300007824 */ /* 0x000fe200078e02ff */
[----:B------:R-:W-:Y:S01]  /*0250*/  ISETP.GE.U32.AND P3, PT, R23, 0x10000, PT ;  /* 0x000100001700780c */ /* 0x000fe20003f66070 */
[----:B------:R-:W-:-:S03]  /*0260*/  IMAD.X R20, RZ, RZ, UR5, P0 ;  /* 0x00000005ff147e24 */ /* 0x000fc600080e06ff */
[----:B------:R-:W-:Y:S01]  /*0270*/  IADD3 R21, P2, R0, R23, RZ ;  /* 0x0000001700157210 */ /* 0x000fe20007f5e0ff */
[----:B------:R-:W-:Y:S01]  /*0280*/  IMAD.U32 R0, RZ, RZ, UR11 ;  /* 0x0000000bff007e24 */ /* 0x000fe2000f8e00ff */
[----:B------:R-:W-:Y:S02]  /*0290*/  ISETP.GE.U32.AND.EX P3, PT, R20, RZ, PT, P3 ;  /* 0x000000ff1400720c */ /* 0x000fe40003f66130 */
[C---:B------:R-:W-:Y:S01]  /*02a0*/  ISETP.GE.U32.AND P1, PT, R21.reuse, 0x10000, PT ;  /* 0x000100001500780c */ /* 0x040fe20003f26070 */
[----:B------:R-:W-:Y:S01]  /*02b0*/  IMAD.X R8, RZ, RZ, R20, P2 ;  /* 0x000000ffff087224 */ /* 0x000fe200010e0614 */
[----:B------:R-:W-:Y:S02]  /*02c0*/  ISETP.LT.U32.AND P0, PT, R21, UR14, PT ;  /* 0x0000000e15007c0c */ /* 0x000fe4000bf01070 */
[----:B------:R-:W-:Y:S02]  /*02d0*/  IADD3 R9, P2, R23, UR11, RZ ;  /* 0x0000000b17097c10 */ /* 0x000fe4000ff5e0ff */
[----:B------:R-:W-:-:S02]  /*02e0*/  ISETP.GE.U32.AND.EX P1, PT, R8, RZ, PT, P1 ;  /* 0x000000ff0800720c */ /* 0x000fc40003f26110 */
[----:B------:R-:W-:Y:S01]  /*02f0*/  LEA R7, P5, R0, R23, 0x1 ;  /* 0x0000001700077211 */ /* 0x000fe200078a08ff */
[--C-:B------:R-:W-:Y:S01]  /*0300*/  IMAD.X R6, RZ, RZ, R20.reuse, P2 ;  /* 0x000000ffff067224 */ /* 0x100fe200010e0614 */
[----:B------:R-:W-:Y:S02]  /*0310*/  ISETP.LT.AND.EX P1, PT, R8, UR10, !P1, P0 ;  /* 0x0000000a08007c0c */ /* 0x000fe4000cf21300 */
[----:B------:R-:W-:Y:S01]  /*0320*/  ISETP.LT.U32.AND P0, PT, R23, UR14, PT ;  /* 0x0000000e17007c0c */ /* 0x000fe2000bf01070 */
[----:B------:R-:W-:Y:S01]  /*0330*/  IMAD.X R0, RZ, RZ, R20, P5 ;  /* 0x000000ffff007224 */ /* 0x000fe200028e0614 */
[----:B------:R-:W-:Y:S02]  /*0340*/  ISETP.GE.U32.AND P4, PT, R9, 0x10000, PT ;  /* 0x000100000900780c */ /* 0x000fe40003f86070 */
[----:B------:R-:W-:Y:S02]  /*0350*/  ISETP.GE.U32.AND P5, PT, R7, 0x10000, PT ;  /* 0x000100000700780c */ /* 0x000fe40003fa6070 */
[----:B------:R-:W-:-:S02]  /*0360*/  ISETP.LT.AND.EX P0, PT, R20, UR10, !P3, P0 ;  /* 0x0000000a14007c0c */ /* 0x000fc4000df01300 */
[----:B------:R-:W-:Y:S02]  /*0370*/  ISETP.LT.U32.AND P2, PT, R9, UR14, PT ;  /* 0x0000000e09007c0c */ /* 0x000fe4000bf41070 */
[----:B------:R-:W-:Y:S02]  /*0380*/  ISETP.LT.U32.AND P3, PT, R7, UR14, PT ;  /* 0x0000000e07007c0c */ /* 0x000fe4000bf61070 */
[----:B------:R-:W-:Y:S02]  /*0390*/  ISETP.GE.U32.AND.EX P4, PT, R6, RZ, PT, P4 ;  /* 0x000000ff0600720c */ /* 0x000fe40003f86140 */
[----:B------:R-:W-:Y:S02]  /*03a0*/  ISETP.GE.U32.AND.EX P5, PT, R0, RZ, PT, P5 ;  /* 0x000000ff0000720c */ /* 0x000fe40003fa6150 */
[----:B------:R-:W-:Y:S02]  /*03b0*/  ISETP.LT.AND.EX P2, PT, R6, UR10, !P4, P2 ;  /* 0x0000000a06007c0c */ /* 0x000fe4000e741320 */
[----:B------:R-:W-:-:S02]  /*03c0*/  ISETP.LT.AND.EX P3, PT, R0, UR10, !P5, P3 ;  /* 0x0000000a00007c0c */ /* 0x000fc4000ef61330 */
[C---:B------:R-:W-:Y:S02]  /*03d0*/  @P0 LEA R24, P4, R23.reuse, UR6, 0x3 ;  /* 0x0000000617180c11 */ /* 0x040fe4000f8818ff */
[----:B------:R-:W-:Y:S02]  /*03e0*/  CS2R R12, SRZ ;  /* 0x00000000000c7805 */ /* 0x000fe4000001ff00 */
[----:B------:R-:W-:Y:S02]  /*03f0*/  CS2R R14, SRZ ;  /* 0x00000000000e7805 */ /* 0x000fe4000001ff00 */
[----:B------:R-:W-:Y:S02]  /*0400*/  CS2R R16, SRZ ;  /* 0x0000000000107805 */ /* 0x000fe4000001ff00 */
[----:B------:R-:W-:Y:S02]  /*0410*/  @P0 LEA.HI.X R25, R23, UR7, R20, 0x3, P4 ;  /* 0x0000000717190c11 */ /* 0x000fe4000a0f1c14 */
[----:B------:R-:W-:-:S02]  /*0420*/  @P1 LEA R18, P6, R21, UR6, 0x3 ;  /* 0x0000000615121c11 */ /* 0x000fc4000f8c18ff */
[----:B------:R-:W-:Y:S01]  /*0430*/  @P2 LEA R4, P5, R9, UR6, 0x3 ;  /* 0x0000000609042c11 */ /* 0x000fe2000f8a18ff */
[----:B------:R-:W5:Y:S01]  /*0440*/  @P0 LDG.E.64 R12, desc[UR12][R24.64] ;  /* 0x0000000c180c0981 */ /* 0x000f62000c1e1b00 */
[----:B------:R-:W-:Y:S02]  /*0450*/  @P3 LEA R2, P4, R7, UR6, 0x3 ;  /* 0x0000000607023c11 */ /* 0x000fe4000f8818ff */
[----:B------:R-:W-:Y:S02]  /*0460*/  @P2 LEA.HI.X R5, R9, UR7, R6, 0x3, P5 ;  /* 0x0000000709052c11 */ /* 0x000fe4000a8f1c06 */
[----:B------:R-:W-:Y:S02]  /*0470*/  @P3 LEA.HI.X R3, R7, UR7, R0, 0x3, P4 ;  /* 0x0000000707033c11 */ /* 0x000fe4000a0f1c00 */
[----:B------:R-:W-:Y:S01]  /*0480*/  @P1 LEA.HI.X R19, R21, UR7, R8, 0x3, P6 ;  /* 0x0000000715131c11 */ /* 0x000fe2000b0f1c08 */
[----:B------:R-:W5:Y:S04]  /*0490*/  @P2 LDG.E.64 R14, desc[UR12][R4.64] ;  /* 0x0000000c040e2981 */ /* 0x000f68000c1e1b00 */
[----:B------:R-:W5:Y:S04]  /*04a0*/  @P3 LDG.E.64 R16, desc[UR12][R2.64] ;  /* 0x0000000c02103981 */ /* 0x000f68000c1e1b00 */
[----:B------:R0:W5:Y:S02]  /*04b0*/  @P1 LDG.E.64 R10, desc[UR12][R18.64] ;  /* 0x0000000c120a1981 */ /* 0x000164000c1e1b00 */
[----:B0-----:R-:W0:Y:S01]  /*04c0*/  LDC.64 R18, c[0x0][0xe60] ;  /* 0x00039800ff127b82 */ /* 0x001e220000000a00 */
[----:B------:R-:W-:Y:S01]  /*04d0*/  BSSY B0, `(.L_x_1501) ;  /* 0x0000198000007945 */ /* 0x000fe20003800000 */
[----:B0-----:R-:W-:-:S04]  /*04e0*/  ISETP.NE.U32.AND P4, PT, R18, -0x1, PT ;  /* 0xffffffff1200780c */ /* 0x001fc80003f85070 */
[----:B------:R-:W-:-:S13]  /*04f0*/  ISETP.NE.AND.EX P4, PT, R19, -0x1, PT, P4 ;  /* 0xffffffff1300780c */ /* 0x000fda0003f85340 */
[----:B------:R-:W-:Y:S05]  /*0500*/  @!P4 BRA `(.L_x_1502) ;  /* 0x000000080098c947 */ /* 0x000fea0003800000 */
[----:B-----5:R-:W-:Y:S01]  /*0510*/  ISETP.GE.AND P4, PT, R13, RZ, PT ;  /* 0x000000ff0d00720c */ /* 0x020fe20003f86270 */
[----:B------:R-:W-:Y:S01]  /*0520*/  BSSY B1, `(.L_x_1503) ;  /* 0x0000024000017945 */ /* 0x000fe20003800000 */
[----:B------:R-:W-:Y:S02]  /*0530*/  CS2R R4, SRZ ;  /* 0x0000000000047805 */ /* 0x000fe4000001ff00 */
[----:B------:R-:W-:-:S09]  /*0540*/  CS2R R2, SRZ ;  /* 0x0000000000027805 */ /* 0x000fd2000001ff00 */
[----:B------:R-:W-:Y:S05]  /*0550*/  @!P4 BRA `(.L_x_1504) ;  /* 0x000000000080c947 */ /* 0x000fea0003800000 */
[----:B------:R-:W-:Y:S01]  /*0560*/  ISETP.NE.U32.AND P4, PT, R12, RZ, PT ;  /* 0x000000ff0c00720c */ /* 0x000fe20003f85070 */
[----:B------:R-:W-:Y:S02]  /*0570*/  IMAD.MOV.U32 R2, RZ, RZ, 0x1 ;  /* 0x00000001ff027424 */ /* 0x000fe400078e00ff */
[----:B------:R-:W-:Y:S01]  /*0580*/  IMAD.MOV.U32 R3, RZ, RZ, RZ ;  /* 0x000000ffff037224 */ /* 0x000fe200078e00ff */
[----:B------:R-:W-:-:S13]  /*0590*/  ISETP.NE.AND.EX P4, PT, R13, RZ, PT, P4 ;  /* 0x000000ff0d00720c */ /* 0x000fda0003f85340 */
[----:B------:R-:W-:Y:S05]  /*05a0*/  @!P4 BRA `(.L_x_1504) ;  /* 0x00000000006cc947 */ /* 0x000fea0003800000 */
[----:B------:R-:W-:Y:S01]  /*05b0*/  ULDC.64 UR16, c[0x0][0xe60] ;  /* 0x0003980000107ab9 */ /* 0x000fe20000000a00 */
[----:B------:R-:W-:Y:S02]  /*05c0*/  IMAD.MOV.U32 R2, RZ, RZ, 0x1 ;  /* 0x00000001ff027424 */ /* 0x000fe400078e00ff */
[----:B------:R-:W-:Y:S02]  /*05d0*/  IMAD.U32 R24, RZ, RZ, UR16 ;  /* 0x00000010ff187e24 */ /* 0x000fe4000f8e00ff */
[----:B------:R-:W-:Y:S02]  /*05e0*/  IMAD.U32 R25, RZ, RZ, UR17 ;  /* 0x00000011ff197e24 */ /* 0x000fe4000f8e00ff */
[----:B------:R-:W-:-:S07]  /*05f0*/  IMAD.MOV.U32 R3, RZ, RZ, RZ ;  /* 0x000000ffff037224 */ /* 0x000fce00078e00ff */
.L_x_1505:
[----:B------:R-:W-:Y:S01]  /*0600*/  IADD3 R26, P5, R12, 0x1, RZ ;  /* 0x000000010c1a7810 */ /* 0x000fe20007fbe0ff */
[----:B------:R-:W-:-:S03]  /*0610*/  IMAD R27, R25, R24, RZ ;  /* 0x00000018191b7224 */ /* 0x000fc600078e02ff */
[----:B------:R-:W-:Y:S01]  /*0620*/  ISETP.GT.U32.AND P4, PT, R26, 0x2, PT ;  /* 0x000000021a00780c */ /* 0x000fe20003f84070 */
[----:B------:R-:W-:Y:S02]  /*0630*/  IMAD.X R26, RZ, RZ, R13, P5 ;  /* 0x000000ffff1a7224 */ /* 0x000fe400028e060d */
[----:B------:R-:W-:-:S03]  /*0640*/  IMAD R27, R24, R25, R27 ;  /* 0x00000019181b7224 */ /* 0x000fc600078e021b */
[----:B------:R-:W-:Y:S02]  /*0650*/  ISETP.GT.U32.AND.EX P4, PT, R26, RZ, PT, P4 ;  /* 0x000000ff1a00720c */ /* 0x000fe40003f84140 */
[----:B------:R-:W-:-:S04]  /*0660*/  LOP3.LUT R26, R12, 0x1, RZ, 0xc0, !PT ;  /* 0x000000010c1a7812 */ /* 0x000fc800078ec0ff */
[----:B------:R-:W-:-:S04]  /*0670*/  ISETP.NE.U32.AND P5, PT, R26, 0x1, PT ;  /* 0x000000011a00780c */ /* 0x000fc80003fa5070 */
[----:B------:R-:W-:-:S04]  /*0680*/  ISETP.NE.U32.AND.EX P5, PT, RZ, RZ, PT, P5 ;  /* 0x000000ffff00720c */ /* 0x000fc80003fa5150 */
[----:B------:R-:W-:-:S05]  /*0690*/  SEL R25, R25, RZ, !P5 ;  /* 0x000000ff19197207 */ /* 0x000fca0006800000 */
[----:B------:R-:W-:Y:S01]  /*06a0*/  IMAD R26, R25, R2, RZ ;  /* 0x00000002191a7224 */ /* 0x000fe200078e02ff */
[----:B------:R-:W-:Y:S02]  /*06b0*/  SEL R25, R24, 0x1, !P5 ;  /* 0x0000000118197807 */ /* 0x000fe40006800000 */
[----:B------:R-:W-:-:S03]  /*06c0*/  LEA.HI R12, P5, R13, R12, RZ, 0x1 ;  /* 0x0000000c0d0c7211 */ /* 0x000fc600078b08ff */
[----:B------:R-:W-:Y:S02]  /*06d0*/  IMAD R29, R3, R25, R26 ;  /* 0x00000019031d7224 */ /* 0x000fe400078e021a */
[----:B------:R-:W-:Y:S02]  /*06e0*/  IMAD.X R13, RZ, RZ, R13, P5 ;  /* 0x000000ffff0d7224 */ /* 0x000fe400028e060d */
[----:B------:R-:W-:-:S03]  /*06f0*/  IMAD.WIDE.U32 R2, R25, R2, RZ ;  /* 0x0000000219027225 */ /* 0x000fc600078e00ff */
[--C-:B------:R-:W-:Y:S01]  /*0700*/  SHF.R.S64 R12, R12, 0x1, R13.reuse ;  /* 0x000000010c0c7819 */ /* 0x100fe2000000100d */
[----:B------:R-:W-:Y:S01]  /*0710*/  IMAD.WIDE.U32 R24, R24, R24, RZ ;  /* 0x0000001818187225 */ /* 0x000fe200078e00ff */
[----:B------:R-:W-:-:S03]  /*0720*/  SHF.R.S32.HI R13, RZ, 0x1, R13 ;  /* 0x00000001ff0d7819 */ /* 0x000fc6000001140d */
[----:B------:R-:W-:Y:S02]  /*0730*/  IMAD.IADD R3, R3, 0x1, R29 ;  /* 0x0000000103037824 */ /* 0x000fe400078e021d */
[----:B------:R-:W-:Y:S01]  /*0740*/  IMAD.IADD R25, R25, 0x1, R27 ;  /* 0x0000000119197824 */ /* 0x000fe200078e021b */
[----:B------:R-:W-:Y:S06]  /*0750*/  @P4 BRA `(.L_x_1505) ;  /* 0xfffffffc00a84947 */ /* 0x000fec000383ffff */
.L_x_1504:
[----:B------:R-:W-:Y:S05]  /*0760*/  BSYNC B1 ;  /* 0x0000000000017941 */ /* 0x000fea0003800000 */
.L_x_1503:
[----:B------:R-:W-:Y:S01]  /*0770*/  ISETP.GE.AND P4, PT, R15, RZ, PT ;  /* 0x000000ff0f00720c */ /* 0x000fe20003f86270 */
[----:B------:R-:W-:-:S12]  /*0780*/  BSSY B1, `(.L_x_1506) ;  /* 0x0000022000017945 */ /* 0x000fd80003800000 */
        /* <DEDUP_REMOVED lines=11> */
.L_x_1508:
[----:B------:R-:W-:Y:S01]  /*0840*/  LOP3.LUT R24, R14, 0x1, RZ, 0xc0, !PT ;  /* 0x000000010e187812 */ /* 0x000fe200078ec0ff */
[----:B------:R-:W-:-:S03]  /*0850*/  IMAD R27, R13, R12, RZ ;  /* 0x0000000c0d1b7224 */ /* 0x000fc600078e02ff */
[----:B------:R-:W-:Y:S01]  /*0860*/  ISETP.NE.U32.AND P4, PT, R24, 0x1, PT ;  /* 0x000000011800780c */ /* 0x000fe20003f85070 */
[----:B------:R-:W-:Y:S01]  /*0870*/  IMAD R27, R12, R13, R27 ;  /* 0x0000000d0c1b7224 */ /* 0x000fe200078e021b */
[----:B------:R-:W-:Y:S02]  /*0880*/  IADD3 R24, P6, R14, 0x1, RZ ;  /* 0x000000010e187810 */ /* 0x000fe40007fde0ff */
[----:B------:R-:W-:Y:S02]  /*0890*/  ISETP.NE.U32.AND.EX P4, PT, RZ, RZ, PT, P4 ;  /* 0x000000ffff00720c */ /* 0x000fe40003f85140 */
[----:B------:R-:W-:Y:S02]  /*08a0*/  ISETP.GT.U32.AND P5, PT, R24, 0x2, PT ;  /* 0x000000021800780c */ /* 0x000fe40003fa4070 */
[----:B------:R-:W-:Y:S01]  /*08b0*/  SEL R25, R13, RZ, !P4 ;  /* 0x000000ff0d197207 */ /* 0x000fe20006000000 */
[----:B------:R-:W-:Y:S01]  /*08c0*/  IMAD.X R13, RZ, RZ, R15, P6 ;  /* 0x000000ffff0d7224 */ /* 0x000fe200030e060f */
[----:B------:R-:W-:-:S03]  /*08d0*/  SEL R24, R12, 0x1, !P4 ;  /* 0x000000010c187807 */ /* 0x000fc60006000000 */
[----:B------:R-:W-:Y:S01]  /*08e0*/  IMAD R25, R25, R4, RZ ;  /* 0x0000000419197224 */ /* 0x000fe200078e02ff */
[----:B------:R-:W-:Y:S01]  /*08f0*/  ISETP.GT.U32.AND.EX P4, PT, R13, RZ, PT, P5 ;  /* 0x000000ff0d00720c */ /* 0x000fe20003f84150 */
[----:B------:R-:W-:Y:S01]  /*0900*/  IMAD.WIDE.U32 R12, R12, R12, RZ ;  /* 0x0000000c0c0c7225 */ /* 0x000fe200078e00ff */
[----:B------:R-:W-:-:S03]  /*0910*/  LEA.HI R14, P5, R15, R14, RZ, 0x1 ;  /* 0x0000000e0f0e7211 */ /* 0x000fc600078b08ff */
[----:B------:R-:W-:Y:S02]  /*0920*/  IMAD R25, R5, R24, R25 ;  /* 0x0000001805197224 */ /* 0x000fe400078e0219 */
[----:B------:R-:W-:Y:S02]  /*0930*/  IMAD.X R15, RZ, RZ, R15, P5 ;  /* 0x000000ffff0f7224 */ /* 0x000fe400028e060f */
[----:B------:R-:W-:-:S03]  /*0940*/  IMAD.WIDE.U32 R4, R24, R4, RZ ;  /* 0x0000000418047225 */ /* 0x000fc600078e00ff */
[----:B------:R-:W-:Y:S01]  /*0950*/  SHF.R.S64 R14, R14, 0x1, R15 ;  /* 0x000000010e0e7819 */ /* 0x000fe2000000100f */
[----:B------:R-:W-:Y:S01]  /*0960*/  IMAD.IADD R13, R13, 0x1, R27 ;  /* 0x000000010d0d7824 */ /* 0x000fe200078e021b */
[----:B------:R-:W-:Y:S01]  /*0970*/  SHF.R.S32.HI R15, RZ, 0x1, R15 ;  /* 0x00000001ff0f7819 */ /* 0x000fe2000001140f */
[----:B------:R-:W-:Y:S01]  /*0980*/  IMAD.IADD R5, R5, 0x1, R25 ;  /* 0x0000000105057824 */ /* 0x000fe200078e0219 */
[----:B------:R-:W-:Y:S06]  /*0990*/  @P4 BRA `(.L_x_1508) ;  /* 0xfffffffc00a84947 */ /* 0x000fec000383ffff */
.L_x_1507:
[----:B------:R-:W-:Y:S05]  /*09a0*/  BSYNC B1 ;  /* 0x0000000000017941 */ /* 0x000fea0003800000 */
.L_x_1506:
[----:B------:R-:W-:Y:S01]  /*09b0*/  ISETP.GE.AND P4, PT, R17, RZ, PT ;  /* 0x000000ff1100720c */ /* 0x000fe20003f86270 */
        /* <DEDUP_REMOVED lines=14> */
.L_x_1511:
        /* <DEDUP_REMOVED lines=22> */
.L_x_1510:
[----:B------:R-:W-:Y:S05]  /*0c00*/  BSYNC B1 ;  /* 0x0000000000017941 */ /* 0x000fea0003800000 */
.L_x_1509:
        /* <DEDUP_REMOVED lines=8> */
[----:B------:R-:W-:Y:S01]  /*0c90*/  LOP3.LUT R12, R10, 0x1, RZ, 0xc0, !PT ;  /* 0x000000010a0c7812 */ /* 0x000fe200078ec0ff */
[----:B------:R-:W-:-:S03]  /*0ca0*/  IMAD R16, R19, R18, RZ ;  /* 0x0000001213107224 */ /* 0x000fc600078e02ff */
[----:B------:R-:W-:Y:S01]  /*0cb0*/  ISETP.NE.U32.AND P4, PT, R12, 0x1, PT ;  /* 0x000000010c00780c */ /* 0x000fe20003f85070 */
[----:B------:R-:W-:Y:S01]  /*0cc0*/  IMAD R27, R18, R19, R16 ;  /* 0x00000013121b7224 */ /* 0x000fe200078e0210 */
[----:B------:R-:W-:Y:S02]  /*0cd0*/  IADD3 R12, P5, R10, 0x1, RZ ;  /* 0x000000010a0c7810 */ /* 0x000fe40007fbe0ff */
[----:B------:R-:W-:Y:S02]  /*0ce0*/  ISETP.NE.U32.AND.EX P4, PT, RZ, RZ, PT, P4 ;  /* 0x000000ffff00720c */ /* 0x000fe40003f85140 */
[----:B------:R-:W-:Y:S01]  /*0cf0*/  ISETP.GE.U32.AND P6, PT, R12, 0x3, PT ;  /* 0x000000030c00780c */ /* 0x000fe20003fc6070 */
[----:B------:R-:W-:Y:S01]  /*0d00*/  IMAD.X R12, RZ, RZ, R11, P5 ;  /* 0x000000ffff0c7224 */ /* 0x000fe200028e060b */
[C---:B------:R-:W-:Y:S02]  /*0d10*/  SEL R14, R18.reuse, 0x1, !P4 ;  /* 0x00000001120e7807 */ /* 0x040fe40006000000 */
[----:B------:R-:W-:Y:S01]  /*0d20*/  SEL R13, R19, RZ, !P4 ;  /* 0x000000ff130d7207 */ /* 0x000fe20006000000 */
[----:B------:R-:W-:Y:S01]  /*0d30*/  IMAD.WIDE.U32 R18, R18, R18, RZ ;  /* 0x0000001212127225 */ /* 0x000fe200078e00ff */
[----:B------:R-:W-:-:S02]  /*0d40*/  ISETP.GE.U32.AND.EX P5, PT, R12, RZ, PT, P6 ;  /* 0x000000ff0c00720c */ /* 0x000fc40003fa6160 */
[----:B------:R-:W-:Y:S01]  /*0d50*/  LEA.HI R12, P6, R11, R10, RZ, 0x1 ;  /* 0x0000000a0b0c7211 */ /* 0x000fe200078d08ff */
[----:B------:R-:W-:-:S04]  /*0d60*/  IMAD.WIDE.U32 R14, R14, 0x1, RZ ;  /* 0x000000010e0e7825 */ /* 0x000fc800078e00ff */
[----:B------:R-:W-:Y:S02]  /*0d70*/  IMAD.X R17, RZ, RZ, R11, P6 ;  /* 0x000000ffff117224 */ /* 0x000fe400030e060b */
[----:B------:R-:W-:-:S04]  /*0d80*/  IMAD.IADD R15, R15, 0x1, R13 ;  /* 0x000000010f0f7824 */ /* 0x000fc800078e020d */
[----:B------:R-:W-:Y:S05]  /*0d90*/  @!P5 BRA `(.L_x_1513) ;  /* 0x00000000006cd947 */ /* 0x000fea0003800000 */
[----:B------:R-:W-:Y:S01]  /*0da0*/  IMAD.IADD R11, R19, 0x1, R27 ;  /* 0x00000001130b7824 */ /* 0x000fe200078e021b */
[--C-:B------:R-:W-:Y:S01]  /*0db0*/  SHF.R.S64 R13, R12, 0x1, R17.reuse ;  /* 0x000000010c0d7819 */ /* 0x100fe20000001011 */
[----:B------:R-:W-:Y:S01]  /*0dc0*/  IMAD.MOV.U32 R10, RZ, RZ, R18 ;  /* 0x000000ffff0a7224 */ /* 0x000fe200078e0012 */
[----:B------:R-:W-:-:S07]  /*0dd0*/  SHF.R.S32.HI R16, RZ, 0x1, R17 ;  /* 0x00000001ff107819 */ /* 0x000fce0000011411 */
.L_x_1514:
        /* <DEDUP_REMOVED lines=8> */
[----:B------:R-:W-:Y:S02]  /*0e60*/  SEL R19, R11, RZ, !P5 ;  /* 0x000000ff0b137207 */ /* 0x000fe40006800000 */
[C---:B------:R-:W-:Y:S01]  /*0e70*/  SEL R18, R10.reuse, 0x1, !P5 ;  /* 0x000000010a127807 */ /* 0x040fe20006800000 */
[----:B------:R-:W-:Y:S01]  /*0e80*/  IMAD.WIDE.U32 R10, R10, R10, RZ ;  /* 0x0000000a0a0a7225 */ /* 0x000fe200078e00ff */
[----:B------:R-:W-:-:S02]  /*0e90*/  LEA.HI R12, P5, R16, R13, RZ, 0x1 ;  /* 0x0000000d100c7211 */ /* 0x000fc400078b08ff */
[----:B------:R-:W-:Y:S01]  /*0ea0*/  ISETP.GE.U32.AND.EX P4, PT, R26, RZ, PT, P4 ;  /* 0x000000ff1a00720c */ /* 0x000fe20003f86140 */
[----:B------:R-:W-:Y:S02]  /*0eb0*/  IMAD R19, R19, R14, RZ ;  /* 0x0000000e13137224 */ /* 0x000fe400078e02ff */
[----:B------:R-:W-:Y:S02]  /*0ec0*/  IMAD.IADD R11, R11, 0x1, R17 ;  /* 0x000000010b0b7824 */ /* 0x000fe400078e0211 */
[----:B------:R-:W-:Y:S02]  /*0ed0*/  IMAD R13, R15, R18, R19 ;  /* 0x000000120f0d7224 */ /* 0x000fe400078e0213 */
[----:B------:R-:W-:Y:S02]  /*0ee0*/  IMAD.X R19, RZ, RZ, R16, P5 ;  /* 0x000000ffff137224 */ /* 0x000fe400028e0610 */
[----:B------:R-:W-:-:S03]  /*0ef0*/  IMAD.WIDE.U32 R14, R18, R14, RZ ;  /* 0x0000000e120e7225 */ /* 0x000fc600078e00ff */
[----:B------:R-:W-:Y:S01]  /*0f00*/  SHF.R.S64 R12, R12, 0x1, R19 ;  /* 0x000000010c0c7819 */ /* 0x000fe20000001013 */
[----:B------:R-:W-:Y:S01]  /*0f10*/  IMAD.IADD R15, R15, 0x1, R13 ;  /* 0x000000010f0f7824 */ /* 0x000fe200078e020d */
[----:B------:R-:W-:-:S03]  /*0f20*/  SHF.R.S32.HI R16, RZ, 0x1, R19 ;  /* 0x00000001ff107819 */ /* 0x000fc60000011413 */
[----:B------:R-:W-:Y:S01]  /*0f30*/  IMAD.MOV.U32 R13, RZ, RZ, R12 ;  /* 0x000000ffff0d7224 */ /* 0x000fe200078e000c */
[----:B------:R-:W-:Y:S06]  /*0f40*/  @P4 BRA `(.L_x_1514) ;  /* 0xfffffffc00a44947 */ /* 0x000fec000383ffff */
.L_x_1513:
[----:B------:R-:W-:Y:S05]  /*0f50*/  BSYNC B1 ;  /* 0x0000000000017941 */ /* 0x000fea0003800000 */
.L_x_1512:
[----:B------:R-:W-:Y:S05]  /*0f60*/  BRA `(.L_x_1515) ;  /* 0x0000000c00b87947 */ /* 0x000fea0003800000 */
.L_x_1502:
[----:B-----5:R-:W-:Y:S01]  /*0f70*/  ISETP.GE.AND P4, PT, R13, RZ, PT ;  /* 0x000000ff0d00720c */ /* 0x020fe20003f86270 */
[----:B------:R-:W-:-:S12]  /*0f80*/  BSSY B1, `(.L_x_1516) ;  /* 0x000003a000017945 */ /* 0x000fd80003800000 */
[----:B------:R-:W-:Y:S05]  /*0f90*/  @!P4 BRA `(.L_x_1517) ;  /* 0x0000000000c8c947 */ /* 0x000fea0003800000 */
[----:B------:R-:W-:Y:S01]  /*0fa0*/  ISETP.NE.U32.AND P4, PT, R12, RZ, PT ;  /* 0x000000ff0c00720c */ /* 0x000fe20003f85070 */
[----:B------:R-:W-:Y:S01]  /*0fb0*/  BSSY B2, `(.L_x_1518) ;  /* 0x000002f000027945 */ /* 0x000fe20003800000 */
[----:B------:R-:W-:Y:S02]  /*0fc0*/  IMAD.MOV.U32 R2, RZ, RZ, 0x1 ;  /* 0x00000001ff027424 */ /* 0x000fe400078e00ff */
[----:B------:R-:W-:Y:S01]  /*0fd0*/  ISETP.NE.AND.EX P4, PT, R13, RZ, PT, P4 ;  /* 0x000000ff0d00720c */ /* 0x000fe20003f85340 */
[----:B------:R-:W-:-:S12]  /*0fe0*/  IMAD.MOV.U32 R3, RZ, RZ, RZ ;  /* 0x000000ffff037224 */ /* 0x000fd800078e00ff */
[----:B------:R-:W-:Y:S05]  /*0ff0*/  @!P4 BRA `(.L_x_1519) ;  /* 0x0000000000a8c947 */ /* 0x000fea0003800000 */
[C---:B------:R-:W-:Y:S02]  /*1000*/  IADD3 R3, P6, R12.reuse, 0x1, RZ ;  /* 0x000000010c037810 */ /* 0x040fe40007fde0ff */
[----:B------:R-:W-:Y:S02]  /*1010*/  LOP3.LUT R2, R12, 0x1, RZ, 0xc0, !PT ;  /* 0x000000010c027812 */ /* 0x000fe400078ec0ff */
[----:B------:R-:W-:Y:S01]  /*1020*/  ISETP.GE.U32.AND P5, PT, R3, 0x3, PT ;  /* 0x000000030300780c */ /* 0x000fe20003fa6070 */
[----:B------:R-:W-:Y:S01]  /*1030*/  IMAD.X R3, RZ, RZ, R13, P6 ;  /* 0x000000ffff037224 */ /* 0x000fe200030e060d */
[----:B------:R-:W-:Y:S01]  /*1040*/  ISETP.NE.U32.AND P4, PT, R2, 0x1, PT ;  /* 0x000000010200780c */ /* 0x000fe20003f85070 */
[----:B------:R-:W-:Y:S01]  /*1050*/  IMAD.MOV.U32 R2, RZ, RZ, 0x1 ;  /* 0x00000001ff027424 */ /* 0x000fe200078e00ff */
[----:B------:R-:W-:Y:S02]  /*1060*/  LEA.HI R12, P6, R13, R12, RZ, 0x1 ;  /* 0x0000000c0d0c7211 */ /* 0x000fe400078d08ff */
[----:B------:R-:W-:-:S02]  /*1070*/  ISETP.GE.U32.AND.EX P5, PT, R3, RZ, PT, P5 ;  /* 0x000000ff0300720c */ /* 0x000fc40003fa6150 */
[----:B------:R-:W-:-:S04]  /*1080*/  ISETP.NE.U32.AND.EX P4, PT, RZ, RZ, PT, P4 ;  /* 0x000000ffff00720c */ /* 0x000fc80003f85140 */
[----:B------:R-:W-:Y:S02]  /*1090*/  SEL R2, R2, 0xffffffff, P4 ;  /* 0xffffffff02027807 */ /* 0x000fe40002000000 */
[----:B------:R-:W-:-:S03]  /*10a0*/  SEL R5, RZ, 0xffffffff, P4 ;  /* 0xffffffffff057807 */ /* 0x000fc60002000000 */
[----:B------:R-:W-:-:S04]  /*10b0*/  IMAD.WIDE.U32 R2, R2, 0x1, RZ ;  /* 0x0000000102027825 */ /* 0x000fc800078e00ff */
[----:B------:R-:W-:Y:S02]  /*10c0*/  IMAD.IADD R3, R3, 0x1, R5 ;  /* 0x0000000103037824 */ /* 0x000fe400078e0205 */
[----:B------:R-:W-:Y:S01]  /*10d0*/  IMAD.X R5, RZ, RZ, R13, P6 ;  /* 0x000000ffff057224 */ /* 0x000fe200030e060d */
[----:B------:R-:W-:Y:S06]  /*10e0*/  @!P5 BRA `(.L_x_1519) ;  /* 0x00000000006cd947 */ /* 0x000fec0003800000 */
[--C-:B------:R-:W-:Y:S01]  /*10f0*/  SHF.R.S64 R13, R12, 0x1, R5.reuse ;  /* 0x000000010c0d7819 */ /* 0x100fe20000001005 */
[----:B------:R-:W-:Y:S01]  /*1100*/  IMAD.MOV.U32 R4, RZ, RZ, 0x1 ;  /* 0x00000001ff047424 */ /* 0x000fe200078e00ff */
[----:B------:R-:W-:Y:S01]  /*1110*/  SHF.R.S32.HI R18, RZ, 0x1, R5 ;  /* 0x00000001ff127819 */ /* 0x000fe20000011405 */
[----:B------:R-:W-:-:S07]  /*1120*/  IMAD.MOV.U32 R5, RZ, RZ, RZ ;  /* 0x000000ffff057224 */ /* 0x000fce00078e00ff */
.L_x_1520:
        /* <DEDUP_REMOVED lines=23> */
.L_x_1519:
[----:B------:R-:W-:Y:S05]  /*12a0*/  BSYNC B2 ;  /* 0x0000000000027941 */ /* 0x000fea0003800000 */
.L_x_1518:
[----:B------:R-:W-:Y:S05]  /*12b0*/  BRA `(.L_x_1521) ;  /* 0x0000000000187947 */ /* 0x000fea0003800000 */
.L_x_1517:
[----:B------:R-:W-:Y:S01]  /*12c0*/  LOP3.LUT R12, R12, 0x1, RZ, 0xc0, !PT ;  /* 0x000000010c0c7812 */ /* 0x000fe200078ec0ff */
[----:B------:R-:W-:-:S03]  /*12d0*/  IMAD.MOV.U32 R2, RZ, RZ, 0x1 ;  /* 0x00000001ff027424 */ /* 0x000fc600078e00ff */
[----:B------:R-:W-:-:S04]  /*12e0*/  ISETP.NE.U32.AND P4, PT, R12, 0x1, PT ;  /* 0x000000010c00780c */ /* 0x000fc80003f85070 */
[----:B------:R-:W-:-:S04]  /*12f0*/  ISETP.NE.U32.AND.EX P4, PT, RZ, RZ, PT, P4 ;  /* 0x000000ffff00720c */ /* 0x000fc80003f85140 */
[----:B------:R-:W-:Y:S02]  /*1300*/  SEL R2, R2, 0xffffffff, P4 ;  /* 0xffffffff02027807 */ /* 0x000fe40002000000 */
[----:B------:R-:W-:-:S07]  /*1310*/  SEL R3, RZ, 0xffffffff, P4 ;  /* 0xffffffffff037807 */ /* 0x000fce0002000000 */
.L_x_1521:
[----:B------:R-:W-:Y:S05]  /*1320*/  BSYNC B1 ;  /* 0x0000000000017941 */ /* 0x000fea0003800000 */
.L_x_1516:
[----:B------:R-:W-:Y:S01]  /*1330*/  ISETP.GE.AND P4, PT, R15, RZ, PT ;  /* 0x000000ff0f00720c */ /* 0x000fe20003f86270 */
        /* <DEDUP_REMOVED lines=27> */
.L_x_1526:
        /* <DEDUP_REMOVED lines=23> */
.L_x_1525:
[----:B------:R-:W-:Y:S05]  /*1660*/  BSYNC B2 ;  /* 0x0000000000027941 */ /* 0x000fea0003800000 */
.L_x_1524:
[----:B------:R-:W-:Y:S05]  /*1670*/  BRA `(.L_x_1527) ;  /* 0x0000000000187947 */ /* 0x000fea0003800000 */
.L_x_1523:
[----:B------:R-:W-:Y:S01]  /*1680*/  LOP3.LUT R14, R14, 0x1, RZ, 0xc0, !PT ;  /* 0x000000010e0e7812 */ /* 0x000fe200078ec0ff */
[----:B------:R-:W-:-:S03]  /*1690*/  IMAD.MOV.U32 R4, RZ, RZ, 0x1 ;  /* 0x00000001ff047424 */ /* 0x000fc600078e00ff */
[----:B------:R-:W-:-:S04]  /*16a0*/  ISETP.NE.U32.AND P4, PT, R14, 0x1, PT ;  /* 0x000000010e00780c */ /* 0x000fc80003f85070 */
[----:B------:R-:W-:-:S04]  /*16b0*/  ISETP.NE.U32.AND.EX P4, PT, RZ, RZ, PT, P4 ;  /* 0x000000ffff00720c */ /* 0x000fc80003f85140 */
[----:B------:R-:W-:Y:S02]  /*16c0*/  SEL R4, R4, 0xffffffff, P4 ;  /* 0xffffffff04047807 */ /* 0x000fe40002000000 */
[----:B------:R-:W-:-:S07]  /*16d0*/  SEL R5, RZ, 0xffffffff, P4 ;  /* 0xffffffffff057807 */ /* 0x000fce0002000000 */
.L_x_1527:
[----:B------:R-:W-:Y:S05]  /*16e0*/  BSYNC B1 ;  /* 0x0000000000017941 */ /* 0x000fea0003800000 */
.L_x_1522:
        /* <DEDUP_REMOVED lines=9> */
[----:B------:R-:W-:Y:S01]  /*1780*/  LOP3.LUT R12, R16, 0x1, RZ, 0xc0, !PT ;  /* 0x00000001100c7812 */ /* 0x000fe200078ec0ff */
[----:B------:R-:W-:-:S03]  /*1790*/  IMAD.MOV.U32 R24, RZ, RZ, 0x1 ;  /* 0x00000001ff187424 */ /* 0x000fc600078e00ff */
[----:B------:R-:W-:Y:S02]  /*17a0*/  ISETP.NE.U32.AND P4, PT, R12, 0x1, PT ;  /* 0x000000010c00780c */ /* 0x000fe40003f85070 */
[----:B------:R-:W-:Y:S02]  /*17b0*/  IADD3 R12, P6, R16, 0x1, RZ ;  /* 0x00000001100c7810 */ /* 0x000fe40007fde0ff */
[----:B------:R-:W-:Y:S02]  /*17c0*/  ISETP.NE.U32.AND.EX P4, PT, RZ, RZ, PT, P4 ;  /* 0x000000ffff00720c */ /* 0x000fe40003f85140 */
[----:B------:R-:W-:Y:S01]  /*17d0*/  ISETP.GE.U32.AND P5, PT, R12, 0x3, PT ;  /* 0x000000030c00780c */ /* 0x000fe20003fa6070 */
[----:B------:R-:W-:Y:S01]  /*17e0*/  IMAD.X R12, RZ, RZ, R17, P6 ;  /* 0x000000ffff0c7224 */ /* 0x000fe200030e0611 */
[----:B------:R-:W-:Y:S02]  /*17f0*/  SEL R24, R24, 0xffffffff, P4 ;  /* 0xffffffff18187807 */ /* 0x000fe40002000000 */
[----:B------:R-:W-:-:S02]  /*1800*/  LEA.HI R15, P6, R17, R16, RZ, 0x1 ;  /* 0x00000010110f7211 */ /* 0x000fc400078d08ff */
[----:B------:R-:W-:Y:S01]  /*1810*/  ISETP.GE.U32.AND.EX P5, PT, R12, RZ, PT, P5 ;  /* 0x000000ff0c00720c */ /* 0x000fe20003fa6150 */
[----:B------:R-:W-:Y:S01]  /*1820*/  IMAD.WIDE.U32 R24, R24, 0x1, RZ ;  /* 0x0000000118187825 */ /* 0x000fe200078e00ff */
[----:B------:R-:W-:-:S03]  /*1830*/  SEL R13, RZ, 0xffffffff, P4 ;  /* 0xffffffffff0d7807 */ /* 0x000fc60002000000 */
[----:B------:R-:W-:Y:S02]  /*1840*/  IMAD.X R16, RZ, RZ, R17, P6 ;  /* 0x000000ffff107224 */ /* 0x000fe400030e0611 */
[----:B------:R-:W-:-:S06]  /*1850*/  IMAD.IADD R25, R25, 0x1, R13 ;  /* 0x0000000119197824 */ /* 0x000fcc00078e020d */
[----:B------:R-:W-:Y:S05]  /*1860*/  @!P5 BRA `(.L_x_1531) ;  /* 0x00000000006cd947 */ /* 0x000fea0003800000 */
[--C-:B------:R-:W-:Y:S01]  /*1870*/  SHF.R.S64 R15, R15, 0x1, R16.reuse ;  /* 0x000000010f0f7819 */ /* 0x100fe20000001010 */
[----:B------:R-:W-:Y:S01]  /*1880*/  IMAD.MOV.U32 R12, RZ, RZ, 0x1 ;  /* 0x00000001ff0c7424 */ /* 0x000fe200078e00ff */
[----:B------:R-:W-:Y:S01]  /*1890*/  SHF.R.S32.HI R16, RZ, 0x1, R16 ;  /* 0x00000001ff107819 */ /* 0x000fe20000011410 */
[----:B------:R-:W-:-:S07]  /*18a0*/  IMAD.MOV.U32 R13, RZ, RZ, RZ ;  /* 0x000000ffff0d7224 */ /* 0x000fce00078e00ff */
.L_x_1532:
        /* <DEDUP_REMOVED lines=23> */
.L_x_1531:
[----:B------:R-:W-:Y:S05]  /*1a20*/  BSYNC B2 ;  /* 0x0000000000027941 */ /* 0x000fea0003800000 */
.L_x_1530:
[----:B------:R-:W-:Y:S05]  /*1a30*/  BRA `(.L_x_1533) ;  /* 0x0000000000187947 */ /* 0x000fea0003800000 */
.L_x_1529:
[----:B------:R-:W-:Y:S01]  /*1a40*/  LOP3.LUT R16, R16, 0x1, RZ, 0xc0, !PT ;  /* 0x0000000110107812 */ /* 0x000fe200078ec0ff */
[----:B------:R-:W-:-:S03]  /*1a50*/  IMAD.MOV.U32 R24, RZ, RZ, 0x1 ;  /* 0x00000001ff187424 */ /* 0x000fc600078e00ff */
[----:B------:R-:W-:-:S04]  /*1a60*/  ISETP.NE.U32.AND P4, PT, R16, 0x1, PT ;  /* 0x000000011000780c */ /* 0x000fc80003f85070 */
[----:B------:R-:W-:-:S04]  /*1a70*/  ISETP.NE.U32.AND.EX P4, PT, RZ, RZ, PT, P4 ;  /* 0x000000ffff00720c */ /* 0x000fc80003f85140 */
[----:B------:R-:W-:Y:S02]  /*1a80*/  SEL R24, R24, 0xffffffff, P4 ;  /* 0xffffffff18187807 */ /* 0x000fe40002000000 */
[----:B------:R-:W-:-:S07]  /*1a90*/  SEL R25, RZ, 0xffffffff, P4 ;  /* 0xffffffffff197807 */ /* 0x000fce0002000000 */
.L_x_1533:
[----:B------:R-:W-:Y:S05]  /*1aa0*/  BSYNC B1 ;  /* 0x0000000000017941 */ /* 0x000fea0003800000 */
.L_x_1528:
[----:B------:R-:W-:-:S13]  /*1ab0*/  ISETP.GE.AND P4, PT, R11, RZ, PT ;  /* 0x000000ff0b00720c */ /* 0x000fda0003f86270 */
        /* <DEDUP_REMOVED lines=26> */
.L_x_1537:
        /* <DEDUP_REMOVED lines=23> */
.L_x_1536:
[----:B------:R-:W-:Y:S05]  /*1dd0*/  BSYNC B1 ;  /* 0x0000000000017941 */ /* 0x000fea0003800000 */
.L_x_1535:
[----:B------:R-:W-:Y:S05]  /*1de0*/  BRA `(.L_x_1515) ;  /* 0x0000000000187947 */ /* 0x000fea0003800000 */
.L_x_1534:
[----:B------:R-:W-:Y:S01]  /*1df0*/  LOP3.LUT R10, R10, 0x1, RZ, 0xc0, !PT ;  /* 0x000000010a0a7812 */ /* 0x000fe200078ec0ff */
[----:B------:R-:W-:-:S03]  /*1e00*/  IMAD.MOV.U32 R14, RZ, RZ, 0x1 ;  /* 0x00000001ff0e7424 */ /* 0x000fc600078e00ff */
[----:B------:R-:W-:-:S04]  /*1e10*/  ISETP.NE.U32.AND P4, PT, R10, 0x1, PT ;  /* 0x000000010a00780c */ /* 0x000fc80003f85070 */
[----:B------:R-:W-:-:S04]  /*1e20*/  ISETP.NE.U32.AND.EX P4, PT, RZ, RZ, PT, P4 ;  /* 0x000000ffff00720c */ /* 0x000fc80003f85140 */
[----:B------:R-:W-:Y:S02]  /*1e30*/  SEL R14, R14, 0xffffffff, P4 ;  /* 0xffffffff0e0e7807 */ /* 0x000fe40002000000 */
[----:B------:R-:W-:-:S07]  /*1e40*/  SEL R15, RZ, 0xffffffff, P4 ;  /* 0xffffffffff0f7807 */ /* 0x000fce0002000000 */
.L_x_1515:
[----:B------:R-:W-:Y:S05]  /*1e50*/  BSYNC B0 ;  /* 0x0000000000007941 */ /* 0x000fea0003800000 */
.L_x_1501:
[----:B------:R-:W-:Y:S01]  /*1e60*/  @P0 LEA R16, P6, R23, UR8, 0x3 ;  /* 0x0000000817100c11 */ /* 0x000fe2000f8c18ff */
[----:B------:R-:W-:Y:S01]  /*1e70*/  UIMAD.WIDE.U32 UR4, UR11, 0x4, UR4 ;  /* 0x000000040b0478a5 */ /* 0x000fe2000f8e0004 */
[----:B------:R-:W-:Y:S02]  /*1e80*/  @P2 LEA R10, P5, R9, UR8, 0x3 ;  /* 0x00000008090a2c11 */ /* 0x000fe4000f8a18ff */
[----:B------:R-:W-:Y:S01]  /*1e90*/  @P3 LEA R12, P4, R7, UR8, 0x3 ;  /* 0x00000008070c3c11 */ /* 0x000fe2000f8818ff */
[----:B------:R-:W-:Y:S01]  /*1ea0*/  UISETP.LT.U32.AND UP1, UPT, UR4, UR14, UPT ;  /* 0x0000000e0400728c */ /* 0x000fe2000bf21070 */
[----:B------:R-:W-:Y:S01]  /*1eb0*/  @P0 LEA.HI.X R17, R23, UR9, R20, 0x3, P6 ;  /* 0x0000000917110c11 */ /* 0x000fe2000b0f1c14 */
[----:B------:R-:W-:Y:S01]  /*1ec0*/  UISETP.GE.U32.AND UP0, UPT, UR4, 0x10000, UPT ;  /* 0x000100000400788c */ /* 0x000fe2000bf06070 */
[----:B------:R-:W-:Y:S02]  /*1ed0*/  @P1 LEA R18, P6, R21, UR8, 0x3 ;  /* 0x0000000815121c11 */ /* 0x000fe4000f8c18ff */
[----:B------:R-:W-:Y:S01]  /*1ee0*/  @P2 LEA.HI.X R11, R9, UR9, R6, 0x3, P5 ;  /* 0x00000009090b2c11 */ /* 0x000fe2000a8f1c06 */
[----:B------:R0:W-:Y:S01]  /*1ef0*/  @P0 STG.E.64 desc[UR12][R16.64], R2 ;  /* 0x0000000210000986 */ /* 0x0001e2000c101b0c */
[----:B------:R-:W-:Y:S01]  /*1f00*/  @P3 LEA.HI.X R13, R7, UR9, R0, 0x3, P4 ;  /* 0x00000009070d3c11 */ /* 0x000fe2000a0f1c00 */
[----:B------:R-:W-:Y:S01]  /*1f10*/  UISETP.GE.U32.AND.EX UP0, UPT, UR5, URZ, UPT, UP0 ;  /* 0x0000003f0500728c */ /* 0x000fe2000bf06100 */
[----:B------:R-:W-:Y:S01]  /*1f20*/  @P1 LEA.HI.X R19, R21, UR9, R8, 0x3, P6 ;  /* 0x0000000915131c11 */ /* 0x000fe2000b0f1c08 */
[----:B------:R1:W-:Y:S01]  /*1f30*/  @P2 STG.E.64 desc[UR12][R10.64], R4 ;  /* 0x000000040a002986 */ /* 0x0003e2000c101b0c */
[----:B------:R-:W-:-:S03]  /*1f40*/  PLOP3.LUT P0, PT, PT, PT, UP1, 0x80, 0x0 ;  /* 0x000000000000781c */ /* 0x000fc60003f0f018 */
[----:B------:R1:W-:Y:S04]  /*1f50*/  @P3 STG.E.64 desc[UR12][R12.64], R24 ;  /* 0x000000180c003986 */ /* 0x0003e8000c101b0c */
[----:B------:R1:W-:Y:S01]  /*1f60*/  @P1 STG.E.64 desc[UR12][R18.64], R14 ;  /* 0x0000000e12001986 */ /* 0x0003e2000c101b0c */
[----:B------:R-:W-:Y:S01]  /*1f70*/  PLOP3.LUT P1, PT, PT, PT, UP0, 0x80, 0x0 ;  /* 0x000000000000781c */ /* 0x000fe20003f2f008 */
[----:B0-----:R-:W-:Y:S02]  /*1f80*/  IMAD.U32 R3, RZ, RZ, UR5 ;  /* 0x00000005ff037e24 */ /* 0x001fe4000f8e00ff */
[----:B------:R-:W-:-:S03]  /*1f90*/  IMAD.U32 R2, RZ, RZ, UR4 ;  /* 0x00000004ff027e24 */ /* 0x000fc6000f8e00ff */
[----:B------:R-:W-:-:S13]  /*1fa0*/  ISETP.LT.AND.EX P0, PT, R3, UR10, PT, P0 ;  /* 0x0000000a03007c0c */ /* 0x000fda000bf01300 */
[----:B-1----:R-:W-:Y:S05]  /*1fb0*/  @!P1 BRA P0, `(.L_x_1538) ;  /* 0xffffffe000949947 */ /* 0x002fea000003ffff */
[----:B------:R-:W-:Y:S05]  /*1fc0*/  EXIT ;  /* 0x000000000000794d */ /* 0x000fea0003800000 */
.L_x_1500:
[----:B------:R-:W0:Y:S01]  /*1fd0*/  S2R R0, SR_TID.X ;  /* 0x0000000000007919 */ /* 0x000e220000002100 */
[----:B------:R-:W1:Y:S01]  /*1fe0*/  LDC R10, c[0x0][RZ] ;  /* 0x00000000ff0a7b82 */ /* 0x000e620000000800 */
[----:B------:R-:W-:-:S07]  /*1ff0*/  CS2R R12, SRZ ;  /* 0x00000000000c7805 */ /* 0x000fce000001ff00 */
.L_x_1539:
[----:B0-----:R-:W-:Y:S01]  /*2000*/  IADD3 R3, P0, R0, R12, RZ ;  /* 0x0000000c00037210 */ /* 0x001fe20007f1e0ff */
[----:B-1----:R-:W-:-:S03]  /*2010*/  IMAD R2, R10, 0x3, RZ ;  /* 0x000000030a027824 */ /* 0x002fc600078e02ff */
[C---:B------:R-:W-:Y:S01]  /*2020*/  ISETP.GE.U32.AND P3, PT, R3.reuse, 0x10000, PT ;  /* 0x000100000300780c */ /* 0x040fe20003f66070 */
[--C-:B------:R-:W-:Y:S01]  /*2030*/  IMAD.X R4, RZ, RZ, R13.reuse, P0 ;  /* 0x000000ffff047224 */ /* 0x100fe200000e060d */
[CC--:B------:R-:W-:Y:S01]  /*2040*/  IADD3 R5, P1, R10.reuse, R3.reuse, RZ ;  /* 0x000000030a057210 */ /* 0x0c0fe20007f3e0ff */
[----:B------:R-:W-:Y:S01]  /*2050*/  IMAD.WIDE.U32 R12, R10, 0x4, R12 ;  /* 0x000000040a0c7825 */ /* 0x000fe200078e000c */
        /* <DEDUP_REMOVED lines=8> */
[----:B------:R-:W-:Y:S02]  /*20e0*/  ISETP.GE.U32.AND P6, PT, R9, 0x10000, PT ;  /* 0x000100000900780c */ /* 0x000fe40003fc6070 */
[----:B------:R-:W-:Y:S02]  /*20f0*/  ISETP.LT.AND.EX P2, PT, R4, UR10, !P3, P2 ;  /* 0x0000000a04007c0c */ /* 0x000fe4000df41320 */
[----:B------:R-:W-:Y:S02]  /*2100*/  ISETP.GE.U32.AND P3, PT, R11, 0x10000, PT ;  /* 0x000100000b00780c */ /* 0x000fe40003f66070 */
[----:B------:R-:W-:Y:S02]  /*2110*/  ISETP.LT.U32.AND P0, PT, R5, UR14, PT ;  /* 0x0000000e05007c0c */ /* 0x000fe4000bf01070 */
[----:B------:R-:W-:Y:S02]  /*2120*/  ISETP.GE.U32.AND.EX P4, PT, R14, RZ, PT, P4 ;  /* 0x000000ff0e00720c */ /* 0x000fe40003f86140 */
[----:B------:R-:W-:-:S02]  /*2130*/  ISETP.LT.U32.AND P1, PT, R9, UR14, PT ;  /* 0x0000000e09007c0c */ /* 0x000fc4000bf21070 */
[----:B------:R-:W-:Y:S02]  /*2140*/  ISETP.GE.U32.AND.EX P6, PT, R16, RZ, PT, P6 ;  /* 0x000000ff1000720c */ /* 0x000fe40003fc6160 */
[----:B------:R-:W-:Y:S01]  /*2150*/  ISETP.LT.U32.AND P5, PT, R11, UR14, PT ;  /* 0x0000000e0b007c0c */ /* 0x000fe2000bfa1070 */
[----:B------:R-:W-:Y:S01]  /*2160*/  @P2 IMAD.MOV.U32 R15, RZ, RZ, 0x0 ;  /* 0x00000000ff0f2424 */ /* 0x000fe200078e00ff */
[----:B------:R-:W-:Y:S02]  /*2170*/  ISETP.GE.U32.AND.EX P3, PT, R18, RZ, PT, P3 ;  /* 0x000000ff1200720c */ /* 0x000fe40003f66130 */
[----:B------:R-:W-:Y:S02]  /*2180*/  ISETP.LT.AND.EX P0, PT, R14, UR10, !P4, P0 ;  /* 0x0000000a0e007c0c */ /* 0x000fe4000e701300 */
[----:B------:R-:W-:Y:S02]  /*2190*/  ISETP.LT.AND.EX P1, PT, R16, UR10, !P6, P1 ;  /* 0x0000000a10007c0c */ /* 0x000fe4000f721310 */
[----:B------:R-:W-:-:S02]  /*21a0*/  ISETP.LT.AND.EX P3, PT, R18, UR10, !P3, P5 ;  /* 0x0000000a12007c0c */ /* 0x000fc4000df61350 */
[----:B------:R-:W-:-:S04]  /*21b0*/  @P2 LEA R6, P5, R3, UR8, 0x3 ;  /* 0x0000000803062c11 */ /* 0x000fc8000f8a18ff */
[----:B------:R-:W-:-:S03]  /*21c0*/  @P2 LEA.HI.X R7, R3, UR9, R4, 0x3, P5 ;  /* 0x0000000903072c11 */ /* 0x000fc6000a8f1c04 */
[----:B------:R-:W-:Y:S01]  /*21d0*/  @P0 LEA R2, P4, R5, UR8, 0x3 ;  /* 0x0000000805020c11 */ /* 0x000fe2000f8818ff */
[----:B------:R-:W-:Y:S01]  /*21e0*/  @P0 IMAD.MOV.U32 R17, RZ, RZ, 0x0 ;  /* 0x00000000ff110424 */ /* 0x000fe200078e00ff */
[----:B------:R-:W-:Y:S01]  /*21f0*/  @P1 LEA R8, P5, R9, UR8, 0x3 ;  /* 0x0000000809081c11 */ /* 0x000fe2000f8a18ff */
[----:B------:R-:W-:Y:S01]  /*2200*/  @P1 IMAD.MOV.U32 R19, RZ, RZ, 0x0 ;  /* 0x00000000ff131424 */ /* 0x000fe200078e00ff */
[----:B------:R-:W-:Y:S01]  /*2210*/  @P3 LEA R4, P6, R11, UR8, 0x3 ;  /* 0x000000080b043c11 */ /* 0x000fe2000f8c18ff */
[----:B------:R-:W-:Y:S01]  /*2220*/  @P3 IMAD.MOV.U32 R20, RZ, RZ, 0x1 ;  /* 0x00000001ff143424 */ /* 0x000fe200078e00ff */
[----:B------:R-:W-:Y:S01]  /*2230*/  @P0 LEA.HI.X R3, R5, UR9, R14, 0x3, P4 ;  /* 0x0000000905030c11 */ /* 0x000fe2000a0f1c0e */
[----:B------:R-:W-:Y:S01]  /*2240*/  @P2 IMAD.MOV.U32 R14, RZ, RZ, 0x1 ;  /* 0x00000001ff0e2424 */ /* 0x000fe200078e00ff */
[----:B------:R-:W-:Y:S01]  /*2250*/  @P1 LEA.HI.X R9, R9, UR9, R16, 0x3, P5 ;  /* 0x0000000909091c11 */ /* 0x000fe2000a8f1c10 */
[----:B------:R-:W-:Y:S01]  /*2260*/  @P0 IMAD.MOV.U32 R16, RZ, RZ, 0x1 ;  /* 0x00000001ff100424 */ /* 0x000fe200078e00ff */
[----:B------:R-:W-:Y:S01]  /*2270*/  @P3 LEA.HI.X R5, R11, UR9, R18, 0x3, P6 ;  /* 0x000000090b053c11 */ /* 0x000fe2000b0f1c12 */
[----:B------:R-:W-:Y:S01]  /*2280*/  @P1 IMAD.MOV.U32 R18, RZ, RZ, 0x1 ;  /* 0x00000001ff121424 */ /* 0x000fe200078e00ff */
[----:B------:R2:W-:Y:S01]  /*2290*/  @P2 STG.E.64 desc[UR12][R6.64], R14 ;  /* 0x0000000e06002986 */ /* 0x0005e2000c101b0c */
[----:B------:R-:W-:-:S03]  /*22a0*/  @P3 IMAD.MOV.U32 R21, RZ, RZ, 0x0 ;  /* 0x00000000ff153424 */ /* 0x000fc600078e00ff */
[----:B------:R2:W-:Y:S01]  /*22b0*/  @P0 STG.E.64 desc[UR12][R2.64], R16 ;  /* 0x0000001002000986 */ /* 0x0005e2000c101b0c */
[----:B------:R-:W-:-:S03]  /*22c0*/  ISETP.GE.U32.AND P0, PT, R12, 0x10000, PT ;  /* 0x000100000c00780c */ /* 0x000fc60003f06070 */
[----:B------:R2:W-:Y:S01]  /*22d0*/  @P1 STG.E.64 desc[UR12][R8.64], R18 ;  /* 0x0000001208001986 */ /* 0x0005e2000c101b0c */
[----:B------:R-:W-:Y:S02]  /*22e0*/  ISETP.LT.U32.AND P1, PT, R12, UR14, PT ;  /* 0x0000000e0c007c0c */ /* 0x000fe4000bf21070 */
[C---:B------:R-:W-:Y:S01]  /*22f0*/  ISETP.GE.U32.AND.EX P0, PT, R13.reuse, RZ, PT, P0 ;  /* 0x000000ff0d00720c */ /* 0x040fe20003f06100 */
[----:B------:R2:W-:Y:S01]  /*2300*/  @P3 STG.E.64 desc[UR12][R4.64], R20 ;  /* 0x0000001404003986 */ /* 0x0005e2000c101b0c */
[----:B------:R-:W-:-:S13]  /*2310*/  ISETP.LT.AND.EX P1, PT, R13, UR10, PT, P1 ;  /* 0x0000000a0d007c0c */ /* 0x000fda000bf21310 */
[----:B--2---:R-:W-:Y:S05]  /*2320*/  @!P0 BRA P1, `(.L_x_1539) ;  /* 0xfffffffc00348947 */ /* 0x004fea000083ffff */
[----:B------:R-:W-:Y:S05]  /*2330*/  EXIT ;  /* 0x000000000000794d */ /* 0x000fea0003800000 */
.L_x_1499:
[----:B------:R-:W0:Y:S02]  /*2340*/  S2R R3, SR_TID.X ;  /* 0x0000000000037919 */ /* 0x000e240000002100 */
[----:B0-----:R-:W-:-:S03]  /*2350*/  IMAD.WIDE.U32 R4, R3, 0x4, RZ ;  /* 0x0000000403047825 */ /* 0x001fc600078e00ff */
[----:B------:R-:W-:-:S04]  /*2360*/  ISETP.GE.U32.AND P0, PT, R4, UR14, PT ;  /* 0x0000000e04007c0c */ /* 0x000fc8000bf06070 */
[----:B------:R-:W-:-:S04]  /*2370*/  ISETP.GE.AND.EX P0, PT, R5, UR10, PT, P0 ;  /* 0x0000000a05007c0c */ /* 0x000fc8000bf06300 */
[----:B------:R-:W-:-:S13]  /*2380*/  ISETP.GT.U32.OR P0, PT, R3, 0x3fff, P0 ;  /* 0x00003fff0300780c */ /* 0x000fda0000704470 */
[----:B------:R-:W-:Y:S05]  /*2390*/  @P0 EXIT ;  /* 0x000000000000094d */ /* 0x000fea0003800000 */
[----:B------:R-:W0:Y:S01]  /*23a0*/  LDC.64 R4, c[0x0][0xe60] ;  /* 0x00039800ff047b82 */ /* 0x000e220000000a00 */
[----:B------:R-:W-:Y:S01]  /*23b0*/  ULDC UR4, c[0x0][0x0] ;  /* 0x0000000000047ab9 */ /* 0x000fe20000000800 */
[----:B------:R-:W-:Y:S01]  /*23c0*/  IMAD.MOV.U32 R0, RZ, RZ, RZ ;  /* 0x000000ffff007224 */ /* 0x000fe200078e00ff */
[----:B0-----:R-:W-:-:S04]  /*23d0*/  ISETP.NE.U32.AND P0, PT, R4, 0x1, PT ;  /* 0x000000010400780c */ /* 0x001fc80003f05070 */
[----:B------:R-:W-:-:S13]  /*23e0*/  ISETP.NE.AND.EX P0, PT, R5, RZ, PT, P0 ;  /* 0x000000ff0500720c */ /* 0x000fda0003f05300 */
[----:B------:R-:W-:Y:S05]  /*23f0*/  @!P0 BRA `(.L_x_1540) ;  /* 0x0000001c001c8947 */ /* 0x000fea0003800000 */
.L_x_1578:
[C---:B------:R-:W-:Y:S01]  /*2400*/  IMAD.SHL.U32 R17, R3.reuse, 0x20, RZ ;  /* 0x0000002003117824 */ /* 0x040fe200078e00ff */
[----:B------:R-:W-:Y:S01]  /*2410*/  SHF.L.U64.HI R21, R3, 0x5, R0 ;  /* 0x0000000503157819 */ /* 0x000fe20000010200 */
[----:B------:R-:W0:Y:S03]  /*2420*/  LDC.64 R12, c[0x0][0xe60] ;  /* 0x00039800ff0c7b82 */ /* 0x000e260000000a00 */
[----:B------:R-:W-:-:S04]  /*2430*/  IADD3 R14, P0, R17, UR6, RZ ;  /* 0x00000006110e7c10 */ /* 0x000fc8000ff1e0ff */
[----:B------:R-:W-:-:S05]  /*2440*/  IADD3.X R15, R21, UR7, RZ, P0, !PT ;  /* 0x00000007150f7c10 */ /* 0x000fca00087fe4ff */
[----:B------:R-:W2:Y:S04]  /*2450*/  LDG.E.128 R8, desc[UR12][R14.64+0x10] ;  /* 0x0000100c0e087981 */ /* 0x000ea8000c1e1d00 */
[----:B------:R1:W5:Y:S01]  /*2460*/  LDG.E.128 R4, desc[UR12][R14.64] ;  /* 0x0000000c0e047981 */ /* 0x000362000c1e1d00 */
[----:B------:R-:W-:Y:S01]  /*2470*/  BSSY B0, `(.L_x_1541) ;  /* 0x00001a9000007945 */ /* 0x000fe20003800000 */
[----:B0-----:R-:W-:-:S04]  /*2480*/  ISETP.NE.U32.AND P0, PT, R12, -0x1, PT ;  /* 0xffffffff0c00780c */ /* 0x001fc80003f05070 */
[----:B------:R-:W-:Y:S01]  /*2490*/  ISETP.NE.AND.EX P0, PT, R13, -0x1, PT, P0 ;  /* 0xffffffff0d00780c */ /* 0x000fe20003f05300 */
[----:B--2---:R-:W-:Y:S02]  /*24a0*/  IMAD.MOV.U32 R19, RZ, RZ, R8 ;  /* 0x000000ffff137224 */ /* 0x004fe400078e0008 */
[----:B------:R-:W-:-:S10]  /*24b0*/  IMAD.MOV.U32 R20, RZ, RZ, R9 ;  /* 0x000000ffff147224 */ /* 0x000fd400078e0009 */
[----:B-1----:R-:W-:Y:S05]  /*24c0*/  @!P0 BRA `(.L_x_1542) ;  /* 0x0000000800c88947 */ /* 0x002fea0003800000 */
[----:B-----5:R-:W-:Y:S01]  /*24d0*/  ISETP.GE.AND P0, PT, R5, RZ, PT ;  /* 0x000000ff0500720c */ /* 0x020fe20003f06270 */
[----:B------:R-:W-:Y:S01]  /*24e0*/  BSSY B1, `(.L_x_1543) ;  /* 0x0000028000017945 */ /* 0x000fe20003800000 */
[----:B------:R-:W-:Y:S01]  /*24f0*/  IMAD.MOV.U32 R16, RZ, RZ, RZ ;  /* 0x000000ffff107224 */ /* 0x000fe200078e00ff */
[----:B------:R-:W-:Y:S01]  /*2500*/  CS2R R14, SRZ ;  /* 0x00000000000e7805 */ /* 0x000fe2000001ff00 */
[----:B------:R-:W-:-:S09]  /*2510*/  IMAD.MOV.U32 R2, RZ, RZ, RZ ;  /* 0x000000ffff027224 */ /* 0x000fd200078e00ff */
        /* <DEDUP_REMOVED lines=11> */
.L_x_1545:
[----:B------:R-:W-:Y:S01]  /*25d0*/  LOP3.LUT R18, R4, 0x1, RZ, 0xc0, !PT ;  /* 0x0000000104127812 */ /* 0x000fe200078ec0ff */
[----:B------:R-:W-:-:S03]  /*25e0*/  IMAD R23, R9, R8, RZ ;  /* 0x0000000809177224 */ /* 0x000fc600078e02ff */
[----:B------:R-:W-:Y:S01]  /*25f0*/  ISETP.NE.U32.AND P0, PT, R18, 0x1, PT ;  /* 0x000000011200780c */ /* 0x000fe20003f05070 */
[----:B------:R-:W-:Y:S01]  /*2600*/  IMAD R23, R8, R9, R23 ;  /* 0x0000000908177224 */ /* 0x000fe200078e0217 */
[----:B------:R-:W-:Y:S02]  /*2610*/  IADD3 R18, P2, R4, 0x1, RZ ;  /* 0x0000000104127810 */ /* 0x000fe40007f5e0ff */
[----:B------:R-:W-:Y:S02]  /*2620*/  ISETP.NE.U32.AND.EX P0, PT, RZ, RZ, PT, P0 ;  /* 0x000000ffff00720c */ /* 0x000fe40003f05100 */
[----:B------:R-:W-:Y:S01]  /*2630*/  ISETP.GT.U32.AND P1, PT, R18, 0x2, PT ;  /* 0x000000021200780c */ /* 0x000fe20003f24070 */
[----:B------:R-:W-:Y:S01]  /*2640*/  IMAD.X R22, RZ, RZ, R5, P2 ;  /* 0x000000ffff167224 */ /* 0x000fe200010e0605 */
[----:B------:R-:W-:Y:S02]  /*2650*/  SEL R25, R9, RZ, !P0 ;  /* 0x000000ff09197207 */ /* 0x000fe40004000000 */
[C---:B------:R-:W-:Y:S01]  /*2660*/  SEL R27, R8.reuse, 0x1, !P0 ;  /* 0x00000001081b7807 */ /* 0x040fe20004000000 */
[----:B------:R-:W-:Y:S01]  /*2670*/  IMAD.WIDE.U32 R8, R8, R8, RZ ;  /* 0x0000000808087225 */ /* 0x000fe200078e00ff */
[----:B------:R-:W-:-:S02]  /*2680*/  LEA.HI R18, P2, R5, R4, RZ, 0x1 ;  /* 0x0000000405127211 */ /* 0x000fc400078508ff */
[----:B------:R-:W-:Y:S01]  /*2690*/  ISETP.GT.U32.AND.EX P0, PT, R22, RZ, PT, P1 ;  /* 0x000000ff1600720c */ /* 0x000fe20003f04110 */
[-C--:B------:R-:W-:Y:S02]  /*26a0*/  IMAD R25, R25, R14.reuse, RZ ;  /* 0x0000000e19197224 */ /* 0x080fe400078e02ff */
[----:B------:R-:W-:Y:S02]  /*26b0*/  IMAD.IADD R9, R9, 0x1, R23 ;  /* 0x0000000109097824 */ /* 0x000fe400078e0217 */
[----:B------:R-:W-:Y:S02]  /*26c0*/  IMAD R29, R2, R27, R25 ;  /* 0x0000001b021d7224 */ /* 0x000fe400078e0219 */
[----:B------:R-:W-:Y:S02]  /*26d0*/  IMAD.X R25, RZ, RZ, R5, P2 ;  /* 0x000000ffff197224 */ /* 0x000fe400010e0605 */
[----:B------:R-:W-:-:S03]  /*26e0*/  IMAD.WIDE.U32 R4, R27, R14, RZ ;  /* 0x0000000e1b047225 */ /* 0x000fc600078e00ff */
[--C-:B------:R-:W-:Y:S01]  /*26f0*/  SHF.R.S64 R18, R18, 0x1, R25.reuse ;  /* 0x0000000112127819 */ /* 0x100fe20000001019 */
[----:B------:R-:W-:Y:S01]  /*2700*/  IMAD.MOV.U32 R14, RZ, RZ, R4 ;  /* 0x000000ffff0e7224 */ /* 0x000fe200078e0004 */
[----:B------:R-:W-:Y:S01]  /*2710*/  SHF.R.S32.HI R22, RZ, 0x1, R25 ;  /* 0x00000001ff167819 */ /* 0x000fe20000011419 */
[----:B------:R-:W-:Y:S02]  /*2720*/  IMAD.IADD R2, R5, 0x1, R29 ;  /* 0x0000000105027824 */ /* 0x000fe400078e021d */
[----:B------:R-:W-:Y:S02]  /*2730*/  IMAD.MOV.U32 R4, RZ, RZ, R18 ;  /* 0x000000ffff047224 */ /* 0x000fe400078e0012 */
[----:B------:R-:W-:Y:S01]  /*2740*/  IMAD.MOV.U32 R5, RZ, RZ, R22 ;  /* 0x000000ffff057224 */ /* 0x000fe200078e0016 */
[----:B------:R-:W-:Y:S06]  /*2750*/  @P0 BRA `(.L_x_1545) ;  /* 0xfffffffc009c0947 */ /* 0x000fec000383ffff */
.L_x_1544:
[----:B------:R-:W-:Y:S05]  /*2760*/  BSYNC B1 ;  /* 0x0000000000017941 */ /* 0x000fea0003800000 */
.L_x_1543:
        /* <DEDUP_REMOVED lines=13> */
.L_x_1548:
[C---:B------:R-:W-:Y:S02]  /*2840*/  LOP3.LUT R8, R6.reuse, 0x1, RZ, 0xc0, !PT ;  /* 0x0000000106087812 */ /* 0x040fe400078ec0ff */
[----:B------:R-:W-:Y:S02]  /*2850*/  IADD3 R9, P3, R6, 0x1, RZ ;  /* 0x0000000106097810 */ /* 0x000fe40007f7e0ff */
[----:B------:R-:W-:Y:S01]  /*2860*/  ISETP.NE.U32.AND P0, PT, R8, 0x1, PT ;  /* 0x000000010800780c */ /* 0x000fe20003f05070 */
[----:B------:R-:W-:Y:S01]  /*2870*/  IMAD R8, R5, R4, RZ ;  /* 0x0000000405087224 */ /* 0x000fe200078e02ff */
[----:B------:R-:W-:Y:S01]  /*2880*/  ISETP.GT.U32.AND P1, PT, R9, 0x2, PT ;  /* 0x000000020900780c */ /* 0x000fe20003f24070 */
[----:B------:R-:W-:Y:S01]  /*2890*/  IMAD.X R22, RZ, RZ, R7, P3 ;  /* 0x000000ffff167224 */ /* 0x000fe200018e0607 */
[----:B------:R-:W-:Y:S01]  /*28a0*/  ISETP.NE.U32.AND.EX P0, PT, RZ, RZ, PT, P0 ;  /* 0x000000ffff00720c */ /* 0x000fe20003f05100 */
[----:B------:R-:W-:Y:S01]  /*28b0*/  IMAD R23, R4, R5, R8 ;  /* 0x0000000504177224 */ /* 0x000fe200078e0208 */
[----:B------:R-:W-:-:S02]  /*28c0*/  LEA.HI R8, P2, R7, R6, RZ, 0x1 ;  /* 0x0000000607087211 */ /* 0x000fc400078508ff */
[----:B------:R-:W-:Y:S02]  /*28d0*/  SEL R9, R5, RZ, !P0 ;  /* 0x000000ff05097207 */ /* 0x000fe40004000000 */
[C---:B------:R-:W-:Y:S01]  /*28e0*/  SEL R6, R4.reuse, 0x1, !P0 ;  /* 0x0000000104067807 */ /* 0x040fe20004000000 */
[----:B------:R-:W-:Y:S01]  /*28f0*/  IMAD.WIDE.U32 R4, R4, R4, RZ ;  /* 0x0000000404047225 */ /* 0x000fe200078e00ff */
[----:B------:R-:W-:-:S03]  /*2900*/  ISETP.GT.U32.AND.EX P0, PT, R22, RZ, PT, P1 ;  /* 0x000000ff1600720c */ /* 0x000fc60003f04110 */
[----:B------:R-:W-:Y:S02]  /*2910*/  IMAD R18, R9, R16, RZ ;  /* 0x0000001009127224 */ /* 0x000fe400078e02ff */
[----:B------:R-:W-:Y:S02]  /*2920*/  IMAD.X R9, RZ, RZ, R7, P2 ;  /* 0x000000ffff097224 */ /* 0x000fe400010e0607 */
[----:B------:R-:W-:Y:S02]  /*2930*/  IMAD R15, R15, R6, R18 ;  /* 0x000000060f0f7224 */ /* 0x000fe400078e0212 */
[----:B------:R-:W-:Y:S01]  /*2940*/  IMAD.WIDE.U32 R6, R6, R16, RZ ;  /* 0x0000001006067225 */ /* 0x000fe200078e00ff */
[--C-:B------:R-:W-:Y:S02]  /*2950*/  SHF.R.S64 R8, R8, 0x1, R9.reuse ;  /* 0x0000000108087819 */ /* 0x100fe40000001009 */
[----:B------:R-:W-:Y:S01]  /*2960*/  SHF.R.S32.HI R9, RZ, 0x1, R9 ;  /* 0x00000001ff097819 */ /* 0x000fe20000011409 */
[----:B------:R-:W-:-:S02]  /*2970*/  IMAD.MOV.U32 R16, RZ, RZ, R6 ;  /* 0x000000ffff107224 */ /* 0x000fc400078e0006 */
[----:B------:R-:W-:Y:S02]  /*2980*/  IMAD.IADD R15, R7, 0x1, R15 ;  /* 0x00000001070f7824 */ /* 0x000fe400078e020f */
[----:B------:R-:W-:Y:S02]  /*2990*/  IMAD.IADD R5, R5, 0x1, R23 ;  /* 0x0000000105057824 */ /* 0x000fe400078e0217 */
[----:B------:R-:W-:Y:S02]  /*29a0*/  IMAD.MOV.U32 R6, RZ, RZ, R8 ;  /* 0x000000ffff067224 */ /* 0x000fe400078e0008 */
[----:B------:R-:W-:Y:S01]  /*29b0*/  IMAD.MOV.U32 R7, RZ, RZ, R9 ;  /* 0x000000ffff077224 */ /* 0x000fe200078e0009 */
[----:B------:R-:W-:Y:S06]  /*29c0*/  @P0 BRA `(.L_x_1548) ;  /* 0xfffffffc009c0947 */ /* 0x000fec000383ffff */
.L_x_1547:
[----:B------:R-:W-:Y:S05]  /*29d0*/  BSYNC B1 ;  /* 0x0000000000017941 */ /* 0x000fea0003800000 */
.L_x_1546:
[----:B------:R-:W-:Y:S01]  /*29e0*/  ISETP.GE.AND P0, PT, R20, RZ, PT ;  /* 0x000000ff1400720c */ /* 0x000fe20003f06270 */
[----:B------:R-:W-:Y:S01]  /*29f0*/  BSSY B1, `(.L_x_1549) ;  /* 0x0000026000017945 */ /* 0x000fe20003800000 */
[----:B------:R-:W-:Y:S01]  /*2a00*/  CS2R R22, SRZ ;  /* 0x0000000000167805 */ /* 0x000fe2000001ff00 */
[----:B------:R-:W-:Y:S02]  /*2a10*/  IMAD.MOV.U32 R25, RZ, RZ, RZ ;  /* 0x000000ffff197224 */ /* 0x000fe400078e00ff */
[----:B------:R-:W-:-:S08]  /*2a20*/  IMAD.MOV.U32 R18, RZ, RZ, RZ ;  /* 0x000000ffff127224 */ /* 0x000fd000078e00ff */
        /* <DEDUP_REMOVED lines=11> */
.L_x_1551:
        /* <DEDUP_REMOVED lines=14> */
[----:B------:R-:W-:-:S04]  /*2bc0*/  IMAD.WIDE.U32 R18, R8, R18, RZ ;  /* 0x0000001208127225 */ /* 0x000fc800078e00ff */
[----:B------:R-:W-:Y:S02]  /*2bd0*/  IMAD R23, R23, R8, R9 ;  /* 0x0000000817177224 */ /* 0x000fe400078e0209 */
[----:B------:R-:W-:Y:S02]  /*2be0*/  IMAD.X R9, RZ, RZ, R20, P2 ;  /* 0x000000ffff097224 */ /* 0x000fe400010e0614 */
[----:B------:R-:W-:Y:S02]  /*2bf0*/  IMAD.IADD R23, R19, 0x1, R23 ;  /* 0x0000000113177824 */ /* 0x000fe400078e0217 */
[----:B------:R-:W-:Y:S01]  /*2c00*/  IMAD.IADD R5, R5, 0x1, R7 ;  /* 0x0000000105057824 */ /* 0x000fe200078e0207 */
[--C-:B------:R-:W-:Y:S02]  /*2c10*/  SHF.R.S64 R6, R6, 0x1, R9.reuse ;  /* 0x0000000106067819 */ /* 0x100fe40000001009 */
[----:B------:R-:W-:-:S03]  /*2c20*/  SHF.R.S32.HI R20, RZ, 0x1, R9 ;  /* 0x00000001ff147819 */ /* 0x000fc60000011409 */
[----:B------:R-:W-:Y:S01]  /*2c30*/  IMAD.MOV.U32 R19, RZ, RZ, R6 ;  /* 0x000000ffff137224 */ /* 0x000fe200078e0006 */
[----:B------:R-:W-:Y:S06]  /*2c40*/  @P0 BRA `(.L_x_1551) ;  /* 0xfffffffc00a40947 */ /* 0x000fec000383ffff */
.L_x_1550:
[----:B------:R-:W-:Y:S05]  /*2c50*/  BSYNC B1 ;  /* 0x0000000000017941 */ /* 0x000fea0003800000 */
.L_x_1549:
        /* <DEDUP_REMOVED lines=16> */
[----:B------:R-:W-:Y:S02]  /*2d60*/  SEL R4, R12, 0x1, !P0 ;  /* 0x000000010c047807 */ /* 0x000fe40004000000 */
[----:B------:R-:W-:-:S02]  /*2d70*/  LEA.HI R6, P2, R11, R10, RZ, 0x1 ;  /* 0x0000000a0b067211 */ /* 0x000fc400078508ff */
[----:B------:R-:W-:Y:S01]  /*2d80*/  ISETP.GE.U32.AND.EX P1, PT, R5, RZ, PT, P1 ;  /* 0x000000ff0500720c */ /* 0x000fe20003f26110 */
[----:B------:R-:W-:Y:S01]  /*2d90*/  IMAD.WIDE.U32 R4, R4, 0x1, RZ ;  /* 0x0000000104047825 */ /* 0x000fe200078e00ff */
[----:B------:R-:W-:-:S03]  /*2da0*/  SEL R25, R13, RZ, !P0 ;  /* 0x000000ff0d197207 */ /* 0x000fc60004000000 */
[----:B------:R-:W-:Y:S02]  /*2db0*/  IMAD.X R7, RZ, RZ, R11, P2 ;  /* 0x000000ffff077224 */ /* 0x000fe400010e060b */
[----:B------:R-:W-:Y:S02]  /*2dc0*/  IMAD.IADD R25, R5, 0x1, R25 ;  /* 0x0000000105197824 */ /* 0x000fe400078e0219 */
[----:B------:R-:W-:Y:S02]  /*2dd0*/  IMAD.MOV.U32 R22, RZ, RZ, R4 ;  /* 0x000000ffff167224 */ /* 0x000fe400078e0004 */
[----:B------:R-:W-:Y:S02]  /*2de0*/  IMAD.WIDE.U32 R12, R12, R12, RZ ;  /* 0x0000000c0c0c7225 */ /* 0x000fe400078e00ff */
[----:B------:R-:W-:Y:S05]  /*2df0*/  @!P1 BRA `(.L_x_1553) ;  /* 0x0000000000749947 */ /* 0x000fea0003800000 */
[----:B------:R-:W-:Y:S01]  /*2e00*/  SHF.R.S64 R6, R6, 0x1, R7 ;  /* 0x0000000106067819 */ /* 0x000fe20000001007 */
[----:B------:R-:W-:Y:S01]  /*2e10*/  IMAD.IADD R5, R13, 0x1, R9 ;  /* 0x000000010d057824 */ /* 0x000fe200078e0209 */
[----:B------:R-:W-:Y:S01]  /*2e20*/  SHF.R.S32.HI R7, RZ, 0x1, R7 ;  /* 0x00000001ff077819 */ /* 0x000fe20000011407 */
[----:B------:R-:W-:-:S07]  /*2e30*/  IMAD.MOV.U32 R4, RZ, RZ, R12 ;  /* 0x000000ffff047224 */ /* 0x000fce00078e000c */
.L_x_1554:
[C---:B------:R-:W-:Y:S02]  /*2e40*/  LOP3.LUT R8, R6.reuse, 0x1, RZ, 0xc0, !PT ;  /* 0x0000000106087812 */ /* 0x040fe400078ec0ff */
[----:B------:R-:W-:Y:S02]  /*2e50*/  IADD3 R10, P2, R6, 0x1, RZ ;  /* 0x00000001060a7810 */ /* 0x000fe40007f5e0ff */
[----:B------:R-:W-:Y:S01]  /*2e60*/  ISETP.NE.U32.AND P0, PT, R8, 0x1, PT ;  /* 0x000000010800780c */ /* 0x000fe20003f05070 */
[----:B------:R-:W-:Y:S01]  /*2e70*/  IMAD R8, R5, R4, RZ ;  /* 0x0000000405087224 */ /* 0x000fe200078e02ff */
[----:B------:R-:W-:Y:S01]  /*2e80*/  ISETP.GE.U32.AND P1, PT, R10, 0x3, PT ;  /* 0x000000030a00780c */ /* 0x000fe20003f26070 */
[----:B------:R-:W-:Y:S01]  /*2e90*/  IMAD.X R12, RZ, RZ, R7, P2 ;  /* 0x000000ffff0c7224 */ /* 0x000fe200010e0607 */
[----:B------:R-:W-:Y:S01]  /*2ea0*/  ISETP.NE.U32.AND.EX P0, PT, RZ, RZ, PT, P0 ;  /* 0x000000ffff00720c */ /* 0x000fe20003f05100 */
[----:B------:R-:W-:Y:S01]  /*2eb0*/  IMAD R11, R4, R5, R8 ;  /* 0x00000005040b7224 */ /* 0x000fe200078e0208 */
[----:B------:R-:W-:-:S02]  /*2ec0*/  LEA.HI R8, P2, R7, R6, RZ, 0x1 ;  /* 0x0000000607087211 */ /* 0x000fc400078508ff */
[----:B------:R-:W-:Y:S02]  /*2ed0*/  SEL R9, R5, RZ, !P0 ;  /* 0x000000ff05097207 */ /* 0x000fe40004000000 */
[C---:B------:R-:W-:Y:S01]  /*2ee0*/  SEL R10, R4.reuse, 0x1, !P0 ;  /* 0x00000001040a7807 */ /* 0x040fe20004000000 */
[----:B------:R-:W-:Y:S01]  /*2ef0*/  IMAD.WIDE.U32 R4, R4, R4, RZ ;  /* 0x0000000404047225 */ /* 0x000fe200078e00ff */
[----:B------:R-:W-:-:S03]  /*2f00*/  ISETP.GE.U32.AND.EX P0, PT, R12, RZ, PT, P1 ;  /* 0x000000ff0c00720c */ /* 0x000fc60003f06110 */
[----:B------:R-:W-:Y:S02]  /*2f10*/  IMAD R9, R9, R22, RZ ;  /* 0x0000001609097224 */ /* 0x000fe400078e02ff */
        /* <DEDUP_REMOVED lines=11> */
.L_x_1553:
[----:B------:R-:W-:Y:S05]  /*2fd0*/  BSYNC B1 ;  /* 0x0000000000017941 */ /* 0x000fea0003800000 */
.L_x_1552:
[----:B------:R-:W-:Y:S05]  /*2fe0*/  BRA `(.L_x_1555) ;  /* 0x0000000c00c47947 */ /* 0x000fea0003800000 */
.L_x_1542:
        /* <DEDUP_REMOVED lines=17> */
[----:B------:R-:W-:-:S02]  /*3100*/  SEL R9, RZ, 0xffffffff, P0 ;  /* 0xffffffffff097807 */ /* 0x000fc40000000000 */
[----:B------:R-:W-:Y:S01]  /*3110*/  ISETP.GE.U32.AND.EX P1, PT, R2, RZ, PT, P1 ;  /* 0x000000ff0200720c */ /* 0x000fe20003f26110 */
[----:B------:R-:W-:Y:S01]  /*3120*/  IMAD.WIDE.U32 R14, R14, 0x1, RZ ;  /* 0x000000010e0e7825 */ /* 0x000fe200078e00ff */
[----:B------:R-:W-:-:S03]  /*3130*/  LEA.HI R4, P2, R5, R4, RZ, 0x1 ;  /* 0x0000000405047211 */ /* 0x000fc600078508ff */
[----:B------:R-:W-:Y:S02]  /*3140*/  IMAD.IADD R2, R15, 0x1, R9 ;  /* 0x000000010f027824 */ /* 0x000fe400078e0209 */
[----:B------:R-:W-:-:S06]  /*3150*/  IMAD.X R9, RZ, RZ, R5, P2 ;  /* 0x000000ffff097224 */ /* 0x000fcc00010e0605 */
[----:B------:R-:W-:Y:S05]  /*3160*/  @!P1 BRA `(.L_x_1559) ;  /* 0x0000000000689947 */ /* 0x000fea0003800000 */
[--C-:B------:R-:W-:Y:S01]  /*3170*/  SHF.R.S64 R5, R4, 0x1, R9.reuse ;  /* 0x0000000104057819 */ /* 0x100fe20000001009 */
[----:B------:R-:W-:Y:S01]  /*3180*/  IMAD.MOV.U32 R4, RZ, RZ, 0x1 ;  /* 0x00000001ff047424 */ /* 0x000fe200078e00ff */
[----:B------:R-:W-:Y:S01]  /*3190*/  SHF.R.S32.HI R8, RZ, 0x1, R9 ;  /* 0x00000001ff087819 */ /* 0x000fe20000011409 */
[----:B------:R-:W-:-:S07]  /*31a0*/  IMAD.MOV.U32 R13, RZ, RZ, RZ ;  /* 0x000000ffff0d7224 */ /* 0x000fce00078e00ff */
.L_x_1560:
[----:B------:R-:W-:Y:S01]  /*31b0*/  LOP3.LUT R9, R5, 0x1, RZ, 0xc0, !PT ;  /* 0x0000000105097812 */ /* 0x000fe200078ec0ff */
[----:B------:R-:W-:Y:S01]  /*31c0*/  IMAD R12, R13, R4, RZ ;  /* 0x000000040d0c7224 */ /* 0x000fe200078e02ff */
[----:B------:R-:W-:Y:S02]  /*31d0*/  IADD3 R15, P2, R5, 0x1, RZ ;  /* 0x00000001050f7810 */ /* 0x000fe40007f5e0ff */
[----:B------:R-:W-:Y:S02]  /*31e0*/  ISETP.NE.U32.AND P0, PT, R9, 0x1, PT ;  /* 0x000000010900780c */ /* 0x000fe40003f05070 */
[----:B------:R-:W-:Y:S01]  /*31f0*/  ISETP.GE.U32.AND P1, PT, R15, 0x3, PT ;  /* 0x000000030f00780c */ /* 0x000fe20003f26070 */
[----:B------:R-:W-:Y:S01]  /*3200*/  IMAD.X R16, RZ, RZ, R8, P2 ;  /* 0x000000ffff107224 */ /* 0x000fe200010e0608 */
[----:B------:R-:W-:-:S04]  /*3210*/  ISETP.NE.U32.AND.EX P0, PT, RZ, RZ, PT, P0 ;  /* 0x000000ffff00720c */ /* 0x000fc80003f05100 */
[----:B------:R-:W-:Y:S01]  /*3220*/  SEL R9, R13, RZ, !P0 ;  /* 0x000000ff0d097207 */ /* 0x000fe20004000000 */
[C---:B------:R-:W-:Y:S01]  /*3230*/  IMAD R13, R4.reuse, R13, R12 ;  /* 0x0000000d040d7224 */ /* 0x040fe200078e020c */
[----:B------:R-:W-:Y:S02]  /*3240*/  SEL R15, R4, 0x1, !P0 ;  /* 0x00000001040f7807 */ /* 0x000fe40004000000 */
[----:B------:R-:W-:Y:S01]  /*3250*/  ISETP.GE.U32.AND.EX P0, PT, R16, RZ, PT, P1 ;  /* 0x000000ff1000720c */ /* 0x000fe20003f06110 */
[----:B------:R-:W-:Y:S01]  /*3260*/  IMAD R12, R9, R14, RZ ;  /* 0x0000000e090c7224 */ /* 0x000fe200078e02ff */
[----:B------:R-:W-:Y:S01]  /*3270*/  LEA.HI R9, P2, R8, R5, RZ, 0x1 ;  /* 0x0000000508097211 */ /* 0x000fe200078508ff */
[----:B------:R-:W-:-:S04]  /*3280*/  IMAD.WIDE.U32 R4, R4, R4, RZ ;  /* 0x0000000404047225 */ /* 0x000fc800078e00ff */
[----:B------:R-:W-:Y:S02]  /*3290*/  IMAD.X R8, RZ, RZ, R8, P2 ;  /* 0x000000ffff087224 */ /* 0x000fe400010e0608 */
[----:B------:R-:W-:Y:S02]  /*32a0*/  IMAD R23, R2, R15, R12 ;  /* 0x0000000f02177224 */ /* 0x000fe400078e020c */
[----:B------:R-:W-:-:S04]  /*32b0*/  IMAD.WIDE.U32 R14, R15, R14, RZ ;  /* 0x0000000e0f0e7225 */ /* 0x000fc800078e00ff */
[----:B------:R-:W-:Y:S01]  /*32c0*/  IMAD.IADD R13, R5, 0x1, R13 ;  /* 0x00000001050d7824 */ /* 0x000fe200078e020d */
[--C-:B------:R-:W-:Y:S01]  /*32d0*/  SHF.R.S64 R5, R9, 0x1, R8.reuse ;  /* 0x0000000109057819 */ /* 0x100fe20000001008 */
[----:B------:R-:W-:Y:S01]  /*32e0*/  IMAD.IADD R2, R15, 0x1, R23 ;  /* 0x000000010f027824 */ /* 0x000fe200078e0217 */
[----:B------:R-:W-:Y:S01]  /*32f0*/  SHF.R.S32.HI R8, RZ, 0x1, R8 ;  /* 0x00000001ff087819 */ /* 0x000fe20000011408 */
[----:B------:R-:W-:Y:S06]  /*3300*/  @P0 BRA `(.L_x_1560) ;  /* 0xfffffffc00a80947 */ /* 0x000fec000383ffff */
.L_x_1559:
[----:B------:R-:W-:Y:S05]  /*3310*/  BSYNC B2 ;  /* 0x0000000000027941 */ /* 0x000fea0003800000 */
.L_x_1558:
[----:B------:R-:W-:Y:S05]  /*3320*/  BRA `(.L_x_1561) ;  /* 0x0000000000187947 */ /* 0x000fea0003800000 */
.L_x_1557:
[----:B------:R-:W-:Y:S01]  /*3330*/  LOP3.LUT R4, R4, 0x1, RZ, 0xc0, !PT ;  /* 0x0000000104047812 */ /* 0x000fe200078ec0ff */
[----:B------:R-:W-:-:S03]  /*3340*/  IMAD.MOV.U32 R14, RZ, RZ, 0x1 ;  /* 0x00000001ff0e7424 */ /* 0x000fc600078e00ff */
[----:B------:R-:W-:-:S04]  /*3350*/  ISETP.NE.U32.AND P0, PT, R4, 0x1, PT ;  /* 0x000000010400780c */ /* 0x000fc80003f05070 */
[----:B------:R-:W-:-:S04]  /*3360*/  ISETP.NE.U32.AND.EX P0, PT, RZ, RZ, PT, P0 ;  /* 0x000000ffff00720c */ /* 0x000fc80003f05100 */
[----:B------:R-:W-:Y:S02]  /*3370*/  SEL R14, R14, 0xffffffff, P0 ;  /* 0xffffffff0e0e7807 */ /* 0x000fe40000000000 */
[----:B------:R-:W-:-:S07]  /*3380*/  SEL R2, RZ, 0xffffffff, P0 ;  /* 0xffffffffff027807 */ /* 0x000fce0000000000 */
.L_x_1561:
[----:B------:R-:W-:Y:S05]  /*3390*/  BSYNC B1 ;  /* 0x0000000000017941 */ /* 0x000fea0003800000 */
.L_x_1556:
        /* <DEDUP_REMOVED lines=17> */
[----:B------:R-:W-:Y:S01]  /*34b0*/  ISETP.NE.U32.AND.EX P0, PT, RZ, RZ, PT, P0 ;  /* 0x000000ffff00720c */ /* 0x000fe20003f05100 */
[----:B------:R-:W-:-:S03]  /*34c0*/  IMAD.X R7, RZ, RZ, R7, P2 ;  /* 0x000000ffff077224 */ /* 0x000fc600010e0607 */
[----:B------:R-:W-:Y:S02]  /*34d0*/  SEL R4, R4, 0xffffffff, P0 ;  /* 0xffffffff04047807 */ /* 0x000fe40000000000 */
[----:B------:R-:W-:-:S03]  /*34e0*/  SEL R15, RZ, 0xffffffff, P0 ;  /* 0xffffffffff0f7807 */ /* 0x000fc60000000000 */
[----:B------:R-:W-:-:S04]  /*34f0*/  IMAD.WIDE.U32 R4, R4, 0x1, RZ ;  /* 0x0000000104047825 */ /* 0x000fc800078e00ff */
[----:B------:R-:W-:Y:S02]  /*3500*/  IMAD.IADD R15, R5, 0x1, R15 ;  /* 0x00000001050f7824 */ /* 0x000fe400078e020f */
[----:B------:R-:W-:Y:S01]  /*3510*/  IMAD.MOV.U32 R16, RZ, RZ, R4 ;  /* 0x000000ffff107224 */ /* 0x000fe200078e0004 */
[----:B------:R-:W-:Y:S06]  /*3520*/  @!P1 BRA `(.L_x_1565) ;  /* 0x0000000000749947 */ /* 0x000fec0003800000 */
[--C-:B------:R-:W-:Y:S01]  /*3530*/  SHF.R.S64 R4, R6, 0x1, R7.reuse ;  /* 0x0000000106047819 */ /* 0x100fe20000001007 */
[----:B------:R-:W-:Y:S01]  /*3540*/  IMAD.MOV.U32 R6, RZ, RZ, 0x1 ;  /* 0x00000001ff067424 */ /* 0x000fe200078e00ff */
[----:B------:R-:W-:Y:S01]  /*3550*/  SHF.R.S32.HI R5, RZ, 0x1, R7 ;  /* 0x00000001ff057819 */ /* 0x000fe20000011407 */
[----:B------:R-:W-:-:S07]  /*3560*/  IMAD.MOV.U32 R13, RZ, RZ, RZ ;  /* 0x000000ffff0d7224 */ /* 0x000fce00078e00ff */
.L_x_1566:
[C---:B------:R-:W-:Y:S01]  /*3570*/  LOP3.LUT R7, R4.reuse, 0x1, RZ, 0xc0, !PT ;  /* 0x0000000104077812 */ /* 0x040fe200078ec0ff */
        /* <DEDUP_REMOVED lines=9> */
[----:B------:R-:W-:Y:S01]  /*3610*/  LEA.HI R8, P2, R5, R4, RZ, 0x1 ;  /* 0x0000000405087211 */ /* 0x000fe200078508ff */
[----:B------:R-:W-:Y:S01]  /*3620*/  IMAD R9, R7, R16, RZ ;  /* 0x0000001007097224 */ /* 0x000fe200078e02ff */
[----:B------:R-:W-:Y:S01]  /*3630*/  ISETP.GE.U32.AND.EX P0, PT, R18, RZ, PT, P1 ;  /* 0x000000ff1200720c */ /* 0x000fe20003f06110 */
[----:B------:R-:W-:-:S04]  /*3640*/  IMAD.WIDE.U32 R6, R6, R6, RZ ;  /* 0x0000000606067225 */ /* 0x000fc800078e00ff */
[----:B------:R-:W-:Y:S02]  /*3650*/  IMAD R15, R15, R12, R9 ;  /* 0x0000000c0f0f7224 */ /* 0x000fe400078e0209 */
[----:B------:R-:W-:Y:S02]  /*3660*/  IMAD.X R9, RZ, RZ, R5, P2 ;  /* 0x000000ffff097224 */ /* 0x000fe400010e0605 */
[----:B------:R-:W-:Y:S02]  /*3670*/  IMAD.IADD R13, R7, 0x1, R13 ;  /* 0x00000001070d7824 */ /* 0x000fe400078e020d */
[----:B------:R-:W-:Y:S01]  /*3680*/  IMAD.WIDE.U32 R4, R12, R16, RZ ;  /* 0x000000100c047225 */ /* 0x000fe200078e00ff */
[--C-:B------:R-:W-:Y:S02]  /*3690*/  SHF.R.S64 R7, R8, 0x1, R9.reuse ;  /* 0x0000000108077819 */ /* 0x100fe40000001009 */
[----:B------:R-:W-:Y:S01]  /*36a0*/  SHF.R.S32.HI R8, RZ, 0x1, R9 ;  /* 0x00000001ff087819 */ /* 0x000fe20000011409 */
[----:B------:R-:W-:-:S02]  /*36b0*/  IMAD.MOV.U32 R16, RZ, RZ, R4 ;  /* 0x000000ffff107224 */ /* 0x000fc400078e0004 */
[----:B------:R-:W-:Y:S02]  /*36c0*/  IMAD.IADD R15, R5, 0x1, R15 ;  /* 0x00000001050f7824 */ /* 0x000fe400078e020f */
[----:B------:R-:W-:Y:S02]  /*36d0*/  IMAD.MOV.U32 R4, RZ, RZ, R7 ;  /* 0x000000ffff047224 */ /* 0x000fe400078e0007 */
[----:B------:R-:W-:Y:S01]  /*36e0*/  IMAD.MOV.U32 R5, RZ, RZ, R8 ;  /* 0x000000ffff057224 */ /* 0x000fe200078e0008 */
[----:B------:R-:W-:Y:S06]  /*36f0*/  @P0 BRA `(.L_x_1566) ;  /* 0xfffffffc009c0947 */ /* 0x000fec000383ffff */
.L_x_1565:
[----:B------:R-:W-:Y:S05]  /*3700*/  BSYNC B2 ;  /* 0x0000000000027941 */ /* 0x000fea0003800000 */
.L_x_1564:
[----:B------:R-:W-:Y:S05]  /*3710*/  BRA `(.L_x_1567) ;  /* 0x0000000000187947 */ /* 0x000fea0003800000 */
.L_x_1563:
[----:B------:R-:W-:Y:S01]  /*3720*/  LOP3.LUT R6, R6, 0x1, RZ, 0xc0, !PT ;  /* 0x0000000106067812 */ /* 0x000fe200078ec0ff */
[----:B------:R-:W-:-:S03]  /*3730*/  IMAD.MOV.U32 R16, RZ, RZ, 0x1 ;  /* 0x00000001ff107424 */ /* 0x000fc600078e00ff */
[----:B------:R-:W-:-:S04]  /*3740*/  ISETP.NE.U32.AND P0, PT, R6, 0x1, PT ;  /* 0x000000010600780c */ /* 0x000fc80003f05070 */
[----:B------:R-:W-:-:S04]  /*3750*/  ISETP.NE.U32.AND.EX P0, PT, RZ, RZ, PT, P0 ;  /* 0x000000ffff00720c */ /* 0x000fc80003f05100 */
[----:B------:R-:W-:Y:S02]  /*3760*/  SEL R16, R16, 0xffffffff, P0 ;  /* 0xffffffff10107807 */ /* 0x000fe40000000000 */
[----:B------:R-:W-:-:S07]  /*3770*/  SEL R15, RZ, 0xffffffff, P0 ;  /* 0xffffffffff0f7807 */ /* 0x000fce0000000000 */
.L_x_1567:
[----:B------:R-:W-:Y:S05]  /*3780*/  BSYNC B1 ;  /* 0x0000000000017941 */ /* 0x000fea0003800000 */
.L_x_1562:
        /* <DEDUP_REMOVED lines=28> */
.L_x_1572:
        /* <DEDUP_REMOVED lines=22> */
.L_x_1571:
[----:B------:R-:W-:Y:S05]  /*3ab0*/  BSYNC B2 ;  /* 0x0000000000027941 */ /* 0x000fea0003800000 */
.L_x_1570:
[----:B------:R-:W-:Y:S05]  /*3ac0*/  BRA `(.L_x_1573) ;  /* 0x0000000000187947 */ /* 0x000fea0003800000 */
.L_x_1569:
[----:B------:R-:W-:Y:S01]  /*3ad0*/  LOP3.LUT R19, R19, 0x1, RZ, 0xc0, !PT ;  /* 0x0000000113137812 */ /* 0x000fe200078ec0ff */
[----:B------:R-:W-:-:S03]  /*3ae0*/  IMAD.MOV.U32 R18, RZ, RZ, 0x1 ;  /* 0x00000001ff127424 */ /* 0x000fc600078e00ff */
[----:B------:R-:W-:-:S04]  /*3af0*/  ISETP.NE.U32.AND P0, PT, R19, 0x1, PT ;  /* 0x000000011300780c */ /* 0x000fc80003f05070 */
[----:B------:R-:W-:-:S04]  /*3b00*/  ISETP.NE.U32.AND.EX P0, PT, RZ, RZ, PT, P0 ;  /* 0x000000ffff00720c */ /* 0x000fc80003f05100 */
[----:B------:R-:W-:Y:S02]  /*3b10*/  SEL R18, R18, 0xffffffff, P0 ;  /* 0xffffffff12127807 */ /* 0x000fe40000000000 */
[----:B------:R-:W-:-:S07]  /*3b20*/  SEL R23, RZ, 0xffffffff, P0 ;  /* 0xffffffffff177807 */ /* 0x000fce0000000000 */
.L_x_1573:
[----:B------:R-:W-:Y:S05]  /*3b30*/  BSYNC B1 ;  /* 0x0000000000017941 */ /* 0x000fea0003800000 */
.L_x_1568:
        /* <DEDUP_REMOVED lines=28> */
.L_x_1577:
[C---:B------:R-:W-:Y:S02]  /*3d00*/  LOP3.LUT R7, R5.reuse, 0x1, RZ, 0xc0, !PT ;  /* 0x0000000105077812 */ /* 0x040fe400078ec0ff */
[----:B------:R-:W-:Y:S02]  /*3d10*/  IADD3 R8, P2, R5, 0x1, RZ ;  /* 0x0000000105087810 */ /* 0x000fe40007f5e0ff */
[----:B------:R-:W-:Y:S01]  /*3d20*/  ISETP.NE.U32.AND P0, PT, R7, 0x1, PT ;  /* 0x000000010700780c */ /* 0x000fe20003f05070 */
[----:B------:R-:W-:Y:S01]  /*3d30*/  IMAD R7, R11, R4, RZ ;  /* 0x000000040b077224 */ /* 0x000fe200078e02ff */
[----:B------:R-:W-:Y:S01]  /*3d40*/  ISETP.GE.U32.AND P1, PT, R8, 0x3, PT ;  /* 0x000000030800780c */ /* 0x000fe20003f26070 */
[----:B------:R-:W-:Y:S01]  /*3d50*/  IMAD.X R12, RZ, RZ, R6, P2 ;  /* 0x000000ffff0c7224 */ /* 0x000fe200010e0606 */
[----:B------:R-:W-:Y:S02]  /*3d60*/  ISETP.NE.U32.AND.EX P0, PT, RZ, RZ, PT, P0 ;  /* 0x000000ffff00720c */ /* 0x000fe40003f05100 */
[----:B------:R-:W-:-:S02]  /*3d70*/  LEA.HI R8, P2, R6, R5, RZ, 0x1 ;  /* 0x0000000506087211 */ /* 0x000fc400078508ff */
[----:B------:R-:W-:Y:S01]  /*3d80*/  SEL R9, R11, RZ, !P0 ;  /* 0x000000ff0b097207 */ /* 0x000fe20004000000 */
[C---:B------:R-:W-:Y:S01]  /*3d90*/  IMAD R11, R4.reuse, R11, R7 ;  /* 0x0000000b040b7224 */ /* 0x040fe200078e0207 */
[C---:B------:R-:W-:Y:S01]  /*3da0*/  SEL R7, R4.reuse, 0x1, !P0 ;  /* 0x0000000104077807 */ /* 0x040fe20004000000 */
[----:B------:R-:W-:Y:S01]  /*3db0*/  IMAD.WIDE.U32 R4, R4, R4, RZ ;  /* 0x0000000404047225 */ /* 0x000fe200078e00ff */
[----:B------:R-:W-:-:S03]  /*3dc0*/  ISETP.GE.U32.AND.EX P0, PT, R12, RZ, PT, P1 ;  /* 0x000000ff0c00720c */ /* 0x000fc60003f06110 */
[-C--:B------:R-:W-:Y:S02]  /*3dd0*/  IMAD R10, R9, R22.reuse, RZ ;  /* 0x00000016090a7224 */ /* 0x080fe400078e02ff */
[----:B------:R-:W-:Y:S02]  /*3de0*/  IMAD.X R9, RZ, RZ, R6, P2 ;  /* 0x000000ffff097224 */ /* 0x000fe400010e0606 */
[----:B------:R-:W-:Y:S02]  /*3df0*/  IMAD.IADD R11, R5, 0x1, R11 ;  /* 0x00000001050b7824 */ /* 0x000fe400078e020b */
[----:B------:R-:W-:Y:S01]  /*3e00*/  IMAD R25, R25, R7, R10 ;  /* 0x0000000719197224 */ /* 0x000fe200078e020a */
[--C-:B------:R-:W-:Y:S01]  /*3e10*/  SHF.R.S64 R5, R8, 0x1, R9.reuse ;  /* 0x0000000108057819 */ /* 0x100fe20000001009 */
[----:B------:R-:W-:Y:S01]  /*3e20*/  IMAD.WIDE.U32 R6, R7, R22, RZ ;  /* 0x0000001607067225 */ /* 0x000fe200078e00ff */
[----:B------:R-:W-:-:S03]  /*3e30*/  SHF.R.S32.HI R8, RZ, 0x1, R9 ;  /* 0x00000001ff087819 */ /* 0x000fc60000011409 */
[----:B------:R-:W-:Y:S02]  /*3e40*/  IMAD.MOV.U32 R22, RZ, RZ, R6 ;  /* 0x000000ffff167224 */ /* 0x000fe400078e0006 */
[----:B------:R-:W-:Y:S02]  /*3e50*/  IMAD.IADD R25, R7, 0x1, R25 ;  /* 0x0000000107197824 */ /* 0x000fe400078e0219 */
[----:B------:R-:W-:Y:S01]  /*3e60*/  IMAD.MOV.U32 R6, RZ, RZ, R8 ;  /* 0x000000ffff067224 */ /* 0x000fe200078e0008 */
[----:B------:R-:W-:Y:S06]  /*3e70*/  @P0 BRA `(.L_x_1577) ;  /* 0xfffffffc00a00947 */ /* 0x000fec000383ffff */
.L_x_1576:
[----:B------:R-:W-:Y:S05]  /*3e80*/  BSYNC B1 ;  /* 0x0000000000017941 */ /* 0x000fea0003800000 */
.L_x_1575:
[----:B------:R-:W-:Y:S05]  /*3e90*/  BRA `(.L_x_1555) ;  /* 0x0000000000187947 */ /* 0x000fea0003800000 */
.L_x_1574:
[----:B------:R-:W-:Y:S01]  /*3ea0*/  LOP3.LUT R10, R10, 0x1, RZ, 0xc0, !PT ;  /* 0x000000010a0a7812 */ /* 0x000fe200078ec0ff */
[----:B------:R-:W-:-:S03]  /*3eb0*/  IMAD.MOV.U32 R22, RZ, RZ, 0x1 ;  /* 0x00000001ff167424 */ /* 0x000fc600078e00ff */
[----:B------:R-:W-:-:S04]  /*3ec0*/  ISETP.NE.U32.AND P0, PT, R10, 0x1, PT ;  /* 0x000000010a00780c */ /* 0x000fc80003f05070 */
[----:B------:R-:W-:-:S04]  /*3ed0*/  ISETP.NE.U32.AND.EX P0, PT, RZ, RZ, PT, P0 ;  /* 0x000000ffff00720c */ /* 0x000fc80003f05100 */
[----:B------:R-:W-:Y:S02]  /*3ee0*/  SEL R22, R22, 0xffffffff, P0 ;  /* 0xffffffff16167807 */ /* 0x000fe40000000000 */
[----:B------:R-:W-:-:S07]  /*3ef0*/  SEL R25, RZ, 0xffffffff, P0 ;  /* 0xffffffffff197807 */ /* 0x000fce0000000000 */
.L_x_1555:
[----:B------:R-:W-:Y:S05]  /*3f00*/  BSYNC B0 ;  /* 0x0000000000007941 */ /* 0x000fea0003800000 */
.L_x_1541:
[----:B------:R-:W-:Y:S01]  /*3f10*/  IADD3 R8, P0, R17, UR8, RZ ;  /* 0x0000000811087c10 */ /* 0x000fe2000ff1e0ff */
[----:B------:R-:W-:Y:S02]  /*3f20*/  IMAD.MOV.U32 R7, RZ, RZ, R15 ;  /* 0x000000ffff077224 */ /* 0x000fe400078e000f */
[----:B------:R-:W-:Y:S01]  /*3f30*/  IMAD.MOV.U32 R4, RZ, RZ, R14 ;  /* 0x000000ffff047224 */ /* 0x000fe200078e000e */
[----:B------:R-:W-:Y:S01]  /*3f40*/  IADD3.X R9, R21, UR9, RZ, P0, !PT ;  /* 0x0000000915097c10 */ /* 0x000fe200087fe4ff */
[----:B------:R-:W-:Y:S01]  /*3f50*/  IMAD.MOV.U32 R5, RZ, RZ, R2 ;  /* 0x000000ffff057224 */ /* 0x000fe200078e0002 */
[----:B------:R-:W-:Y:S01]  /*3f60*/  IADD3 R3, P0, R3, UR4, RZ ;  /* 0x0000000403037c10 */ /* 0x000fe2000ff1e0ff */
[----:B------:R-:W-:Y:S02]  /*3f70*/  IMAD.MOV.U32 R6, RZ, RZ, R16 ;  /* 0x000000ffff067224 */ /* 0x000fe400078e0010 */
[----:B------:R-:W-:Y:S01]  /*3f80*/  IMAD.MOV.U32 R14, RZ, RZ, R22 ;  /* 0x000000ffff0e7224 */ /* 0x000fe200078e0016 */
[----:B------:R-:W-:Y:S01]  /*3f90*/  ISETP.LT.U32.AND P1, PT, R3, 0x4000, PT ;  /* 0x000040000300780c */ /* 0x000fe20003f21070 */
[----:B------:R-:W-:Y:S01]  /*3fa0*/  IMAD.MOV.U32 R15, RZ, RZ, R25 ;  /* 0x000000ffff0f7224 */ /* 0x000fe200078e0019 */
[----:B------:R0:W-:Y:S01]  /*3fb0*/  STG.E.128 desc[UR12][R8.64], R4 ;  /* 0x0000000408007986 */ /* 0x0001e2000c101d0c */
[----:B------:R-:W-:-:S02]  /*3fc0*/  IMAD.MOV.U32 R12, RZ, RZ, R18 ;  /* 0x000000ffff0c7224 */ /* 0x000fc400078e0012 */
[----:B------:R-:W-:Y:S02]  /*3fd0*/  IMAD.MOV.U32 R13, RZ, RZ, R23 ;  /* 0x000000ffff0d7224 */ /* 0x000fe400078e0017 */
[C---:B------:R-:W-:Y:S02]  /*3fe0*/  IMAD.SHL.U32 R2, R3.reuse, 0x4, RZ ;  /* 0x0000000403027824 */ /* 0x040fe400078e00ff */
        /* <DEDUP_REMOVED lines=8> */
.L_x_1540:
[C---:B------:R-:W-:Y:S01]  /*4070*/  LEA R4, P0, R3.reuse, UR8, 0x5 ;  /* 0x0000000803047c11 */ /* 0x040fe2000f8028ff */
[----:B------:R-:W-:Y:S02]  /*4080*/  IMAD.MOV.U32 R8, RZ, RZ, 0x1 ;  /* 0x00000001ff087424 */ /* 0x000fe400078e00ff */
[----:B------:R-:W-:Y:S01]  /*4090*/  IMAD.MOV.U32 R9, RZ, RZ, 0x0 ;  /* 0x00000000ff097424 */ /* 0x000fe200078e00ff */
[C---:B------:R-:W-:Y:S01]  /*40a0*/  LEA.HI.X R5, R3.reuse, UR9, R0, 0x5, P0 ;  /* 0x0000000903057c11 */ /* 0x040fe200080f2c00 */
[----:B------:R-:W-:Y:S01]  /*40b0*/  IMAD.MOV.U32 R10, RZ, RZ, 0x1 ;  /* 0x00000001ff0a7424 */ /* 0x000fe200078e00ff */
[----:B------:R-:W-:Y:S01]  /*40c0*/  IADD3 R3, P0, R3, UR4, RZ ;  /* 0x0000000403037c10 */ /* 0x000fe2000ff1e0ff */
[----:B------:R-:W-:-:S03]  /*40d0*/  IMAD.MOV.U32 R11, RZ, RZ, 0x0 ;  /* 0x00000000ff0b7424 */ /* 0x000fc600078e00ff */
[C---:B------:R-:W-:Y:S01]  /*40e0*/  ISETP.LT.U32.AND P1, PT, R3.reuse, 0x4000, PT ;  /* 0x000040000300780c */ /* 0x040fe20003f21070 */
[----:B------:R-:W-:Y:S01]  /*40f0*/  IMAD.SHL.U32 R2, R3, 0x4, RZ ;  /* 0x0000000403027824 */ /* 0x000fe200078e00ff */
[----:B------:R0:W-:Y:S01]  /*4100*/  STG.E.128 desc[UR12][R4.64], R8 ;  /* 0x0000000804007986 */ /* 0x0001e2000c101d0c */
[----:B------:R-:W-:-:S03]  /*4110*/  IMAD.X R0, RZ, RZ, R0, P0 ;  /* 0x000000ffff007224 */ /* 0x000fc600000e0600 */
[----:B------:R0:W-:Y:S01]  /*4120*/  STG.E.128 desc[UR12][R4.64+0x10], R8 ;  /* 0x0000100804007986 */ /* 0x0001e2000c101d0c */
[----:B------:R-:W-:Y:S02]  /*4130*/  ISETP.GE.U32.AND P0, PT, R2, UR14, PT ;  /* 0x0000000e02007c0c */ /* 0x000fe4000bf06070 */
[----:B------:R-:W-:Y:S02]  /*4140*/  SHF.L.U64.HI R2, R3, 0x2, R0 ;  /* 0x0000000203027819 */ /* 0x000fe40000010200 */
[----:B------:R-:W-:Y:S02]  /*4150*/  ISETP.LT.U32.AND.EX P1, PT, R0, RZ, PT, P1 ;  /* 0x000000ff0000720c */ /* 0x000fe40003f21110 */
[----:B------:R-:W-:-:S13]  /*4160*/  ISETP.GE.AND.EX P0, PT, R2, UR10, PT, P0 ;  /* 0x0000000a02007c0c */ /* 0x000fda000bf06300 */
[----:B0-----:R-:W-:Y:S05]  /*4170*/  @!P0 BRA P1, `(.L_x_1540) ;  /* 0xfffffffc00bc8947 */ /* 0x001fea000083ffff */
[----:B------:R-:W-:Y:S05]  /*4180*/  EXIT ;  /* 0x000000000000794d */ /* 0x000fea0003800000 */
.L_x_1579:
        /* <DEDUP_REMOVED lines=15> */
.L_x_5370:


//--------------------- .text._ZN2at6native57_GLOBAL__N__f3eca4a2_24_ForeachBinaryOpScalar_cu_86b9896c25multi_tensor_apply_kernelINS1_18TensorListMetadataILi2EEENS1_21BinaryOpScalarFunctorIiLi2ELi1ELi1EEEJNS1_21reverse_power_functorIiEEiEEEvT_T0_DpT1_ --------------------------
	.section	.text._ZN2at6native57_GLOBAL__N__f3eca4a2_24_ForeachBinaryOpScalar_cu_86b9896c25multi_tensor_apply_kernelINS1_18TensorListMetadataILi2EEENS1_21BinaryOpScalarFunctorIiLi2ELi1ELi1EEEJNS1_21reverse_power_functorIiEEiEEEvT_T0_DpT1_,"ax",@progbits
	.align	128
.text._ZN2at6native57_GLOBAL__N__f3eca4a2_24_ForeachBinaryOpScalar_cu_86b9896c25multi_tensor_apply_kernelINS1_18TensorListMetadataILi2EEENS1_21BinaryOpScalarFunctorIiLi2ELi1ELi1EEEJNS1_21reverse_power_functorIiEEiEEEvT_T0_DpT1_:
        .type           _ZN2at6native57_GLOBAL__N__f3eca4a2_24_ForeachBinaryOpScalar_cu_86b9896c25multi_tensor_apply_kernelINS1_18TensorListMetadataILi2EEENS1_21BinaryOpScalarFunctorIiLi2ELi1ELi1EEEJNS1_21reverse_power_functorIiEEiEEEvT_T0_DpT1_,@function
        .size           _ZN2at6native57_GLOBAL__N__f3eca4a2_24_ForeachBinaryOpScalar_cu_86b9896c25multi_tensor_apply_kernelINS1_18TensorListMetadataILi2EEENS1_21BinaryOpScalarFunctorIiLi2ELi1ELi1EEEJNS1_21reverse_power_functorIiEEiEEEvT_T0_DpT1_,(.L_x_5371 - _ZN2at6native57_GLOBAL__N__f3eca4a2_24_ForeachBinaryOpScalar_cu_86b9896c25multi_tensor_apply_kernelINS1_18TensorListMetadataILi2EEENS1_21BinaryOpScalarFunctorIiLi2ELi1ELi1EEEJNS1_21reverse_power_functorIiEEiEEEvT_T0_DpT1_)
        .other          _ZN2at6native57_GLOBAL__N__f3eca4a2_24_ForeachBinaryOpScalar_cu_86b9896c25multi_tensor_apply_kernelINS1_18TensorListMetadataILi2EEENS1_21BinaryOpScalarFunctorIiLi2ELi1ELi1EEEJNS1_21reverse_power_functorIiEEiEEEvT_T0_DpT1_,@"STO_CUDA_ENTRY STV_DEFAULT"
_ZN2at6native57_GLOBAL__N__f3eca4a2_24_ForeachBinaryOpScalar_cu_86b9896c25multi_tensor_apply_kernelINS1_18TensorListMetadataILi2EEENS1_21BinaryOpScalarFunctorIiLi2ELi1ELi1EEEJNS1_21reverse_power_functorIiEEiEEEvT_T0_DpT1_:
        /* <DEDUP_REMOVED lines=25> */
[----:B------:R-:W0:Y:S02]  /*0190*/  LDC R0, c[0x0][0xe5c] ;  /* 0x00039700ff007b82 */ /* 0x000e240000000800 */
[----:B0-----:R-:W-:-:S13]  /*01a0*/  ISETP.NE.AND P0, PT, R0, 0x1, PT ;  /* 0x000000010000780c */ /* 0x001fda0003f05270 */
[----:B------:R-:W-:Y:S05]  /*01b0*/  @!P0 BRA `(.L_x_1581) ;  /* 0x0000001000908947 */ /* 0x000fea0003800000 */
[----:B------:R-:W0:Y:S01]  /*01c0*/  S2R R17, SR_TID.X ;  /* 0x0000000000117919 */ /* 0x000e220000002100 */
[----:B------:R-:W1:Y:S01]  /*01d0*/  LDC R16, c[0x0][RZ] ;  /* 0x00000000ff107b82 */ /* 0x000e620000000800 */
[----:B------:R-:W-:-:S07]  /*01e0*/  CS2R R14, SRZ ;  /* 0x00000000000e7805 */ /* 0x000fce000001ff00 */
.L_x_1619:
[----:B0-----:R-:W-:Y:S01]  /*01f0*/  IADD3 R19, P0, R17, R14, RZ ;  /* 0x0000000e11137210 */ /* 0x001fe20007f1e0ff */
[C---:B-1----:R-:W-:Y:S01]  /*0200*/  IMAD R0, R16.reuse, 0x3, RZ ;  /* 0x0000000310007824 */ /* 0x042fe200078e02ff */
[----:B------:R-:W-:Y:S02]  /*0210*/  CS2R R24, SRZ ;  /* 0x0000000000187805 */ /* 0x000fe4000001ff00 */
        /* <DEDUP_REMOVED lines=26> */
[C---:B------:R-:W-:Y:S01]  /*03c0*/  @P1 LEA R4, P5, R12.reuse, UR6, 0x2 ;  /* 0x000000060c041c11 */ /* 0x040fe2000f8a10ff */
[----:B------:R-:W-:Y:S01]  /*03d0*/  IMAD.MOV.U32 R18, RZ, RZ, RZ ;  /* 0x000000ffff127224 */ /* 0x000fe200078e00ff */
[----:B------:R-:W-:Y:S01]  /*03e0*/  @P2 LEA R6, P6, R11, UR6, 0x2 ;  /* 0x000000060b062c11 */ /* 0x000fe2000f8c10ff */
[----:B------:R-:W-:Y:S01]  /*03f0*/  IMAD.MOV.U32 R20, RZ, RZ, RZ ;  /* 0x000000ffff147224 */ /* 0x000fe200078e00ff */
[----:B------:R-:W-:Y:S01]  /*0400*/  @P4 LEA.HI.X R3, R13, UR7, R10, 0x2, P3 ;  /* 0x000000070d034c11 */ /* 0x000fe200098f140a */
[----:B------:R0:W5:Y:S01]  /*0410*/  @P0 LDG.E R25, desc[UR10][R22.64] ;  /* 0x0000000a16190981 */ /* 0x000162000c1e1900 */
[----:B------:R-:W-:Y:S02]  /*0420*/  @P1 LEA.HI.X R5, R12, UR7, R9, 0x2, P5 ;  /* 0x000000070c051c11 */ /* 0x000fe4000a8f1409 */
[----:B------:R-:W-:Y:S01]  /*0430*/  @P2 LEA.HI.X R7, R11, UR7, R0, 0x2, P6 ;  /* 0x000000070b072c11 */ /* 0x000fe2000b0f1400 */
[----:B------:R1:W5:Y:S04]  /*0440*/  @P4 LDG.E R24, desc[UR10][R2.64] ;  /* 0x0000000a02184981 */ /* 0x000368000c1e1900 */
[----:B------:R1:W5:Y:S01]  /*0450*/  @P1 LDG.E R18, desc[UR10][R4.64] ;  /* 0x0000000a04121981 */ /* 0x000362000c1e1900 */
[----:B0-----:R-:W0:Y:S03]  /*0460*/  LDC R22, c[0x0][0xe5c] ;  /* 0x00039700ff167b82 */ /* 0x001e260000000800 */
[----:B------:R1:W5:Y:S01]  /*0470*/  @P2 LDG.E R20, desc[UR10][R6.64] ;  /* 0x0000000a06142981 */ /* 0x000362000c1e1900 */
[----:B------:R-:W-:Y:S01]  /*0480*/  BSSY B0, `(.L_x_1582) ;  /* 0x00000e4000007945 */ /* 0x000fe20003800000 */
[----:B0-----:R-:W-:-:S13]  /*0490*/  ISETP.NE.AND P3, PT, R22, -0x1, PT ;  /* 0xffffffff1600780c */ /* 0x001fda0003f65270 */
[----:B-1----:R-:W-:Y:S05]  /*04a0*/  @!P3 BRA `(.L_x_1583) ;  /* 0x00000004006cb947 */ /* 0x002fea0003800000 */
[----:B-----5:R-:W-:Y:S01]  /*04b0*/  ISETP.GE.AND P3, PT, R25, RZ, PT ;  /* 0x000000ff1900720c */ /* 0x020fe20003f66270 */
[----:B------:R-:W-:Y:S01]  /*04c0*/  BSSY B1, `(.L_x_1584) ;  /* 0x0000014000017945 */ /* 0x000fe20003800000 */
[----:B------:R-:W-:Y:S02]  /*04d0*/  IMAD.MOV.U32 R23, RZ, RZ, RZ ;  /* 0x000000ffff177224 */ /* 0x000fe400078e00ff */
[----:B------:R-:W-:-:S09]  /*04e0*/  IMAD.MOV.U32 R21, RZ, RZ, RZ ;  /* 0x000000ffff157224 */ /* 0x000fd200078e00ff */
[----:B------:R-:W-:Y:S05]  /*04f0*/  @!P3 BRA `(.L_x_1585) ;  /* 0x000000000040b947 */ /* 0x000fea0003800000 */
[----:B------:R-:W-:Y:S01]  /*0500*/  ISETP.NE.AND P3, PT, R25, RZ, PT ;  /* 0x000000ff1900720c */ /* 0x000fe20003f65270 */
[----:B------:R-:W-:-:S12]  /*0510*/  IMAD.MOV.U32 R21, RZ, RZ, 0x1 ;  /* 0x00000001ff157424 */ /* 0x000fd800078e00ff */
[----:B------:R-:W-:Y:S05]  /*0520*/  @!P3 BRA `(.L_x_1585) ;  /* 0x000000000034b947 */ /* 0x000fea0003800000 */
[----:B------:R-:W-:Y:S01]  /*0530*/  ULDC UR5, c[0x0][0xe5c] ;  /* 0x0003970000057ab9 */ /* 0x000fe20000000800 */
[----:B------:R-:W-:Y:S02]  /*0540*/  IMAD.MOV.U32 R21, RZ, RZ, 0x1 ;  /* 0x00000001ff157424 */ /* 0x000fe400078e00ff */
[----:B------:R-:W-:-:S07]  /*0550*/  IMAD.U32 R3, RZ, RZ, UR5 ;  /* 0x00000005ff037e24 */ /* 0x000fce000f8e00ff */
.L_x_1586:
[C---:B------:R-:W-:Y:S01]  /*0560*/  VIADD R4, R25.reuse, 0x1 ;  /* 0x0000000119047836 */ /* 0x040fe20000000000 */
[C---:B------:R-:W-:Y:S02]  /*0570*/  LOP3.LUT R2, R25.reuse, 0x1, RZ, 0xc0, !PT ;  /* 0x0000000119027812 */ /* 0x040fe400078ec0ff */
[----:B------:R-:W-:Y:S02]  /*0580*/  LEA.HI R25, R25, R25, RZ, 0x1 ;  /* 0x0000001919197211 */ /* 0x000fe400078f08ff */
[----:B------:R-:W-:Y:S02]  /*0590*/  ISETP.GT.U32.AND P5, PT, R4, 0x2, PT ;  /* 0x000000020400780c */ /* 0x000fe40003fa4070 */
[----:B------:R-:W-:Y:S02]  /*05a0*/  ISETP.NE.U32.AND P3, PT, R2, 0x1, PT ;  /* 0x000000010200780c */ /* 0x000fe40003f65070 */
[----:B------:R-:W-:Y:S02]  /*05b0*/  SHF.R.S32.HI R25, RZ, 0x1, R25 ;  /* 0x00000001ff197819 */ /* 0x000fe40000011419 */
[C---:B------:R-:W-:Y:S01]  /*05c0*/  SEL R2, R3.reuse, 0x1, !P3 ;  /* 0x0000000103027807 */ /* 0x040fe20005800000 */
[----:B------:R-:W-:-:S04]  /*05d0*/  IMAD R3, R3, R3, RZ ;  /* 0x0000000303037224 */ /* 0x000fc800078e02ff */
[----:B------:R-:W-:Y:S02]  /*05e0*/  IMAD R21, R2, R21, RZ ;  /* 0x0000001502157224 */ /* 0x000fe400078e02ff */
[----:B------:R-:W-:Y:S05]  /*05f0*/  @P5 BRA `(.L_x_1586) ;  /* 0xfffffffc00d85947 */ /* 0x000fea000383ffff */
.L_x_1585:
[----:B------:R-:W-:Y:S05]  /*0600*/  BSYNC B1 ;  /* 0x0000000000017941 */ /* 0x000fea0003800000 */
.L_x_1584:
[----:B------:R-:W-:Y:S01]  /*0610*/  ISETP.GE.AND P3, PT, R24, RZ, PT ;  /* 0x000000ff1800720c */ /* 0x000fe20003f66270 */
[----:B------:R-:W-:-:S12]  /*0620*/  BSSY B1, `(.L_x_1587) ;  /* 0x0000012000017945 */ /* 0x000fd80003800000 */
[----:B------:R-:W-:Y:S05]  /*0630*/  @!P3 BRA `(.L_x_1588) ;  /* 0x000000000040b947 */ /* 0x000fea0003800000 */
[----:B------:R-:W-:Y:S01]  /*0640*/  ISETP.NE.AND P3, PT, R24, RZ, PT ;  /* 0x000000ff1800720c */ /* 0x000fe20003f65270 */
[----:B------:R-:W-:-:S12]  /*0650*/  IMAD.MOV.U32 R23, RZ, RZ, 0x1 ;  /* 0x00000001ff177424 */ /* 0x000fd800078e00ff */
[----:B------:R-:W-:Y:S05]  /*0660*/  @!P3 BRA `(.L_x_1588) ;  /* 0x000000000034b947 */ /* 0x000fea0003800000 */
[----:B------:R-:W-:Y:S01]  /*0670*/  ULDC UR5, c[0x0][0xe5c] ;  /* 0x0003970000057ab9 */ /* 0x000fe20000000800 */
[----:B------:R-:W-:Y:S02]  /*0680*/  IMAD.MOV.U32 R23, RZ, RZ, 0x1 ;  /* 0x00000001ff177424 */ /* 0x000fe400078e00ff */
[----:B------:R-:W-:-:S07]  /*0690*/  IMAD.U32 R3, RZ, RZ, UR5 ;  /* 0x00000005ff037e24 */ /* 0x000fce000f8e00ff */
.L_x_1589:
        /* <DEDUP_REMOVED lines=10> */
.L_x_1588:
[----:B------:R-:W-:Y:S05]  /*0740*/  BSYNC B1 ;  /* 0x0000000000017941 */ /* 0x000fea0003800000 */
.L_x_1587:
[----:B------:R-:W-:Y:S01]  /*0750*/  ISETP.GE.AND P3, PT, R18, RZ, PT ;  /* 0x000000ff1200720c */ /* 0x000fe20003f66270 */
        /* <DEDUP_REMOVED lines=10> */
.L_x_1592:
        /* <DEDUP_REMOVED lines=10> */
.L_x_1591:
[----:B------:R-:W-:Y:S05]  /*08a0*/  BSYNC B1 ;  /* 0x0000000000017941 */ /* 0x000fea0003800000 */
.L_x_1590:
[----:B------:R-:W-:Y:S01]  /*08b0*/  ISETP.GE.AND P3, PT, R20, RZ, PT ;  /* 0x000000ff1400720c */ /* 0x000fe20003f66270 */
[----:B------:R-:W-:-:S12]  /*08c0*/  BSSY B1, `(.L_x_1593) ;  /* 0x0000018000017945 */ /* 0x000fd80003800000 */
[----:B------:R-:W-:Y:S05]  /*08d0*/  @!P3 BRA `(.L_x_1594) ;  /* 0x000000000058b947 */ /* 0x000fea0003800000 */
[----:B------:R-:W-:Y:S01]  /*08e0*/  ISETP.NE.AND P3, PT, R20, RZ, PT ;  /* 0x000000ff1400720c */ /* 0x000fe20003f65270 */
[----:B------:R-:W-:-:S12]  /*08f0*/  IMAD.MOV.U32 R27, RZ, RZ, 0x1 ;  /* 0x00000001ff1b7424 */ /* 0x000fd800078e00ff */
[----:B------:R-:W-:Y:S05]  /*0900*/  @!P3 BRA `(.L_x_1594) ;  /* 0x00000000004cb947 */ /* 0x000fea0003800000 */
[C---:B------:R-:W-:Y:S01]  /*0910*/  VIADD R3, R20.reuse, 0x1 ;  /* 0x0000000114037836 */ /* 0x040fe20000000000 */
[C---:B------:R-:W-:Y:S02]  /*0920*/  LOP3.LUT R2, R20.reuse, 0x1, RZ, 0xc0, !PT ;  /* 0x0000000114027812 */ /* 0x040fe400078ec0ff */
[----:B------:R-:W-:Y:S02]  /*0930*/  LEA.HI R20, R20, R20, RZ, 0x1 ;  /* 0x0000001414147211 */ /* 0x000fe400078f08ff */
[----:B------:R-:W-:Y:S02]  /*0940*/  ISETP.GE.U32.AND P5, PT, R3, 0x3, PT ;  /* 0x000000030300780c */ /* 0x000fe40003fa6070 */
[----:B------:R-:W-:Y:S01]  /*0950*/  ISETP.NE.U32.AND P3, PT, R2, 0x1, PT ;  /* 0x000000010200780c */ /* 0x000fe20003f65070 */
[----:B------:R-:W-:-:S03]  /*0960*/  IMAD R2, R22, R22, RZ ;  /* 0x0000001616027224 */ /* 0x000fc600078e02ff */
[----:B------:R-:W-:-:S07]  /*0970*/  SEL R27, R22, 0x1, !P3 ;  /* 0x00000001161b7807 */ /* 0x000fce0005800000 */
[----:B------:R-:W-:Y:S05]  /*0980*/  @!P5 BRA `(.L_x_1594) ;  /* 0x00000000002cd947 */ /* 0x000fea0003800000 */
[----:B------:R-:W-:-:S07]  /*0990*/  SHF.R.S32.HI R3, RZ, 0x1, R20 ;  /* 0x00000001ff037819 */ /* 0x000fce0000011414 */
.L_x_1595:
[C---:B------:R-:W-:Y:S01]  /*09a0*/  VIADD R5, R3.reuse, 0x1 ;  /* 0x0000000103057836 */ /* 0x040fe20000000000 */
[C---:B------:R-:W-:Y:S02]  /*09b0*/  LOP3.LUT R4, R3.reuse, 0x1, RZ, 0xc0, !PT ;  /* 0x0000000103047812 */ /* 0x040fe400078ec0ff */
[----:B------:R-:W-:Y:S02]  /*09c0*/  LEA.HI R3, R3, R3, RZ, 0x1 ;  /* 0x0000000303037211 */ /* 0x000fe400078f08ff */
[----:B------:R-:W-:Y:S02]  /*09d0*/  ISETP.GE.U32.AND P5, PT, R5, 0x3, PT ;  /* 0x000000030500780c */ /* 0x000fe40003fa6070 */
[----:B------:R-:W-:Y:S02]  /*09e0*/  ISETP.NE.U32.AND P3, PT, R4, 0x1, PT ;  /* 0x000000010400780c */ /* 0x000fe40003f65070 */
[----:B------:R-:W-:Y:S02]  /*09f0*/  SHF.R.S32.HI R3, RZ, 0x1, R3 ;  /* 0x00000001ff037819 */ /* 0x000fe40000011403 */
[C---:B------:R-:W-:Y:S01]  /*0a00*/  SEL R4, R2.reuse, 0x1, !P3 ;  /* 0x0000000102047807 */ /* 0x040fe20005800000 */
[----:B------:R-:W-:-:S04]  /*0a10*/  IMAD R2, R2, R2, RZ ;  /* 0x0000000202027224 */ /* 0x000fc800078e02ff */
[----:B------:R-:W-:Y:S02]  /*0a20*/  IMAD R27, R4, R27, RZ ;  /* 0x0000001b041b7224 */ /* 0x000fe400078e02ff */
[----:B------:R-:W-:Y:S05]  /*0a30*/  @P5 BRA `(.L_x_1595) ;  /* 0xfffffffc00d85947 */ /* 0x000fea000383ffff */
.L_x_1594:
[----:B------:R-:W-:Y:S05]  /*0a40*/  BSYNC B1 ;  /* 0x0000000000017941 */ /* 0x000fea0003800000 */
.L_x_1593:
[----:B------:R-:W-:Y:S05]  /*0a50*/  BRA `(.L_x_1596) ;  /* 0x0000000800187947 */ /* 0x000fea0003800000 */
.L_x_1583:
[----:B-----5:R-:W-:Y:S01]  /*0a60*/  ISETP.GE.AND P3, PT, R25, RZ, PT ;  /* 0x000000ff1900720c */ /* 0x020fe20003f66270 */
[----:B------:R-:W-:-:S12]  /*0a70*/  BSSY B1, `(.L_x_1597) ;  /* 0x0000020000017945 */ /* 0x000fd80003800000 */
[----:B------:R-:W-:Y:S05]  /*0a80*/  @!P3 BRA `(.L_x_1598) ;  /* 0x000000000068b947 */ /* 0x000fea0003800000 */
[----:B------:R-:W-:Y:S01]  /*0a90*/  ISETP.NE.AND P3, PT, R25, RZ, PT ;  /* 0x000000ff1900720c */ /* 0x000fe20003f65270 */
[----:B------:R-:W-:Y:S01]  /*0aa0*/  BSSY B2, `(.L_x_1599) ;  /* 0x0000017000027945 */ /* 0x000fe20003800000 */
[----:B------:R-:W-:-:S11]  /*0ab0*/  IMAD.MOV.U32 R21, RZ, RZ, 0x1 ;  /* 0x00000001ff157424 */ /* 0x000fd600078e00ff */
[----:B------:R-:W-:Y:S05]  /*0ac0*/  @!P3 BRA `(.L_x_1600) ;  /* 0x000000000050b947 */ /* 0x000fea0003800000 */
[C---:B------:R-:W-:Y:S01]  /*0ad0*/  VIADD R3, R25.reuse, 0x1 ;  /* 0x0000000119037836 */ /* 0x040fe20000000000 */
[C---:B------:R-:W-:Y:S01]  /*0ae0*/  LOP3.LUT R2, R25.reuse, 0x1, RZ, 0xc0, !PT ;  /* 0x0000000119027812 */ /* 0x040fe200078ec0ff */
[----:B------:R-:W-:Y:S01]  /*0af0*/  IMAD.MOV.U32 R21, RZ, RZ, 0x1 ;  /* 0x00000001ff157424 */ /* 0x000fe200078e00ff */
[----:B------:R-:W-:Y:S02]  /*0b00*/  LEA.HI R25, R25, R25, RZ, 0x1 ;  /* 0x0000001919197211 */ /* 0x000fe400078f08ff */
[----:B------:R-:W-:Y:S02]  /*0b10*/  ISETP.GE.U32.AND P5, PT, R3, 0x3, PT ;  /* 0x000000030300780c */ /* 0x000fe40003fa6070 */
[----:B------:R-:W-:-:S04]  /*0b20*/  ISETP.NE.U32.AND P3, PT, R2, 0x1, PT ;  /* 0x000000010200780c */ /* 0x000fc80003f65070 */
[----:B------:R-:W-:-:S07]  /*0b30*/  SEL R21, R21, 0xffffffff, P3 ;  /* 0xffffffff15157807 */ /* 0x000fce0001800000 */
[----:B------:R-:W-:Y:S05]  /*0b40*/  @!P5 BRA `(.L_x_1600) ;  /* 0x000000000030d947 */ /* 0x000fea0003800000 */
[----:B------:R-:W-:Y:S01]  /*0b50*/  SHF.R.S32.HI R3, RZ, 0x1, R25 ;  /* 0x00000001ff037819 */ /* 0x000fe20000011419 */
[----:B------:R-:W-:-:S07]  /*0b60*/  IMAD.MOV.U32 R4, RZ, RZ, 0x1 ;  /* 0x00000001ff047424 */ /* 0x000fce00078e00ff */
.L_x_1601:
        /* <DEDUP_REMOVED lines=10> */
.L_x_1600:
[----:B------:R-:W-:Y:S05]  /*0c10*/  BSYNC B2 ;  /* 0x0000000000027941 */ /* 0x000fea0003800000 */
.L_x_1599:
[----:B------:R-:W-:Y:S05]  /*0c20*/  BRA `(.L_x_1602) ;  /* 0x0000000000107947 */ /* 0x000fea0003800000 */
.L_x_1598:
[----:B------:R-:W-:Y:S01]  /*0c30*/  LOP3.LUT R25, R25, 0x1, RZ, 0xc0, !PT ;  /* 0x0000000119197812 */ /* 0x000fe200078ec0ff */
[----:B------:R-:W-:-:S03]  /*0c40*/  IMAD.MOV.U32 R21, RZ, RZ, 0x1 ;  /* 0x00000001ff157424 */ /* 0x000fc600078e00ff */
[----:B------:R-:W-:-:S04]  /*0c50*/  ISETP.NE.U32.AND P3, PT, R25, 0x1, PT ;  /* 0x000000011900780c */ /* 0x000fc80003f65070 */
[----:B------:R-:W-:-:S09]  /*0c60*/  SEL R21, R21, 0xffffffff, P3 ;  /* 0xffffffff15157807 */ /* 0x000fd20001800000 */
.L_x_1602:
[----:B------:R-:W-:Y:S05]  /*0c70*/  BSYNC B1 ;  /* 0x0000000000017941 */ /* 0x000fea0003800000 */
.L_x_1597:
[----:B------:R-:W-:Y:S01]  /*0c80*/  ISETP.GE.AND P3, PT, R24, RZ, PT ;  /* 0x000000ff1800720c */ /* 0x000fe20003f66270 */
        /* <DEDUP_REMOVED lines=16> */
.L_x_1607:
        /* <DEDUP_REMOVED lines=10> */
.L_x_1606:
[----:B------:R-:W-:Y:S05]  /*0e30*/  BSYNC B2 ;  /* 0x0000000000027941 */ /* 0x000fea0003800000 */
.L_x_1605:
[----:B------:R-:W-:Y:S05]  /*0e40*/  BRA `(.L_x_1608) ;  /* 0x0000000000107947 */ /* 0x000fea0003800000 */
.L_x_1604:
[----:B------:R-:W-:Y:S01]  /*0e50*/  LOP3.LUT R24, R24, 0x1, RZ, 0xc0, !PT ;  /* 0x0000000118187812 */ /* 0x000fe200078ec0ff */
[----:B------:R-:W-:-:S03]  /*0e60*/  IMAD.MOV.U32 R23, RZ, RZ, 0x1 ;  /* 0x00000001ff177424 */ /* 0x000fc600078e00ff */
[----:B------:R-:W-:-:S04]  /*0e70*/  ISETP.NE.U32.AND P3, PT, R24, 0x1, PT ;  /* 0x000000011800780c */ /* 0x000fc80003f65070 */
[----:B------:R-:W-:-:S09]  /*0e80*/  SEL R23, R23, 0xffffffff, P3 ;  /* 0xffffffff17177807 */ /* 0x000fd20001800000 */
.L_x_1608:
[----:B------:R-:W-:Y:S05]  /*0e90*/  BSYNC B1 ;  /* 0x0000000000017941 */ /* 0x000fea0003800000 */
.L_x_1603:
        /* <DEDUP_REMOVED lines=17> */
.L_x_1613:
        /* <DEDUP_REMOVED lines=10> */
.L_x_1612:
[----:B------:R-:W-:Y:S05]  /*1050*/  BSYNC B2 ;  /* 0x0000000000027941 */ /* 0x000fea0003800000 */
.L_x_1611:
[----:B------:R-:W-:Y:S05]  /*1060*/  BRA `(.L_x_1614) ;  /* 0x0000000000107947 */ /* 0x000fea0003800000 */
.L_x_1610:
[----:B------:R-:W-:Y:S01]  /*1070*/  LOP3.LUT R18, R18, 0x1, RZ, 0xc0, !PT ;  /* 0x0000000112127812 */ /* 0x000fe200078ec0ff */
[----:B------:R-:W-:-:S03]  /*1080*/  IMAD.MOV.U32 R25, RZ, RZ, 0x1 ;  /* 0x00000001ff197424 */ /* 0x000fc600078e00ff */
[----:B------:R-:W-:-:S04]  /*1090*/  ISETP.NE.U32.AND P3, PT, R18, 0x1, PT ;  /* 0x000000011200780c */ /* 0x000fc80003f65070 */
[----:B------:R-:W-:-:S09]  /*10a0*/  SEL R25, R25, 0xffffffff, P3 ;  /* 0xffffffff19197807 */ /* 0x000fd20001800000 */
.L_x_1614:
[----:B------:R-:W-:Y:S05]  /*10b0*/  BSYNC B1 ;  /* 0x0000000000017941 */ /* 0x000fea0003800000 */
.L_x_1609:
[----:B------:R-:W-:-:S13]  /*10c0*/  ISETP.GE.AND P3, PT, R20, RZ, PT ;  /* 0x000000ff1400720c */ /* 0x000fda0003f66270 */
[----:B------:R-:W-:Y:S05]  /*10d0*/  @!P3 BRA `(.L_x_1615) ;  /* 0x000000000068b947 */ /* 0x000fea0003800000 */
[----:B------:R-:W-:Y:S01]  /*10e0*/  ISETP.NE.AND P3, PT, R20, RZ, PT ;  /* 0x000000ff1400720c */ /* 0x000fe20003f65270 */
[----:B------:R-:W-:Y:S01]  /*10f0*/  BSSY B1, `(.L_x_1616) ;  /* 0x0000017000017945 */ /* 0x000fe20003800000 */
[----:B------:R-:W-:-:S11]  /*1100*/  IMAD.MOV.U32 R27, RZ, RZ, 0x1 ;  /* 0x00000001ff1b7424 */ /* 0x000fd600078e00ff */
[----:B------:R-:W-:Y:S05]  /*1110*/  @!P3 BRA `(.L_x_1617) ;  /* 0x000000000050b947 */ /* 0x000fea0003800000 */
[C---:B------:R-:W-:Y:S01]  /*1120*/  VIADD R3, R20.reuse, 0x1 ;  /* 0x0000000114037836 */ /* 0x040fe20000000000 */
[----:B------:R-:W-:Y:S01]  /*1130*/  LOP3.LUT R2, R20, 0x1, RZ, 0xc0, !PT ;  /* 0x0000000114027812 */ /* 0x000fe200078ec0ff */
[----:B------:R-:W-:-:S03]  /*1140*/  IMAD.MOV.U32 R27, RZ, RZ, 0x1 ;  /* 0x00000001ff1b7424 */ /* 0x000fc600078e00ff */
[----:B------:R-:W-:Y:S02]  /*1150*/  ISETP.GE.U32.AND P5, PT, R3, 0x3, PT ;  /* 0x000000030300780c */ /* 0x000fe40003fa6070 */
[----:B------:R-:W-:Y:S02]  /*1160*/  ISETP.NE.U32.AND P3, PT, R2, 0x1, PT ;  /* 0x000000010200780c */ /* 0x000fe40003f65070 */
[----:B------:R-:W-:Y:S02]  /*1170*/  LEA.HI R3, R20, R20, RZ, 0x1 ;  /* 0x0000001414037211 */ /* 0x000fe400078f08ff */
[----:B------:R-:W-:-:S07]  /*1180*/  SEL R27, R27, 0xffffffff, P3 ;  /* 0xffffffff1b1b7807 */ /* 0x000fce0001800000 */
[----:B------:R-:W-:Y:S05]  /*1190*/  @!P5 BRA `(.L_x_1617) ;  /* 0x000000000030d947 */ /* 0x000fea0003800000 */
[----:B------:R-:W-:Y:S01]  /*11a0*/  SHF.R.S32.HI R3, RZ, 0x1, R3 ;  /* 0x00000001ff037819 */ /* 0x000fe20000011403 */
[----:B------:R-:W-:-:S07]  /*11b0*/  IMAD.MOV.U32 R4, RZ, RZ, 0x1 ;  /* 0x00000001ff047424 */ /* 0x000fce00078e00ff */
.L_x_1618:
        /* <DEDUP_REMOVED lines=10> */
.L_x_1617:
[----:B------:R-:W-:Y:S05]  /*1260*/  BSYNC B1 ;  /* 0x0000000000017941 */ /* 0x000fea0003800000 */
.L_x_1616:
[----:B------:R-:W-:Y:S05]  /*1270*/  BRA `(.L_x_1596) ;  /* 0x0000000000107947 */ /* 0x000fea0003800000 */
.L_x_1615:
[----:B------:R-:W-:Y:S01]  /*1280*/  LOP3.LUT R20, R20, 0x1, RZ, 0xc0, !PT ;  /* 0x0000000114147812 */ /* 0x000fe200078ec0ff */
[----:B------:R-:W-:-:S03]  /*1290*/  IMAD.MOV.U32 R27, RZ, RZ, 0x1 ;  /* 0x00000001ff1b7424 */ /* 0x000fc600078e00ff */
[----:B------:R-:W-:-:S04]  /*12a0*/  ISETP.NE.U32.AND P3, PT, R20, 0x1, PT ;  /* 0x000000011400780c */ /* 0x000fc80003f65070 */
[----:B------:R-:W-:-:S09]  /*12b0*/  SEL R27, R27, 0xffffffff, P3 ;  /* 0xffffffff1b1b7807 */ /* 0x000fd20001800000 */
.L_x_1596:
[----:B------:R-:W-:Y:S05]  /*12c0*/  BSYNC B0 ;  /* 0x0000000000007941 */ /* 0x000fea0003800000 */
.L_x_1582:
[----:B------:R-:W-:Y:S01]  /*12d0*/  @P0 LEA R2, P6, R19, UR8, 0x2 ;  /* 0x0000000813020c11 */ /* 0x000fe2000f8c10ff */
[----:B------:R-:W-:Y:S01]  /*12e0*/  IMAD.WIDE.U32 R14, R16, 0x4, R14 ;  /* 0x00000004100e7825 */ /* 0x000fe200078e000e */
[----:B------:R-:W-:Y:S02]  /*12f0*/  @P4 LEA R4, P5, R13, UR8, 0x2 ;  /* 0x000000080d044c11 */ /* 0x000fe4000f8a10ff */
[C---:B------:R-:W-:Y:S02]  /*1300*/  @P1 LEA R6, P3, R12.reuse, UR8, 0x2 ;  /* 0x000000080c061c11 */ /* 0x040fe4000f8610ff */
[----:B------:R-:W-:Y:S02]  /*1310*/  @P0 LEA.HI.X R3, R19, UR9, R8, 0x2, P6 ;  /* 0x0000000913030c11 */ /* 0x000fe4000b0f1408 */
[----:B------:R-:W-:Y:S02]  /*1320*/  @P2 LEA R8, P6, R11, UR8, 0x2 ;  /* 0x000000080b082c11 */ /* 0x000fe4000f8c10ff */
[----:B------:R-:W-:Y:S01]  /*1330*/  @P4 LEA.HI.X R5, R13, UR9, R10, 0x2, P5 ;  /* 0x000000090d054c11 */ /* 0x000fe2000a8f140a */
[----:B------:R2:W-:Y:S01]  /*1340*/  @P0 STG.E desc[UR10][R2.64], R21 ;  /* 0x0000001502000986 */ /* 0x0005e2000c10190a */
[----:B------:R-:W-:-:S02]  /*1350*/  @P1 LEA.HI.X R7, R12, UR9, R9, 0x2, P3 ;  /* 0x000000090c071c11 */ /* 0x000fc400098f1409 */
[----:B------:R-:W-:Y:S01]  /*1360*/  @P2 LEA.HI.X R9, R11, UR9, R0, 0x2, P6 ;  /* 0x000000090b092c11 */ /* 0x000fe2000b0f1400 */
[----:B------:R2:W-:Y:S01]  /*1370*/  @P4 STG.E desc[UR10][R4.64], R23 ;  /* 0x0000001704004986 */ /* 0x0005e2000c10190a */
[----:B------:R-:W-:-:S03]  /*1380*/  ISETP.GE.U32.AND P0, PT, R14, 0x10000, PT ;  /* 0x000100000e00780c */ /* 0x000fc60003f06070 */
[----:B------:R2:W-:Y:S01]  /*1390*/  @P1 STG.E desc[UR10][R6.64], R25 ;  /* 0x0000001906001986 */ /* 0x0005e2000c10190a */
[----:B------:R-:W-:Y:S02]  /*13a0*/  ISETP.LT.U32.AND P1, PT, R14, UR12, PT ;  /* 0x0000000c0e007c0c */ /* 0x000fe4000bf21070 */
[C---:B------:R-:W-:Y:S01]  /*13b0*/  ISETP.GE.U32.AND.EX P0, PT, R15.reuse, RZ, PT, P0 ;  /* 0x000000ff0f00720c */ /* 0x040fe20003f06100 */
[----:B------:R2:W-:Y:S01]  /*13c0*/  @P2 STG.E desc[UR10][R8.64], R27 ;  /* 0x0000001b08002986 */ /* 0x0005e2000c10190a */
[----:B------:R-:W-:-:S13]  /*13d0*/  ISETP.LT.AND.EX P1, PT, R15, UR4, PT, P1 ;  /* 0x000000040f007c0c */ /* 0x000fda000bf21310 */
[----:B--2---:R-:W-:Y:S05]  /*13e0*/  @!P0 BRA P1, `(.L_x_1619) ;  /* 0xffffffec00808947 */ /* 0x004fea000083ffff */
[----:B------:R-:W-:Y:S05]  /*13f0*/  EXIT ;  /* 0x000000000000794d */ /* 0x000fea0003800000 */
.L_x_1581:
[----:B------:R-:W0:Y:S01]  /*1400*/  S2R R17, SR_TID.X ;  /* 0x0000000000117919 */ /* 0x000e220000002100 */
[----:B------:R-:W1:Y:S01]  /*1410*/  LDC R13, c[0x0][RZ] ;  /* 0x00000000ff0d7b82 */ /* 0x000e620000000800 */
[----:B------:R-:W-:-:S07]  /*1420*/  CS2R R10, SRZ ;  /* 0x00000000000a7805 */ /* 0x000fce000001ff00 */
.L_x_1620:
[----:B0-----:R-:W-:Y:S01]  /*1430*/  IADD3 R0, P0, R17, R10, RZ ;  /* 0x0000000a11007210 */ /* 0x001fe20007f1e0ff */
[----:B-1----:R-:W-:-:S03]  /*1440*/  IMAD R15, R13, 0x3, RZ ;  /* 0x000000030d0f7824 */ /* 0x002fc600078e02ff */
[C---:B------:R-:W-:Y:S01]  /*1450*/  ISETP.GE.U32.AND P3, PT, R0.reuse, 0x10000, PT ;  /* 0x000100000000780c */ /* 0x040fe20003f66070 */
[--C-:B------:R-:W-:Y:S01]  /*1460*/  IMAD.X R3, RZ, RZ, R11.reuse, P0 ;  /* 0x000000ffff037224 */ /* 0x100fe200000e060b */
[-C--:B------:R-:W-:Y:S01]  /*1470*/  IADD3 R15, P6, R15, R0.reuse, RZ ;  /* 0x000000000f0f7210 */ /* 0x080fe20007fde0ff */
[C---:B------:R-:W-:Y:S01]  /*1480*/  IMAD.WIDE.U32 R10, R13.reuse, 0x4, R10 ;  /* 0x000000040d0a7825 */ /* 0x040fe200078e000a */
[CC--:B------:R-:W-:Y:S02]  /*1490*/  LEA R7, P5, R13.reuse, R0.reuse, 0x1 ;  /* 0x000000000d077211 */ /* 0x0c0fe400078a08ff */
        /* <DEDUP_REMOVED lines=8> */
[----:B------:R-:W-:Y:S02]  /*1520*/  ISETP.GE.U32.AND P3, PT, R15, 0x10000, PT ;  /* 0x000100000f00780c */ /* 0x000fe40003f66070 */
[----:B------:R-:W-:Y:S02]  /*1530*/  ISETP.GE.U32.AND P4, PT, R5, 0x10000, PT ;  /* 0x000100000500780c */ /* 0x000fe40003f86070 */
[----:B------:R-:W-:Y:S02]  /*1540*/  ISETP.LT.U32.AND P1, PT, R7, UR12, PT ;  /* 0x0000000c07007c0c */ /* 0x000fe4000bf21070 */
[----:B------:R-:W-:-:S02]  /*1550*/  ISETP.GE.U32.AND.EX P6, PT, R14, RZ, PT, P6 ;  /* 0x000000ff0e00720c */ /* 0x000fc40003fc6160 */
[----:B------:R-:W-:Y:S02]  /*1560*/  ISETP.LT.U32.AND P5, PT, R15, UR12, PT ;  /* 0x0000000c0f007c0c */ /* 0x000fe4000bfa1070 */
[----:B------:R-:W-:Y:S01]  /*1570*/  ISETP.GE.U32.AND.EX P3, PT, R16, RZ, PT, P3 ;  /* 0x000000ff1000720c */ /* 0x000fe20003f66130 */
[----:B------:R-:W-:Y:S01]  /*1580*/  @P2 IMAD.MOV.U32 R19, RZ, RZ, 0x1 ;  /* 0x00000001ff132424 */ /* 0x000fe200078e00ff */
[----:B------:R-:W-:Y:S02]  /*1590*/  ISETP.LT.U32.AND P0, PT, R5, UR12, PT ;  /* 0x0000000c05007c0c */ /* 0x000fe4000bf01070 */
[----:B------:R-:W-:Y:S02]  /*15a0*/  ISETP.GE.U32.AND.EX P4, PT, R12, RZ, PT, P4 ;  /* 0x000000ff0c00720c */ /* 0x000fe40003f86140 */
[----:B------:R-:W-:Y:S02]  /*15b0*/  ISETP.LT.AND.EX P1, PT, R14, UR4, !P6, P1 ;  /* 0x000000040e007c0c */ /* 0x000fe4000f721310 */
[----:B------:R-:W-:-:S02]  /*15c0*/  ISETP.LT.AND.EX P3, PT, R16, UR4, !P3, P5 ;  /* 0x0000000410007c0c */ /* 0x000fc4000df61350 */
[----:B------:R-:W-:Y:S02]  /*15d0*/  ISETP.LT.AND.EX P0, PT, R12, UR4, !P4, P0 ;  /* 0x000000040c007c0c */ /* 0x000fe4000e701300 */
[----:B------:R-:W-:-:S04]  /*15e0*/  @P2 LEA R2, P5, R0, UR8, 0x2 ;  /* 0x0000000800022c11 */ /* 0x000fc8000f8a10ff */
[----:B------:R-:W-:-:S03]  /*15f0*/  @P2 LEA.HI.X R3, R0, UR9, R3, 0x2, P5 ;  /* 0x0000000900032c11 */ /* 0x000fc6000a8f1403 */
[----:B------:R-:W-:Y:S01]  /*1600*/  @P1 LEA R8, P5, R7, UR8, 0x2 ;  /* 0x0000000807081c11 */ /* 0x000fe2000f8a10ff */
[----:B------:R-:W-:Y:S01]  /*1610*/  @P1 IMAD.MOV.U32 R21, RZ, RZ, 0x1 ;  /* 0x00000001ff151424 */ /* 0x000fe200078e00ff */
[----:B------:R-:W-:Y:S01]  /*1620*/  @P3 LEA R6, P6, R15, UR8, 0x2 ;  /* 0x000000080f063c11 */ /* 0x000fe2000f8c10ff */
[----:B------:R-:W-:Y:S01]  /*1630*/  @P3 IMAD.MOV.U32 R23, RZ, RZ, 0x1 ;  /* 0x00000001ff173424 */ /* 0x000fe200078e00ff */
[----:B------:R-:W-:Y:S01]  /*1640*/  @P0 LEA R4, P4, R5, UR8, 0x2 ;  /* 0x0000000805040c11 */ /* 0x000fe2000f8810ff */
[----:B------:R2:W-:Y:S01]  /*1650*/  @P2 STG.E desc[UR10][R2.64], R19 ;  /* 0x0000001302002986 */ /* 0x0005e2000c10190a */
[----:B------:R-:W-:Y:S02]  /*1660*/  @P1 LEA.HI.X R9, R7, UR9, R14, 0x2, P5 ;  /* 0x0000000907091c11 */ /* 0x000fe4000a8f140e */
[----:B------:R-:W-:Y:S01]  /*1670*/  @P3 LEA.HI.X R7, R15, UR9, R16, 0x2, P6 ;  /* 0x000000090f073c11 */ /* 0x000fe2000b0f1410 */
[----:B------:R-:W-:Y:S01]  /*1680*/  @P0 IMAD.MOV.U32 R15, RZ, RZ, 0x1 ;  /* 0x00000001ff0f0424 */ /* 0x000fe200078e00ff */
[----:B------:R-:W-:-:S05]  /*1690*/  @P0 LEA.HI.X R5, R5, UR9, R12, 0x2, P4 ;  /* 0x0000000905050c11 */ /* 0x000fca000a0f140c */
        /* <DEDUP_REMOVED lines=9> */
.L_x_1580:
[----:B------:R-:W0:Y:S02]  /*1730*/  S2R R3, SR_TID.X ;  /* 0x0000000000037919 */ /* 0x000e240000002100 */
[----:B0-----:R-:W-:-:S03]  /*1740*/  IMAD.WIDE.U32 R4, R3, 0x4, RZ ;  /* 0x0000000403047825 */ /* 0x001fc600078e00ff */
[----:B------:R-:W-:-:S04]  /*1750*/  ISETP.GE.U32.AND P0, PT, R4, UR12, PT ;  /* 0x0000000c04007c0c */ /* 0x000fc8000bf06070 */
[----:B------:R-:W-:-:S04]  /*1760*/  ISETP.GE.AND.EX P0, PT, R5, UR4, PT, P0 ;  /* 0x0000000405007c0c */ /* 0x000fc8000bf06300 */
[----:B------:R-:W-:-:S13]  /*1770*/  ISETP.GT.U32.OR P0, PT, R3, 0x3fff, P0 ;  /* 0x00003fff0300780c */ /* 0x000fda0000704470 */
[----:B------:R-:W-:Y:S05]  /*1780*/  @P0 EXIT ;  /* 0x000000000000094d */ /* 0x000fea0003800000 */
[----:B------:R-:W0:Y:S01]  /*1790*/  LDC R0, c[0x0][0xe5c] ;  /* 0x00039700ff007b82 */ /* 0x000e220000000800 */
[----:B------:R-:W-:Y:S01]  /*17a0*/  ULDC UR5, c[0x0][0x0] ;  /* 0x0000000000057ab9 */ /* 0x000fe20000000800 */
[----:B0-----:R-:W-:Y:S01]  /*17b0*/  ISETP.NE.AND P0, PT, R0, 0x1, PT ;  /* 0x000000010000780c */ /* 0x001fe20003f05270 */
[----:B------:R-:W-:-:S12]  /*17c0*/  IMAD.MOV.U32 R0, RZ, RZ, RZ ;  /* 0x000000ffff007224 */ /* 0x000fd800078e00ff */
[----:B------:R-:W-:Y:S05]  /*17d0*/  @!P0 BRA `(.L_x_1621) ;  /* 0x0000000c00d88947 */ /* 0x000fea0003800000 */
.L_x_1659:
[C---:B------:R-:W-:Y:S01]  /*17e0*/  IMAD.SHL.U32 R2, R3.reuse, 0x10, RZ ;  /* 0x0000001003027824 */ /* 0x040fe200078e00ff */
[----:B------:R-:W-:Y:S01]  /*17f0*/  SHF.L.U64.HI R13, R3, 0x4, R0 ;  /* 0x00000004030d7819 */ /* 0x000fe20000010200 */
[----:B------:R-:W0:Y:S03]  /*1800*/  LDC R12, c[0x0][0xe5c] ;  /* 0x00039700ff0c7b82 */ /* 0x000e260000000800 */
[----:B------:R-:W-:-:S04]  /*1810*/  IADD3 R8, P0, R2, UR6, RZ ;  /* 0x0000000602087c10 */ /* 0x000fc8000ff1e0ff */
[----:B------:R-:W-:-:S06]  /*1820*/  IADD3.X R9, R13, UR7, RZ, P0, !PT ;  /* 0x000000070d097c10 */ /* 0x000fcc00087fe4ff */
[----:B------:R-:W5:Y:S01]  /*1830*/  LDG.E.128 R8, desc[UR10][R8.64] ;  /* 0x0000000a08087981 */ /* 0x000f62000c1e1d00 */
[----:B------:R-:W-:Y:S01]  /*1840*/  BSSY B0, `(.L_x_1622) ;  /* 0x00000e2000007945 */ /* 0x000fe20003800000 */
[----:B0-----:R-:W-:-:S13]  /*1850*/  ISETP.NE.AND P0, PT, R12, -0x1, PT ;  /* 0xffffffff0c00780c */ /* 0x001fda0003f05270 */
[----:B------:R-:W-:Y:S05]  /*1860*/  @!P0 BRA `(.L_x_1623) ;  /* 0x0000000400648947 */ /* 0x000fea0003800000 */
[----:B-----5:R-:W-:Y:S01]  /*1870*/  ISETP.GE.AND P0, PT, R8, RZ, PT ;  /* 0x000000ff0800720c */ /* 0x020fe20003f06270 */
[----:B------:R-:W-:Y:S01]  /*1880*/  BSSY B1, `(.L_x_1624) ;  /* 0x0000013000017945 */ /* 0x000fe20003800000 */
[----:B------:R-:W-:-:S11]  /*1890*/  CS2R R4, SRZ ;  /* 0x0000000000047805 */ /* 0x000fd6000001ff00 */
[----:B------:R-:W-:Y:S05]  /*18a0*/  @!P0 BRA `(.L_x_1625) ;  /* 0x0000000000408947 */ /* 0x000fea0003800000 */
[----:B------:R-:W-:Y:S01]  /*18b0*/  ISETP.NE.AND P0, PT, R8, RZ, PT ;  /* 0x000000ff0800720c */ /* 0x000fe20003f05270 */
[----:B------:R-:W-:-:S12]  /*18c0*/  IMAD.MOV.U32 R4, RZ, RZ, 0x1 ;  /* 0x00000001ff047424 */ /* 0x000fd800078e00ff */
[----:B------:R-:W-:Y:S05]  /*18d0*/  @!P0 BRA `(.L_x_1625) ;  /* 0x0000000000348947 */ /* 0x000fea0003800000 */
[----:B------:R-:W-:Y:S01]  /*18e0*/  ULDC UR13, c[0x0][0xe5c] ;  /* 0x00039700000d7ab9 */ /* 0x000fe20000000800 */
[----:B------:R-:W-:Y:S02]  /*18f0*/  IMAD.MOV.U32 R4, RZ, RZ, 0x1 ;  /* 0x00000001ff047424 */ /* 0x000fe400078e00ff */
[----:B------:R-:W-:-:S07]  /*1900*/  IMAD.U32 R6, RZ, RZ, UR13 ;  /* 0x0000000dff067e24 */ /* 0x000fce000f8e00ff */
.L_x_1626:
        /* <DEDUP_REMOVED lines=10> */
.L_x_1625:
[----:B------:R-:W-:Y:S05]  /*19b0*/  BSYNC B1 ;  /* 0x0000000000017941 */ /* 0x000fea0003800000 */
.L_x_1624:
        /* <DEDUP_REMOVED lines=9> */
.L_x_1629:
        /* <DEDUP_REMOVED lines=10> */
.L_x_1628:
[----:B------:R-:W-:Y:S05]  /*1af0*/  BSYNC B1 ;  /* 0x0000000000017941 */ /* 0x000fea0003800000 */
.L_x_1627:
[----:B------:R-:W-:Y:S01]  /*1b00*/  ISETP.GE.AND P0, PT, R10, RZ, PT ;  /* 0x000000ff0a00720c */ /* 0x000fe20003f06270 */
        /* <DEDUP_REMOVED lines=9> */
.L_x_1632:
        /* <DEDUP_REMOVED lines=10> */
.L_x_1631:
[----:B------:R-:W-:Y:S05]  /*1c40*/  BSYNC B1 ;  /* 0x0000000000017941 */ /* 0x000fea0003800000 */
.L_x_1630:
        /* <DEDUP_REMOVED lines=9> */
[----:B------:R-:W-:Y:S01]  /*1ce0*/  ISETP.GE.U32.AND P1, PT, R8, 0x3, PT ;  /* 0x000000030800780c */ /* 0x000fe20003f26070 */
[----:B------:R-:W-:Y:S01]  /*1cf0*/  IMAD R8, R12, R12, RZ ;  /* 0x0000000c0c087224 */ /* 0x000fe200078e02ff */
[----:B------:R-:W-:-:S04]  /*1d00*/  ISETP.NE.U32.AND P0, PT, R7, 0x1, PT ;  /* 0x000000010700780c */ /* 0x000fc80003f05070 */
[----:B------:R-:W-:-:S07]  /*1d10*/  SEL R7, R12, 0x1, !P0 ;  /* 0x000000010c077807 */ /* 0x000fce0004000000 */
[----:B------:R-:W-:Y:S05]  /*1d20*/  @!P1 BRA `(.L_x_1634) ;  /* 0x00000000002c9947 */ /* 0x000fea0003800000 */
[----:B------:R-:W-:-:S07]  /*1d30*/  SHF.R.S32.HI R9, RZ, 0x1, R11 ;  /* 0x00000001ff097819 */ /* 0x000fce000001140b */
.L_x_1635:
        /* <DEDUP_REMOVED lines=10> */
.L_x_1634:
[----:B------:R-:W-:Y:S05]  /*1de0*/  BSYNC B1 ;  /* 0x0000000000017941 */ /* 0x000fea0003800000 */
.L_x_1633:
[----:B------:R-:W-:Y:S05]  /*1df0*/  BRA `(.L_x_1636) ;  /* 0x0000000800187947 */ /* 0x000fea0003800000 */
.L_x_1623:
        /* <DEDUP_REMOVED lines=8> */
[C---:B------:R-:W-:Y:S02]  /*1e80*/  LOP3.LUT R4, R8.reuse, 0x1, RZ, 0xc0, !PT ;  /* 0x0000000108047812 */ /* 0x040fe400078ec0ff */
[----:B------:R-:W-:Y:S02]  /*1e90*/  LEA.HI R8, R8, R8, RZ, 0x1 ;  /* 0x0000000808087211 */ /* 0x000fe400078f08ff */
[----:B------:R-:W-:Y:S02]  /*1ea0*/  ISETP.GE.U32.AND P1, PT, R5, 0x3, PT ;  /* 0x000000030500780c */ /* 0x000fe40003f26070 */
[----:B------:R-:W-:Y:S01]  /*1eb0*/  ISETP.NE.U32.AND P0, PT, R4, 0x1, PT ;  /* 0x000000010400780c */ /* 0x000fe20003f05070 */
[----:B------:R-:W-:-:S05]  /*1ec0*/  IMAD.MOV.U32 R4, RZ, RZ, 0x1 ;  /* 0x00000001ff047424 */ /* 0x000fca00078e00ff */
[----:B------:R-:W-:-:S05]  /*1ed0*/  SEL R4, R4, 0xffffffff, P0 ;  /* 0xffffffff04047807 */ /* 0x000fca0000000000 */
[----:B------:R-:W-:Y:S05]  /*1ee0*/  @!P1 BRA `(.L_x_1640) ;  /* 0x0000000000309947 */ /* 0x000fea0003800000 */
[----:B------:R-:W-:Y:S01]  /*1ef0*/  SHF.R.S32.HI R6, RZ, 0x1, R8 ;  /* 0x00000001ff067819 */ /* 0x000fe20000011408 */
[----:B------:R-:W-:-:S07]  /*1f00*/  IMAD.MOV.U32 R7, RZ, RZ, 0x1 ;  /* 0x00000001ff077424 */ /* 0x000fce00078e00ff */
.L_x_1641:
        /* <DEDUP_REMOVED lines=10> */
.L_x_1640:
[----:B------:R-:W-:Y:S05]  /*1fb0*/  BSYNC B2 ;  /* 0x0000000000027941 */ /* 0x000fea0003800000 */
.L_x_1639:
[----:B------:R-:W-:Y:S05]  /*1fc0*/  BRA `(.L_x_1642) ;  /* 0x0000000000107947 */ /* 0x000fea0003800000 */
.L_x_1638:
[----:B------:R-:W-:Y:S01]  /*1fd0*/  LOP3.LUT R8, R8, 0x1, RZ, 0xc0, !PT ;  /* 0x0000000108087812 */ /* 0x000fe200078ec0ff */
[----:B------:R-:W-:-:S03]  /*1fe0*/  IMAD.MOV.U32 R4, RZ, RZ, 0x1 ;  /* 0x00000001ff047424 */ /* 0x000fc600078e00ff */
[----:B------:R-:W-:-:S04]  /*1ff0*/  ISETP.NE.U32.AND P0, PT, R8, 0x1, PT ;  /* 0x000000010800780c */ /* 0x000fc80003f05070 */
[----:B------:R-:W-:-:S09]  /*2000*/  SEL R4, R4, 0xffffffff, P0 ;  /* 0xffffffff04047807 */ /* 0x000fd20000000000 */
.L_x_1642:
[----:B------:R-:W-:Y:S05]  /*2010*/  BSYNC B1 ;  /* 0x0000000000017941 */ /* 0x000fea0003800000 */
.L_x_1637:
        /* <DEDUP_REMOVED lines=17> */
.L_x_1647:
        /* <DEDUP_REMOVED lines=10> */
.L_x_1646:
[----:B------:R-:W-:Y:S05]  /*21d0*/  BSYNC B2 ;  /* 0x0000000000027941 */ /* 0x000fea0003800000 */
.L_x_1645:
[----:B------:R-:W-:Y:S05]  /*21e0*/  BRA `(.L_x_1648) ;  /* 0x0000000000107947 */ /* 0x000fea0003800000 */
.L_x_1644:
[----:B------:R-:W-:Y:S01]  /*21f0*/  LOP3.LUT R9, R9, 0x1, RZ, 0xc0, !PT ;  /* 0x0000000109097812 */ /* 0x000fe200078ec0ff */
[----:B------:R-:W-:-:S03]  /*2200*/  IMAD.MOV.U32 R5, RZ, RZ, 0x1 ;  /* 0x00000001ff057424 */ /* 0x000fc600078e00ff */
[----:B------:R-:W-:-:S04]  /*2210*/  ISETP.NE.U32.AND P0, PT, R9, 0x1, PT ;  /* 0x000000010900780c */ /* 0x000fc80003f05070 */
[----:B------:R-:W-:-:S09]  /*2220*/  SEL R5, R5, 0xffffffff, P0 ;  /* 0xffffffff05057807 */ /* 0x000fd20000000000 */
.L_x_1648:
[----:B------:R-:W-:Y:S05]  /*2230*/  BSYNC B1 ;  /* 0x0000000000017941 */ /* 0x000fea0003800000 */
.L_x_1643:
        /* <DEDUP_REMOVED lines=17> */
.L_x_1653:
        /* <DEDUP_REMOVED lines=10> */
.L_x_1652:
[----:B------:R-:W-:Y:S05]  /*23f0*/  BSYNC B2 ;  /* 0x0000000000027941 */ /* 0x000fea0003800000 */
.L_x_1651:
[----:B------:R-:W-:Y:S05]  /*2400*/  BRA `(.L_x_1654) ;  /* 0x0000000000107947 */ /* 0x000fea0003800000 */
.L_x_1650:
[----:B------:R-:W-:Y:S01]  /*2410*/  LOP3.LUT R10, R10, 0x1, RZ, 0xc0, !PT ;  /* 0x000000010a0a7812 */ /* 0x000fe200078ec0ff */
[----:B------:R-:W-:-:S03]  /*2420*/  IMAD.MOV.U32 R6, RZ, RZ, 0x1 ;  /* 0x00000001ff067424 */ /* 0x000fc600078e00ff */
[----:B------:R-:W-:-:S04]  /*2430*/  ISETP.NE.U32.AND P0, PT, R10, 0x1, PT ;  /* 0x000000010a00780c */ /* 0x000fc80003f05070 */
[----:B------:R-:W-:-:S09]  /*2440*/  SEL R6, R6, 0xffffffff, P0 ;  /* 0xffffffff06067807 */ /* 0x000fd20000000000 */
.L_x_1654:
[----:B------:R-:W-:Y:S05]  /*2450*/  BSYNC B1 ;  /* 0x0000000000017941 */ /* 0x000fea0003800000 */
.L_x_1649:
[----:B------:R-:W-:-:S13]  /*2460*/  ISETP.GE.AND P0, PT, R11, RZ, PT ;  /* 0x000000ff0b00720c */ /* 0x000fda0003f06270 */
        /* <DEDUP_REMOVED lines=15> */
.L_x_1658:
        /* <DEDUP_REMOVED lines=10> */
.L_x_1657:
[----:B------:R-:W-:Y:S05]  /*2600*/  BSYNC B1 ;  /* 0x0000000000017941 */ /* 0x000fea0003800000 */
.L_x_1656:
[----:B------:R-:W-:Y:S05]  /*2610*/  BRA `(.L_x_1636) ;  /* 0x0000000000107947 */ /* 0x000fea0003800000 */
.L_x_1655:
[----:B------:R-:W-:Y:S01]  /*2620*/  LOP3.LUT R11, R11, 0x1, RZ, 0xc0, !PT ;  /* 0x000000010b0b7812 */ /* 0x000fe200078ec0ff */
[----:B------:R-:W-:-:S03]  /*2630*/  IMAD.MOV.U32 R7, RZ, RZ, 0x1 ;  /* 0x00000001ff077424 */ /* 0x000fc600078e00ff */
[----:B------:R-:W-:-:S04]  /*2640*/  ISETP.NE.U32.AND P0, PT, R11, 0x1, PT ;  /* 0x000000010b00780c */ /* 0x000fc80003f05070 */
[----:B------:R-:W-:-:S09]  /*2650*/  SEL R7, R7, 0xffffffff, P0 ;  /* 0xffffffff07077807 */ /* 0x000fd20000000000 */
.L_x_1636:
[----:B------:R-:W-:Y:S05]  /*2660*/  BSYNC B0 ;  /* 0x0000000000007941 */ /* 0x000fea0003800000 */
.L_x_1622:
[----:B------:R-:W-:-:S04]  /*2670*/  IADD3 R8, P0, R2, UR8, RZ ;  /* 0x0000000802087c10 */ /* 0x000fc8000ff1e0ff */
[----:B------:R-:W-:Y:S02]  /*2680*/  IADD3.X R9, R13, UR9, RZ, P0, !PT ;  /* 0x000000090d097c10 */ /* 0x000fe400087fe4ff */
[----:B------:R-:W-:-:S03]  /*2690*/  IADD3 R3, P0, R3, UR5, RZ ;  /* 0x0000000503037c10 */ /* 0x000fc6000ff1e0ff */
[----:B------:R0:W-:Y:S01]  /*26a0*/  STG.E.128 desc[UR10][R8.64], R4 ;  /* 0x0000000408007986 */ /* 0x0001e2000c101d0a */
        /* <DEDUP_REMOVED lines=9> */
.L_x_1621:
[----:B------:R-:W-:Y:S02]  /*2740*/  IMAD.MOV.U32 R8, RZ, RZ, 0x1 ;  /* 0x00000001ff087424 */ /* 0x000fe400078e00ff */
[----:B------:R-:W-:Y:S02]  /*2750*/  IMAD.MOV.U32 R9, RZ, RZ, 0x1 ;  /* 0x00000001ff097424 */ /* 0x000fe400078e00ff */
[----:B------:R-:W-:Y:S02]  /*2760*/  IMAD.MOV.U32 R10, RZ, RZ, 0x1 ;  /* 0x00000001ff0a7424 */ /* 0x000fe400078e00ff */
[----:B------:R-:W-:-:S07]  /*2770*/  IMAD.MOV.U32 R11, RZ, RZ, 0x1 ;  /* 0x00000001ff0b7424 */ /* 0x000fce00078e00ff */
.L_x_1660:
[----:B------:R-:W-:-:S04]  /*2780*/  LEA R4, P0, R3, UR8, 0x4 ;  /* 0x0000000803047c11 */ /* 0x000fc8000f8020ff */
[C---:B------:R-:W-:Y:S02]  /*2790*/  LEA.HI.X R5, R3.reuse, UR9, R0, 0x4, P0 ;  /* 0x0000000903057c11 */ /* 0x040fe400080f2400 */
        /* <DEDUP_REMOVED lines=11> */
.L_x_1661:
        /* <DEDUP_REMOVED lines=11> */
.L_x_5371:


//--------------------- .text._ZN2at6native57_GLOBAL__N__f3eca4a2_24_ForeachBinaryOpScalar_cu_86b9896c25multi_tensor_apply_kernelINS1_18TensorListMetadataILi2EEENS1_21BinaryOpScalarFunctorIaLi2ELi1ELi1EEEJNS1_21reverse_power_functorIaEEaEEEvT_T0_DpT1_ --------------------------
	.section	.text._ZN2at6native57_GLOBAL__N__f3eca4a2_24_ForeachBinaryOpScalar_cu_86b9896c25multi_tensor_apply_kernelINS1_18TensorListMetadataILi2EEENS1_21BinaryOpScalarFunctorIaLi2ELi1ELi1EEEJNS1_21reverse_power_functorIaEEaEEEvT_T0_DpT1_,"ax",@progbits
	.align	128
.text._ZN2at6native57_GLOBAL__N__f3eca4a2_24_ForeachBinaryOpScalar_cu_86b9896c25multi_tensor_apply_kernelINS1_18TensorListMetadataILi2EEENS1_21BinaryOpScalarFunctorIaLi2ELi1ELi1EEEJNS1_21reverse_power_functorIaEEaEEEvT_T0_DpT1_:
        .type           _ZN2at6native57_GLOBAL__N__f3eca4a2_24_ForeachBinaryOpScalar_cu_86b9896c25multi_tensor_apply_kernelINS1_18TensorListMetadataILi2EEENS1_21BinaryOpScalarFunctorIaLi2ELi1ELi1EEEJNS1_21reverse_power_functorIaEEaEEEvT_T0_DpT1_,@function
        .size           _ZN2at6native57_GLOBAL__N__f3eca4a2_24_ForeachBinaryOpScalar_cu_86b9896c25multi_tensor_apply_kernelINS1_18TensorListMetadataILi2EEENS1_21BinaryOpScalarFunctorIaLi2ELi1ELi1EEEJNS1_21reverse_power_functorIaEEaEEEvT_T0_DpT1_,(.L_x_5372 - _ZN2at6native57_GLOBAL__N__f3eca4a2_24_ForeachBinaryOpScalar_cu_86b9896c25multi_tensor_apply_kernelINS1_18TensorListMetadataILi2EEENS1_21BinaryOpScalarFunctorIaLi2ELi1ELi1EEEJNS1_21reverse_power_functorIaEEaEEEvT_T0_DpT1_)
        .other          _ZN2at6native57_GLOBAL__N__f3eca4a2_24_ForeachBinaryOpScalar_cu_86b9896c25multi_tensor_apply_kernelINS1_18TensorListMetadataILi2EEENS1_21BinaryOpScalarFunctorIaLi2ELi1ELi1EEEJNS1_21reverse_power_functorIaEEaEEEvT_T0_DpT1_,@"STO_CUDA_ENTRY STV_DEFAULT"
_ZN2at6native57_GLOBAL__N__f3eca4a2_24_ForeachBinaryOpScalar_cu_86b9896c25multi_tensor_apply_kernelINS1_18TensorListMetadataILi2EEENS1_21BinaryOpScalarFunctorIaLi2ELi1ELi1EEEJNS1_21reverse_power_functorIaEEaEEEvT_T0_DpT1_:
[----:B------:R-:W-:Y:S08]  /*0000*/  LDC R1, c[0x0][0x28] ;  /* 0x00000a00ff017b82 */ /* 0x000ff00000000800 */
[----:B------:R-:W0:Y:S01]  /*0010*/  S2UR UR4, SR_CTAID.X ;  /* 0x00000000000479c3 */ /* 0x000e220000002500 */
[----:B------:R-:W-:-:S07]  /*0020*/  UMOV UR5, 0x740 ;  /* 0x0000074000057882 */ /* 0x000fce0000000000 */
[----:B------:R-:W1:Y:S01]  /*0030*/  LDC.U8 R2, c[0x0][0xe5a] ;  /* 0x00039680ff027b82 */ /* 0x000e620000000000 */
[----:B0-----:R-:W-:-:S03]  /*0040*/  ULEA UR5, UR4, UR5, 0x2 ;  /* 0x0000000504057291 */ /* 0x001fc6000f8e103f */
[----:B------:R-:W-:Y:S02]  /*0050*/  ULDC.U8 UR4, c[0x0][UR4+0x810] ;  /* 0x0002040004047abb */ /* 0x000fe40008000000 */
[----:B------:R-:W-:Y:S01]  /*0060*/  USHF.L.U32 UR10, UR4, 0x3, URZ ;  /* 0x00000003040a7899 */ /* 0x000fe2000800063f */
[----:B-1----:R-:W-:-:S06]  /*0070*/  PRMT R0, R2, 0x8880, RZ ;  /* 0x0000888002007816 */ /* 0x002fcc00000000ff */
[----:B------:R-:W-:Y:S01]  /*0080*/  ULDC UR5, c[0x0][UR5+0x210] ;  /* 0x0000840005057abb */ /* 0x000fe20008000800 */
[----:B------:R-:W-:Y:S01]  /*0090*/  PRMT R0, R0, 0x7710, RZ ;  /* 0x0000771000007816 */ /* 0x000fe200000000ff */
[----:B------:R-:W-:-:S03]  /*00a0*/  UIMAD.WIDE UR4, UR5, 0x10000, URZ ;  /* 0x00010000050478a5 */ /* 0x000fc6000f8e023f */
[----:B------:R-:W-:Y:S01]  /*00b0*/  ULDC.64 UR6, c[0x0][UR10+0x210] ;  /* 0x000084000a067abb */ /* 0x000fe20008000a00 */
[----:B------:R-:W-:Y:S01]  /*00c0*/  ULDC.64 UR8, c[0x0][UR10+0x410] ;  /* 0x000104000a087abb */ /* 0x000fe20008000a00 */
[----:B------:R-:W-:Y:S01]  /*00d0*/  ULDC.64 UR10, c[0x0][UR10+0x610] ;  /* 0x000184000a0a7abb */ /* 0x000fe20008000a00 */
[----:B------:R-:W-:Y:S02]  /*00e0*/  UIADD3 UR14, UP1, UR4, UR6, URZ ;  /* 0x00000006040e7290 */ /* 0x000fe4000ff3e03f */
[----:B------:R-:W-:Y:S02]  /*00f0*/  UIADD3 UR13, UP2, UR4, UR8, URZ ;  /* 0x00000008040d7290 */ /* 0x000fe4000ff5e03f */
[----:B------:R-:W-:Y:S02]  /*0100*/  UIADD3 UR12, UP3, -UR4, UR10, URZ ;  /* 0x0000000a040c7290 */ /* 0x000fe4000ff7e13f */
[----:B------:R-:W-:Y:S02]  /*0110*/  UIADD3.X UR6, UR5, UR7, URZ, UP1, !UPT ;  /* 0x0000000705067290 */ /* 0x000fe40008ffe43f */
[----:B------:R-:W-:-:S02]  /*0120*/  ULOP3.LUT UR4, UR12, UR13, UR14, 0xfe, !UPT ;  /* 0x0000000d0c047292 */ /* 0x000fc4000f8efe0e */
[----:B------:R-:W-:Y:S02]  /*0130*/  UIADD3.X UR8, UR5, UR9, URZ, UP2, !UPT ;  /* 0x0000000905087290 */ /* 0x000fe400097fe43f */
[----:B------:R-:W-:Y:S02]  /*0140*/  ULOP3.LUT UP0, URZ, UR4, 0x3, URZ, 0xc0, !UPT ;  /* 0x00000003043f7892 */ /* 0x000fe4000f80c03f */
[----:B------:R-:W-:-:S03]  /*0150*/  UIADD3.X UR4, ~UR5, UR11, URZ, UP3, !UPT ;  /* 0x0000000b05047290 */ /* 0x000fc60009ffe53f */
[----:B------:R-:W-:Y:S01]  /*0160*/  ULDC.64 UR10, c[0x0][0x208] ;  /* 0x00008200000a7ab9 */ /* 0x000fe20000000a00 */
[----:B------:R-:W-:-:S13]  /*0170*/  PLOP3.LUT P0, PT, PT, PT, UP0, 0x80, 0x0 ;  /* 0x000000000000781c */ /* 0x000fda0003f0f008 */
[----:B------:R-:W-:Y:S05]  /*0180*/  @!P0 BRA `(.L_x_1662) ;  /* 0x0000001800f88947 */ /* 0x000fea0003800000 */
[----:B------:R-:W-:-:S04]  /*0190*/  UISETP.GE.U32.AND UP0, UPT, UR12, 0x1, UPT ;  /* 0x000000010c00788c */ /* 0x000fc8000bf06070 */
[----:B------:R-:W-:-:S06]  /*01a0*/  UISETP.GE.AND.EX UP0, UPT, UR4, URZ, UPT, UP0 ;  /* 0x0000003f0400728c */ /* 0x000fcc000bf06300 */
[----:B------:R-:W-:-:S13]  /*01b0*/  PLOP3.LUT P0, PT, PT, PT, UP0, 0x80, 0x0 ;  /* 0x000000000000781c */ /* 0x000fda0003f0f008 */
[----:B------:R-:W-:Y:S05]  /*01c0*/  @!P0 EXIT ;  /* 0x000000000000894d */ /* 0x000fea0003800000 */
[----:B------:R-:W-:-:S04]  /*01d0*/  PRMT R2, R2, 0x8880, RZ ;  /* 0x0000888002027816 */ /* 0x000fc800000000ff */
[----:B------:R-:W-:-:S13]  /*01e0*/  ISETP.NE.AND P0, PT, R2, 0x1, PT ;  /* 0x000000010200780c */ /* 0x000fda0003f05270 */
[----:B------:R-:W-:Y:S05]  /*01f0*/  @!P0 BRA `(.L_x_1663) ;  /* 0x0000001800088947 */ /* 0x000fea0003800000 */
[----:B------:R-:W0:Y:S01]  /*0200*/  S2R R8, SR_TID.X ;  /* 0x0000000000087919 */ /* 0x000e220000002100 */
[----:B------:R-:W1:Y:S01]  /*0210*/  LDC R9, c[0x0][RZ] ;  /* 0x00000000ff097b82 */ /* 0x000e620000000800 */
[----:B------:R-:W-:-:S07]  /*0220*/  CS2R R10, SRZ ;  /* 0x00000000000a7805 */ /* 0x000fce000001ff00 */
.L_x_1701:
        /* <DEDUP_REMOVED lines=26> */
[----:B------:R-:W-:-:S04]  /*03d0*/  @P0 IADD3 R16, P3, R18, UR14, RZ ;  /* 0x0000000e12100c10 */ /* 0x000fc8000ff7e0ff */
[----:B------:R-:W-:-:S03]  /*03e0*/  @P0 IADD3.X R17, R24, UR6, RZ, P3, !PT ;  /* 0x0000000618110c10 */ /* 0x000fc60009ffe4ff */
[----:B------:R-:W-:Y:S02]  /*03f0*/  @P4 IADD3 R2, P3, R14, UR14, RZ ;  /* 0x0000000e0e024c10 */ /* 0x000fe4000ff7e0ff */
[----:B------:R-:W-:Y:S01]  /*0400*/  @P1 IADD3 R4, P5, R13, UR14, RZ ;  /* 0x0000000e0d041c10 */ /* 0x000fe2000ffbe0ff */
[----:B------:R0:W5:Y:S01]  /*0410*/  @P0 LDG.E.U8 R25, desc[UR10][R16.64] ;  /* 0x0000000a10190981 */ /* 0x000162000c1e1100 */
[----:B------:R-:W-:Y:S02]  /*0420*/  @P2 IADD3 R6, P6, R12, UR14, RZ ;  /* 0x0000000e0c062c10 */ /* 0x000fe4000ffde0ff */
[----:B------:R-:W-:Y:S02]  /*0430*/  PRMT R26, RZ, 0x7610, R26 ;  /* 0x00007610ff1a7816 */ /* 0x000fe4000000001a */
[----:B------:R-:W-:Y:S02]  /*0440*/  PRMT R22, RZ, 0x7610, R22 ;  /* 0x00007610ff167816 */ /* 0x000fe40000000016 */
[----:B------:R-:W-:-:S02]  /*0450*/  PRMT R23, RZ, 0x7610, R23 ;  /* 0x00007610ff177816 */ /* 0x000fc40000000017 */
[----:B------:R-:W-:Y:S02]  /*0460*/  @P4 IADD3.X R3, R19, UR6, RZ, P3, !PT ;  /* 0x0000000613034c10 */ /* 0x000fe40009ffe4ff */
[----:B------:R-:W-:Y:S02]  /*0470*/  @P1 IADD3.X R5, R20, UR6, RZ, P5, !PT ;  /* 0x0000000614051c10 */ /* 0x000fe4000affe4ff */
[----:B------:R-:W-:Y:S01]  /*0480*/  @P2 IADD3.X R7, R21, UR6, RZ, P6, !PT ;  /* 0x0000000615072c10 */ /* 0x000fe2000b7fe4ff */
[----:B------:R1:W5:Y:S04]  /*0490*/  @P4 LDG.E.U8 R26, desc[UR10][R2.64] ;  /* 0x0000000a021a4981 */ /* 0x000368000c1e1100 */
[----:B------:R1:W5:Y:S04]  /*04a0*/  @P1 LDG.E.U8 R22, desc[UR10][R4.64] ;  /* 0x0000000a04161981 */ /* 0x000368000c1e1100 */
[----:B------:R1:W5:Y:S01]  /*04b0*/  @P2 LDG.E.U8 R23, desc[UR10][R6.64] ;  /* 0x0000000a06172981 */ /* 0x000362000c1e1100 */
[----:B0-----:R-:W0:Y:S01]  /*04c0*/  LDC.S8 R16, c[0x0][0xe5a] ;  /* 0x00039680ff107b82 */ /* 0x001e220000000200 */
[----:B------:R-:W-:Y:S01]  /*04d0*/  BSSY B0, `(.L_x_1664) ;  /* 0x0000141000007945 */ /* 0x000fe20003800000 */
[----:B0-----:R-:W-:-:S13]  /*04e0*/  ISETP.NE.AND P3, PT, R16, -0x1, PT ;  /* 0xffffffff1000780c */ /* 0x001fda0003f65270 */
[----:B-1----:R-:W-:Y:S05]  /*04f0*/  @!P3 BRA `(.L_x_1665) ;  /* 0x000000080014b947 */ /* 0x002fea0003800000 */
[----:B-----5:R-:W-:Y:S01]  /*0500*/  PRMT R2, R25, 0x8880, RZ ;  /* 0x0000888019027816 */ /* 0x020fe200000000ff */
[----:B------:R-:W-:Y:S01]  /*0510*/  BSSY B1, `(.L_x_1666) ;  /* 0x000001d000017945 */ /* 0x000fe20003800000 */
[----:B------:R-:W-:Y:S02]  /*0520*/  PRMT R15, RZ, 0x7610, R15 ;  /* 0x00007610ff0f7816 */ /* 0x000fe4000000000f */
[----:B------:R-:W-:Y:S02]  /*0530*/  ISETP.GE.AND P3, PT, R2, RZ, PT ;  /* 0x000000ff0200720c */ /* 0x000fe40003f66270 */
[----:B------:R-:W-:-:S11]  /*0540*/  PRMT R17, RZ, 0x7610, R17 ;  /* 0x00007610ff117816 */ /* 0x000fd60000000011 */
[----:B------:R-:W-:Y:S05]  /*0550*/  @!P3 BRA `(.L_x_1667) ;  /* 0x000000000060b947 */ /* 0x000fea0003800000 */
[----:B------:R-:W-:Y:S01]  /*0560*/  LOP3.LUT P3, RZ, R25, 0xff, RZ, 0xc0, !PT ;  /* 0x000000ff19ff7812 */ /* 0x000fe2000786c0ff */
[----:B------:R-:W-:-:S12]  /*0570*/  IMAD.MOV.U32 R17, RZ, RZ, 0x1 ;  /* 0x00000001ff117424 */ /* 0x000fd800078e00ff */
[----:B------:R-:W-:Y:S05]  /*0580*/  @!P3 BRA `(.L_x_1667) ;  /* 0x000000000054b947 */ /* 0x000fea0003800000 */
[----:B------:R-:W-:Y:S01]  /*0590*/  IMAD.MOV.U32 R17, RZ, RZ, 0x1 ;  /* 0x00000001ff117424 */ /* 0x000fe200078e00ff */
[----:B------:R-:W-:-:S07]  /*05a0*/  PRMT R2, R0, 0x7610, R2 ;  /* 0x0000761000027816 */ /* 0x000fce0000000002 */
.L_x_1668:
[C---:B------:R-:W-:Y:S02]  /*05b0*/  LOP3.LUT R4, R25.reuse, 0x80, RZ, 0xc0, !PT ;  /* 0x0000008019047812 */ /* 0x040fe400078ec0ff */
[C---:B------:R-:W-:Y:S02]  /*05c0*/  LOP3.LUT R3, R25.reuse, 0x1, RZ, 0xc0, !PT ;  /* 0x0000000119037812 */ /* 0x040fe400078ec0ff */
[----:B------:R-:W-:Y:S01]  /*05d0*/  LEA.HI R4, R4, R25, RZ, 0x19 ;  /* 0x0000001904047211 */ /* 0x000fe200078fc8ff */
[----:B------:R-:W-:Y:S01]  /*05e0*/  VIADD R25, R25, 0x1 ;  /* 0x0000000119197836 */ /* 0x000fe20000000000 */
[----:B------:R-:W-:Y:S02]  /*05f0*/  ISETP.NE.U32.AND P3, PT, R3, 0x1, PT ;  /* 0x000000010300780c */ /* 0x000fe40003f65070 */
[----:B------:R-:W-:Y:S02]  /*0600*/  PRMT R17, R17, 0x9910, RZ ;  /* 0x0000991011117816 */ /* 0x000fe400000000ff */
[----:B------:R-:W-:-:S02]  /*0610*/  LOP3.LUT R25, R25, 0xff, RZ, 0xc0, !PT ;  /* 0x000000ff19197812 */ /* 0x000fc400078ec0ff */
[C---:B------:R-:W-:Y:S02]  /*0620*/  SEL R3, R2.reuse, 0x1, !P3 ;  /* 0x0000000102037807 */ /* 0x040fe40005800000 */
[----:B------:R-:W-:Y:S02]  /*0630*/  ISETP.GT.U32.AND P3, PT, R25, 0x2, PT ;  /* 0x000000021900780c */ /* 0x000fe40003f64070 */
[----:B------:R-:W-:Y:S01]  /*0640*/  PRMT R5, R2, 0x9910, RZ ;  /* 0x0000991002057816 */ /* 0x000fe200000000ff */
[----:B------:R-:W-:Y:S01]  /*0650*/  IMAD.MOV.U32 R2, RZ, RZ, R17 ;  /* 0x000000ffff027224 */ /* 0x000fe200078e0011 */
[----:B------:R-:W-:Y:S02]  /*0660*/  PRMT R17, R3, 0x9910, RZ ;  /* 0x0000991003117816 */ /* 0x000fe400000000ff */
[----:B------:R-:W-:Y:S01]  /*0670*/  PRMT R4, R4, 0x8880, RZ ;  /* 0x0000888004047816 */ /* 0x000fe200000000ff */
[----:B------:R-:W-:Y:S02]  /*0680*/  IMAD.MOV.U32 R3, RZ, RZ, R5 ;  /* 0x000000ffff037224 */ /* 0x000fe400078e0005 */
[----:B------:R-:W-:Y:S01]  /*0690*/  IMAD R17, R2, R17, RZ ;  /* 0x0000001102117224 */ /* 0x000fe200078e02ff */
[----:B------:R-:W-:Y:S01]  /*06a0*/  SHF.R.S32.HI R25, RZ, 0x1, R4 ;  /* 0x00000001ff197819 */ /* 0x000fe20000011404 */
[----:B------:R-:W-:-:S05]  /*06b0*/  IMAD R3, R3, R3, RZ ;  /* 0x0000000303037224 */ /* 0x000fca00078e02ff */
[----:B------:R-:W-:Y:S01]  /*06c0*/  PRMT R2, R3, 0x7610, R2 ;  /* 0x0000761003027816 */ /* 0x000fe20000000002 */
[----:B------:R-:W-:Y:S06]  /*06d0*/  @P3 BRA `(.L_x_1668) ;  /* 0xfffffffc00b43947 */ /* 0x000fec000383ffff */
.L_x_1667:
[----:B------:R-:W-:Y:S05]  /*06e0*/  BSYNC B1 ;  /* 0x0000000000017941 */ /* 0x000fea0003800000 */
.L_x_1666:
[----:B------:R-:W-:Y:S01]  /*06f0*/  PRMT R2, R26, 0x8880, RZ ;  /* 0x000088801a027816 */ /* 0x000fe200000000ff */
[----:B------:R-:W-:Y:S03]  /*0700*/  BSSY B1, `(.L_x_1669) ;  /* 0x0000019000017945 */ /* 0x000fe60003800000 */
[----:B------:R-:W-:-:S13]  /*0710*/  ISETP.GE.AND P3, PT, R2, RZ, PT ;  /* 0x000000ff0200720c */ /* 0x000fda0003f66270 */
[----:B------:R-:W-:Y:S05]  /*0720*/  @!P3 BRA `(.L_x_1670) ;  /* 0x000000000058b947 */ /* 0x000fea0003800000 */
[----:B------:R-:W-:Y:S01]  /*0730*/  LOP3.LUT P3, RZ, R26, 0xff, RZ, 0xc0, !PT ;  /* 0x000000ff1aff7812 */ /* 0x000fe2000786c0ff */
[----:B------:R-:W-:-:S12]  /*0740*/  IMAD.MOV.U32 R15, RZ, RZ, 0x1 ;  /* 0x00000001ff0f7424 */ /* 0x000fd800078e00ff */
[----:B------:R-:W-:Y:S05]  /*0750*/  @!P3 BRA `(.L_x_1670) ;  /* 0x00000000004cb947 */ /* 0x000fea0003800000 */
[----:B------:R-:W-:Y:S01]  /*0760*/  IMAD.MOV.U32 R15, RZ, RZ, 0x1 ;  /* 0x00000001ff0f7424 */ /* 0x000fe200078e00ff */
[----:B------:R-:W-:-:S07]  /*0770*/  PRMT R2, R0, 0x7610, R2 ;  /* 0x0000761000027816 */ /* 0x000fce0000000002 */
.L_x_1671:
[----:B------:R-:W-:Y:S02]  /*0780*/  LOP3.LUT R3, R26, 0x1, RZ, 0xc0, !PT ;  /* 0x000000011a037812 */ /* 0x000fe400078ec0ff */
[----:B------:R-:W-:Y:S02]  /*0790*/  PRMT R5, R2, 0x9910, RZ ;  /* 0x0000991002057816 */ /* 0x000fe400000000ff */
[----:B------:R-:W-:Y:S02]  /*07a0*/  ISETP.NE.U32.AND P3, PT, R3, 0x1, PT ;  /* 0x000000010300780c */ /* 0x000fe40003f65070 */
[----:B------:R-:W-:Y:S02]  /*07b0*/  LOP3.LUT R3, R26, 0x80, RZ, 0xc0, !PT ;  /* 0x000000801a037812 */ /* 0x000fe400078ec0ff */
[----:B------:R-:W-:Y:S02]  /*07c0*/  SEL R2, R2, 0x1, !P3 ;  /* 0x0000000102027807 */ /* 0x000fe40005800000 */
[----:B------:R-:W-:Y:S01]  /*07d0*/  LEA.HI R3, R3, R26, RZ, 0x19 ;  /* 0x0000001a03037211 */ /* 0x000fe200078fc8ff */
[----:B------:R-:W-:Y:S01]  /*07e0*/  VIADD R26, R26, 0x1 ;  /* 0x000000011a1a7836 */ /* 0x000fe20000000000 */
[----:B------:R-:W-:-:S02]  /*07f0*/  PRMT R15, R15, 0x9910, RZ ;  /* 0x000099100f0f7816 */ /* 0x000fc400000000ff */
[----:B------:R-:W-:Y:S01]  /*0800*/  PRMT R4, R2, 0x9910, RZ ;  /* 0x0000991002047816 */ /* 0x000fe200000000ff */
[----:B------:R-:W-:Y:S01]  /*0810*/  IMAD.MOV.U32 R2, RZ, RZ, R5 ;  /* 0x000000ffff027224 */ /* 0x000fe200078e0005 */
[----:B------:R-:W-:Y:S02]  /*0820*/  LOP3.LUT R26, R26, 0xff, RZ, 0xc0, !PT ;  /* 0x000000ff1a1a7812 */ /* 0x000fe400078ec0ff */
[----:B------:R-:W-:Y:S01]  /*0830*/  PRMT R3, R3, 0x8880, RZ ;  /* 0x0000888003037816 */ /* 0x000fe200000000ff */
[----:B------:R-:W-:Y:S01]  /*0840*/  IMAD R2, R2, R2, RZ ;  /* 0x0000000202027224 */ /* 0x000fe200078e02ff */
[----:B------:R-:W-:Y:S01]  /*0850*/  ISETP.GT.U32.AND P3, PT, R26, 0x2, PT ;  /* 0x000000021a00780c */ /* 0x000fe20003f64070 */
[----:B------:R-:W-:Y:S01]  /*0860*/  IMAD R15, R15, R4, RZ ;  /* 0x000000040f0f7224 */ /* 0x000fe200078e02ff */
[----:B------:R-:W-:-:S11]  /*0870*/  SHF.R.S32.HI R26, RZ, 0x1, R3 ;  /* 0x00000001ff1a7819 */ /* 0x000fd60000011403 */
[----:B------:R-:W-:Y:S05]  /*0880*/  @P3 BRA `(.L_x_1671) ;  /* 0xfffffffc00bc3947 */ /* 0x000fea000383ffff */
.L_x_1670:
[----:B------:R-:W-:Y:S05]  /*0890*/  BSYNC B1 ;  /* 0x0000000000017941 */ /* 0x000fea0003800000 */
.L_x_1669:
[----:B------:R-:W-:Y:S01]  /*08a0*/  PRMT R2, R22, 0x8880, RZ ;  /* 0x0000888016027816 */ /* 0x000fe200000000ff */
        /* <DEDUP_REMOVED lines=10> */
.L_x_1674:
[C---:B------:R-:W-:Y:S02]  /*0950*/  LOP3.LUT R5, R22.reuse, 0x80, RZ, 0xc0, !PT ;  /* 0x0000008016057812 */ /* 0x040fe400078ec0ff */
[C---:B------:R-:W-:Y:S02]  /*0960*/  LOP3.LUT R3, R22.reuse, 0x1, RZ, 0xc0, !PT ;  /* 0x0000000116037812 */ /* 0x040fe400078ec0ff */
[----:B------:R-:W-:Y:S01]  /*0970*/  LEA.HI R5, R5, R22, RZ, 0x19 ;  /* 0x0000001605057211 */ /* 0x000fe200078fc8ff */
[----:B------:R-:W-:Y:S01]  /*0980*/  VIADD R22, R22, 0x1 ;  /* 0x0000000116167836 */ /* 0x000fe20000000000 */
[----:B------:R-:W-:Y:S02]  /*0990*/  ISETP.NE.U32.AND P3, PT, R3, 0x1, PT ;  /* 0x000000010300780c */ /* 0x000fe40003f65070 */
[----:B------:R-:W-:Y:S02]  /*09a0*/  PRMT R27, R27, 0x9910, RZ ;  /* 0x000099101b1b7816 */ /* 0x000fe400000000ff */
[----:B------:R-:W-:-:S02]  /*09b0*/  LOP3.LUT R22, R22, 0xff, RZ, 0xc0, !PT ;  /* 0x000000ff16167812 */ /* 0x000fc400078ec0ff */
[----:B------:R-:W-:Y:S02]  /*09c0*/  SEL R3, R2, 0x1, !P3 ;  /* 0x0000000102037807 */ /* 0x000fe40005800000 */
[----:B------:R-:W-:Y:S02]  /*09d0*/  ISETP.GT.U32.AND P3, PT, R22, 0x2, PT ;  /* 0x000000021600780c */ /* 0x000fe40003f64070 */
[----:B------:R-:W-:Y:S01]  /*09e0*/  PRMT R4, R2, 0x9910, RZ ;  /* 0x0000991002047816 */ /* 0x000fe200000000ff */
[----:B------:R-:W-:Y:S01]  /*09f0*/  IMAD.MOV.U32 R2, RZ, RZ, R27 ;  /* 0x000000ffff027224 */ /* 0x000fe200078e001b */
[----:B------:R-:W-:-:S03]  /*0a00*/  PRMT R27, R3, 0x9910, RZ ;  /* 0x00009910031b7816 */ /* 0x000fc600000000ff */
[----:B------:R-:W-:Y:S01]  /*0a10*/  IMAD.MOV.U32 R3, RZ, RZ, R4 ;  /* 0x000000ffff037224 */ /* 0x000fe200078e0004 */
[----:B------:R-:W-:Y:S01]  /*0a20*/  PRMT R4, R5, 0x8880, RZ ;  /* 0x0000888005047816 */ /* 0x000fe200000000ff */
[----:B------:R-:W-:Y:S02]  /*0a30*/  IMAD R27, R2, R27, RZ ;  /* 0x0000001b021b7224 */ /* 0x000fe400078e02ff */
[----:B------:R-:W-:Y:S01]  /*0a40*/  IMAD R3, R3, R3, RZ ;  /* 0x0000000303037224 */ /* 0x000fe200078e02ff */
[----:B------:R-:W-:-:S04]  /*0a50*/  SHF.R.S32.HI R22, RZ, 0x1, R4 ;  /* 0x00000001ff167819 */ /* 0x000fc80000011404 */
[----:B------:R-:W-:Y:S01]  /*0a60*/  PRMT R2, R3, 0x7610, R2 ;  /* 0x0000761003027816 */ /* 0x000fe20000000002 */
[----:B------:R-:W-:Y:S06]  /*0a70*/  @P3 BRA `(.L_x_1674) ;  /* 0xfffffffc00b43947 */ /* 0x000fec000383ffff */
.L_x_1673:
[----:B------:R-:W-:Y:S05]  /*0a80*/  BSYNC B1 ;  /* 0x0000000000017941 */ /* 0x000fea0003800000 */
.L_x_1672:
[----:B------:R-:W-:Y:S01]  /*0a90*/  PRMT R2, R23, 0x8880, RZ ;  /* 0x0000888017027816 */ /* 0x000fe200000000ff */
[----:B------:R-:W-:Y:S03]  /*0aa0*/  BSSY B1, `(.L_x_1675) ;  /* 0x0000029000017945 */ /* 0x000fe60003800000 */
[----:B------:R-:W-:-:S13]  /*0ab0*/  ISETP.GE.AND P3, PT, R2, RZ, PT ;  /* 0x000000ff0200720c */ /* 0x000fda0003f66270 */
[----:B------:R-:W-:Y:S05]  /*0ac0*/  @!P3 BRA `(.L_x_1676) ;  /* 0x000000000098b947 */ /* 0x000fea0003800000 */
[----:B------:R-:W-:Y:S01]  /*0ad0*/  LOP3.LUT P3, RZ, R23, 0xff, RZ, 0xc0, !PT ;  /* 0x000000ff17ff7812 */ /* 0x000fe2000786c0ff */
[----:B------:R-:W-:-:S12]  /*0ae0*/  IMAD.MOV.U32 R25, RZ, RZ, 0x1 ;  /* 0x00000001ff197424 */ /* 0x000fd800078e00ff */
[----:B------:R-:W-:Y:S05]  /*0af0*/  @!P3 BRA `(.L_x_1676) ;  /* 0x00000000008cb947 */ /* 0x000fea0003800000 */
[C---:B------:R-:W-:Y:S01]  /*0b00*/  LOP3.LUT R2, R23.reuse, 0x1, RZ, 0xc0, !PT ;  /* 0x0000000117027812 */ /* 0x040fe200078ec0ff */
[----:B------:R-:W-:Y:S02]  /*0b10*/  VIADD R3, R23, 0x1 ;  /* 0x0000000117037836 */ /* 0x000fe40000000000 */
[----:B------:R-:W-:Y:S01]  /*0b20*/  IMAD R16, R16, R16, RZ ;  /* 0x0000001010107224 */ /* 0x000fe200078e02ff */
[----:B------:R-:W-:Y:S02]  /*0b30*/  ISETP.NE.U32.AND P3, PT, R2, 0x1, PT ;  /* 0x000000010200780c */ /* 0x000fe40003f65070 */
[----:B------:R-:W-:Y:S02]  /*0b40*/  LOP3.LUT R3, R3, 0xff, RZ, 0xc0, !PT ;  /* 0x000000ff03037812 */ /* 0x000fe400078ec0ff */
[----:B------:R-:W-:Y:S02]  /*0b50*/  SEL R2, R0, 0x1, !P3 ;  /* 0x0000000100027807 */ /* 0x000fe40005800000 */
[----:B------:R-:W-:-:S02]  /*0b60*/  ISETP.GE.U32.AND P3, PT, R3, 0x3, PT ;  /* 0x000000030300780c */ /* 0x000fc40003f66070 */
[----:B------:R-:W-:Y:S02]  /*0b70*/  PRMT R25, R2, 0x9910, RZ ;  /* 0x0000991002197816 */ /* 0x000fe400000000ff */
[----:B------:R-:W-:-:S04]  /*0b80*/  LOP3.LUT R2, R23, 0x80, RZ, 0xc0, !PT ;  /* 0x0000008017027812 */ /* 0x000fc800078ec0ff */
[----:B------:R-:W-:-:S05]  /*0b90*/  LEA.HI R2, R2, R23, RZ, 0x19 ;  /* 0x0000001702027211 */ /* 0x000fca00078fc8ff */
[----:B------:R-:W-:Y:S05]  /*0ba0*/  @!P3 BRA `(.L_x_1676) ;  /* 0x000000000060b947 */ /* 0x000fea0003800000 */
[----:B------:R-:W-:Y:S02]  /*0bb0*/  PRMT R3, R2, 0x8880, RZ ;  /* 0x0000888002037816 */ /* 0x000fe400000000ff */
[----:B------:R-:W-:Y:S02]  /*0bc0*/  PRMT R2, R16, 0x7610, R2 ;  /* 0x0000761010027816 */ /* 0x000fe40000000002 */
[----:B------:R-:W-:-:S04]  /*0bd0*/  SHF.R.S32.HI R3, RZ, 0x1, R3 ;  /* 0x00000001ff037819 */ /* 0x000fc80000011403 */
[----:B------:R-:W-:-:S07]  /*0be0*/  PRMT R6, R3, 0x7610, R6 ;  /* 0x0000761003067816 */ /* 0x000fce0000000006 */
.L_x_1677:
        /* <DEDUP_REMOVED lines=20> */
.L_x_1676:
[----:B------:R-:W-:Y:S05]  /*0d30*/  BSYNC B1 ;  /* 0x0000000000017941 */ /* 0x000fea0003800000 */
.L_x_1675:
[----:B------:R-:W-:Y:S05]  /*0d40*/  BRA `(.L_x_1678) ;  /* 0x0000000800e47947 */ /* 0x000fea0003800000 */
.L_x_1665:
[----:B-----5:R-:W-:Y:S01]  /*0d50*/  PRMT R2, R25, 0x8880, RZ ;  /* 0x0000888019027816 */ /* 0x020fe200000000ff */
[----:B------:R-:W-:Y:S03]  /*0d60*/  BSSY B1, `(.L_x_1679) ;  /* 0x000002d000017945 */ /* 0x000fe60003800000 */
[----:B------:R-:W-:Y:S01]  /*0d70*/  ISETP.GE.AND P3, PT, R2, RZ, PT ;  /* 0x000000ff0200720c */ /* 0x000fe20003f66270 */
[----:B------:R-:W-:-:S12]  /*0d80*/  IMAD.MOV.U32 R2, RZ, RZ, 0x1 ;  /* 0x00000001ff027424 */ /* 0x000fd800078e00ff */
[----:B------:R-:W-:Y:S05]  /*0d90*/  @!P3 BRA `(.L_x_1680) ;  /* 0x000000000098b947 */ /* 0x000fea0003800000 */
[----:B------:R-:W-:Y:S01]  /*0da0*/  LOP3.LUT P3, RZ, R25, 0xff, RZ, 0xc0, !PT ;  /* 0x000000ff19ff7812 */ /* 0x000fe2000786c0ff */
[----:B------:R-:W-:Y:S01]  /*0db0*/  BSSY B2, `(.L_x_1681) ;  /* 0x0000023000027945 */ /* 0x000fe20003800000 */
[----:B------:R-:W-:-:S11]  /*0dc0*/  IMAD.MOV.U32 R17, RZ, RZ, 0x1 ;  /* 0x00000001ff117424 */ /* 0x000fd600078e00ff */
[----:B------:R-:W-:Y:S05]  /*0dd0*/  @!P3 BRA `(.L_x_1682) ;  /* 0x000000000080b947 */ /* 0x000fea0003800000 */
[C---:B------:R-:W-:Y:S01]  /*0de0*/  VIADD R3, R25.reuse, 0x1 ;  /* 0x0000000119037836 */ /* 0x040fe20000000000 */
[----:B------:R-:W-:-:S04]  /*0df0*/  LOP3.LUT R4, R25, 0x1, RZ, 0xc0, !PT ;  /* 0x0000000119047812 */ /* 0x000fc800078ec0ff */
[----:B------:R-:W-:Y:S02]  /*0e00*/  LOP3.LUT R3, R3, 0xff, RZ, 0xc0, !PT ;  /* 0x000000ff03037812 */ /* 0x000fe400078ec0ff */
[----:B------:R-:W-:Y:S02]  /*0e10*/  ISETP.NE.U32.AND P3, PT, R4, 0x1, PT ;  /* 0x000000010400780c */ /* 0x000fe40003f65070 */
[----:B------:R-:W-:Y:S02]  /*0e20*/  ISETP.GE.U32.AND P5, PT, R3, 0x3, PT ;  /* 0x000000030300780c */ /* 0x000fe40003fa6070 */
[----:B------:R-:W-:Y:S02]  /*0e30*/  LOP3.LUT R4, R25, 0x80, RZ, 0xc0, !PT ;  /* 0x0000008019047812 */ /* 0x000fe400078ec0ff */
[----:B------:R-:W-:Y:S02]  /*0e40*/  SEL R17, R2, 0xff, P3 ;  /* 0x000000ff02117807 */ /* 0x000fe40001800000 */
[----:B------:R-:W-:-:S07]  /*0e50*/  LEA.HI R4, R4, R25, RZ, 0x19 ;  /* 0x0000001904047211 */ /* 0x000fce00078fc8ff */
[----:B------:R-:W-:Y:S05]  /*0e60*/  @!P5 BRA `(.L_x_1682) ;  /* 0x00000000005cd947 */ /* 0x000fea0003800000 */
[----:B------:R-:W-:Y:S01]  /*0e70*/  PRMT R4, R4, 0x8880, RZ ;  /* 0x0000888004047816 */ /* 0x000fe200000000ff */
[----:B------:R-:W-:-:S03]  /*0e80*/  IMAD.MOV.U32 R3, RZ, RZ, -0x1ff ;  /* 0xfffffe01ff037424 */ /* 0x000fc600078e00ff */
[----:B------:R-:W-:-:S04]  /*0e90*/  SHF.R.S32.HI R4, RZ, 0x1, R4 ;  /* 0x00000001ff047819 */ /* 0x000fc80000011404 */
[----:B------:R-:W-:-:S07]  /*0ea0*/  PRMT R5, R4, 0x7610, R5 ;  /* 0x0000761004057816 */ /* 0x000fce0000000005 */
.L_x_1683:
        /* <DEDUP_REMOVED lines=19> */
.L_x_1682:
[----:B------:R-:W-:Y:S05]  /*0fe0*/  BSYNC B2 ;  /* 0x0000000000027941 */ /* 0x000fea0003800000 */
.L_x_1681:
[----:B------:R-:W-:Y:S05]  /*0ff0*/  BRA `(.L_x_1684) ;  /* 0x00000000000c7947 */ /* 0x000fea0003800000 */
.L_x_1680:
[----:B------:R-:W-:-:S04]  /*1000*/  LOP3.LUT R25, R25, 0x1, RZ, 0xc0, !PT ;  /* 0x0000000119197812 */ /* 0x000fc800078ec0ff */
[----:B------:R-:W-:-:S04]  /*1010*/  ISETP.NE.U32.AND P3, PT, R25, 0x1, PT ;  /* 0x000000011900780c */ /* 0x000fc80003f65070 */
[----:B------:R-:W-:-:S09]  /*1020*/  SEL R17, R2, 0xffff, P3 ;  /* 0x0000ffff02117807 */ /* 0x000fd20001800000 */
.L_x_1684:
[----:B------:R-:W-:Y:S05]  /*1030*/  BSYNC B1 ;  /* 0x0000000000017941 */ /* 0x000fea0003800000 */
.L_x_1679:
[----:B------:R-:W-:Y:S01]  /*1040*/  PRMT R3, R26, 0x8880, RZ ;  /* 0x000088801a037816 */ /* 0x000fe200000000ff */
[----:B------:R-:W-:Y:S03]  /*1050*/  BSSY B1, `(.L_x_1685) ;  /* 0x000002c000017945 */ /* 0x000fe60003800000 */
[----:B------:R-:W-:-:S13]  /*1060*/  ISETP.GE.AND P3, PT, R3, RZ, PT ;  /* 0x000000ff0300720c */ /* 0x000fda0003f66270 */
        /* <DEDUP_REMOVED lines=18> */
.L_x_1689:
        /* <DEDUP_REMOVED lines=19> */
.L_x_1688:
[----:B------:R-:W-:Y:S05]  /*12c0*/  BSYNC B2 ;  /* 0x0000000000027941 */ /* 0x000fea0003800000 */
.L_x_1687:
[----:B------:R-:W-:Y:S05]  /*12d0*/  BRA `(.L_x_1690) ;  /* 0x00000000000c7947 */ /* 0x000fea0003800000 */
.L_x_1686:
[----:B------:R-:W-:-:S04]  /*12e0*/  LOP3.LUT R26, R26, 0x1, RZ, 0xc0, !PT ;  /* 0x000000011a1a7812 */ /* 0x000fc800078ec0ff */
[----:B------:R-:W-:-:S04]  /*12f0*/  ISETP.NE.U32.AND P3, PT, R26, 0x1, PT ;  /* 0x000000011a00780c */ /* 0x000fc80003f65070 */
[----:B------:R-:W-:-:S09]  /*1300*/  SEL R15, R2, 0xffff, P3 ;  /* 0x0000ffff020f7807 */ /* 0x000fd20001800000 */
.L_x_1690:
[----:B------:R-:W-:Y:S05]  /*1310*/  BSYNC B1 ;  /* 0x0000000000017941 */ /* 0x000fea0003800000 */
.L_x_1685:
        /* <DEDUP_REMOVED lines=21> */
.L_x_1695:
        /* <DEDUP_REMOVED lines=19> */
.L_x_1694:
[----:B------:R-:W-:Y:S05]  /*15a0*/  BSYNC B2 ;  /* 0x0000000000027941 */ /* 0x000fea0003800000 */
.L_x_1693:
[----:B------:R-:W-:Y:S05]  /*15b0*/  BRA `(.L_x_1696) ;  /* 0x00000000000c7947 */ /* 0x000fea0003800000 */
.L_x_1692:
[----:B------:R-:W-:-:S04]  /*15c0*/  LOP3.LUT R22, R22, 0x1, RZ, 0xc0, !PT ;  /* 0x0000000116167812 */ /* 0x000fc800078ec0ff */
[----:B------:R-:W-:-:S04]  /*15d0*/  ISETP.NE.U32.AND P3, PT, R22, 0x1, PT ;  /* 0x000000011600780c */ /* 0x000fc80003f65070 */
[----:B------:R-:W-:-:S09]  /*15e0*/  SEL R27, R2, 0xffff, P3 ;  /* 0x0000ffff021b7807 */ /* 0x000fd20001800000 */
.L_x_1696:
[----:B------:R-:W-:Y:S05]  /*15f0*/  BSYNC B1 ;  /* 0x0000000000017941 */ /* 0x000fea0003800000 */
.L_x_1691:
[----:B------:R-:W-:-:S04]  /*1600*/  PRMT R3, R23, 0x8880, RZ ;  /* 0x0000888017037816 */ /* 0x000fc800000000ff */
        /* <DEDUP_REMOVED lines=13> */
[----:B------:R-:W-:-:S02]  /*16e0*/  LEA.HI R4, R4, R23, RZ, 0x19 ;  /* 0x0000001704047211 */ /* 0x000fc400078fc8ff */
[----:B------:R-:W-:-:S05]  /*16f0*/  PRMT R25, R2, 0x7610, R25 ;  /* 0x0000761002197816 */ /* 0x000fca0000000019 */
[----:B------:R-:W-:Y:S05]  /*1700*/  @!P5 BRA `(.L_x_1699) ;  /* 0x00000000005cd947 */ /* 0x000fea0003800000 */
[----:B------:R-:W-:Y:S01]  /*1710*/  PRMT R2, R4, 0x8880, RZ ;  /* 0x0000888004027816 */ /* 0x000fe200000000ff */
[----:B------:R-:W-:-:S03]  /*1720*/  IMAD.MOV.U32 R3, RZ, RZ, -0x1ff ;  /* 0xfffffe01ff037424 */ /* 0x000fc600078e00ff */
[--C-:B------:R-:W-:Y:S02]  /*1730*/  SHF.R.S32.HI R4, RZ, 0x1, R2.reuse ;  /* 0x00000001ff047819 */ /* 0x100fe40000011402 */
[----:B------:R-:W-:-:S07]  /*1740*/  PRMT R2, R3, 0x7610, R2 ;  /* 0x0000761003027816 */ /* 0x000fce0000000002 */
.L_x_1700:
        /* <DEDUP_REMOVED lines=19> */
.L_x_1699:
[----:B------:R-:W-:Y:S05]  /*1880*/  BSYNC B1 ;  /* 0x0000000000017941 */ /* 0x000fea0003800000 */
.L_x_1698:
[----:B------:R-:W-:Y:S05]  /*1890*/  BRA `(.L_x_1678) ;  /* 0x0000000000107947 */ /* 0x000fea0003800000 */
.L_x_1697:
[----:B------:R-:W-:-:S04]  /*18a0*/  LOP3.LUT R23, R23, 0x1, RZ, 0xc0, !PT ;  /* 0x0000000117177812 */ /* 0x000fc800078ec0ff */
[----:B------:R-:W-:-:S04]  /*18b0*/  ISETP.NE.U32.AND P3, PT, R23, 0x1, PT ;  /* 0x000000011700780c */ /* 0x000fc80003f65070 */
[----:B------:R-:W-:-:S04]  /*18c0*/  SEL R2, R2, 0xffff, P3 ;  /* 0x0000ffff02027807 */ /* 0x000fc80001800000 */
[----:B------:R-:W-:-:S07]  /*18d0*/  PRMT R25, R2, 0x7610, R25 ;  /* 0x0000761002197816 */ /* 0x000fce0000000019 */
.L_x_1678:
[----:B------:R-:W-:Y:S05]  /*18e0*/  BSYNC B0 ;  /* 0x0000000000007941 */ /* 0x000fea0003800000 */
.L_x_1664:
[----:B------:R-:W-:Y:S01]  /*18f0*/  @P0 IADD3 R2, P5, R18, UR13, RZ ;  /* 0x0000000d12020c10 */ /* 0x000fe2000ffbe0ff */
[----:B------:R-:W-:Y:S01]  /*1900*/  IMAD.WIDE.U32 R10, R9, 0x4, R10 ;  /* 0x00000004090a7825 */ /* 0x000fe200078e000a */
[----:B------:R-:W-:Y:S02]  /*1910*/  @P4 IADD3 R4, P3, R14, UR13, RZ ;  /* 0x0000000d0e044c10 */ /* 0x000fe4000ff7e0ff */
[----:B------:R-:W-:Y:S02]  /*1920*/  @P0 IADD3.X R3, R24, UR8, RZ, P5, !PT ;  /* 0x0000000818030c10 */ /* 0x000fe4000affe4ff */
[----:B------:R-:W-:Y:S02]  /*1930*/  @P1 IADD3 R6, P5, R13, UR13, RZ ;  /* 0x0000000d0d061c10 */ /* 0x000fe4000ffbe0ff */
[----:B------:R-:W-:Y:S01]  /*1940*/  @P2 IADD3 R12, P6, R12, UR13, RZ ;  /* 0x0000000d0c0c2c10 */ /* 0x000fe2000ffde0ff */
[----:B------:R2:W-:Y:S01]  /*1950*/  @P0 STG.E.U8 desc[UR10][R2.64], R17 ;  /* 0x0000001102000986 */ /* 0x0005e2000c10110a */
[----:B------:R-:W-:-:S02]  /*1960*/  @P4 IADD3.X R5, R19, UR8, RZ, P3, !PT ;  /* 0x0000000813054c10 */ /* 0x000fc40009ffe4ff */
[----:B------:R-:W-:Y:S02]  /*1970*/  @P1 IADD3.X R7, R20, UR8, RZ, P5, !PT ;  /* 0x0000000814071c10 */ /* 0x000fe4000affe4ff */
[----:B------:R-:W-:Y:S01]  /*1980*/  @P2 IADD3.X R13, R21, UR8, RZ, P6, !PT ;  /* 0x00000008150d2c10 */ /* 0x000fe2000b7fe4ff */
[----:B------:R2:W-:Y:S01]  /*1990*/  @P4 STG.E.U8 desc[UR10][R4.64], R15 ;  /* 0x0000000f04004986 */ /* 0x0005e2000c10110a */
[----:B------:R-:W-:-:S03]  /*19a0*/  ISETP.GE.U32.AND P0, PT, R10, 0x10000, PT ;  /* 0x000100000a00780c */ /* 0x000fc60003f06070 */
[----:B------:R2:W-:Y:S01]  /*19b0*/  @P1 STG.E.U8 desc[UR10][R6.64], R27 ;  /* 0x0000001b06001986 */ /* 0x0005e2000c10110a */
[----:B------:R-:W-:Y:S02]  /*19c0*/  ISETP.LT.U32.AND P1, PT, R10, UR12, PT ;  /* 0x0000000c0a007c0c */ /* 0x000fe4000bf21070 */
[C---:B------:R-:W-:Y:S01]  /*19d0*/  ISETP.GE.U32.AND.EX P0, PT, R11.reuse, RZ, PT, P0 ;  /* 0x000000ff0b00720c */ /* 0x040fe20003f06100 */
[----:B------:R2:W-:Y:S01]  /*19e0*/  @P2 STG.E.U8 desc[UR10][R12.64], R25 ;  /* 0x000000190c002986 */ /* 0x0005e2000c10110a */
[----:B------:R-:W-:-:S13]  /*19f0*/  ISETP.LT.AND.EX P1, PT, R11, UR4, PT, P1 ;  /* 0x000000040b007c0c */ /* 0x000fda000bf21310 */
[----:B--2---:R-:W-:Y:S05]  /*1a00*/  @!P0 BRA P1, `(.L_x_1701) ;  /* 0xffffffe800088947 */ /* 0x004fea000083ffff */
[----:B------:R-:W-:Y:S05]  /*1a10*/  EXIT ;  /* 0x000000000000794d */ /* 0x000fea0003800000 */
.L_x_1663:
[----:B------:R-:W0:Y:S01]  /*1a20*/  S2R R0, SR_TID.X ;  /* 0x0000000000007919 */ /* 0x000e220000002100 */
[----:B------:R-:W1:Y:S01]  /*1a30*/  LDC R2, c[0x0][RZ] ;  /* 0x00000000ff027b82 */ /* 0x000e620000000800 */
[----:B------:R-:W-:-:S07]  /*1a40*/  CS2R R6, SRZ ;  /* 0x0000000000067805 */ /* 0x000fce000001ff00 */
.L_x_1702:
[----:B0-2---:R-:W-:Y:S01]  /*1a50*/  IADD3 R11, P1, R0, R6, RZ ;  /* 0x00000006000b7210 */ /* 0x005fe20007f3e0ff */
[C---:B-1----:R-:W-:Y:S02]  /*1a60*/  IMAD R12, R2.reuse, 0x3, RZ ;  /* 0x00000003020c7824 */ /* 0x042fe400078e02ff */
[----:B------:R-:W-:Y:S01]  /*1a70*/  IMAD.MOV.U32 R5, RZ, RZ, 0x1 ;  /* 0x00000001ff057424 */ /* 0x000fe200078e00ff */
[C---:B------:R-:W-:Y:S01]  /*1a80*/  ISETP.GE.U32.AND P0, PT, R11.reuse, 0x10000, PT ;  /* 0x000100000b00780c */ /* 0x040fe20003f06070 */
[--C-:B------:R-:W-:Y:S01]  /*1a90*/  IMAD.X R3, RZ, RZ, R7.reuse, P1 ;  /* 0x000000ffff037224 */ /* 0x100fe200008e0607 */
[----:B------:R-:W-:Y:S01]  /*1aa0*/  ISETP.LT.U32.AND P1, PT, R11, UR12, PT ;  /* 0x0000000c0b007c0c */ /* 0x000fe2000bf21070 */
[----:B------:R-:W-:Y:S01]  /*1ab0*/  IMAD.MOV.U32 R9, RZ, RZ, 0x1 ;  /* 0x00000001ff097424 */ /* 0x000fe200078e00ff */
[CC--:B------:R-:W-:Y:S01]  /*1ac0*/  IADD3 R4, P2, R2.reuse, R11.reuse, RZ ;  /* 0x0000000b02047210 */ /* 0x0c0fe20007f5e0ff */
[----:B------:R-:W-:Y:S01]  /*1ad0*/  IMAD.MOV.U32 R14, RZ, RZ, 0x1 ;  /* 0x00000001ff0e7424 */ /* 0x000fe200078e00ff */
[----:B------:R-:W-:Y:S01]  /*1ae0*/  ISETP.GE.U32.AND.EX P0, PT, R3, RZ, PT, P0 ;  /* 0x000000ff0300720c */ /* 0x000fe20003f06100 */
[C---:B------:R-:W-:Y:S01]  /*1af0*/  IMAD.WIDE.U32 R6, R2.reuse, 0x4, R6 ;  /* 0x0000000402067825 */ /* 0x040fe200078e0006 */
[----:B------:R-:W-:-:S02]  /*1b00*/  LEA R8, P4, R2, R11, 0x1 ;  /* 0x0000000b02087211 */ /* 0x000fc400078808ff */
[----:B------:R-:W-:Y:S01]  /*1b10*/  ISETP.LT.AND.EX P0, PT, R3, UR4, !P0, P1 ;  /* 0x0000000403007c0c */ /* 0x000fe2000c701310 */
[--C-:B------:R-:W-:Y:S01]  /*1b20*/  IMAD.X R13, RZ, RZ, R3.reuse, P2 ;  /* 0x000000ffff0d7224 */ /* 0x100fe200010e0603 */
[----:B------:R-:W-:Y:S01]  /*1b30*/  IADD3 R12, P5, R12, R11, RZ ;  /* 0x0000000b0c0c7210 */ /* 0x000fe20007fbe0ff */
[--C-:B------:R-:W-:Y:S01]  /*1b40*/  IMAD.X R15, RZ, RZ, R3.reuse, P4 ;  /* 0x000000ffff0f7224 */ /* 0x100fe200020e0603 */
[C---:B------:R-:W-:Y:S02]  /*1b50*/  ISETP.GE.U32.AND P3, PT, R4.reuse, 0x10000, PT ;  /* 0x000100000400780c */ /* 0x040fe40003f66070 */
[----:B------:R-:W-:Y:S01]  /*1b60*/  ISETP.LT.U32.AND P1, PT, R4, UR12, PT ;  /* 0x0000000c04007c0c */ /* 0x000fe2000bf21070 */
[----:B------:R-:W-:Y:S01]  /*1b70*/  IMAD.X R16, RZ, RZ, R3, P5 ;  /* 0x000000ffff107224 */ /* 0x000fe200028e0603 */
[----:B------:R-:W-:Y:S02]  /*1b80*/  ISETP.GE.U32.AND.EX P3, PT, R13, RZ, PT, P3 ;  /* 0x000000ff0d00720c */ /* 0x000fe40003f66130 */
[----:B------:R-:W-:-:S02]  /*1b90*/  ISETP.GE.U32.AND P6, PT, R8, 0x10000, PT ;  /* 0x000100000800780c */ /* 0x000fc40003fc6070 */
[----:B------:R-:W-:Y:S02]  /*1ba0*/  ISETP.GE.U32.AND P4, PT, R12, 0x10000, PT ;  /* 0x000100000c00780c */ /* 0x000fe40003f86070 */
[----:B------:R-:W-:Y:S02]  /*1bb0*/  ISETP.LT.AND.EX P1, PT, R13, UR4, !P3, P1 ;  /* 0x000000040d007c0c */ /* 0x000fe4000df21310 */
[----:B------:R-:W-:Y:S02]  /*1bc0*/  ISETP.LT.U32.AND P2, PT, R8, UR12, PT ;  /* 0x0000000c08007c0c */ /* 0x000fe4000bf41070 */
[----:B------:R-:W-:Y:S02]  /*1bd0*/  ISETP.GE.U32.AND.EX P6, PT, R15, RZ, PT, P6 ;  /* 0x000000ff0f00720c */ /* 0x000fe40003fc6160 */
[----:B------:R-:W-:Y:S02]  /*1be0*/  ISETP.LT.U32.AND P5, PT, R12, UR12, PT ;  /* 0x0000000c0c007c0c */ /* 0x000fe4000bfa1070 */
[----:B------:R-:W-:-:S02]  /*1bf0*/  ISETP.GE.U32.AND.EX P4, PT, R16, RZ, PT, P4 ;  /* 0x000000ff1000720c */ /* 0x000fc40003f86140 */
[----:B------:R-:W-:Y:S02]  /*1c00*/  @P0 IADD3 R10, P3, R11, UR13, RZ ;  /* 0x0000000d0b0a0c10 */ /* 0x000fe4000ff7e0ff */
[----:B------:R-:W-:Y:S02]  /*1c10*/  ISETP.LT.AND.EX P2, PT, R15, UR4, !P6, P2 ;  /* 0x000000040f007c0c */ /* 0x000fe4000f741320 */
[----:B------:R-:W-:Y:S02]  /*1c20*/  ISETP.LT.AND.EX P4, PT, R16, UR4, !P4, P5 ;  /* 0x0000000410007c0c */ /* 0x000fe4000e781350 */
[----:B------:R-:W-:Y:S01]  /*1c30*/  @P0 IADD3.X R11, R3, UR8, RZ, P3, !PT ;  /* 0x00000008030b0c10 */ /* 0x000fe20009ffe4ff */
[----:B------:R-:W-:-:S04]  /*1c40*/  IMAD.MOV.U32 R3, RZ, RZ, 0x1 ;  /* 0x00000001ff037424 */ /* 0x000fc800078e00ff */
[----:B------:R0:W-:Y:S01]  /*1c50*/  @P0 STG.E.U8 desc[UR10][R10.64], R5 ;  /* 0x000000050a000986 */ /* 0x0001e2000c10110a */
[----:B------:R-:W-:-:S03]  /*1c60*/  @P1 IADD3 R4, P0, R4, UR13, RZ ;  /* 0x0000000d04041c10 */ /* 0x000fc6000ff1e0ff */
[----:B------:R-:W-:Y:S02]  /*1c70*/  @P2 IADD3 R8, P3, R8, UR13, RZ ;  /* 0x0000000d08082c10 */ /* 0x000fe4000ff7e0ff */
[----:B0-----:R-:W-:Y:S02]  /*1c80*/  @P1 IADD3.X R5, R13, UR8, RZ, P0, !PT ;  /* 0x000000080d051c10 */ /* 0x001fe400087fe4ff */
[----:B------:R-:W-:Y:S02]  /*1c90*/  @P4 IADD3 R12, P0, R12, UR13, RZ ;  /* 0x0000000d0c0c4c10 */ /* 0x000fe4000ff1e0ff */
[----:B------:R-:W-:Y:S01]  /*1ca0*/  @P2 PRMT R11, R9, 0x7610, R11 ;  /* 0x00007610090b2816 */ /* 0x000fe2000000000b */
[----:B------:R0:W-:Y:S01]  /*1cb0*/  @P1 STG.E.U8 desc[UR10][R4.64], R3 ;  /* 0x0000000304001986 */ /* 0x0001e2000c10110a */
[----:B------:R-:W-:Y:S02]  /*1cc0*/  @P2 IADD3.X R9, R15, UR8, RZ, P3, !PT ;  /* 0x000000080f092c10 */ /* 0x000fe40009ffe4ff */
[----:B------:R-:W-:-:S02]  /*1cd0*/  @P4 IADD3.X R13, R16, UR8, RZ, P0, !PT ;  /* 0x00000008100d4c10 */ /* 0x000fc400087fe4ff */
[C---:B------:R-:W-:Y:S01]  /*1ce0*/  ISETP.GE.U32.AND P0, PT, R6.reuse, 0x10000, PT ;  /* 0x000100000600780c */ /* 0x040fe20003f06070 */
[----:B------:R2:W-:Y:S01]  /*1cf0*/  @P2 STG.E.U8 desc[UR10][R8.64], R11 ;  /* 0x0000000b08002986 */ /* 0x0005e2000c10110a */
[----:B------:R-:W-:Y:S02]  /*1d00*/  ISETP.LT.U32.AND P1, PT, R6, UR12, PT ;  /* 0x0000000c06007c0c */ /* 0x000fe4000bf21070 */
[C---:B------:R-:W-:Y:S02]  /*1d10*/  ISETP.GE.U32.AND.EX P0, PT, R7.reuse, RZ, PT, P0 ;  /* 0x000000ff0700720c */ /* 0x040fe40003f06100 */
[----:B------:R-:W-:Y:S02]  /*1d20*/  ISETP.LT.AND.EX P1, PT, R7, UR4, PT, P1 ;  /* 0x0000000407007c0c */ /* 0x000fe4000bf21310 */
[----:B0-----:R-:W-:-:S05]  /*1d30*/  @P4 PRMT R5, R14, 0x7610, R5 ;  /* 0x000076100e054816 */ /* 0x001fca0000000005 */
[----:B------:R2:W-:Y:S06]  /*1d40*/  @P4 STG.E.U8 desc[UR10][R12.64], R5 ;  /* 0x000000050c004986 */ /* 0x0005ec000c10110a */
[----:B------:R-:W-:Y:S05]  /*1d50*/  @!P0 BRA P1, `(.L_x_1702) ;  /* 0xfffffffc003c8947 */ /* 0x000fea000083ffff */
[----:B------:R-:W-:Y:S05]  /*1d60*/  EXIT ;  /* 0x000000000000794d */ /* 0x000fea0003800000 */
.L_x_1662:
[----:B------:R-:W0:Y:S02]  /*1d70*/  S2R R3, SR_TID.X ;  /* 0x0000000000037919 */ /* 0x000e240000002100 */
[----:B0-----:R-:W-:-:S03]  /*1d80*/  IMAD.WIDE.U32 R4, R3, 0x4, RZ ;  /* 0x0000000403047825 */ /* 0x001fc600078e00ff */
[----:B------:R-:W-:-:S04]  /*1d90*/  ISETP.GE.U32.AND P0, PT, R4, UR12, PT ;  /* 0x0000000c04007c0c */ /* 0x000fc8000bf06070 */
[----:B------:R-:W-:-:S04]  /*1da0*/  ISETP.GE.AND.EX P0, PT, R5, UR4, PT, P0 ;  /* 0x0000000405007c0c */ /* 0x000fc8000bf06300 */
[----:B------:R-:W-:-:S13]  /*1db0*/  ISETP.GT.U32.OR P0, PT, R3, 0x3fff, P0 ;  /* 0x00003fff0300780c */ /* 0x000fda0000704470 */
[----:B------:R-:W-:Y:S05]  /*1dc0*/  @P0 EXIT ;  /* 0x000000000000094d */ /* 0x000fea0003800000 */
[----:B------:R-:W-:Y:S01]  /*1dd0*/  PRMT R2, R2, 0x8880, RZ ;  /* 0x0000888002027816 */ /* 0x000fe200000000ff */
[----:B------:R-:W-:-:S03]  /*1de0*/  ULDC UR5, c[0x0][0x0] ;  /* 0x0000000000057ab9 */ /* 0x000fc60000000800 */
[----:B------:R-:W-:Y:S01]  /*1df0*/  ISETP.NE.AND P0, PT, R2, 0x1, PT ;  /* 0x000000010200780c */ /* 0x000fe20003f05270 */
[----:B------:R-:W-:Y:S02]  /*1e00*/  IMAD.MOV.U32 R2, RZ, RZ, R3 ;  /* 0x000000ffff027224 */ /* 0x000fe400078e0003 */
[----:B------:R-:W-:-:S10]  /*1e10*/  IMAD.MOV.U32 R3, RZ, RZ, RZ ;  /* 0x000000ffff037224 */ /* 0x000fd400078e00ff */
[----:B------:R-:W-:Y:S05]  /*1e20*/  @!P0 BRA `(.L_x_1703) ;  /* 0x0000001400908947 */ /* 0x000fea0003800000 */
.L_x_1741:
[C---:B------:R-:W-:Y:S01]  /*1e30*/  IMAD.SHL.U32 R4, R2.reuse, 0x4, RZ ;  /* 0x0000000402047824 */ /* 0x040fe200078e00ff */
[----:B------:R-:W-:-:S04]  /*1e40*/  SHF.L.U64.HI R14, R2, 0x2, R3 ;  /* 0x00000002020e7819 */ /* 0x000fc80000010203 */
[----:B------:R-:W-:-:S04]  /*1e50*/  IADD3 R8, P0, R4, UR14, RZ ;  /* 0x0000000e04087c10 */ /* 0x000fc8000ff1e0ff */
[----:B------:R-:W-:-:S05]  /*1e60*/  IADD3.X R9, R14, UR6, RZ, P0, !PT ;  /* 0x000000060e097c10 */ /* 0x000fca00087fe4ff */
[----:B------:R-:W2:Y:S01]  /*1e70*/  LDG.E R8, desc[UR10][R8.64] ;  /* 0x0000000a08087981 */ /* 0x000ea2000c1e1900 */
[----:B------:R-:W0:Y:S01]  /*1e80*/  LDC.S8 R6, c[0x0][0xe5a] ;  /* 0x00039680ff067b82 */ /* 0x000e220000000200 */
[----:B------:R-:W-:Y:S01]  /*1e90*/  BSSY B0, `(.L_x_1704) ;  /* 0x000014d000007945 */ /* 0x000fe20003800000 */
[----:B0-----:R-:W-:Y:S02]  /*1ea0*/  ISETP.NE.AND P0, PT, R6, -0x1, PT ;  /* 0xffffffff0600780c */ /* 0x001fe40003f05270 */
[C---:B--2---:R-:W-:Y:S02]  /*1eb0*/  PRMT R5, R8.reuse, 0x7773, RZ ;  /* 0x0000777308057816 */ /* 0x044fe400000000ff */
[C---:B------:R-:W-:Y:S02]  /*1ec0*/  PRMT R7, R8.reuse, 0xaaa2, RZ ;  /* 0x0000aaa208077816 */ /* 0x040fe400000000ff */
[C---:B------:R-:W-:Y:S02]  /*1ed0*/  PRMT R12, R8.reuse, 0x8880, RZ ;  /* 0x00008880080c7816 */ /* 0x040fe400000000ff */
[----:B------:R-:W-:-:S02]  /*1ee0*/  PRMT R11, R8, 0x9991, RZ ;  /* 0x00009991080b7816 */ /* 0x000fc400000000ff */
[----:B------:R-:W-:Y:S02]  /*1ef0*/  PRMT R8, R5, 0x8880, RZ ;  /* 0x0000888005087816 */ /* 0x000fe400000000ff */
[----:B------:R-:W-:Y:S02]  /*1f00*/  PRMT R7, R7, 0x7710, RZ ;  /* 0x0000771007077816 */ /* 0x000fe400000000ff */
[----:B------:R-:W-:Y:S02]  /*1f10*/  PRMT R12, R12, 0x7710, RZ ;  /* 0x000077100c0c7816 */ /* 0x000fe400000000ff */
[----:B------:R-:W-:Y:S02]  /*1f20*/  PRMT R11, R11, 0x7710, RZ ;  /* 0x000077100b0b7816 */ /* 0x000fe400000000ff */
[----:B------:R-:W-:Y:S01]  /*1f30*/  PRMT R8, R8, 0x7710, RZ ;  /* 0x0000771008087816 */ /* 0x000fe200000000ff */
[----:B------:R-:W-:Y:S06]  /*1f40*/  @!P0 BRA `(.L_x_1705) ;  /* 0x0000000800208947 */ /* 0x000fec0003800000 */
        /* <DEDUP_REMOVED lines=9> */
[----:B------:R-:W-:Y:S01]  /*1fe0*/  IMAD.MOV.U32 R10, RZ, RZ, 0x1 ;  /* 0x00000001ff0a7424 */ /* 0x000fe200078e00ff */
[----:B------:R-:W-:-:S07]  /*1ff0*/  PRMT R13, R0, 0x7610, R13 ;  /* 0x00007610000d7816 */ /* 0x000fce000000000d */
.L_x_1708:
[C---:B------:R-:W-:Y:S02]  /*2000*/  LOP3.LUT R15, R12.reuse, 0x1, RZ, 0xc0, !PT ;  /* 0x000000010c0f7812 */ /* 0x040fe400078ec0ff */
[----:B------:R-:W-:Y:S02]  /*2010*/  PRMT R17, R13, 0x9910, RZ ;  /* 0x000099100d117816 */ /* 0x000fe400000000ff */
[----:B------:R-:W-:Y:S02]  /*2020*/  ISETP.NE.U32.AND P0, PT, R15, 0x1, PT ;  /* 0x000000010f00780c */ /* 0x000fe40003f05070 */
[C---:B------:R-:W-:Y:S02]  /*2030*/  LOP3.LUT R15, R12.reuse, 0x80, RZ, 0xc0, !PT ;  /* 0x000000800c0f7812 */ /* 0x040fe400078ec0ff */
[----:B------:R-:W-:Y:S02]  /*2040*/  SEL R13, R13, 0x1, !P0 ;  /* 0x000000010d0d7807 */ /* 0x000fe40004000000 */
[----:B------:R-:W-:Y:S01]  /*2050*/  LEA.HI R15, R15, R12, RZ, 0x19 ;  /* 0x0000000c0f0f7211 */ /* 0x000fe200078fc8ff */
[----:B------:R-:W-:Y:S01]  /*2060*/  VIADD R12, R12, 0x1 ;  /* 0x000000010c0c7836 */ /* 0x000fe20000000000 */
[----:B------:R-:W-:Y:S01]  /*2070*/  PRMT R16, R13, 0x9910, RZ ;  /* 0x000099100d107816 */ /* 0x000fe200000000ff */
[----:B------:R-:W-:Y:S01]  /*2080*/  IMAD.MOV.U32 R13, RZ, RZ, R17 ;  /* 0x000000ffff0d7224 */ /* 0x000fe200078e0011 */
[----:B------:R-:W-:-:S02]  /*2090*/  PRMT R17, R15, 0x8880, RZ ;  /* 0x000088800f117816 */ /* 0x000fc400000000ff */
[----:B------:R-:W-:Y:S01]  /*20a0*/  LOP3.LUT R12, R12, 0xff, RZ, 0xc0, !PT ;  /* 0x000000ff0c0c7812 */ /* 0x000fe200078ec0ff */
[----:B------:R-:W-:Y:S01]  /*20b0*/  IMAD.MOV.U32 R15, RZ, RZ, R16 ;  /* 0x000000ffff0f7224 */ /* 0x000fe200078e0010 */
[----:B------:R-:W-:Y:S01]  /*20c0*/  PRMT R10, R10, 0x9910, RZ ;  /* 0x000099100a0a7816 */ /* 0x000fe200000000ff */
[----:B------:R-:W-:Y:S01]  /*20d0*/  IMAD.MOV.U32 R16, RZ, RZ, R17 ;  /* 0x000000ffff107224 */ /* 0x000fe200078e0011 */
[----:B------:R-:W-:Y:S01]  /*20e0*/  ISETP.GT.U32.AND P0, PT, R12, 0x2, PT ;  /* 0x000000020c00780c */ /* 0x000fe20003f04070 */
[----:B------:R-:W-:Y:S02]  /*20f0*/  IMAD R13, R13, R13, RZ ;  /* 0x0000000d0d0d7224 */ /* 0x000fe400078e02ff */
[----:B------:R-:W-:Y:S01]  /*2100*/  IMAD R10, R10, R15, RZ ;  /* 0x0000000f0a0a7224 */ /* 0x000fe200078e02ff */
[----:B------:R-:W-:-:S09]  /*2110*/  SHF.R.S32.HI R12, RZ, 0x1, R16 ;  /* 0x00000001ff0c7819 */ /* 0x000fd20000011410 */
[----:B------:R-:W-:Y:S05]  /*2120*/  @P0 BRA `(.L_x_1708) ;  /* 0xfffffffc00b40947 */ /* 0x000fea000383ffff */
.L_x_1707:
[----:B------:R-:W-:Y:S05]  /*2130*/  BSYNC B1 ;  /* 0x0000000000017941 */ /* 0x000fea0003800000 */
.L_x_1706:
[----:B------:R-:W-:Y:S01]  /*2140*/  PRMT R12, R11, 0x9910, RZ ;  /* 0x000099100b0c7816 */ /* 0x000fe200000000ff */
[----:B------:R-:W-:Y:S03]  /*2150*/  BSSY B1, `(.L_x_1709) ;  /* 0x000001b000017945 */ /* 0x000fe60003800000 */
[----:B------:R-:W-:-:S13]  /*2160*/  ISETP.GE.AND P0, PT, R12, RZ, PT ;  /* 0x000000ff0c00720c */ /* 0x000fda0003f06270 */
[----:B------:R-:W-:Y:S05]  /*2170*/  @!P0 BRA `(.L_x_1710) ;  /* 0x0000000000608947 */ /* 0x000fea0003800000 */
[----:B------:R-:W-:Y:S01]  /*2180*/  ISETP.NE.AND P0, PT, R12, RZ, PT ;  /* 0x000000ff0c00720c */ /* 0x000fe20003f05270 */
[----:B------:R-:W-:-:S12]  /*2190*/  IMAD.MOV.U32 R9, RZ, RZ, 0x1 ;  /* 0x00000001ff097424 */ /* 0x000fd800078e00ff */
[----:B------:R-:W-:Y:S05]  /*21a0*/  @!P0 BRA `(.L_x_1710) ;  /* 0x0000000000548947 */ /* 0x000fea0003800000 */
[----:B------:R-:W-:Y:S01]  /*21b0*/  IMAD.MOV.U32 R9, RZ, RZ, 0x1 ;  /* 0x00000001ff097424 */ /* 0x000fe200078e00ff */
[----:B------:R-:W-:-:S07]  /*21c0*/  PRMT R12, R0, 0x7610, R12 ;  /* 0x00007610000c7816 */ /* 0x000fce000000000c */
.L_x_1711:
        /* <DEDUP_REMOVED lines=11> */
[----:B------:R-:W-:Y:S02]  /*2280*/  PRMT R15, R16, 0x8880, RZ ;  /* 0x00008880100f7816 */ /* 0x000fe400000000ff */
[----:B------:R-:W-:Y:S01]  /*2290*/  PRMT R9, R9, 0x9910, RZ ;  /* 0x0000991009097816 */ /* 0x000fe200000000ff */
[----:B------:R-:W-:Y:S02]  /*22a0*/  IMAD.MOV.U32 R16, RZ, RZ, R13 ;  /* 0x000000ffff107224 */ /* 0x000fe400078e000d */
[----:B------:R-:W-:-:S02]  /*22b0*/  IMAD.MOV.U32 R13, RZ, RZ, R15 ;  /* 0x000000ffff0d7224 */ /* 0x000fc400078e000f */
[----:B------:R-:W-:Y:S02]  /*22c0*/  IMAD R12, R12, R12, RZ ;  /* 0x0000000c0c0c7224 */ /* 0x000fe400078e02ff */
[----:B------:R-:W-:Y:S01]  /*22d0*/  IMAD R9, R9, R16, RZ ;  /* 0x0000001009097224 */ /* 0x000fe200078e02ff */
[----:B------:R-:W-:Y:S01]  /*22e0*/  SHF.R.S32.HI R11, RZ, 0x1, R13 ;  /* 0x00000001ff0b7819 */ /* 0x000fe2000001140d */
[----:B------:R-:W-:Y:S06]  /*22f0*/  @P0 BRA `(.L_x_1711) ;  /* 0xfffffffc00b40947 */ /* 0x000fec000383ffff */
.L_x_1710:
[----:B------:R-:W-:Y:S05]  /*2300*/  BSYNC B1 ;  /* 0x0000000000017941 */ /* 0x000fea0003800000 */
.L_x_1709:
        /* <DEDUP_REMOVED lines=11> */
.L_x_1714:
        /* <DEDUP_REMOVED lines=19> */
.L_x_1713:
[----:B------:R-:W-:Y:S05]  /*24f0*/  BSYNC B1 ;  /* 0x0000000000017941 */ /* 0x000fea0003800000 */
.L_x_1712:
[----:B------:R-:W-:Y:S01]  /*2500*/  PRMT R7, R5, 0x8880, RZ ;  /* 0x0000888005077816 */ /* 0x000fe200000000ff */
[----:B------:R-:W-:Y:S03]  /*2510*/  BSSY B1, `(.L_x_1715) ;  /* 0x000002a000017945 */ /* 0x000fe60003800000 */
[----:B------:R-:W-:-:S13]  /*2520*/  ISETP.GE.AND P0, PT, R7, RZ, PT ;  /* 0x000000ff0700720c */ /* 0x000fda0003f06270 */
[----:B------:R-:W-:Y:S05]  /*2530*/  @!P0 BRA `(.L_x_1716) ;  /* 0x00000000009c8947 */ /* 0x000fea0003800000 */
[----:B------:R-:W-:Y:S01]  /*2540*/  ISETP.NE.AND P0, PT, R5, RZ, PT ;  /* 0x000000ff0500720c */ /* 0x000fe20003f05270 */
[----:B------:R-:W-:-:S12]  /*2550*/  IMAD.MOV.U32 R12, RZ, RZ, 0x1 ;  /* 0x00000001ff0c7424 */ /* 0x000fd800078e00ff */
[----:B------:R-:W-:Y:S05]  /*2560*/  @!P0 BRA `(.L_x_1716) ;  /* 0x0000000000908947 */ /* 0x000fea0003800000 */
[C---:B------:R-:W-:Y:S01]  /*2570*/  LOP3.LUT R5, R8.reuse, 0x1, RZ, 0xc0, !PT ;  /* 0x0000000108057812 */ /* 0x040fe200078ec0ff */
[----:B------:R-:W-:-:S03]  /*2580*/  VIADD R7, R8, 0x1 ;  /* 0x0000000108077836 */ /* 0x000fc60000000000 */
[----:B------:R-:W-:Y:S02]  /*2590*/  ISETP.NE.U32.AND P0, PT, R5, 0x1, PT ;  /* 0x000000010500780c */ /* 0x000fe40003f05070 */
[----:B------:R-:W-:Y:S02]  /*25a0*/  LOP3.LUT R7, R7, 0xff, RZ, 0xc0, !PT ;  /* 0x000000ff07077812 */ /* 0x000fe400078ec0ff */
[----:B------:R-:W-:Y:S02]  /*25b0*/  SEL R5, R0, 0x1, !P0 ;  /* 0x0000000100057807 */ /* 0x000fe40004000000 */
[----:B------:R-:W-:Y:S01]  /*25c0*/  ISETP.GE.U32.AND P0, PT, R7, 0x3, PT ;  /* 0x000000030700780c */ /* 0x000fe20003f06070 */
[----:B------:R-:W-:Y:S01]  /*25d0*/  IMAD R7, R6, R6, RZ ;  /* 0x0000000606077224 */ /* 0x000fe200078e02ff */
        /* <DEDUP_REMOVED lines=8> */
.L_x_1717:
[----:B------:R-:W-:Y:S01]  /*2660*/  PRMT R8, R12, 0x9910, RZ ;  /* 0x000099100c087816 */ /* 0x000fe200000000ff */
[C---:B------:R-:W-:Y:S01]  /*2670*/  VIADD R12, R13.reuse, 0x1 ;  /* 0x000000010d0c7836 */ /* 0x040fe20000000000 */
[----:B------:R-:W-:Y:S02]  /*2680*/  LOP3.LUT R6, R13, 0x1, RZ, 0xc0, !PT ;  /* 0x000000010d067812 */ /* 0x000fe400078ec0ff */
[----:B------:R-:W-:Y:S02]  /*2690*/  PRMT R15, R5, 0x9910, RZ ;  /* 0x00009910050f7816 */ /* 0x000fe400000000ff */
[----:B------:R-:W-:Y:S02]  /*26a0*/  ISETP.NE.U32.AND P0, PT, R6, 0x1, PT ;  /* 0x000000010600780c */ /* 0x000fe40003f05070 */
[----:B------:R-:W-:Y:S02]  /*26b0*/  LOP3.LUT R12, R12, 0xff, RZ, 0xc0, !PT ;  /* 0x000000ff0c0c7812 */ /* 0x000fe400078ec0ff */
[----:B------:R-:W-:-:S02]  /*26c0*/  LOP3.LUT R6, R13, 0x80, RZ, 0xc0, !PT ;  /* 0x000000800d067812 */ /* 0x000fc400078ec0ff */
[----:B------:R-:W-:Y:S02]  /*26d0*/  SEL R5, R5, 0x1, !P0 ;  /* 0x0000000105057807 */ /* 0x000fe40004000000 */
[----:B------:R-:W-:Y:S02]  /*26e0*/  ISETP.GE.U32.AND P0, PT, R12, 0x3, PT ;  /* 0x000000030c00780c */ /* 0x000fe40003f06070 */
[----:B------:R-:W-:Y:S01]  /*26f0*/  LEA.HI R7, R6, R13, RZ, 0x19 ;  /* 0x0000000d06077211 */ /* 0x000fe200078fc8ff */
[----:B------:R-:W-:Y:S01]  /*2700*/  IMAD.MOV.U32 R6, RZ, RZ, R8 ;  /* 0x000000ffff067224 */ /* 0x000fe200078e0008 */
[----:B------:R-:W-:Y:S01]  /*2710*/  PRMT R5, R5, 0x9910, RZ ;  /* 0x0000991005057816 */ /* 0x000fe200000000ff */
[----:B------:R-:W-:Y:S01]  /*2720*/  IMAD.MOV.U32 R8, RZ, RZ, R15 ;  /* 0x000000ffff087224 */ /* 0x000fe200078e000f */
[----:B------:R-:W-:-:S03]  /*2730*/  PRMT R7, R7, 0x8880, RZ ;  /* 0x0000888007077816 */ /* 0x000fc600000000ff */
[----:B------:R-:W-:Y:S01]  /*2740*/  IMAD R8, R8, R8, RZ ;  /* 0x0000000808087224 */ /* 0x000fe200078e02ff */
[----:B------:R-:W-:Y:S01]  /*2750*/  SHF.R.S32.HI R7, RZ, 0x1, R7 ;  /* 0x00000001ff077819 */ /* 0x000fe20000011407 */
[----:B------:R-:W-:-:S03]  /*2760*/  IMAD R6, R6, R5, RZ ;  /* 0x0000000506067224 */ /* 0x000fc600078e02ff */
[----:B------:R-:W-:Y:S02]  /*2770*/  PRMT R5, R8, 0x7610, R5 ;  /* 0x0000761008057816 */ /* 0x000fe40000000005 */
[----:B------:R-:W-:Y:S02]  /*2780*/  PRMT R13, R7, 0x7610, R13 ;  /* 0x00007610070d7816 */ /* 0x000fe4000000000d */
[----:B------:R-:W-:Y:S01]  /*2790*/  PRMT R12, R6, 0x7610, R12 ;  /* 0x00007610060c7816 */ /* 0x000fe2000000000c */
[----:B------:R-:W-:Y:S06]  /*27a0*/  @P0 BRA `(.L_x_1717) ;  /* 0xfffffffc00ac0947 */ /* 0x000fec000383ffff */
.L_x_1716:
[----:B------:R-:W-:Y:S05]  /*27b0*/  BSYNC B1 ;  /* 0x0000000000017941 */ /* 0x000fea0003800000 */
.L_x_1715:
[----:B------:R-:W-:Y:S05]  /*27c0*/  BRA `(.L_x_1718) ;  /* 0x0000000800e47947 */ /* 0x000fea0003800000 */
.L_x_1705:
        /* <DEDUP_REMOVED lines=22> */
.L_x_1723:
[C---:B------:R-:W-:Y:S02]  /*2930*/  LOP3.LUT R12, R13.reuse, 0x1, RZ, 0xc0, !PT ;  /* 0x000000010d0c7812 */ /* 0x040fe400078ec0ff */
[----:B------:R-:W-:Y:S02]  /*2940*/  PRMT R16, R10, 0x9910, RZ ;  /* 0x000099100a107816 */ /* 0x000fe400000000ff */
[----:B------:R-:W-:Y:S02]  /*2950*/  ISETP.NE.U32.AND P0, PT, R12, 0x1, PT ;  /* 0x000000010c00780c */ /* 0x000fe40003f05070 */
[----:B------:R-:W-:Y:S02]  /*2960*/  LOP3.LUT R12, R13, 0x80, RZ, 0xc0, !PT ;  /* 0x000000800d0c7812 */ /* 0x000fe400078ec0ff */
        /* <DEDUP_REMOVED lines=14> */
.L_x_1722:
[----:B------:R-:W-:Y:S05]  /*2a50*/  BSYNC B2 ;  /* 0x0000000000027941 */ /* 0x000fea0003800000 */
.L_x_1721:
[----:B------:R-:W-:Y:S05]  /*2a60*/  BRA `(.L_x_1724) ;  /* 0x00000000000c7947 */ /* 0x000fea0003800000 */
.L_x_1720:
[----:B------:R-:W-:-:S04]  /*2a70*/  LOP3.LUT R12, R12, 0x1, RZ, 0xc0, !PT ;  /* 0x000000010c0c7812 */ /* 0x000fc800078ec0ff */
[----:B------:R-:W-:-:S04]  /*2a80*/  ISETP.NE.U32.AND P0, PT, R12, 0x1, PT ;  /* 0x000000010c00780c */ /* 0x000fc80003f05070 */
[----:B------:R-:W-:-:S09]  /*2a90*/  SEL R10, R6, 0xffff, P0 ;  /* 0x0000ffff060a7807 */ /* 0x000fd20000000000 */
.L_x_1724:
[----:B------:R-:W-:Y:S05]  /*2aa0*/  BSYNC B1 ;  /* 0x0000000000017941 */ /* 0x000fea0003800000 */
.L_x_1719:
        /* <DEDUP_REMOVED lines=21> */
.L_x_1729:
[----:B------:R-:W-:Y:S02]  /*2c00*/  LOP3.LUT R12, R13, 0x1, RZ, 0xc0, !PT ;  /* 0x000000010d0c7812 */ /* 0x000fe400078ec0ff */
[----:B------:R-:W-:Y:S02]  /*2c10*/  PRMT R15, R11, 0x9910, RZ ;  /* 0x000099100b0f7816 */ /* 0x000fe400000000ff */
[----:B------:R-:W-:Y:S02]  /*2c20*/  ISETP.NE.U32.AND P0, PT, R12, 0x1, PT ;  /* 0x000000010c00780c */ /* 0x000fe40003f05070 */
[----:B------:R-:W-:Y:S02]  /*2c30*/  LOP3.LUT R12, R13, 0x80, RZ, 0xc0, !PT ;  /* 0x000000800d0c7812 */ /* 0x000fe400078ec0ff */
[----:B------:R-:W-:Y:S01]  /*2c40*/  PRMT R16, R9, 0x9910, RZ ;  /* 0x0000991009107816 */ /* 0x000fe200000000ff */
[----:B------:R-:W-:Y:S01]  /*2c50*/  VIADD R9, R13, 0x1 ;  /* 0x000000010d097836 */ /* 0x000fe20000000000 */
[----:B------:R-:W-:Y:S01]  /*2c60*/  LEA.HI R12, R12, R13, RZ, 0x19 ;  /* 0x0000000d0c0c7211 */ /* 0x000fe200078fc8ff */
[----:B------:R-:W-:Y:S01]  /*2c70*/  IMAD.MOV.U32 R13, RZ, RZ, R15 ;  /* 0x000000ffff0d7224 */ /* 0x000fe200078e000f */
[----:B------:R-:W-:-:S02]  /*2c80*/  SEL R11, R11, 0x1, !P0 ;  /* 0x000000010b0b7807 */ /* 0x000fc40004000000 */
[----:B------:R-:W-:Y:S01]  /*2c90*/  PRMT R15, R12, 0x8880, RZ ;  /* 0x000088800c0f7816 */ /* 0x000fe200000000ff */
[----:B------:R-:W-:Y:S01]  /*2ca0*/  IMAD R13, R13, R13, RZ ;  /* 0x0000000d0d0d7224 */ /* 0x000fe200078e02ff */
[----:B------:R-:W-:Y:S02]  /*2cb0*/  LOP3.LUT R12, R9, 0xff, RZ, 0xc0, !PT ;  /* 0x000000ff090c7812 */ /* 0x000fe400078ec0ff */
[----:B------:R-:W-:Y:S02]  /*2cc0*/  PRMT R11, R11, 0x9910, RZ ;  /* 0x000099100b0b7816 */ /* 0x000fe400000000ff */
[----:B------:R-:W-:-:S03]  /*2cd0*/  ISETP.GE.U32.AND P0, PT, R12, 0x3, PT ;  /* 0x000000030c00780c */ /* 0x000fc60003f06070 */
[----:B------:R-:W-:Y:S02]  /*2ce0*/  IMAD.MOV.U32 R9, RZ, RZ, R11 ;  /* 0x000000ffff097224 */ /* 0x000fe400078e000b */
[----:B------:R-:W-:Y:S02]  /*2cf0*/  IMAD.MOV.U32 R11, RZ, RZ, R15 ;  /* 0x000000ffff0b7224 */ /* 0x000fe400078e000f */
[----:B------:R-:W-:-:S03]  /*2d00*/  IMAD R9, R16, R9, RZ ;  /* 0x0000000910097224 */ /* 0x000fc600078e02ff */
[--C-:B------:R-:W-:Y:S02]  /*2d10*/  SHF.R.S32.HI R12, RZ, 0x1, R11.reuse ;  /* 0x00000001ff0c7819 */ /* 0x100fe4000001140b */
[----:B------:R-:W-:Y:S02]  /*2d20*/  PRMT R11, R13, 0x7610, R11 ;  /* 0x000076100d0b7816 */ /* 0x000fe4000000000b */
[----:B------:R-:W-:Y:S01]  /*2d30*/  PRMT R13, R12, 0x7610, R13 ;  /* 0x000076100c0d7816 */ /* 0x000fe2000000000d */
[----:B------:R-:W-:Y:S06]  /*2d40*/  @P0 BRA `(.L_x_1729) ;  /* 0xfffffffc00ac0947 */ /* 0x000fec000383ffff */
.L_x_1728:
[----:B------:R-:W-:Y:S05]  /*2d50*/  BSYNC B2 ;  /* 0x0000000000027941 */ /* 0x000fea0003800000 */
.L_x_1727:
[----:B------:R-:W-:Y:S05]  /*2d60*/  BRA `(.L_x_1730) ;  /* 0x00000000000c7947 */ /* 0x000fea0003800000 */
.L_x_1726:
[----:B------:R-:W-:-:S04]  /*2d70*/  LOP3.LUT R11, R11, 0x1, RZ, 0xc0, !PT ;  /* 0x000000010b0b7812 */ /* 0x000fc800078ec0ff */
[----:B------:R-:W-:-:S04]  /*2d80*/  ISETP.NE.U32.AND P0, PT, R11, 0x1, PT ;  /* 0x000000010b00780c */ /* 0x000fc80003f05070 */
[----:B------:R-:W-:-:S09]  /*2d90*/  SEL R9, R6, 0xffff, P0 ;  /* 0x0000ffff06097807 */ /* 0x000fd20000000000 */
.L_x_1730:
[----:B------:R-:W-:Y:S05]  /*2da0*/  BSYNC B1 ;  /* 0x0000000000017941 */ /* 0x000fea0003800000 */
.L_x_1725:
        /* <DEDUP_REMOVED lines=21> */
.L_x_1735:
[----:B------:R-:W-:Y:S02]  /*2f00*/  LOP3.LUT R12, R13, 0x1, RZ, 0xc0, !PT ;  /* 0x000000010d0c7812 */ /* 0x000fe400078ec0ff */
        /* <DEDUP_REMOVED lines=17> */
.L_x_1734:
[----:B------:R-:W-:Y:S05]  /*3020*/  BSYNC B2 ;  /* 0x0000000000027941 */ /* 0x000fea0003800000 */
.L_x_1733:
[----:B------:R-:W-:Y:S05]  /*3030*/  BRA `(.L_x_1736) ;  /* 0x00000000000c7947 */ /* 0x000fea0003800000 */
.L_x_1732:
[----:B------:R-:W-:-:S04]  /*3040*/  LOP3.LUT R7, R7, 0x1, RZ, 0xc0, !PT ;  /* 0x0000000107077812 */ /* 0x000fc800078ec0ff */
[----:B------:R-:W-:-:S04]  /*3050*/  ISETP.NE.U32.AND P0, PT, R7, 0x1, PT ;  /* 0x000000010700780c */ /* 0x000fc80003f05070 */
[----:B------:R-:W-:-:S09]  /*3060*/  SEL R11, R6, 0xffff, P0 ;  /* 0x0000ffff060b7807 */ /* 0x000fd20000000000 */
.L_x_1736:
[----:B------:R-:W-:Y:S05]  /*3070*/  BSYNC B1 ;  /* 0x0000000000017941 */ /* 0x000fea0003800000 */
.L_x_1731:
[----:B------:R-:W-:-:S04]  /*3080*/  PRMT R7, R5, 0x8880, RZ ;  /* 0x0000888005077816 */ /* 0x000fc800000000ff */
        /* <DEDUP_REMOVED lines=20> */
.L_x_1740:
        /* <DEDUP_REMOVED lines=19> */
.L_x_1739:
[----:B------:R-:W-:Y:S05]  /*3300*/  BSYNC B1 ;  /* 0x0000000000017941 */ /* 0x000fea0003800000 */
.L_x_1738:
[----:B------:R-:W-:Y:S05]  /*3310*/  BRA `(.L_x_1718) ;  /* 0x0000000000107947 */ /* 0x000fea0003800000 */
.L_x_1737:
[----:B------:R-:W-:-:S04]  /*3320*/  LOP3.LUT R8, R8, 0x1, RZ, 0xc0, !PT ;  /* 0x0000000108087812 */ /* 0x000fc800078ec0ff */
[----:B------:R-:W-:-:S04]  /*3330*/  ISETP.NE.U32.AND P0, PT, R8, 0x1, PT ;  /* 0x000000010800780c */ /* 0x000fc80003f05070 */
[----:B------:R-:W-:-:S04]  /*3340*/  SEL R6, R6, 0xffff, P0 ;  /* 0x0000ffff06067807 */ /* 0x000fc80000000000 */
[----:B------:R-:W-:-:S07]  /*3350*/  PRMT R12, R6, 0x7610, R12 ;  /* 0x00007610060c7816 */ /* 0x000fce000000000c */
.L_x_1718:
[----:B------:R-:W-:Y:S05]  /*3360*/  BSYNC B0 ;  /* 0x0000000000007941 */ /* 0x000fea0003800000 */
.L_x_1704:
[----:B------:R-:W-:Y:S02]  /*3370*/  IADD3 R4, P0, R4, UR13, RZ ;  /* 0x0000000d04047c10 */ /* 0x000fe4000ff1e0ff */
[----:B------:R-:W-:Y:S02]  /*3380*/  PRMT R10, R9, 0x7604, R10 ;  /* 0x00007604090a7816 */ /* 0x000fe4000000000a */
[----:B------:R-:W-:Y:S02]  /*3390*/  IADD3.X R5, R14, UR8, RZ, P0, !PT ;  /* 0x000000080e057c10 */ /* 0x000fe400087fe4ff */
[----:B------:R-:W-:Y:S02]  /*33a0*/  IADD3 R2, P0, R2, UR5, RZ ;  /* 0x0000000502027c10 */ /* 0x000fe4000ff1e0ff */
[----:B------:R-:W-:Y:S02]  /*33b0*/  PRMT R11, R11, 0x7054, R10 ;  /* 0x000070540b0b7816 */ /* 0x000fe4000000000a */
[C---:B------:R-:W-:Y:S01]  /*33c0*/  ISETP.LT.U32.AND P1, PT, R2.reuse, 0x4000, PT ;  /* 0x000040000200780c */ /* 0x040fe20003f21070 */
[----:B------:R-:W-:Y:S01]  /*33d0*/  IMAD.SHL.U32 R6, R2, 0x4, RZ ;  /* 0x0000000402067824 */ /* 0x000fe200078e00ff */
[----:B------:R-:W-:Y:S01]  /*33e0*/  PRMT R11, R12, 0x654, R11 ;  /* 0x000006540c0b7816 */ /* 0x000fe2000000000b */
[----:B------:R-:W-:-:S03]  /*33f0*/  IMAD.X R3, RZ, RZ, R3, P0 ;  /* 0x000000ffff037224 */ /* 0x000fc600000e0603 */
[----:B------:R-:W-:Y:S01]  /*3400*/  ISETP.GE.U32.AND P0, PT, R6, UR12, PT ;  /* 0x0000000c06007c0c */ /* 0x000fe2000bf06070 */
[----:B------:R0:W-:Y:S01]  /*3410*/  STG.E desc[UR10][R4.64], R11 ;  /* 0x0000000b04007986 */ /* 0x0001e2000c10190a */
[----:B------:R-:W-:Y:S02]  /*3420*/  SHF.L.U64.HI R6, R2, 0x2, R3 ;  /* 0x0000000202067819 */ /* 0x000fe40000010203 */
[----:B------:R-:W-:Y:S02]  /*3430*/  ISETP.LT.U32.AND.EX P1, PT, R3, RZ, PT, P1 ;  /* 0x000000ff0300720c */ /* 0x000fe40003f21110 */
[----:B------:R-:W-:-:S13]  /*3440*/  ISETP.GE.AND.EX P0, PT, R6, UR4, PT, P0 ;  /* 0x0000000406007c0c */ /* 0x000fda000bf06300 */
[----:B0-----:R-:W-:Y:S05]  /*3450*/  @!P0 BRA P1, `(.L_x_1741) ;  /* 0xffffffe800748947 */ /* 0x001fea000083ffff */
[----:B------:R-:W-:Y:S05]  /*3460*/  EXIT ;  /* 0x000000000000794d */ /* 0x000fea0003800000 */
.L_x_1703:
[----:B------:R-:W-:-:S07]  /*3470*/  IMAD.MOV.U32 R7, RZ, RZ, 0x1010101 ;  /* 0x01010101ff077424 */ /* 0x000fce00078e00ff */
.L_x_1742:
[----:B------:R-:W-:-:S04]  /*3480*/  LEA R4, P0, R2, UR13, 0x2 ;  /* 0x0000000d02047c11 */ /* 0x000fc8000f8010ff */
[C---:B------:R-:W-:Y:S02]  /*3490*/  LEA.HI.X R5, R2.reuse, UR8, R3, 0x2, P0 ;  /* 0x0000000802057c11 */ /* 0x040fe400080f1403 */
[----:B------:R-:W-:-:S03]  /*34a0*/  IADD3 R2, P0, R2, UR5, RZ ;  /* 0x0000000502027c10 */ /* 0x000fc6000ff1e0ff */
[----:B------:R0:W-:Y:S01]  /*34b0*/  STG.E desc[UR10][R4.64], R7 ;  /* 0x0000000704007986 */ /* 0x0001e2000c10190a */
        /* <DEDUP_REMOVED lines=9> */
.L_x_1743:
        /* <DEDUP_REMOVED lines=11> */
.L_x_5372:


//--------------------- .text._ZN2at6native57_GLOBAL__N__f3eca4a2_24_ForeachBinaryOpScalar_cu_86b9896c25multi_tensor_apply_kernelINS1_18TensorListMetadataILi2EEENS1_21BinaryOpScalarFunctorIhLi2ELi1ELi1EEEJNS1_21reverse_power_functorIhEEhEEEvT_T0_DpT1_ --------------------------
	.section	.text._ZN2at6native57_GLOBAL__N__f3eca4a2_24_ForeachBinaryOpScalar_cu_86b9896c25multi_tensor_apply_kernelINS1_18TensorListMetadataILi2EEENS1_21BinaryOpScalarFunctorIhLi2ELi1ELi1EEEJNS1_21reverse_power_functorIhEEhEEEvT_T0_DpT1_,"ax",@progbits
	.align	128
.text._ZN2at6native57_GLOBAL__N__f3eca4a2_24_ForeachBinaryOpScalar_cu_86b9896c25multi_tensor_apply_kernelINS1_18TensorListMetadataILi2EEENS1_21BinaryOpScalarFunctorIhLi2ELi1ELi1EEEJNS1_21reverse_power_functorIhEEhEEEvT_T0_DpT1_:
        .type           _ZN2at6native57_GLOBAL__N__f3eca4a2_24_ForeachBinaryOpScalar_cu_86b9896c25multi_tensor_apply_kernelINS1_18TensorListMetadataILi2EEENS1_21BinaryOpScalarFunctorIhLi2ELi1ELi1EEEJNS1_21reverse_power_functorIhEEhEEEvT_T0_DpT1_,@function
        .size           _ZN2at6native57_GLOBAL__N__f3eca4a2_24_ForeachBinaryOpScalar_cu_86b9896c25multi_tensor_apply_kernelINS1_18TensorListMetadataILi2EEENS1_21BinaryOpScalarFunctorIhLi2ELi1ELi1EEEJNS1_21reverse_power_functorIhEEhEEEvT_T0_DpT1_,(.L_x_5373 - _ZN2at6native57_GLOBAL__N__f3eca4a2_24_ForeachBinaryOpScalar_cu_86b9896c25multi_tensor_apply_kernelINS1_18TensorListMetadataILi2EEENS1_21BinaryOpScalarFunctorIhLi2ELi1ELi1EEEJNS1_21reverse_power_functorIhEEhEEEvT_T0_DpT1_)
        .other          _ZN2at6native57_GLOBAL__N__f3eca4a2_24_ForeachBinaryOpScalar_cu_86b9896c25multi_tensor_apply_kernelINS1_18TensorListMetadataILi2EEENS1_21BinaryOpScalarFunctorIhLi2ELi1ELi1EEEJNS1_21reverse_power_functorIhEEhEEEvT_T0_DpT1_,@"STO_CUDA_ENTRY STV_DEFAULT"
_ZN2at6native57_GLOBAL__N__f3eca4a2_24_ForeachBinaryOpScalar_cu_86b9896c25multi_tensor_apply_kernelINS1_18TensorListMetadataILi2EEENS1_21BinaryOpScalarFunctorIhLi2ELi1ELi1EEEJNS1_21reverse_power_functorIhEEhEEEvT_T0_DpT1_:
        /* <DEDUP_REMOVED lines=28> */
.L_x_1757:
[----:B0-----:R-:W-:Y:S01]  /*01c0*/  IADD3 R29, P1, R13, R10, RZ ;  /* 0x0000000a0d1d7210 */ /* 0x001fe20007f3e0ff */
[C---:B-12---:R-:W-:Y:S01]  /*01d0*/  IMAD R20, R12.reuse, 0x3, RZ ;  /* 0x000000030c147824 */ /* 0x046fe200078e02ff */
[----:B------:R-:W-:Y:S02]  /*01e0*/  PRMT R26, RZ, 0x7610, R26 ;  /* 0x00007610ff1a7816 */ /* 0x000fe4000000001a */
[C---:B------:R-:W-:Y:S01]  /*01f0*/  ISETP.GE.U32.AND P0, PT, R29.reuse, 0x10000, PT ;  /* 0x000100001d00780c */ /* 0x040fe20003f06070 */
[----:B------:R-:W-:Y:S01]  /*0200*/  IMAD.X R27, RZ, RZ, R11, P1 ;  /* 0x000000ffff1b7224 */ /* 0x000fe200008e060b */
[----:B------:R-:W-:Y:S02]  /*0210*/  ISETP.LT.U32.AND P2, PT, R29, R17, PT ;  /* 0x000000111d00720c */ /* 0x000fe40003f41070 */
[----:B------:R-:W-:Y:S02]  /*0220*/  IADD3 R24, P1, R12, R29, RZ ;  /* 0x0000001d0c187210 */ /* 0x000fe40007f3e0ff */
[----:B------:R-:W-:-:S02]  /*0230*/  ISETP.GE.U32.AND.EX P0, PT, R27, RZ, PT, P0 ;  /* 0x000000ff1b00720c */ /* 0x000fc40003f06100 */
[----:B------:R-:W-:Y:S01]  /*0240*/  ISETP.GE.U32.AND P3, PT, R24, 0x10000, PT ;  /* 0x000100001800780c */ /* 0x000fe20003f66070 */
[--C-:B------:R-:W-:Y:S01]  /*0250*/  IMAD.X R21, RZ, RZ, R27.reuse, P1 ;  /* 0x000000ffff157224 */ /* 0x100fe200008e061b */
[----:B------:R-:W-:Y:S02]  /*0260*/  ISETP.LT.AND.EX P0, PT, R27, R14, !P0, P2 ;  /* 0x0000000e1b00720c */ /* 0x000fe40004701320 */
[-C--:B------:R-:W-:Y:S02]  /*0270*/  IADD3 R20, P4, R20, R29.reuse, RZ ;  /* 0x0000001d14147210 */ /* 0x080fe40007f9e0ff */
[----:B------:R-:W-:Y:S02]  /*0280*/  LEA R22, P5, R12, R29, 0x1 ;  /* 0x0000001d0c167211 */ /* 0x000fe400078a08ff */
[----:B------:R-:W-:Y:S01]  /*0290*/  ISETP.LT.U32.AND P1, PT, R24, R17, PT ;  /* 0x000000111800720c */ /* 0x000fe20003f21070 */
[--C-:B------:R-:W-:Y:S01]  /*02a0*/  IMAD.X R23, RZ, RZ, R27.reuse, P4 ;  /* 0x000000ffff177224 */ /* 0x100fe200020e061b */
[----:B------:R-:W-:Y:S01]  /*02b0*/  ISETP.GE.U32.AND.EX P3, PT, R21, RZ, PT, P3 ;  /* 0x000000ff1500720c */ /* 0x000fe20003f66130 */
[----:B------:R-:W-:Y:S01]  /*02c0*/  IMAD.X R25, RZ, RZ, R27, P5 ;  /* 0x000000ffff197224 */ /* 0x000fe200028e061b */
[----:B------:R-:W-:-:S02]  /*02d0*/  ISETP.GE.U32.AND P2, PT, R20, 0x10000, PT ;  /* 0x000100001400780c */ /* 0x000fc40003f46070 */
[-C--:B------:R-:W-:Y:S02]  /*02e0*/  ISETP.LT.AND.EX P1, PT, R21, R14.reuse, !P3, P1 ;  /* 0x0000000e1500720c */ /* 0x080fe40005f21310 */
[----:B------:R-:W-:Y:S02]  /*02f0*/  @P0 IADD3 R6, P5, R29, R19, RZ ;  /* 0x000000131d060210 */ /* 0x000fe40007fbe0ff */
[----:B------:R-:W-:Y:S02]  /*0300*/  ISETP.LT.U32.AND P4, PT, R20, R17, PT ;  /* 0x000000111400720c */ /* 0x000fe40003f81070 */
[----:B------:R-:W-:Y:S01]  /*0310*/  ISETP.GE.U32.AND.EX P2, PT, R23, RZ, PT, P2 ;  /* 0x000000ff1700720c */ /* 0x000fe20003f46120 */
[----:B------:R-:W-:Y:S01]  /*0320*/  @P0 IMAD.X R7, R27, 0x1, R16, P5 ;  /* 0x000000011b070824 */ /* 0x000fe200028e0610 */
[----:B------:R-:W-:Y:S02]  /*0330*/  ISETP.GE.U32.AND P3, PT, R22, 0x10000, PT ;  /* 0x000100001600780c */ /* 0x000fe40003f66070 */
[----:B------:R-:W-:-:S02]  /*0340*/  ISETP.LT.AND.EX P2, PT, R23, R14, !P2, P4 ;  /* 0x0000000e1700720c */ /* 0x000fc40005741340 */
[----:B------:R-:W2:Y:S01]  /*0350*/  @P0 LDG.E.U8 R26, desc[UR4][R6.64] ;  /* 0x00000004061a0981 */ /* 0x000ea2000c1e1100 */
[----:B------:R-:W-:Y:S02]  /*0360*/  @P1 IADD3 R2, P5, R24, R19, RZ ;  /* 0x0000001318021210 */ /* 0x000fe40007fbe0ff */
[----:B------:R-:W-:Y:S02]  /*0370*/  ISETP.LT.U32.AND P4, PT, R22, R17, PT ;  /* 0x000000111600720c */ /* 0x000fe40003f81070 */
[----:B------:R-:W-:Y:S01]  /*0380*/  ISETP.GE.U32.AND.EX P3, PT, R25, RZ, PT, P3 ;  /* 0x000000ff1900720c */ /* 0x000fe20003f66130 */
[----:B------:R-:W-:Y:S01]  /*0390*/  @P1 IMAD.X R3, R21, 0x1, R16, P5 ;  /* 0x0000000115031824 */ /* 0x000fe200028e0610 */
[----:B------:R-:W-:Y:S02]  /*03a0*/  PRMT R0, RZ, 0x7610, R0 ;  /* 0x00007610ff007816 */ /* 0x000fe40000000000 */
[----:B------:R-:W-:Y:S02]  /*03b0*/  ISETP.LT.AND.EX P3, PT, R25, R14, !P3, P4 ;  /* 0x0000000e1900720c */ /* 0x000fe40005f61340 */
[----:B------:R-:W-:-:S02]  /*03c0*/  @P2 IADD3 R4, P4, R20, R19, RZ ;  /* 0x0000001314042210 */ /* 0x000fc40007f9e0ff */
[----:B------:R0:W3:Y:S03]  /*03d0*/  @P1 LDG.E.U8 R0, desc[UR4][R2.64] ;  /* 0x0000000402001981 */ /* 0x0000e6000c1e1100 */
[----:B------:R-:W-:Y:S01]  /*03e0*/  @P2 IMAD.X R5, R23, 0x1, R16, P4 ;  /* 0x0000000117052824 */ /* 0x000fe200020e0610 */
[----:B0-----:R-:W-:-:S06]  /*03f0*/  PRMT R2, RZ, 0x7610, R2 ;  /* 0x00007610ff027816 */ /* 0x001fcc0000000002 */
[----:B------:R-:W5:Y:S01]  /*0400*/  @P2 LDG.E.U8 R2, desc[UR4][R4.64] ;  /* 0x0000000404022981 */ /* 0x000f62000c1e1100 */
[----:B------:R-:W-:Y:S02]  /*0410*/  @P3 IADD3 R8, P4, R22, R19, RZ ;  /* 0x0000001316083210 */ /* 0x000fe40007f9e0ff */
[----:B------:R-:W-:Y:S01]  /*0420*/  PRMT R3, RZ, 0x7610, R3 ;  /* 0x00007610ff037816 */ /* 0x000fe20000000003 */
[----:B------:R-:W-:Y:S02]  /*0430*/  IMAD.MOV.U32 R6, RZ, RZ, 0x1 ;  /* 0x00000001ff067424 */ /* 0x000fe400078e00ff */
[----:B------:R-:W-:Y:S01]  /*0440*/  @P3 IMAD.X R9, R25, 0x1, R16, P4 ;  /* 0x0000000119093824 */ /* 0x000fe200020e0610 */
[----:B------:R-:W-:Y:S01]  /*0450*/  BSSY B0, `(.L_x_1745) ;  /* 0x0000016000007945 */ /* 0x000fe20003800000 */
[----:B------:R-:W-:-:S03]  /*0460*/  IMAD.MOV.U32 R28, RZ, RZ, 0x1 ;  /* 0x00000001ff1c7424 */ /* 0x000fc600078e00ff */
[----:B------:R0:W5:Y:S02]  /*0470*/  @P3 LDG.E.U8 R3, desc[UR4][R8.64] ;  /* 0x0000000408033981 */ /* 0x000164000c1e1100 */
[----:B0-----:R-:W-:Y:S02]  /*0480*/  PRMT R9, R6, 0x7610, R9 ;  /* 0x0000761006097816 */ /* 0x001fe40000000009 */
[----:B--2---:R-:W-:Y:S02]  /*0490*/  LOP3.LUT P5, RZ, R26, 0xff, RZ, 0xc0, !PT ;  /* 0x000000ff1aff7812 */ /* 0x004fe400078ac0ff */
[----:B---3--:R-:W-:-:S11]  /*04a0*/  LOP3.LUT P4, RZ, R0, 0xff, RZ, 0xc0, !PT ;  /* 0x000000ff00ff7812 */ /* 0x008fd6000788c0ff */
[----:B------:R-:W-:Y:S05]  /*04b0*/  @!P5 BRA `(.L_x_1746) ;  /* 0x00000000003cd947 */ /* 0x000fea0003800000 */
[----:B------:R-:W-:Y:S02]  /*04c0*/  IMAD.MOV.U32 R9, RZ, RZ, 0x1 ;  /* 0x00000001ff097424 */ /* 0x000fe400078e00ff */
[----:B------:R-:W-:-:S07]  /*04d0*/  IMAD.U32 R4, RZ, RZ, UR7 ;  /* 0x00000007ff047e24 */ /* 0x000fce000f8e00ff */
.L_x_1747:
[----:B------:R-:W-:Y:S02]  /*04e0*/  LOP3.LUT R5, R26, 0x1, RZ, 0xc0, !PT ;  /* 0x000000011a057812 */ /* 0x000fe400078ec0ff */
[----:B------:R-:W-:Y:S02]  /*04f0*/  PRMT R9, R9, 0x9910, RZ ;  /* 0x0000991009097816 */ /* 0x000fe400000000ff */
[----:B------:R-:W-:-:S04]  /*0500*/  ISETP.NE.U32.AND P5, PT, R5, 0x1, PT ;  /* 0x000000010500780c */ /* 0x000fc80003fa5070 */
[----:B------:R-:W-:-:S04]  /*0510*/  SEL R5, R4, 0x1, !P5 ;  /* 0x0000000104057807 */ /* 0x000fc80006800000 */
[----:B------:R-:W-:Y:S02]  /*0520*/  PRMT R6, R5, 0x9910, RZ ;  /* 0x0000991005067816 */ /* 0x000fe400000000ff */
[----:B------:R-:W-:Y:S02]  /*0530*/  PRMT R5, R4, 0x9910, RZ ;  /* 0x0000991004057816 */ /* 0x000fe400000000ff */
[----:B------:R-:W-:Y:S01]  /*0540*/  LOP3.LUT R4, R26, 0xffff, RZ, 0xc0, !PT ;  /* 0x0000ffff1a047812 */ /* 0x000fe200078ec0ff */
[----:B------:R-:W-:Y:S02]  /*0550*/  IMAD R9, R9, R6, RZ ;  /* 0x0000000609097224 */ /* 0x000fe400078e02ff */
[----:B------:R-:W-:Y:S01]  /*0560*/  IMAD R5, R5, R5, RZ ;  /* 0x0000000505057224 */ /* 0x000fe200078e02ff */
[----:B------:R-:W-:-:S04]  /*0570*/  SHF.R.U32.HI R4, RZ, 0x1, R4 ;  /* 0x00000001ff047819 */ /* 0x000fc80000011604 */
[----:B------:R-:W-:Y:S02]  /*0580*/  LOP3.LUT P5, R26, R4, 0x7f, RZ, 0xc0, !PT ;  /* 0x0000007f041a7812 */ /* 0x000fe400078ac0ff */
[----:B------:R-:W-:-:S11]  /*0590*/  PRMT R4, R5, 0x7610, R4 ;  /* 0x0000761005047816 */ /* 0x000fd60000000004 */
[----:B------:R-:W-:Y:S05]  /*05a0*/  @P5 BRA `(.L_x_1747) ;  /* 0xfffffffc00cc5947 */ /* 0x000fea000383ffff */
.L_x_1746:
[----:B------:R-:W-:Y:S05]  /*05b0*/  BSYNC B0 ;  /* 0x0000000000007941 */ /* 0x000fea0003800000 */
.L_x_1745:
[----:B------:R-:W-:Y:S01]  /*05c0*/  BSSY B0, `(.L_x_1748) ;  /* 0x0000013000007945 */ /* 0x000fe20003800000 */
[----:B-----5:R-:W-:Y:S01]  /*05d0*/  LOP3.LUT P5, RZ, R3, 0xff, RZ, 0xc0, !PT ;  /* 0x000000ff03ff7812 */ /* 0x020fe200078ac0ff */
[----:B------:R-:W-:Y:S01]  /*05e0*/  IMAD.MOV.U32 R8, RZ, RZ, 0x1 ;  /* 0x00000001ff087424 */ /* 0x000fe200078e00ff */
[----:B------:R-:W-:Y:S01]  /*05f0*/  LOP3.LUT P6, RZ, R2, 0xff, RZ, 0xc0, !PT ;  /* 0x000000ff02ff7812 */ /* 0x000fe200078cc0ff */
[----:B------:R-:W-:-:S12]  /*0600*/  @!P4 BRA `(.L_x_1749) ;  /* 0x000000000038c947 */ /* 0x000fd80003800000 */
[----:B------:R-:W-:Y:S02]  /*0610*/  IMAD.MOV.U32 R28, RZ, RZ, 0x1 ;  /* 0x00000001ff1c7424 */ /* 0x000fe400078e00ff */
[----:B------:R-:W-:-:S07]  /*0620*/  IMAD.U32 R4, RZ, RZ, UR7 ;  /* 0x00000007ff047e24 */ /* 0x000fce000f8e00ff */
.L_x_1750:
[C---:B------:R-:W-:Y:S02]  /*0630*/  LOP3.LUT R5, R0.reuse, 0x1, RZ, 0xc0, !PT ;  /* 0x0000000100057812 */ /* 0x040fe400078ec0ff */
[----:B------:R-:W-:Y:S02]  /*0640*/  LOP3.LUT R0, R0, 0xffff, RZ, 0xc0, !PT ;  /* 0x0000ffff00007812 */ /* 0x000fe400078ec0ff */
[----:B------:R-:W-:Y:S02]  /*0650*/  ISETP.NE.U32.AND P4, PT, R5, 0x1, PT ;  /* 0x000000010500780c */ /* 0x000fe40003f85070 */
[----:B------:R-:W-:Y:S02]  /*0660*/  SHF.R.U32.HI R0, RZ, 0x1, R0 ;  /* 0x00000001ff007819 */ /* 0x000fe40000011600 */
[----:B------:R-:W-:Y:S02]  /*0670*/  SEL R5, R4, 0x1, !P4 ;  /* 0x0000000104057807 */ /* 0x000fe40006000000 */
[----:B------:R-:W-:-:S02]  /*0680*/  LOP3.LUT P4, R0, R0, 0x7f, RZ, 0xc0, !PT ;  /* 0x0000007f00007812 */ /* 0x000fc4000788c0ff */
[----:B------:R-:W-:Y:S02]  /*0690*/  PRMT R28, R28, 0x9910, RZ ;  /* 0x000099101c1c7816 */ /* 0x000fe400000000ff */
[----:B------:R-:W-:Y:S02]  /*06a0*/  PRMT R5, R5, 0x9910, RZ ;  /* 0x0000991005057816 */ /* 0x000fe400000000ff */
[----:B------:R-:W-:-:S03]  /*06b0*/  PRMT R4, R4, 0x9910, RZ ;  /* 0x0000991004047816 */ /* 0x000fc600000000ff */
[----:B------:R-:W-:Y:S02]  /*06c0*/  IMAD R28, R28, R5, RZ ;  /* 0x000000051c1c7224 */ /* 0x000fe400078e02ff */
[----:B------:R-:W-:Y:S02]  /*06d0*/  IMAD R4, R4, R4, RZ ;  /* 0x0000000404047224 */ /* 0x000fe400078e02ff */
[----:B------:R-:W-:Y:S05]  /*06e0*/  @P4 BRA `(.L_x_1750) ;  /* 0xfffffffc00d04947 */ /* 0x000fea000383ffff */
.L_x_1749:
[----:B------:R-:W-:Y:S05]  /*06f0*/  BSYNC B0 ;  /* 0x0000000000007941 */ /* 0x000fea0003800000 */
.L_x_1748:
[----:B------:R-:W-:Y:S01]  /*0700*/  BSSY B0, `(.L_x_1751) ;  /* 0x0000011000007945 */ /* 0x000fe20003800000 */
[----:B------:R-:W-:-:S03]  /*0710*/  IMAD.MOV.U32 R0, RZ, RZ, 0x1 ;  /* 0x00000001ff007424 */ /* 0x000fc600078e00ff */
[----:B------:R-:W-:Y:S05]  /*0720*/  @!P5 BRA `(.L_x_1752) ;  /* 0x000000000038d947 */ /* 0x000fea0003800000 */
[----:B------:R-:W-:Y:S02]  /*0730*/  IMAD.MOV.U32 R8, RZ, RZ, 0x1 ;  /* 0x00000001ff087424 */ /* 0x000fe400078e00ff */
[----:B------:R-:W-:-:S07]  /*0740*/  IMAD.U32 R4, RZ, RZ, UR7 ;  /* 0x00000007ff047e24 */ /* 0x000fce000f8e00ff */
.L_x_1753:
        /* <DEDUP_REMOVED lines=12> */
.L_x_1752:
[----:B------:R-:W-:Y:S05]  /*0810*/  BSYNC B0 ;  /* 0x0000000000007941 */ /* 0x000fea0003800000 */
.L_x_1751:
[----:B------:R-:W-:Y:S04]  /*0820*/  BSSY B0, `(.L_x_1754) ;  /* 0x0000015000007945 */ /* 0x000fe80003800000 */
[----:B------:R-:W-:Y:S05]  /*0830*/  @!P6 BRA `(.L_x_1755) ;  /* 0x00000000004ce947 */ /* 0x000fea0003800000 */
[----:B------:R-:W-:Y:S02]  /*0840*/  IMAD.MOV.U32 R0, RZ, RZ, 0x1 ;  /* 0x00000001ff007424 */ /* 0x000fe400078e00ff */
[----:B------:R-:W-:-:S07]  /*0850*/  IMAD.U32 R3, RZ, RZ, UR7 ;  /* 0x00000007ff037e24 */ /* 0x000fce000f8e00ff */
.L_x_1756:
[----:B------:R-:W-:Y:S02]  /*0860*/  LOP3.LUT R4, R2, 0x1, RZ, 0xc0, !PT ;  /* 0x0000000102047812 */ /* 0x000fe400078ec0ff */
[----:B------:R-:W-:Y:S02]  /*0870*/  PRMT R5, R0, 0x9910, RZ ;  /* 0x0000991000057816 */ /* 0x000fe400000000ff */
[----:B------:R-:W-:Y:S02]  /*0880*/  LOP3.LUT R0, R2, 0xffff, RZ, 0xc0, !PT ;  /* 0x0000ffff02007812 */ /* 0x000fe400078ec0ff */
[----:B------:R-:W-:Y:S02]  /*0890*/  ISETP.NE.U32.AND P4, PT, R4, 0x1, PT ;  /* 0x000000010400780c */ /* 0x000fe40003f85070 */
[----:B------:R-:W-:Y:S02]  /*08a0*/  SHF.R.U32.HI R0, RZ, 0x1, R0 ;  /* 0x00000001ff007819 */ /* 0x000fe40000011600 */
[----:B------:R-:W-:-:S02]  /*08b0*/  SEL R4, R3, 0x1, !P4 ;  /* 0x0000000103047807 */ /* 0x000fc40006000000 */
[----:B------:R-:W-:Y:S02]  /*08c0*/  LOP3.LUT P4, R0, R0, 0x7f, RZ, 0xc0, !PT ;  /* 0x0000007f00007812 */ /* 0x000fe4000788c0ff */
[----:B------:R-:W-:Y:S01]  /*08d0*/  PRMT R6, R4, 0x9910, RZ ;  /* 0x0000991004067816 */ /* 0x000fe200000000ff */
[----:B------:R-:W-:Y:S01]  /*08e0*/  IMAD.MOV.U32 R4, RZ, RZ, R5 ;  /* 0x000000ffff047224 */ /* 0x000fe200078e0005 */
[----:B------:R-:W-:-:S03]  /*08f0*/  PRMT R7, R3, 0x9910, RZ ;  /* 0x0000991003077816 */ /* 0x000fc600000000ff */
[----:B------:R-:W-:Y:S02]  /*0900*/  IMAD.MOV.U32 R3, RZ, RZ, R6 ;  /* 0x000000ffff037224 */ /* 0x000fe400078e0006 */
[----:B------:R-:W-:Y:S02]  /*0910*/  IMAD.MOV.U32 R2, RZ, RZ, R7 ;  /* 0x000000ffff027224 */ /* 0x000fe400078e0007 */
[----:B------:R-:W-:Y:S02]  /*0920*/  IMAD R4, R4, R3, RZ ;  /* 0x0000000304047224 */ /* 0x000fe400078e02ff */
[----:B------:R-:W-:Y:S01]  /*0930*/  IMAD R3, R2, R2, RZ ;  /* 0x0000000202037224 */ /* 0x000fe200078e02ff */
[----:B------:R-:W-:Y:S02]  /*0940*/  PRMT R2, R0, 0x7610, R2 ;  /* 0x0000761000027816 */ /* 0x000fe40000000002 */
[----:B------:R-:W-:Y:S01]  /*0950*/  PRMT R0, R4, 0x7610, R0 ;  /* 0x0000761004007816 */ /* 0x000fe20000000000 */
[----:B------:R-:W-:Y:S06]  /*0960*/  @P4 BRA `(.L_x_1756) ;  /* 0xfffffffc00bc4947 */ /* 0x000fec000383ffff */
.L_x_1755:
[----:B------:R-:W-:Y:S05]  /*0970*/  BSYNC B0 ;  /* 0x0000000000007941 */ /* 0x000fea0003800000 */
.L_x_1754:
[-C--:B------:R-:W-:Y:S01]  /*0980*/  @P0 IADD3 R2, P5, R29, R18.reuse, RZ ;  /* 0x000000121d020210 */ /* 0x080fe20007fbe0ff */
[----:B------:R-:W-:Y:S01]  /*0990*/  IMAD.WIDE.U32 R10, R12, 0x4, R10 ;  /* 0x000000040c0a7825 */ /* 0x000fe200078e000a */
[-C--:B------:R-:W-:Y:S02]  /*09a0*/  @P1 IADD3 R4, P4, R24, R18.reuse, RZ ;  /* 0x0000001218041210 */ /* 0x080fe40007f9e0ff */
[-C--:B------:R-:W-:Y:S01]  /*09b0*/  @P2 IADD3 R20, P6, R20, R18.reuse, RZ ;  /* 0x0000001214142210 */ /* 0x080fe20007fde0ff */
[--C-:B------:R-:W-:Y:S01]  /*09c0*/  @P0 IMAD.X R3, R27, 0x1, R15.reuse, P5 ;  /* 0x000000011b030824 */ /* 0x100fe200028e060f */
[----:B------:R-:W-:Y:S01]  /*09d0*/  @P3 IADD3 R6, P5, R22, R18, RZ ;  /* 0x0000001216063210 */ /* 0x000fe20007fbe0ff */
[--C-:B------:R-:W-:Y:S02]  /*09e0*/  @P1 IMAD.X R5, R21, 0x1, R15.reuse, P4 ;  /* 0x0000000115051824 */ /* 0x100fe400020e060f */
[--C-:B------:R-:W-:Y:S01]  /*09f0*/  @P2 IMAD.X R21, R23, 0x1, R15.reuse, P6 ;  /* 0x0000000117152824 */ /* 0x100fe200030e060f */
[----:B------:R2:W-:Y:S01]  /*0a00*/  @P0 STG.E.U8 desc[UR4][R2.64], R9 ;  /* 0x0000000902000986 */ /* 0x0005e2000c101104 */
[----:B------:R-:W-:Y:S01]  /*0a10*/  @P3 IMAD.X R7, R25, 0x1, R15, P5 ;  /* 0x0000000119073824 */ /* 0x000fe200028e060f */
[----:B------:R-:W-:-:S02]  /*0a20*/  ISETP.GE.U32.AND P0, PT, R10, 0x10000, PT ;  /* 0x000100000a00780c */ /* 0x000fc40003f06070 */
[----:B------:R2:W-:Y:S01]  /*0a30*/  @P1 STG.E.U8 desc[UR4][R4.64], R28 ;  /* 0x0000001c04001986 */ /* 0x0005e2000c101104 */
[----:B------:R-:W-:Y:S02]  /*0a40*/  ISETP.LT.U32.AND P1, PT, R10, R17, PT ;  /* 0x000000110a00720c */ /* 0x000fe40003f21070 */
[C---:B------:R-:W-:Y:S01]  /*0a50*/  ISETP.GE.U32.AND.EX P0, PT, R11.reuse, RZ, PT, P0 ;  /* 0x000000ff0b00720c */ /* 0x040fe20003f06100 */
[----:B------:R2:W-:Y:S01]  /*0a60*/  @P3 STG.E.U8 desc[UR4][R6.64], R8 ;  /* 0x0000000806003986 */ /* 0x0005e2000c101104 */
[----:B------:R-:W-:-:S03]  /*0a70*/  ISETP.LT.AND.EX P1, PT, R11, R14, PT, P1 ;  /* 0x0000000e0b00720c */ /* 0x000fc60003f21310 */
[----:B------:R2:W-:Y:S10]  /*0a80*/  @P2 STG.E.U8 desc[UR4][R20.64], R0 ;  /* 0x0000000014002986 */ /* 0x0005f4000c101104 */
[----:B------:R-:W-:Y:S05]  /*0a90*/  @!P0 BRA P1, `(.L_x_1757) ;  /* 0xfffffff400c88947 */ /* 0x000fea000083ffff */
[----:B------:R-:W-:Y:S05]  /*0aa0*/  EXIT ;  /* 0x000000000000794d */ /* 0x000fea0003800000 */
.L_x_1744:
        /* <DEDUP_REMOVED lines=8> */
.L_x_1770:
[C---:B------:R-:W-:Y:S01]  /*0b30*/  IMAD.SHL.U32 R4, R0.reuse, 0x4, RZ ;  /* 0x0000000400047824 */ /* 0x040fe200078e00ff */
[----:B------:R-:W-:-:S04]  /*0b40*/  SHF.L.U64.HI R2, R0, 0x2, R3 ;  /* 0x0000000200027819 */ /* 0x000fc80000010203 */
[----:B------:R-:W-:-:S05]  /*0b50*/  IADD3 R8, P0, R4, R19, RZ ;  /* 0x0000001304087210 */ /* 0x000fca0007f1e0ff */
[----:B------:R-:W-:-:S05]  /*0b60*/  IMAD.X R9, R2, 0x1, R16, P0 ;  /* 0x0000000102097824 */ /* 0x000fca00000e0610 */
[----:B------:R-:W2:Y:S01]  /*0b70*/  LDG.E R8, desc[UR4][R8.64] ;  /* 0x0000000408087981 */ /* 0x000ea2000c1e1900 */
[----:B------:R-:W-:Y:S01]  /*0b80*/  BSSY B0, `(.L_x_1758) ;  /* 0x0000021000007945 */ /* 0x000fe20003800000 */
[C---:B--2---:R-:W-:Y:S02]  /*0b90*/  PRMT R11, R8.reuse, 0x7770, RZ ;  /* 0x00007770080b7816 */ /* 0x044fe400000000ff */
[----:B------:R-:W-:Y:S02]  /*0ba0*/  PRMT R6, R8, 0x7773, RZ ;  /* 0x0000777308067816 */ /* 0x000fe400000000ff */
[----:B------:R-:W-:Y:S02]  /*0bb0*/  ISETP.NE.AND P2, PT, R11, RZ, PT ;  /* 0x000000ff0b00720c */ /* 0x000fe40003f45270 */
[----:B------:R-:W-:Y:S02]  /*0bc0*/  PRMT R12, R6, 0x9910, RZ ;  /* 0x00009910060c7816 */ /* 0x000fe400000000ff */
[----:B------:R-:W-:-:S02]  /*0bd0*/  PRMT R10, R8, 0x7771, RZ ;  /* 0x00007771080a7816 */ /* 0x000fc400000000ff */
[----:B------:R-:W-:Y:S01]  /*0be0*/  PRMT R5, R8, 0x7772, RZ ;  /* 0x0000777208057816 */ /* 0x000fe200000000ff */
[----:B------:R-:W-:Y:S01]  /*0bf0*/  IMAD.MOV.U32 R8, RZ, RZ, R12 ;  /* 0x000000ffff087224 */ /* 0x000fe200078e000c */
[----:B------:R-:W-:Y:S02]  /*0c00*/  PRMT R7, R10, 0x9910, RZ ;  /* 0x000099100a077816 */ /* 0x000fe400000000ff */
[----:B------:R-:W-:Y:S02]  /*0c10*/  PRMT R9, R5, 0x9910, RZ ;  /* 0x0000991005097816 */ /* 0x000fe400000000ff */
[----:B------:R-:W-:Y:S01]  /*0c20*/  ISETP.NE.AND P3, PT, R7, RZ, PT ;  /* 0x000000ff0700720c */ /* 0x000fe20003f65270 */
[----:B------:R-:W-:Y:S01]  /*0c30*/  IMAD.MOV.U32 R7, RZ, RZ, 0x1 ;  /* 0x00000001ff077424 */ /* 0x000fe200078e00ff */
[----:B------:R-:W-:Y:S01]  /*0c40*/  ISETP.NE.AND P1, PT, R9, RZ, PT ;  /* 0x000000ff0900720c */ /* 0x000fe20003f25270 */
[----:B------:R-:W-:Y:S01]  /*0c50*/  IMAD.MOV.U32 R9, RZ, RZ, 0x1 ;  /* 0x00000001ff097424 */ /* 0x000fe200078e00ff */
[----:B------:R-:W-:Y:S01]  /*0c60*/  ISETP.NE.AND P0, PT, R8, RZ, PT ;  /* 0x000000ff0800720c */ /* 0x000fe20003f05270 */
[----:B------:R-:W-:Y:S01]  /*0c70*/  IMAD.MOV.U32 R8, RZ, RZ, 0x1 ;  /* 0x00000001ff087424 */ /* 0x000fe200078e00ff */
[----:B------:R-:W-:Y:S11]  /*0c80*/  @!P2 BRA `(.L_x_1759) ;  /* 0x000000000040a947 */ /* 0x000ff60003800000 */
[----:B------:R-:W-:Y:S02]  /*0c90*/  IMAD.MOV.U32 R9, RZ, RZ, 0x1 ;  /* 0x00000001ff097424 */ /* 0x000fe400078e00ff */
[----:B------:R-:W-:-:S07]  /*0ca0*/  IMAD.U32 R12, RZ, RZ, UR7 ;  /* 0x00000007ff0c7e24 */ /* 0x000fce000f8e00ff */
.L_x_1760:
[----:B------:R-:W-:Y:S02]  /*0cb0*/  LOP3.LUT R13, R11, 0x1, RZ, 0xc0, !PT ;  /* 0x000000010b0d7812 */ /* 0x000fe400078ec0ff */
[----:B------:R-:W-:Y:S02]  /*0cc0*/  PRMT R20, R9, 0x9910, RZ ;  /* 0x0000991009147816 */ /* 0x000fe400000000ff */
[----:B------:R-:W-:Y:S02]  /*0cd0*/  ISETP.NE.U32.AND P2, PT, R13, 0x1, PT ;  /* 0x000000010d00780c */ /* 0x000fe40003f45070 */
[----:B------:R-:W-:Y:S02]  /*0ce0*/  LOP3.LUT R9, R11, 0xffff, RZ, 0xc0, !PT ;  /* 0x0000ffff0b097812 */ /* 0x000fe400078ec0ff */
[----:B------:R-:W-:Y:S02]  /*0cf0*/  SEL R13, R12, 0x1, !P2 ;  /* 0x000000010c0d7807 */ /* 0x000fe40005000000 */
[----:B------:R-:W-:-:S02]  /*0d00*/  SHF.R.U32.HI R9, RZ, 0x1, R9 ;  /* 0x00000001ff097819 */ /* 0x000fc40000011609 */
[----:B------:R-:W-:Y:S01]  /*0d10*/  PRMT R11, R13, 0x9910, RZ ;  /* 0x000099100d0b7816 */ /* 0x000fe200000000ff */
[----:B------:R-:W-:Y:S01]  /*0d20*/  IMAD.MOV.U32 R13, RZ, RZ, R20 ;  /* 0x000000ffff0d7224 */ /* 0x000fe200078e0014 */
[----:B------:R-:W-:-:S03]  /*0d30*/  PRMT R12, R12, 0x9910, RZ ;  /* 0x000099100c0c7816 */ /* 0x000fc600000000ff */
[----:B------:R-:W-:Y:S01]  /*0d40*/  IMAD.MOV.U32 R20, RZ, RZ, R11 ;  /* 0x000000ffff147224 */ /* 0x000fe200078e000b */
[----:B------:R-:W-:Y:S01]  /*0d50*/  LOP3.LUT P2, R11, R9, 0x7f, RZ, 0xc0, !PT ;  /* 0x0000007f090b7812 */ /* 0x000fe2000784c0ff */
[----:B------:R-:W-:Y:S02]  /*0d60*/  IMAD R12, R12, R12, RZ ;  /* 0x0000000c0c0c7224 */ /* 0x000fe400078e02ff */
[----:B------:R-:W-:-:S10]  /*0d70*/  IMAD R9, R13, R20, RZ ;  /* 0x000000140d097224 */ /* 0x000fd400078e02ff */
[----:B------:R-:W-:Y:S05]  /*0d80*/  @P2 BRA `(.L_x_1760) ;  /* 0xfffffffc00c82947 */ /* 0x000fea000383ffff */
.L_x_1759:
[----:B------:R-:W-:Y:S05]  /*0d90*/  BSYNC B0 ;  /* 0x0000000000007941 */ /* 0x000fea0003800000 */
.L_x_1758:
[----:B------:R-:W-:Y:S04]  /*0da0*/  BSSY B0, `(.L_x_1761) ;  /* 0x0000012000007945 */ /* 0x000fe80003800000 */
[----:B------:R-:W-:Y:S05]  /*0db0*/  @!P3 BRA `(.L_x_1762) ;  /* 0x000000000040b947 */ /* 0x000fea0003800000 */
[----:B------:R-:W-:Y:S02]  /*0dc0*/  IMAD.MOV.U32 R8, RZ, RZ, 0x1 ;  /* 0x00000001ff087424 */ /* 0x000fe400078e00ff */
[----:B------:R-:W-:-:S07]  /*0dd0*/  IMAD.U32 R11, RZ, RZ, UR7 ;  /* 0x00000007ff0b7e24 */ /* 0x000fce000f8e00ff */
.L_x_1763:
        /* <DEDUP_REMOVED lines=14> */
.L_x_1762:
[----:B------:R-:W-:Y:S05]  /*0ec0*/  BSYNC B0 ;  /* 0x0000000000007941 */ /* 0x000fea0003800000 */
.L_x_1761:
[----:B------:R-:W-:Y:S01]  /*0ed0*/  BSSY B0, `(.L_x_1764) ;  /* 0x0000011000007945 */ /* 0x000fe20003800000 */
[----:B------:R-:W-:-:S03]  /*0ee0*/  IMAD.MOV.U32 R10, RZ, RZ, 0x1 ;  /* 0x00000001ff0a7424 */ /* 0x000fc600078e00ff */
[----:B------:R-:W-:Y:S05]  /*0ef0*/  @!P1 BRA `(.L_x_1765) ;  /* 0x0000000000389947 */ /* 0x000fea0003800000 */
[----:B------:R-:W-:Y:S02]  /*0f00*/  IMAD.MOV.U32 R7, RZ, RZ, 0x1 ;  /* 0x00000001ff077424 */ /* 0x000fe400078e00ff */
[----:B------:R-:W-:-:S07]  /*0f10*/  IMAD.U32 R11, RZ, RZ, UR7 ;  /* 0x00000007ff0b7e24 */ /* 0x000fce000f8e00ff */
.L_x_1766:
        /* <DEDUP_REMOVED lines=12> */
.L_x_1765:
[----:B------:R-:W-:Y:S05]  /*0fe0*/  BSYNC B0 ;  /* 0x0000000000007941 */ /* 0x000fea0003800000 */
.L_x_1764:
[----:B------:R-:W-:Y:S04]  /*0ff0*/  BSSY B0, `(.L_x_1767) ;  /* 0x0000013000007945 */ /* 0x000fe80003800000 */
[----:B------:R-:W-:Y:S05]  /*1000*/  @!P0 BRA `(.L_x_1768) ;  /* 0x0000000000448947 */ /* 0x000fea0003800000 */
[----:B------:R-:W-:Y:S02]  /*1010*/  IMAD.MOV.U32 R10, RZ, RZ, 0x1 ;  /* 0x00000001ff0a7424 */ /* 0x000fe400078e00ff */
[----:B------:R-:W-:-:S07]  /*1020*/  IMAD.U32 R5, RZ, RZ, UR7 ;  /* 0x00000007ff057e24 */ /* 0x000fce000f8e00ff */
.L_x_1769:
[----:B------:R-:W-:Y:S02]  /*1030*/  LOP3.LUT R11, R6, 0x1, RZ, 0xc0, !PT ;  /* 0x00000001060b7812 */ /* 0x000fe400078ec0ff */
[----:B------:R-:W-:Y:S02]  /*1040*/  PRMT R12, R5, 0x9910, RZ ;  /* 0x00009910050c7816 */ /* 0x000fe400000000ff */
[----:B------:R-:W-:Y:S02]  /*1050*/  ISETP.NE.U32.AND P0, PT, R11, 0x1, PT ;  /* 0x000000010b00780c */ /* 0x000fe40003f05070 */
[----:B------:R-:W-:Y:S02]  /*1060*/  PRMT R10, R10, 0x9910, RZ ;  /* 0x000099100a0a7816 */ /* 0x000fe400000000ff */
[----:B------:R-:W-:Y:S02]  /*1070*/  SEL R11, R5, 0x1, !P0 ;  /* 0x00000001050b7807 */ /* 0x000fe40004000000 */
[----:B------:R-:W-:Y:S01]  /*1080*/  LOP3.LUT R5, R6, 0xffff, RZ, 0xc0, !PT ;  /* 0x0000ffff06057812 */ /* 0x000fe200078ec0ff */
[----:B------:R-:W-:Y:S01]  /*1090*/  IMAD.MOV.U32 R6, RZ, RZ, R12 ;  /* 0x000000ffff067224 */ /* 0x000fe200078e000c */
[----:B------:R-:W-:-:S02]  /*10a0*/  PRMT R13, R11, 0x9910, RZ ;  /* 0x000099100b0d7816 */ /* 0x000fc400000000ff */
[----:B------:R-:W-:Y:S01]  /*10b0*/  SHF.R.U32.HI R5, RZ, 0x1, R5 ;  /* 0x00000001ff057819 */ /* 0x000fe20000011605 */
[----:B------:R-:W-:Y:S02]  /*10c0*/  IMAD R6, R6, R6, RZ ;  /* 0x0000000606067224 */ /* 0x000fe400078e02ff */
[----:B------:R-:W-:Y:S01]  /*10d0*/  IMAD R10, R10, R13, RZ ;  /* 0x0000000d0a0a7224 */ /* 0x000fe200078e02ff */
[----:B------:R-:W-:Y:S02]  /*10e0*/  LOP3.LUT P0, R11, R5, 0x7f, RZ, 0xc0, !PT ;  /* 0x0000007f050b7812 */ /* 0x000fe4000780c0ff */
[----:B------:R-:W-:Y:S02]  /*10f0*/  PRMT R5, R6, 0x7610, R5 ;  /* 0x0000761006057816 */ /* 0x000fe40000000005 */
[----:B------:R-:W-:-:S09]  /*1100*/  PRMT R6, R11, 0x7610, R6 ;  /* 0x000076100b067816 */ /* 0x000fd20000000006 */
[----:B------:R-:W-:Y:S05]  /*1110*/  @P0 BRA `(.L_x_1769) ;  /* 0xfffffffc00c40947 */ /* 0x000fea000383ffff */
.L_x_1768:
[----:B------:R-:W-:Y:S05]  /*1120*/  BSYNC B0 ;  /* 0x0000000000007941 */ /* 0x000fea0003800000 */
.L_x_1767:
[----:B------:R-:W-:Y:S02]  /*1130*/  IADD3 R4, P0, R4, R18, RZ ;  /* 0x0000001204047210 */ /* 0x000fe40007f1e0ff */
[----:B------:R-:W-:-:S03]  /*1140*/  PRMT R8, R8, 0x7604, R9 ;  /* 0x0000760408087816 */ /* 0x000fc60000000009 */
[----:B------:R-:W-:Y:S01]  /*1150*/  IMAD.X R5, R2, 0x1, R15, P0 ;  /* 0x0000000102057824 */ /* 0x000fe200000e060f */
[----:B------:R-:W-:Y:S02]  /*1160*/  PRMT R7, R7, 0x7054, R8 ;  /* 0x0000705407077816 */ /* 0x000fe40000000008 */
        /* <DEDUP_REMOVED lines=12> */
.L_x_1771:
        /* <DEDUP_REMOVED lines=13> */
.L_x_5373:


//--------------------- .text._ZN2at6native57_GLOBAL__N__f3eca4a2_24_ForeachBinaryOpScalar_cu_86b9896c25multi_tensor_apply_kernelINS1_18TensorListMetadataILi2EEENS1_21BinaryOpScalarFunctorIN3c108BFloat16ELi2ELi1ELi1EEEJNS1_13power_functorIfEEfEEEvT_T0_DpT1_ --------------------------
	.section	.text._ZN2at6native57_GLOBAL__N__f3eca4a2_24_ForeachBinaryOpScalar_cu_86b9896c25multi_tensor_apply_kernelINS1_18TensorListMetadataILi2EEENS1_21BinaryOpScalarFunctorIN3c108BFloat16ELi2ELi1ELi1EEEJNS1_13power_functorIfEEfEEEvT_T0_DpT1_,"ax",@progbits
	.align	128
.text._ZN2at6native57_GLOBAL__N__f3eca4a2_24_ForeachBinaryOpScalar_cu_86b9896c25multi_tensor_apply_kernelINS1_18TensorListMetadataILi2EEENS1_21BinaryOpScalarFunctorIN3c108BFloat16ELi2ELi1ELi1EEEJNS1_13power_functorIfEEfEEEvT_T0_DpT1_:
        .type           _ZN2at6native57_GLOBAL__N__f3eca4a2_24_ForeachBinaryOpScalar_cu_86b9896c25multi_tensor_apply_kernelINS1_18TensorListMetadataILi2EEENS1_21BinaryOpScalarFunctorIN3c108BFloat16ELi2ELi1ELi1EEEJNS1_13power_functorIfEEfEEEvT_T0_DpT1_,@function
        .size           _ZN2at6native57_GLOBAL__N__f3eca4a2_24_ForeachBinaryOpScalar_cu_86b9896c25multi_tensor_apply_kernelINS1_18TensorListMetadataILi2EEENS1_21BinaryOpScalarFunctorIN3c108BFloat16ELi2ELi1ELi1EEEJNS1_13power_functorIfEEfEEEvT_T0_DpT1_,(.L_x_5374 - _ZN2at6native57_GLOBAL__N__f3eca4a2_24_ForeachBinaryOpScalar_cu_86b9896c25multi_tensor_apply_kernelINS1_18TensorListMetadataILi2EEENS1_21BinaryOpScalarFunctorIN3c108BFloat16ELi2ELi1ELi1EEEJNS1_13power_functorIfEEfEEEvT_T0_DpT1_)
        .other          _ZN2at6native57_GLOBAL__N__f3eca4a2_24_ForeachBinaryOpScalar_cu_86b9896c25multi_tensor_apply_kernelINS1_18TensorListMetadataILi2EEENS1_21BinaryOpScalarFunctorIN3c108BFloat16ELi2ELi1ELi1EEEJNS1_13power_functorIfEEfEEEvT_T0_DpT1_,@"STO_CUDA_ENTRY STV_DEFAULT"
_ZN2at6native57_GLOBAL__N__f3eca4a2_24_ForeachBinaryOpScalar_cu_86b9896c25multi_tensor_apply_kernelINS1_18TensorListMetadataILi2EEENS1_21BinaryOpScalarFunctorIN3c108BFloat16ELi2ELi1ELi1EEEJNS1_13power_functorIfEEfEEEvT_T0_DpT1_:
        /* <DEDUP_REMOVED lines=28> */
.L_x_1773:
        /* <DEDUP_REMOVED lines=40> */
[----:B------:R1:W5:Y:S01]  /*0440*/  @P3 LDG.E.U16 R26, desc[UR4][R20.64] ;  /* 0x00000004141a3981 */ /* 0x000362000c1e1500 */
[----:B0-----:R-:W-:-:S04]  /*0450*/  @P1 LEA R16, P5, R23, R14, 0x1 ;  /* 0x0000000e17101211 */ /* 0x001fc800078a08ff */
[----:B------:R-:W-:Y:S02]  /*0460*/  @P1 LEA.HI.X R17, R23, R15, R7, 0x1, P5 ;  /* 0x0000000f17111211 */ /* 0x000fe400028f0c07 */
[----:B-1----:R-:W-:Y:S01]  /*0470*/  @P3 LEA R20, P5, R29, R14, 0x1 ;  /* 0x0000000e1d143211 */ /* 0x002fe200078a08ff */
[----:B--2---:R-:W-:Y:S02]  /*0480*/  IMAD.U32 R22, R22, 0x10000, RZ ;  /* 0x0001000016167824 */ /* 0x004fe400078e00ff */
[----:B---3--:R-:W-:-:S04]  /*0490*/  IMAD.U32 R10, R10, 0x10000, RZ ;  /* 0x000100000a0a7824 */ /* 0x008fc800078e00ff */
[----:B------:R-:W0:Y:S01]  /*04a0*/  MUFU.LG2 R22, R22 ;  /* 0x0000001600167308 */ /* 0x000e220000000c00 */
[----:B----4-:R-:W-:-:S07]  /*04b0*/  IMAD.U32 R24, R24, 0x10000, RZ ;  /* 0x0001000018187824 */ /* 0x010fce00078e00ff */
[----:B------:R-:W1:Y:S01]  /*04c0*/  MUFU.LG2 R10, R10 ;  /* 0x0000000a000a7308 */ /* 0x000e620000000c00 */
[----:B-----5:R-:W-:-:S07]  /*04d0*/  IMAD.U32 R18, R26, 0x10000, RZ ;  /* 0x000100001a127824 */ /* 0x020fce00078e00ff */
[----:B------:R-:W2:Y:S08]  /*04e0*/  MUFU.LG2 R24, R24 ;  /* 0x0000001800187308 */ /* 0x000eb00000000c00 */
[----:B------:R-:W3:Y:S01]  /*04f0*/  MUFU.LG2 R18, R18 ;  /* 0x0000001200127308 */ /* 0x000ee20000000c00 */
[----:B0-----:R-:W-:Y:S01]  /*0500*/  FMUL.FTZ R26, R22, UR6 ;  /* 0x00000006161a7c20 */ /* 0x001fe20008410000 */
[----:B-1----:R-:W-:-:S06]  /*0510*/  FMUL.FTZ R21, R10, UR6 ;  /* 0x000000060a157c20 */ /* 0x002fcc0008410000 */
[----:B------:R-:W0:Y:S01]  /*0520*/  MUFU.EX2 R19, R26 ;  /* 0x0000001a00137308 */ /* 0x000e220000000800 */
[----:B--2---:R-:W-:Y:S01]  /*0530*/  FMUL.FTZ R22, R24, UR6 ;  /* 0x0000000618167c20 */ /* 0x004fe20008410000 */
[----:B---3--:R-:W-:-:S06]  /*0540*/  FMUL.FTZ R28, R18, UR6 ;  /* 0x00000006121c7c20 */ /* 0x008fcc0008410000 */
[----:B------:R-:W1:Y:S01]  /*0550*/  MUFU.EX2 R21, R21 ;  /* 0x0000001500157308 */ /* 0x000e620000000800 */
[----:B------:R-:W-:-:S07]  /*0560*/  @P0 LEA R10, P4, R25, R14, 0x1 ;  /* 0x0000000e190a0211 */ /* 0x000fce00078808ff */
[----:B------:R-:W2:Y:S08]  /*0570*/  MUFU.EX2 R22, R22 ;  /* 0x0000001600167308 */ /* 0x000eb00000000800 */
[----:B------:R-:W3:Y:S01]  /*0580*/  MUFU.EX2 R24, R28 ;  /* 0x0000001c00187308 */ /* 0x000ee20000000800 */
[----:B------:R-:W-:Y:S02]  /*0590*/  @P0 LEA.HI.X R11, R25, R15, R11, 0x1, P4 ;  /* 0x0000000f190b0211 */ /* 0x000fe400020f0c0b */
[----:B0-----:R-:W-:-:S02]  /*05a0*/  F2FP.BF16.F32.PACK_AB R7, RZ, R19 ;  /* 0x00000013ff07723e */ /* 0x001fc400000010ff */
[----:B------:R-:W-:-:S03]  /*05b0*/  @P2 LEA R18, P4, R8, R14, 0x1 ;  /* 0x0000000e08122211 */ /* 0x000fc600078808ff */
[----:B------:R0:W-:Y:S01]  /*05c0*/  @P0 STG.E.U16 desc[UR4][R10.64], R7 ;  /* 0x000000070a000986 */ /* 0x0001e2000c101504 */
[----:B------:R-:W-:Y:S02]  /*05d0*/  @P2 LEA.HI.X R19, R8, R15, R5, 0x1, P4 ;  /* 0x0000000f08132211 */ /* 0x000fe400020f0c05 */
[----:B-1----:R-:W-:Y:S02]  /*05e0*/  F2FP.BF16.F32.PACK_AB R5, RZ, R21 ;  /* 0x00000015ff05723e */ /* 0x002fe400000010ff */
        /* <DEDUP_REMOVED lines=15> */
.L_x_1772:
[----:B------:R-:W0:Y:S02]  /*06e0*/  S2R R3, SR_TID.X ;  /* 0x0000000000037919 */ /* 0x000e240000002100 */
[----:B0-----:R-:W-:-:S03]  /*06f0*/  IMAD.WIDE.U32 R4, R3, 0x4, RZ ;  /* 0x0000000403047825 */ /* 0x001fc600078e00ff */
[----:B------:R-:W-:-:S04]  /*0700*/  ISETP.GE.U32.AND P0, PT, R4, R0, PT ;  /* 0x000000000400720c */ /* 0x000fc80003f06070 */
[----:B------:R-:W-:-:S04]  /*0710*/  ISETP.GE.AND.EX P0, PT, R5, R2, PT, P0 ;  /* 0x000000020500720c */ /* 0x000fc80003f06300 */
[----:B------:R-:W-:-:S13]  /*0720*/  ISETP.GT.U32.OR P0, PT, R3, 0x3fff, P0 ;  /* 0x00003fff0300780c */ /* 0x000fda0000704470 */
[----:B------:R-:W-:Y:S05]  /*0730*/  @P0 EXIT ;  /* 0x000000000000094d */ /* 0x000fea0003800000 */
[----:B------:R-:W-:Y:S01]  /*0740*/  IMAD.MOV.U32 R4, RZ, RZ, R3 ;  /* 0x000000ffff047224 */ /* 0x000fe200078e0003 */
[----:B------:R-:W-:Y:S01]  /*0750*/  ULDC UR6, c[0x0][0x0] ;  /* 0x0000000000067ab9 */ /* 0x000fe20000000800 */
[----:B------:R-:W-:Y:S01]  /*0760*/  IMAD.MOV.U32 R3, RZ, RZ, RZ ;  /* 0x000000ffff037224 */ /* 0x000fe200078e00ff */
[----:B------:R-:W-:-:S06]  /*0770*/  ULDC UR7, c[0x0][0xe5c] ;  /* 0x0003970000077ab9 */ /* 0x000fcc0000000800 */
.L_x_1774:
[C---:B0-----:R-:W-:Y:S01]  /*0780*/  IMAD.SHL.U32 R7, R4.reuse, 0x8, RZ ;  /* 0x0000000804077824 */ /* 0x041fe200078e00ff */
[----:B------:R-:W-:-:S04]  /*0790*/  SHF.L.U64.HI R5, R4, 0x3, R3 ;  /* 0x0000000304057819 */ /* 0x000fc80000010203 */
[----:B------:R-:W-:-:S05]  /*07a0*/  IADD3 R8, P0, R12, R7, RZ ;  /* 0x000000070c087210 */ /* 0x000fca0007f1e0ff */
[----:B------:R-:W-:-:S06]  /*07b0*/  IMAD.X R9, R13, 0x1, R5, P0 ;  /* 0x000000010d097824 */ /* 0x000fcc00000e0605 */
[----:B------:R-:W2:Y:S02]  /*07c0*/  LDG.E.64 R8, desc[UR4][R8.64] ;  /* 0x0000000408087981 */ /* 0x000ea4000c1e1b00 */
[C---:B--2---:R-:W-:Y:S01]  /*07d0*/  PRMT R6, R8.reuse, 0x7632, R6 ;  /* 0x0000763208067816 */ /* 0x044fe20000000006 */
[----:B------:R-:W-:Y:S02]  /*07e0*/  IMAD.U32 R10, R8, 0x10000, RZ ;  /* 0x00010000080a7824 */ /* 0x000fe400078e00ff */
[C---:B------:R-:W-:Y:S02]  /*07f0*/  IMAD.U32 R16, R9.reuse, 0x10000, RZ ;  /* 0x0001000009107824 */ /* 0x040fe400078e00ff */
[----:B------:R-:W-:Y:S01]  /*0800*/  IMAD.U32 R11, R6, 0x10000, RZ ;  /* 0x00010000060b7824 */ /* 0x000fe200078e00ff */
[----:B------:R-:W-:Y:S01]  /*0810*/  PRMT R6, R9, 0x7632, R6 ;  /* 0x0000763209067816 */ /* 0x000fe20000000006 */
[----:B------:R-:W0:Y:S04]  /*0820*/  MUFU.LG2 R10, R10 ;  /* 0x0000000a000a7308 */ /* 0x000e280000000c00 */
[----:B------:R-:W-:Y:S01]  /*0830*/  IMAD.U32 R17, R6, 0x10000, RZ ;  /* 0x0001000006117824 */ /* 0x000fe200078e00ff */
[----:B------:R-:W-:-:S03]  /*0840*/  IADD3 R6, P0, R14, R7, RZ ;  /* 0x000000070e067210 */ /* 0x000fc60007f1e0ff */
[----:B------:R-:W1:Y:S02]  /*0850*/  MUFU.LG2 R16, R16 ;  /* 0x0000001000107308 */ /* 0x000e640000000c00 */
[----:B------:R-:W-:Y:S01]  /*0860*/  IMAD.X R7, R15, 0x1, R5, P0 ;  /* 0x000000010f077824 */ /* 0x000fe200000e0605 */
[----:B------:R-:W-:-:S04]  /*0870*/  IADD3 R4, P0, R4, UR6, RZ ;  /* 0x0000000604047c10 */ /* 0x000fc8000ff1e0ff */
[----:B------:R-:W-:Y:S01]  /*0880*/  ISETP.LT.U32.AND P1, PT, R4, 0x4000, PT ;  /* 0x000040000400780c */ /* 0x000fe20003f21070 */
[----:B------:R-:W2:Y:S01]  /*0890*/  MUFU.LG2 R11, R11 ;  /* 0x0000000b000b7308 */ /* 0x000ea20000000c00 */
[----:B0-----:R-:W-:Y:S01]  /*08a0*/  FMUL.FTZ R8, R10, UR7 ;  /* 0x000000070a087c20 */ /* 0x001fe20008410000 */
[----:B------:R-:W-:Y:S02]  /*08b0*/  IMAD.SHL.U32 R5, R4, 0x4, RZ ;  /* 0x0000000404057824 */ /* 0x000fe400078e00ff */
[----:B------:R-:W-:-:S03]  /*08c0*/  IMAD.X R3, RZ, RZ, R3, P0 ;  /* 0x000000ffff037224 */ /* 0x000fc600000e0603 */
[----:B------:R-:W-:Y:S01]  /*08d0*/  ISETP.GE.U32.AND P0, PT, R5, R0, PT ;  /* 0x000000000500720c */ /* 0x000fe20003f06070 */
[----:B------:R-:W0:Y:S01]  /*08e0*/  MUFU.LG2 R17, R17 ;  /* 0x0000001100117308 */ /* 0x000e220000000c00 */
[----:B-1----:R-:W-:Y:S01]  /*08f0*/  FMUL.FTZ R10, R16, UR7 ;  /* 0x00000007100a7c20 */ /* 0x002fe20008410000 */
[----:B------:R-:W-:Y:S02]  /*0900*/  SHF.L.U64.HI R5, R4, 0x2, R3 ;  /* 0x0000000204057819 */ /* 0x000fe40000010203 */
[----:B------:R-:W-:Y:S02]  /*0910*/  ISETP.LT.U32.AND.EX P1, PT, R3, RZ, PT, P1 ;  /* 0x000000ff0300720c */ /* 0x000fe40003f21110 */
[----:B------:R-:W-:Y:S02]  /*0920*/  ISETP.GE.AND.EX P0, PT, R5, R2, PT, P0 ;  /* 0x000000020500720c */ /* 0x000fe40003f06300 */
[----:B------:R-:W-:Y:S01]  /*0930*/  MUFU.EX2 R8, R8 ;  /* 0x0000000800087308 */ /* 0x000fe20000000800 */
[----:B--2---:R-:W-:-:S07]  /*0940*/  FMUL.FTZ R9, R11, UR7 ;  /* 0x000000070b097c20 */ /* 0x004fce0008410000 */
[----:B------:R-:W-:Y:S01]  /*0950*/  MUFU.EX2 R10, R10 ;  /* 0x0000000a000a7308 */ /* 0x000fe20000000800 */
[----:B0-----:R-:W-:-:S07]  /*0960*/  FMUL.FTZ R16, R17, UR7 ;  /* 0x0000000711107c20 */ /* 0x001fce0008410000 */
[----:B------:R-:W0:Y:S08]  /*0970*/  MUFU.EX2 R9, R9 ;  /* 0x0000000900097308 */ /* 0x000e300000000800 */
[----:B------:R-:W1:Y:S01]  /*0980*/  MUFU.EX2 R19, R16 ;  /* 0x0000001000137308 */ /* 0x000e620000000800 */
[----:B0-----:R-:W-:Y:S02]  /*0990*/  F2FP.BF16.F32.PACK_AB R18, R9, R8 ;  /* 0x000000080912723e */ /* 0x001fe400000010ff */
[----:B-1----:R-:W-:-:S05]  /*09a0*/  F2FP.BF16.F32.PACK_AB R19, R19, R10 ;  /* 0x0000000a1313723e */ /* 0x002fca00000010ff */
[----:B------:R0:W-:Y:S01]  /*09b0*/  STG.E.64 desc[UR4][R6.64], R18 ;  /* 0x0000001206007986 */ /* 0x0001e2000c101b04 */
[----:B------:R-:W-:Y:S05]  /*09c0*/  @!P0 BRA P1, `(.L_x_1774) ;  /* 0xfffffffc006c8947 */ /* 0x000fea000083ffff */
[----:B------:R-:W-:Y:S05]  /*09d0*/  EXIT ;  /* 0x000000000000794d */ /* 0x000fea0003800000 */
.L_x_1775:
        /* <DEDUP_REMOVED lines=10> */
.L_x_5374:


//--------------------- .text._ZN2at6native57_GLOBAL__N__f3eca4a2_24_ForeachBinaryOpScalar_cu_86b9896c25multi_tensor_apply_kernelINS1_18TensorListMetadataILi2EEENS1_21BinaryOpScalarFunctorIN3c104HalfELi2ELi1ELi1EEEJNS1_13power_functorIfEEfEEEvT_T0_DpT1_ --------------------------
	.section	.text._ZN2at6native57_GLOBAL__N__f3eca4a2_24_ForeachBinaryOpScalar_cu_86b9896c25multi_tensor_apply_kernelINS1_18TensorListMetadataILi2EEENS1_21BinaryOpScalarFunctorIN3c104HalfELi2ELi1ELi1EEEJNS1_13power_functorIfEEfEEEvT_T0_DpT1_,"ax",@progbits
	.align	128
.text._ZN2at6native57_GLOBAL__N__f3eca4a2_24_ForeachBinaryOpScalar_cu_86b9896c25multi_tensor_apply_kernelINS1_18TensorListMetadataILi2EEENS1_21BinaryOpScalarFunctorIN3c104HalfELi2ELi1ELi1EEEJNS1_13power_functorIfEEfEEEvT_T0_DpT1_:
        .type           _ZN2at6native57_GLOBAL__N__f3eca4a2_24_ForeachBinaryOpScalar_cu_86b9896c25multi_tensor_apply_kernelINS1_18TensorListMetadataILi2EEENS1_21BinaryOpScalarFunctorIN3c104HalfELi2ELi1ELi1EEEJNS1_13power_functorIfEEfEEEvT_T0_DpT1_,@function
        .size           _ZN2at6native57_GLOBAL__N__f3eca4a2_24_ForeachBinaryOpScalar_cu_86b9896c25multi_tensor_apply_kernelINS1_18TensorListMetadataILi2EEENS1_21BinaryOpScalarFunctorIN3c104HalfELi2ELi1ELi1EEEJNS1_13power_functorIfEEfEEEvT_T0_DpT1_,(.L_x_5375 - _ZN2at6native57_GLOBAL__N__f3eca4a2_24_ForeachBinaryOpScalar_cu_86b9896c25multi_tensor_apply_kernelINS1_18TensorListMetadataILi2EEENS1_21BinaryOpScalarFunctorIN3c104HalfELi2ELi1ELi1EEEJNS1_13power_functorIfEEfEEEvT_T0_DpT1_)
        .other          _ZN2at6native57_GLOBAL__N__f3eca4a2_24_ForeachBinaryOpScalar_cu_86b9896c25multi_tensor_apply_kernelINS1_18TensorListMetadataILi2EEENS1_21BinaryOpScalarFunctorIN3c104HalfELi2ELi1ELi1EEEJNS1_13power_functorIfEEfEEEvT_T0_DpT1_,@"STO_CUDA_ENTRY STV_DEFAULT"
_ZN2at6native57_GLOBAL__N__f3eca4a2_24_ForeachBinaryOpScalar_cu_86b9896c25multi_tensor_apply_kernelINS1_18TensorListMetadataILi2EEENS1_21BinaryOpScalarFunctorIN3c104HalfELi2ELi1ELi1EEEJNS1_13power_functorIfEEfEEEvT_T0_DpT1_:
        /* <DEDUP_REMOVED lines=28> */
.L_x_1777:
        /* <DEDUP_REMOVED lines=44> */
[----:B--2---:R-:W-:Y:S02]  /*0480*/  HADD2.F32 R22, -RZ, R22.H0_H0 ;  /* 0x20000016ff167230 */ /* 0x004fe40000004100 */
[----:B---3--:R-:W-:-:S04]  /*0490*/  HADD2.F32 R10, -RZ, R10.H0_H0 ;  /* 0x2000000aff0a7230 */ /* 0x008fc80000004100 */
[----:B------:R-:W0:Y:S01]  /*04a0*/  MUFU.LG2 R22, R22 ;  /* 0x0000001600167308 */ /* 0x000e220000000c00 */
[----:B----4-:R-:W-:-:S07]  /*04b0*/  HADD2.F32 R24, -RZ, R24.H0_H0 ;  /* 0x20000018ff187230 */ /* 0x010fce0000004100 */
[----:B------:R-:W1:Y:S01]  /*04c0*/  MUFU.LG2 R10, R10 ;  /* 0x0000000a000a7308 */ /* 0x000e620000000c00 */
[----:B-----5:R-:W-:-:S07]  /*04d0*/  HADD2.F32 R18, -RZ, R26.H0_H0 ;  /* 0x2000001aff127230 */ /* 0x020fce0000004100 */
        /* <DEDUP_REMOVED lines=12> */
[----:B0-----:R-:W-:-:S02]  /*05a0*/  F2FP.F16.F32.PACK_AB R7, RZ, R19 ;  /* 0x00000013ff07723e */ /* 0x001fc400000000ff */
[----:B------:R-:W-:-:S03]  /*05b0*/  @P2 LEA R18, P4, R8, R14, 0x1 ;  /* 0x0000000e08122211 */ /* 0x000fc600078808ff */
[----:B------:R0:W-:Y:S01]  /*05c0*/  @P0 STG.E.U16 desc[UR4][R10.64], R7 ;  /* 0x000000070a000986 */ /* 0x0001e2000c101504 */
[----:B------:R-:W-:Y:S02]  /*05d0*/  @P2 LEA.HI.X R19, R8, R15, R5, 0x1, P4 ;  /* 0x0000000f08132211 */ /* 0x000fe400020f0c05 */
[----:B-1----:R-:W-:Y:S02]  /*05e0*/  F2FP.F16.F32.PACK_AB R5, RZ, R21 ;  /* 0x00000015ff05723e */ /* 0x002fe400000000ff */
        /* <DEDUP_REMOVED lines=15> */
.L_x_1776:
        /* <DEDUP_REMOVED lines=9> */
.L_x_1778:
[C---:B------:R-:W-:Y:S01]  /*0770*/  IMAD.SHL.U32 R9, R6.reuse, 0x8, RZ ;  /* 0x0000000806097824 */ /* 0x040fe200078e00ff */
[----:B------:R-:W-:-:S04]  /*0780*/  SHF.L.U64.HI R7, R6, 0x3, R3 ;  /* 0x0000000306077819 */ /* 0x000fc80000010203 */
[----:B0-----:R-:W-:-:S05]  /*0790*/  IADD3 R4, P0, R12, R9, RZ ;  /* 0x000000090c047210 */ /* 0x001fca0007f1e0ff */
[----:B------:R-:W-:-:S06]  /*07a0*/  IMAD.X R5, R13, 0x1, R7, P0 ;  /* 0x000000010d057824 */ /* 0x000fcc00000e0607 */
[----:B------:R-:W2:Y:S02]  /*07b0*/  LDG.E.64 R4, desc[UR4][R4.64] ;  /* 0x0000000404047981 */ /* 0x000ea4000c1e1b00 */
[--C-:B--2---:R-:W-:Y:S02]  /*07c0*/  HADD2.F32 R8, -RZ, R4.reuse.H0_H0 ;  /* 0x20000004ff087230 */ /* 0x104fe40000004100 */
[----:B------:R-:W-:Y:S01]  /*07d0*/  HADD2.F32 R11, -RZ, R4.H1_H1 ;  /* 0x30000004ff0b7230 */ /* 0x000fe20000004100 */
[----:B------:R-:W-:Y:S01]  /*07e0*/  IADD3 R4, P0, R14, R9, RZ ;  /* 0x000000090e047210 */ /* 0x000fe20007f1e0ff */
[--C-:B------:R-:W-:Y:S02]  /*07f0*/  HADD2.F32 R17, -RZ, R5.reuse.H0_H0 ;  /* 0x20000005ff117230 */ /* 0x100fe40000004100 */
[----:B------:R-:W0:Y:S01]  /*0800*/  MUFU.LG2 R8, R8 ;  /* 0x0000000800087308 */ /* 0x000e220000000c00 */
[----:B------:R-:W-:-:S07]  /*0810*/  HADD2.F32 R18, -RZ, R5.H1_H1 ;  /* 0x30000005ff127230 */ /* 0x000fce0000004100 */
[----:B------:R-:W1:Y:S08]  /*0820*/  MUFU.LG2 R11, R11 ;  /* 0x0000000b000b7308 */ /* 0x000e700000000c00 */
[----:B------:R-:W2:Y:S01]  /*0830*/  MUFU.LG2 R17, R17 ;  /* 0x0000001100117308 */ /* 0x000ea20000000c00 */
[----:B0-----:R-:W-:-:S07]  /*0840*/  FMUL.FTZ R10, R8, UR7 ;  /* 0x00000007080a7c20 */ /* 0x001fce0008410000 */
[----:B------:R-:W0:Y:S01]  /*0850*/  MUFU.LG2 R18, R18 ;  /* 0x0000001200127308 */ /* 0x000e220000000c00 */
[----:B-1----:R-:W-:-:S07]  /*0860*/  FMUL.FTZ R16, R11, UR7 ;  /* 0x000000070b107c20 */ /* 0x002fce0008410000 */
[----:B------:R-:W-:Y:S01]  /*0870*/  MUFU.EX2 R10, R10 ;  /* 0x0000000a000a7308 */ /* 0x000fe20000000800 */
[----:B--2---:R-:W-:-:S07]  /*0880*/  FMUL.FTZ R8, R17, UR7 ;  /* 0x0000000711087c20 */ /* 0x004fce0008410000 */
[----:B------:R-:W1:Y:S01]  /*0890*/  MUFU.EX2 R5, R16 ;  /* 0x0000001000057308 */ /* 0x000e620000000800 */
[----:B0-----:R-:W-:-:S07]  /*08a0*/  FMUL.FTZ R11, R18, UR7 ;  /* 0x00000007120b7c20 */ /* 0x001fce0008410000 */
[----:B------:R-:W-:Y:S08]  /*08b0*/  MUFU.EX2 R8, R8 ;  /* 0x0000000800087308 */ /* 0x000ff00000000800 */
[----:B------:R-:W0:Y:S01]  /*08c0*/  MUFU.EX2 R11, R11 ;  /* 0x0000000b000b7308 */ /* 0x000e220000000800 */
[----:B-1----:R-:W-:Y:S01]  /*08d0*/  F2FP.F16.F32.PACK_AB R20, R5, R10 ;  /* 0x0000000a0514723e */ /* 0x002fe200000000ff */
[----:B------:R-:W-:Y:S01]  /*08e0*/  IMAD.X R5, R15, 0x1, R7, P0 ;  /* 0x000000010f057824 */ /* 0x000fe200000e0607 */
[----:B------:R-:W-:-:S04]  /*08f0*/  IADD3 R6, P0, R6, UR6, RZ ;  /* 0x0000000606067c10 */ /* 0x000fc8000ff1e0ff */
[C---:B------:R-:W-:Y:S01]  /*0900*/  ISETP.LT.U32.AND P1, PT, R6.reuse, 0x4000, PT ;  /* 0x000040000600780c */ /* 0x040fe20003f21070 */
[----:B------:R-:W-:Y:S02]  /*0910*/  IMAD.SHL.U32 R7, R6, 0x4, RZ ;  /* 0x0000000406077824 */ /* 0x000fe400078e00ff */
[----:B------:R-:W-:-:S03]  /*0920*/  IMAD.X R3, RZ, RZ, R3, P0 ;  /* 0x000000ffff037224 */ /* 0x000fc600000e0603 */
[----:B------:R-:W-:Y:S02]  /*0930*/  ISETP.GE.U32.AND P0, PT, R7, R0, PT ;  /* 0x000000000700720c */ /* 0x000fe40003f06070 */
[----:B------:R-:W-:Y:S02]  /*0940*/  SHF.L.U64.HI R7, R6, 0x2, R3 ;  /* 0x0000000206077819 */ /* 0x000fe40000010203 */
[----:B0-----:R-:W-:Y:S02]  /*0950*/  F2FP.F16.F32.PACK_AB R21, R11, R8 ;  /* 0x000000080b15723e */ /* 0x001fe400000000ff */
[----:B------:R-:W-:Y:S02]  /*0960*/  ISETP.LT.U32.AND.EX P1, PT, R3, RZ, PT, P1 ;  /* 0x000000ff0300720c */ /* 0x000fe40003f21110 */
[----:B------:R-:W-:Y:S01]  /*0970*/  ISETP.GE.AND.EX P0, PT, R7, R2, PT, P0 ;  /* 0x000000020700720c */ /* 0x000fe20003f06300 */
[----:B------:R0:W-:-:S12]  /*0980*/  STG.E.64 desc[UR4][R4.64], R20 ;  /* 0x0000001404007986 */ /* 0x0001d8000c101b04 */
[----:B------:R-:W-:Y:S05]  /*0990*/  @!P0 BRA P1, `(.L_x_1778) ;  /* 0xfffffffc00748947 */ /* 0x000fea000083ffff */
[----:B------:R-:W-:Y:S05]  /*09a0*/  EXIT ;  /* 0x000000000000794d */ /* 0x000fea0003800000 */
.L_x_1779:
        /* <DEDUP_REMOVED lines=13> */
.L_x_5375:


//--------------------- .text._ZN2at6native57_GLOBAL__N__f3eca4a2_24_ForeachBinaryOpScalar_cu_86b9896c25multi_tensor_apply_kernelINS1_18TensorListMetadataILi2EEENS1_21BinaryOpScalarFunctorIN3c107complexIfEELi2ELi1ELi1EEEJNS1_13power_functorIS8_EES8_EEEvT_T0_DpT1_ --------------------------
	.section	.text._ZN2at6native57_GLOBAL__N__f3eca4a2_24_ForeachBinaryOpScalar_cu_86b9896c25multi_tensor_apply_kernelINS1_18TensorListMetadataILi2EEENS1_21BinaryOpScalarFunctorIN3c107complexIfEELi2ELi1ELi1EEEJNS1_13power_functorIS8_EES8_EEEvT_T0_DpT1_,"ax",@progbits
	.align	128
.text._ZN2at6native57_GLOBAL__N__f3eca4a2_24_ForeachBinaryOpScalar_cu_86b9896c25multi_tensor_apply_kernelINS1_18TensorListMetadataILi2EEENS1_21BinaryOpScalarFunctorIN3c107complexIfEELi2ELi1ELi1EEEJNS1_13power_functorIS8_EES8_EEEvT_T0_DpT1_:
        .type           _ZN2at6native57_GLOBAL__N__f3eca4a2_24_ForeachBinaryOpScalar_cu_86b9896c25multi_tensor_apply_kernelINS1_18TensorListMetadataILi2EEENS1_21BinaryOpScalarFunctorIN3c107complexIfEELi2ELi1ELi1EEEJNS1_13power_functorIS8_EES8_EEEvT_T0_DpT1_,@function
        .size           _ZN2at6native57_GLOBAL__N__f3eca4a2_24_ForeachBinaryOpScalar_cu_86b9896c25multi_tensor_apply_kernelINS1_18TensorListMetadataILi2EEENS1_21BinaryOpScalarFunctorIN3c107complexIfEELi2ELi1ELi1EEEJNS1_13power_functorIS8_EES8_EEEvT_T0_DpT1_,(.L_x_5376 - _ZN2at6native57_GLOBAL__N__f3eca4a2_24_ForeachBinaryOpScalar_cu_86b9896c25multi_tensor_apply_kernelINS1_18TensorListMetadataILi2EEENS1_21BinaryOpScalarFunctorIN3c107complexIfEELi2ELi1ELi1EEEJNS1_13power_functorIS8_EES8_EEEvT_T0_DpT1_)
        .other          _ZN2at6native57_GLOBAL__N__f3eca4a2_24_ForeachBinaryOpScalar_cu_86b9896c25multi_tensor_apply_kernelINS1_18TensorListMetadataILi2EEENS1_21BinaryOpScalarFunctorIN3c107complexIfEELi2ELi1ELi1EEEJNS1_13power_functorIS8_EES8_EEEvT_T0_DpT1_,@"STO_CUDA_ENTRY STV_DEFAULT"
_ZN2at6native57_GLOBAL__N__f3eca4a2_24_ForeachBinaryOpScalar_cu_86b9896c25multi_tensor_apply_kernelINS1_18TensorListMetadataILi2EEENS1_21BinaryOpScalarFunctorIN3c107complexIfEELi2ELi1ELi1EEEJNS1_13power_functorIS8_EES8_EEEvT_T0_DpT1_:
        /* <DEDUP_REMOVED lines=29> */
.L_x_2029:
[----:B0-----:R-:W-:Y:S02]  /*01d0*/  IADD3 R0, P0, R25, UR4, RZ ;  /* 0x0000000419007c10 */ /* 0x001fe4000ff1e0ff */
[----:B--2---:R-:W-:Y:S02]  /*01e0*/  CS2R R12, SRZ ;  /* 0x00000000000c7805 */ /* 0x004fe4000001ff00 */
[----:B------:R-:W-:Y:S02]  /*01f0*/  MOV R19, UR11 ;  /* 0x0000000b00137c02 */ /* 0x000fe40008000f00 */
[C---:B------:R-:W-:Y:S02]  /*0200*/  ISETP.GE.U32.AND P3, PT, R0.reuse, 0x10000, PT ;  /* 0x000100000000780c */ /* 0x040fe40003f66070 */
[----:B------:R-:W-:Y:S02]  /*0210*/  IADD3.X R5, RZ, UR5, RZ, P0, !PT ;  /* 0x00000005ff057c10 */ /* 0x000fe400087fe4ff */
[----:B------:R-:W-:-:S02]  /*0220*/  ISETP.LT.U32.AND P0, PT, R0, UR14, PT ;  /* 0x0000000e00007c0c */ /* 0x000fc4000bf01070 */
[C---:B------:R-:W-:Y:S02]  /*0230*/  ISETP.GE.U32.AND.EX P3, PT, R5.reuse, RZ, PT, P3 ;  /* 0x000000ff0500720c */ /* 0x040fe40003f66130 */
[----:B------:R-:W-:Y:S02]  /*0240*/  IADD3 R24, P5, R0, UR11, RZ ;  /* 0x0000000b00187c10 */ /* 0x000fe4000ffbe0ff */
[----:B------:R-:W-:Y:S02]  /*0250*/  ISETP.LT.AND.EX P3, PT, R5, UR10, !P3, P0 ;  /* 0x0000000a05007c0c */ /* 0x000fe4000df61300 */
[----:B------:R-:W-:Y:S02]  /*0260*/  LEA R19, R19, R19, 0x1 ;  /* 0x0000001313137211 */ /* 0x000fe400078e08ff */
[----:B------:R-:W-:Y:S02]  /*0270*/  MOV R3, UR11 ;  /* 0x0000000b00037c02 */ /* 0x000fe40008000f00 */
[----:B------:R-:W-:-:S02]  /*0280*/  ISETP.GE.U32.AND P4, PT, R24, 0x10000, PT ;  /* 0x000100001800780c */ /* 0x000fc40003f86070 */
[-C--:B------:R-:W-:Y:S02]  /*0290*/  IADD3 R19, P0, R19, R0.reuse, RZ ;  /* 0x0000000013137210 */ /* 0x080fe40007f1e0ff */
[----:B------:R-:W-:Y:S02]  /*02a0*/  IADD3.X R23, RZ, R5, RZ, P5, !PT ;  /* 0x00000005ff177210 */ /* 0x000fe40002ffe4ff */
[----:B------:R-:W-:Y:S02]  /*02b0*/  LEA R20, P6, R3, R0, 0x1 ;  /* 0x0000000003147211 */ /* 0x000fe400078c08ff */
[----:B------:R-:W-:Y:S02]  /*02c0*/  @P3 LEA R2, P1, R0, UR6, 0x3 ;  /* 0x0000000600023c11 */ /* 0x000fe4000f8218ff */
[----:B------:R-:W-:Y:S02]  /*02d0*/  ISETP.LT.U32.AND P2, PT, R24, UR14, PT ;  /* 0x0000000e18007c0c */ /* 0x000fe4000bf41070 */
[----:B------:R-:W-:-:S02]  /*02e0*/  @P3 LEA.HI.X R3, R0, UR7, R5, 0x3, P1 ;  /* 0x0000000700033c11 */ /* 0x000fc400088f1c05 */
[----:B------:R-:W-:Y:S02]  /*02f0*/  ISETP.GE.U32.AND.EX P4, PT, R23, RZ, PT, P4 ;  /* 0x000000ff1700720c */ /* 0x000fe40003f86140 */
[-C--:B------:R-:W-:Y:S01]  /*0300*/  IADD3.X R22, RZ, R5.reuse, RZ, P0, !PT ;  /* 0x00000005ff167210 */ /* 0x080fe200007fe4ff */
[----:B------:R-:W2:Y:S01]  /*0310*/  @P3 LDG.E.64 R12, desc[UR12][R2.64] ;  /* 0x0000000c020c3981 */ /* 0x000ea2000c1e1b00 */
[----:B------:R-:W-:Y:S02]  /*0320*/  ISETP.GE.U32.AND P1, PT, R20, 0x10000, PT ;  /* 0x000100001400780c */ /* 0x000fe40003f26070 */
[----:B------:R-:W-:Y:S02]  /*0330*/  IADD3.X R21, RZ, R5, RZ, P6, !PT ;  /* 0x00000005ff157210 */ /* 0x000fe400037fe4ff */
[----:B------:R-:W-:Y:S02]  /*0340*/  ISETP.GE.U32.AND P0, PT, R19, 0x10000, PT ;  /* 0x000100001300780c */ /* 0x000fe40003f06070 */
[----:B------:R-:W-:-:S02]  /*0350*/  ISETP.LT.AND.EX P2, PT, R23, UR10, !P4, P2 ;  /* 0x0000000a17007c0c */ /* 0x000fc4000e741320 */
[----:B------:R-:W-:Y:S02]  /*0360*/  ISETP.LT.U32.AND P5, PT, R20, UR14, PT ;  /* 0x0000000e14007c0c */ /* 0x000fe4000bfa1070 */
[----:B------:R-:W-:Y:S02]  /*0370*/  ISETP.GE.U32.AND.EX P1, PT, R21, RZ, PT, P1 ;  /* 0x000000ff1500720c */ /* 0x000fe40003f26110 */
[----:B------:R-:W-:Y:S02]  /*0380*/  ISETP.LT.U32.AND P4, PT, R19, UR14, PT ;  /* 0x0000000e13007c0c */ /* 0x000fe4000bf81070 */
[C---:B------:R-:W-:Y:S02]  /*0390*/  ISETP.GE.U32.AND.EX P0, PT, R22.reuse, RZ, PT, P0 ;  /* 0x000000ff1600720c */ /* 0x040fe40003f06100 */
[----:B------:R-:W-:Y:S02]  /*03a0*/  ISETP.LT.AND.EX P5, PT, R21, UR10, !P1, P5 ;  /* 0x0000000a15007c0c */ /* 0x000fe4000cfa1350 */
[----:B------:R-:W-:-:S02]  /*03b0*/  ISETP.LT.AND.EX P4, PT, R22, UR10, !P0, P4 ;  /* 0x0000000a16007c0c */ /* 0x000fc4000c781340 */
[C---:B------:R-:W-:Y:S02]  /*03c0*/  @P2 LEA R4, P0, R24.reuse, UR6, 0x3 ;  /* 0x0000000618042c11 */ /* 0x040fe4000f8018ff */
[----:B------:R-:W-:Y:S02]  /*03d0*/  CS2R R14, SRZ ;  /* 0x00000000000e7805 */ /* 0x000fe4000001ff00 */
[----:B------:R-:W-:Y:S02]  /*03e0*/  CS2R R8, SRZ ;  /* 0x0000000000087805 */ /* 0x000fe4000001ff00 */
[----:B------:R-:W-:Y:S02]  /*03f0*/  CS2R R10, SRZ ;  /* 0x00000000000a7805 */ /* 0x000fe4000001ff00 */
[----:B------:R-:W-:Y:S01]  /*0400*/  @P2 LEA.HI.X R5, R24, UR7, R23, 0x3, P0 ;  /* 0x0000000718052c11 */ /* 0x000fe200080f1c17 */
[----:B------:R-:W-:Y:S01]  /*0410*/  BSSY B2, `(.L_x_1781) ;  /* 0x0000288000027945 */ /* 0x000fe20003800000 */
[----:B------:R-:W-:-:S02]  /*0420*/  P2R R26, PR, RZ, 0x4 ;  /* 0x00000004ff1a7803 */ /* 0x000fc40000000000 */
[C---:B------:R-:W-:Y:S01]  /*0430*/  @P5 LEA R6, P1, R20.reuse, UR6, 0x3 ;  /* 0x0000000614065c11 */ /* 0x040fe2000f8218ff */
[----:B------:R0:W5:Y:S01]  /*0440*/  @P2 LDG.E.64 R14, desc[UR12][R4.64] ;  /* 0x0000000c040e2981 */ /* 0x000162000c1e1b00 */
[C---:B------:R-:W-:Y:S02]  /*0450*/  @P4 LEA R16, P0, R19.reuse, UR6, 0x3 ;  /* 0x0000000613104c11 */ /* 0x040fe4000f8018ff */
[----:B------:R-:W-:Y:S02]  /*0460*/  @P5 LEA.HI.X R7, R20, UR7, R21, 0x3, P1 ;  /* 0x0000000714075c11 */ /* 0x000fe400088f1c15 */
[----:B------:R-:W-:-:S03]  /*0470*/  @P4 LEA.HI.X R17, R19, UR7, R22, 0x3, P0 ;  /* 0x0000000713114c11 */ /* 0x000fc600080f1c16 */
[----:B------:R0:W5:Y:S04]  /*0480*/  @P5 LDG.E.64 R8, desc[UR12][R6.64] ;  /* 0x0000000c06085981 */ /* 0x000168000c1e1b00 */
[----:B------:R0:W5:Y:S01]  /*0490*/  @P4 LDG.E.64 R10, desc[UR12][R16.64] ;  /* 0x0000000c100a4981 */ /* 0x000162000c1e1b00 */
[C---:B--2---:R-:W-:Y:S01]  /*04a0*/  FSETP.NAN.FTZ.AND P0, PT, R12.reuse, R13, PT ;  /* 0x0000000d0c00720b */ /* 0x044fe20003f18000 */
[----:B------:R-:W-:-:S12]  /*04b0*/  FADD.FTZ R28, |R12|, -RZ ;  /* 0x800000ff0c1c7221 */ /* 0x000fd80000010200 */
[----:B0-----:R-:W-:Y:S05]  /*04c0*/  @P0 BRA `(.L_x_1782) ;  /* 0x0000002000f80947 */ /* 0x001fea0003800000 */
        /* <DEDUP_REMOVED lines=20> */
[----:B------:R-:W-:Y:S01]  /*0610*/  MOV R7, 0x3d39bf78 ;  /* 0x3d39bf7800077802 */ /* 0x000fe20000000f00 */
[----:B------:R-:W-:Y:S01]  /*0620*/  FCHK P0, R29, R30 ;  /* 0x0000001e1d007302 */ /* 0x000fe20000000000 */
[----:B------:R-:W-:Y:S01]  /*0630*/  FMUL.FTZ R0, R0, R3 ;  /* 0x0000000300007220 */ /* 0x000fe20000410000 */
[----:B------:R-:W-:Y:S03]  /*0640*/  BSSY B0, `(.L_x_1787) ;  /* 0x0000022000007945 */ /* 0x000fe60003800000 */
        /* <DEDUP_REMOVED lines=20> */
[----:B------:R-:W-:-:S04]  /*0790*/  FFMA.FTZ R5, R2, R5, 0.33333510160446166992 ;  /* 0x3eaaaae602057423 */ /* 0x000fc80000010005 */
[----:B------:R-:W-:-:S04]  /*07a0*/  FFMA.FTZ R5, R2, R5, -0.5 ;  /* 0xbf00000002057423 */ /* 0x000fc80000010005 */
[----:B------:R-:W-:-:S04]  /*07b0*/  FMUL.FTZ R5, R2, R5 ;  /* 0x0000000502057220 */ /* 0x000fc80000410000 */
[----:B------:R-:W-:Y:S01]  /*07c0*/  FFMA.FTZ R2, R2, R5, R2 ;  /* 0x0000000502027223 */ /* 0x000fe20000010002 */
[----:B------:R-:W-:-:S03]  /*07d0*/  FFMA R5, R29, R4, RZ ;  /* 0x000000041d057223 */ /* 0x000fc600000000ff */
[----:B------:R-:W-:Y:S01]  /*07e0*/  FFMA.FTZ R27, R3, 0.69314718246459960938, R2 ;  /* 0x3f317218031b7823 */ /* 0x000fe20000010002 */
[----:B------:R-:W-:Y:S01]  /*07f0*/  FFMA R6, -R30, R5, R29 ;  /* 0x000000051e067223 */ /* 0x000fe2000000011d */
[----:B------:R-:W-:Y:S06]  /*0800*/  @!P1 BRA `(.L_x_1788) ;  /* 0x0000000000149947 */ /* 0x000fec0003800000 */
[----:B------:R-:W-:-:S13]  /*0810*/  ISETP.GE.AND P1, PT, R0, -0x407fffff, PT ;  /* 0xbf8000010000780c */ /* 0x000fda0003f26270 */
[----:B------:R-:W-:-:S05]  /*0820*/  @P1 MOV R3, 0x7f800000 ;  /* 0x7f80000000031802 */ /* 0x000fca0000000f00 */
[C---:B------:R-:W-:Y:S01]  /*0830*/  @P1 FFMA.FTZ R27, R0.reuse, R3, +INF ;  /* 0x7f800000001b1423 */ /* 0x040fe20000010003 */
[----:B------:R-:W-:-:S04]  /*0840*/  FSETP.NEU.FTZ.AND P1, PT, R0, RZ, PT ;  /* 0x000000ff0000720b */ /* 0x000fc80003f3d000 */
[----:B------:R-:W-:-:S09]  /*0850*/  FSEL R27, R27, -RZ, P1 ;  /* 0x800000ff1b1b7208 */ /* 0x000fd20000800000 */
.L_x_1788:
[----:B------:R-:W-:Y:S05]  /*0860*/  BSYNC B0 ;  /* 0x0000000000007941 */ /* 0x000fea0003800000 */
.L_x_1787:
[----:B------:R-:W-:Y:S01]  /*0870*/  BSSY B3, `(.L_x_1789) ;  /* 0x0000007000037945 */ /* 0x000fe20003800000 */
[----:B------:R-:W-:-:S03]  /*0880*/  FFMA R0, R4, R6, R5 ;  /* 0x0000000604007223 */ /* 0x000fc60000000005 */
[----:B------:R-:W-:Y:S05]  /*0890*/  @!P0 BRA `(.L_x_1790) ;  /* 0x0000000000108947 */ /* 0x000fea0003800000 */
[----:B------:R-:W-:Y:S02]  /*08a0*/  MOV R17, R29 ;  /* 0x0000001d00117202 */ /* 0x000fe40000000f00 */
[----:B------:R-:W-:Y:S02]  /*08b0*/  MOV R0, R30 ;  /* 0x0000001e00007202 */ /* 0x000fe40000000f00 */
[----:B------:R-:W-:-:S07]  /*08c0*/  MOV R2, 0x8e0 ;  /* 0x000008e000027802 */ /* 0x000fce0000000f00 */
[----:B-----5:R-:W-:Y:S05]  /*08d0*/  CALL.REL.NOINC `($__internal_2_$__cuda_sm3x_div_rn_ftz_f32_slowpath) ;  /* 0x0000015c007c7944 */ /* 0x020fea0003c00000 */
.L_x_1790:
[----:B------:R-:W-:Y:S05]  /*08e0*/  BSYNC B3 ;  /* 0x0000000000037941 */ /* 0x000fea0003800000 */
.L_x_1789:
[----:B------:R-:W-:Y:S01]  /*08f0*/  HFMA2.MMA R3, -RZ, RZ, 0.89990234375, 10328 ;  /* 0x3b33710bff037435 */ /* 0x000fe200000001ff */
[----:B------:R-:W-:Y:S01]  /*0900*/  FMUL.FTZ R2, R0, R0 ;  /* 0x0000000000027220 */ /* 0x000fe20000410000 */
[----:B------:R-:W-:Y:S08]  /*0910*/  BSSY B0, `(.L_x_1791) ;  /* 0x0000014000007945 */ /* 0x000ff00003800000 */
        /* <DEDUP_REMOVED lines=10> */
[----:B------:R-:W-:-:S13]  /*09c0*/  ISETP.GT.AND P0, PT, R12, -0x1, PT ;  /* 0xffffffff0c00780c */ /* 0x000fda0003f04270 */
[----:B------:R-:W-:Y:S05]  /*09d0*/  @P0 BRA `(.L_x_1793) ;  /* 0x00000000001c0947 */ /* 0x000fea0003800000 */
[----:B------:R-:W-:-:S05]  /*09e0*/  MOV R3, 0x3fd774eb ;  /* 0x3fd774eb00037802 */ /* 0x000fca0000000f00 */
[----:B------:R-:W-:Y:S01]  /*09f0*/  FFMA.FTZ R0, R3, 1.8663789033889770508, -R0 ;  /* 0x3feee58103007823 */ /* 0x000fe20000010800 */
[----:B------:R-:W-:Y:S06]  /*0a00*/  BRA `(.L_x_1793) ;  /* 0x0000000000107947 */ /* 0x000fec0003800000 */
.L_x_1792:
[----:B------:R-:W-:Y:S02]  /*0a10*/  ISETP.GE.AND P0, PT, R12, RZ, PT ;  /* 0x000000ff0c00720c */ /* 0x000fe40003f06270 */
[----:B------:R-:W-:-:S11]  /*0a20*/  MOV R3, 0x3fd774eb ;  /* 0x3fd774eb00037802 */ /* 0x000fd60000000f00 */
[----:B------:R-:W-:-:S04]  /*0a30*/  @P0 FFMA.FTZ R0, R3, 0.93318945169448852539, -R0 ;  /* 0x3f6ee58103000823 */ /* 0x000fc80000010800 */
[----:B------:R-:W-:-:S07]  /*0a40*/  @!P0 FFMA.FTZ R0, R3, 0.93318945169448852539, R0 ;  /* 0x3f6ee58103008823 */ /* 0x000fce0000010000 */
.L_x_1793:
[----:B------:R-:W-:Y:S05]  /*0a50*/  BSYNC B0 ;  /* 0x0000000000007941 */ /* 0x000fea0003800000 */
.L_x_1791:
[----:B------:R-:W-:Y:S01]  /*0a60*/  FSETP.NEU.FTZ.AND P0, PT, |R12|, |R13|, PT ;  /* 0x4000000d0c00720b */ /* 0x000fe20003f1d200 */
[----:B------:R-:W-:Y:S01]  /*0a70*/  HFMA2.MMA R2, -RZ, RZ, 2.04296875, -15.78125 ;  /* 0x4016cbe4ff027435 */ /* 0x000fe200000001ff */
[----:B------:R-:W-:Y:S01]  /*0a80*/  FSETP.NEU.FTZ.AND P1, PT, R30, RZ, PT ;  /* 0x000000ff1e00720b */ /* 0x000fe20003f3d000 */
[----:B------:R-:W-:Y:S01]  /*0a90*/  FMUL.FTZ R28, R27, 0.5 ;  /* 0x3f0000001b1c7820 */ /* 0x000fe20000410000 */
[C---:B------:R-:W-:Y:S01]  /*0aa0*/  ISETP.GE.AND P2, PT, R12.reuse, RZ, PT ;  /* 0x000000ff0c00720c */ /* 0x040fe20003f46270 */
[----:B------:R-:W-:-:S08]  /*0ab0*/  FADD.FTZ R12, |R12|, |R13| ;  /* 0x4000000d0c0c7221 */ /* 0x000fd00000010200 */
[----:B------:R-:W-:Y:S02]  /*0ac0*/  @!P0 FSEL R0, R2, 0.78539818525314331055, !P2 ;  /* 0x3f490fdb02008808 */ /* 0x000fe40005000000 */
[----:B------:R-:W-:Y:S02]  /*0ad0*/  @!P1 FSEL R0, RZ, 3.1415927410125732422, P2 ;  /* 0x40490fdbff009808 */ /* 0x000fe40001000000 */
[----:B------:R-:W-:Y:S02]  /*0ae0*/  FSETP.GTU.FTZ.AND P0, PT, |R12|, +INF , PT ;  /* 0x7f8000000c00780b */ /* 0x000fe40003f1c200 */
[----:B------:R-:W-:-:S04]  /*0af0*/  LOP3.LUT R13, R0, 0x80000000, R13, 0xb8, !PT ;  /* 0x80000000000d7812 */ /* 0x000fc800078eb80d */
[----:B------:R-:W-:Y:S01]  /*0b00*/  FSEL R0, R12, R13, P0 ;  /* 0x0000000d0c007208 */ /* 0x000fe20000000000 */
[----:B------:R-:W-:Y:S06]  /*0b10*/  BRA `(.L_x_1794) ;  /* 0x00000020005c7947 */ /* 0x000fec0003800000 */
.L_x_1786:
[----:B------:R-:W-:-:S04]  /*0b20*/  FMUL.FTZ R27, R29, R29 ;  /* 0x0000001d1d1b7220 */ /* 0x000fc80000410000 */
[----:B------:R-:W-:-:S05]  /*0b30*/  FFMA.FTZ R27, R30, R30, R27 ;  /* 0x0000001e1e1b7223 */ /* 0x000fca000001001b */
[----:B------:R-:W-:-:S13]  /*0b40*/  FSETP.GTU.FTZ.AND P0, PT, R27, 0.69999998807907104492, PT ;  /* 0x3f3333331b00780b */ /* 0x000fda0003f1c000 */
[----:B------:R-:W-:Y:S05]  /*0b50*/  @P0 BRA `(.L_x_1795) ;  /* 0x0000000000c80947 */ /* 0x000fea0003800000 */
[----:B------:R-:W0:Y:S01]  /*0b60*/  MUFU.RCP R3, R30 ;  /* 0x0000001e00037308 */ /* 0x000e220000001000 */
[----:B------:R-:W-:Y:S07]  /*0b70*/  BSSY B3, `(.L_x_1796) ;  /* 0x000000c000037945 */ /* 0x000fee0003800000 */
        /* <DEDUP_REMOVED lines=8> */
[----:B------:R-:W-:Y:S02]  /*0c00*/  MOV R0, R30 ;  /* 0x0000001e00007202 */ /* 0x000fe40000000f00 */
[----:B------:R-:W-:-:S07]  /*0c10*/  MOV R2, 0xc30 ;  /* 0x00000c3000027802 */ /* 0x000fce0000000f00 */
[----:B-----5:R-:W-:Y:S05]  /*0c20*/  CALL.REL.NOINC `($__internal_2_$__cuda_sm3x_div_rn_ftz_f32_slowpath) ;  /* 0x0000015800a87944 */ /* 0x020fea0003c00000 */
.L_x_1797:
[----:B------:R-:W-:Y:S05]  /*0c30*/  BSYNC B3 ;  /* 0x0000000000037941 */ /* 0x000fea0003800000 */
.L_x_1796:
        /* <DEDUP_REMOVED lines=18> */
.L_x_1799:
[----:B------:R-:W-:Y:S02]  /*0d60*/  ISETP.GE.AND P0, PT, R12, RZ, PT ;  /* 0x000000ff0c00720c */ /* 0x000fe40003f06270 */
[----:B------:R-:W-:-:S11]  /*0d70*/  MOV R3, 0x3fd774eb ;  /* 0x3fd774eb00037802 */ /* 0x000fd60000000f00 */
[----:B------:R-:W-:-:S04]  /*0d80*/  @P0 FFMA.FTZ R0, R3, 0.93318945169448852539, -R0 ;  /* 0x3f6ee58103000823 */ /* 0x000fc80000010800 */
[----:B------:R-:W-:-:S07]  /*0d90*/  @!P0 FFMA.FTZ R0, R3, 0.93318945169448852539, R0 ;  /* 0x3f6ee58103008823 */ /* 0x000fce0000010000 */
.L_x_1800:
[----:B------:R-:W-:Y:S05]  /*0da0*/  BSYNC B0 ;  /* 0x0000000000007941 */ /* 0x000fea0003800000 */
.L_x_1798:
[----:B------:R-:W-:Y:S01]  /*0db0*/  FSETP.NEU.FTZ.AND P1, PT, |R12|, |R13|, PT ;  /* 0x4000000d0c00720b */ /* 0x000fe20003f3d200 */
[----:B------:R-:W-:Y:S01]  /*0dc0*/  HFMA2.MMA R2, -RZ, RZ, 2.04296875, -15.78125 ;  /* 0x4016cbe4ff027435 */ /* 0x000fe200000001ff */
[----:B------:R-:W-:Y:S01]  /*0dd0*/  FSETP.NEU.FTZ.AND P2, PT, R30, RZ, PT ;  /* 0x000000ff1e00720b */ /* 0x000fe20003f5d000 */
[----:B------:R-:W0:Y:S01]  /*0de0*/  MUFU.LG2 R27, R27 ;  /* 0x0000001b001b7308 */ /* 0x000e220000000c00 */
[C---:B------:R-:W-:Y:S01]  /*0df0*/  ISETP.GE.AND P0, PT, R12.reuse, RZ, PT ;  /* 0x000000ff0c00720c */ /* 0x040fe20003f06270 */
[----:B------:R-:W-:-:S08]  /*0e00*/  FADD.FTZ R3, |R12|, |R13| ;  /* 0x4000000d0c037221 */ /* 0x000fd00000010200 */
[----:B------:R-:W-:Y:S02]  /*0e10*/  @!P1 FSEL R0, R2, 0.78539818525314331055, !P0 ;  /* 0x3f490fdb02009808 */ /* 0x000fe40004000000 */
[----:B------:R-:W-:Y:S02]  /*0e20*/  @!P2 FSEL R0, RZ, 3.1415927410125732422, P0 ;  /* 0x40490fdbff00a808 */ /* 0x000fe40000000000 */
[----:B------:R-:W-:Y:S02]  /*0e30*/  FSETP.GTU.FTZ.AND P0, PT, |R3|, +INF , PT ;  /* 0x7f8000000300780b */ /* 0x000fe40003f1c200 */
[----:B------:R-:W-:Y:S01]  /*0e40*/  LOP3.LUT R0, R0, 0x80000000, R13, 0xb8, !PT ;  /* 0x8000000000007812 */ /* 0x000fe200078eb80d */
[----:B0-----:R-:W-:-:S03]  /*0e50*/  FMUL.FTZ.D2 R28, R27, 0.69314718246459960938 ;  /* 0x3f3172181b1c7820 */ /* 0x001fc60000310000 */
[----:B------:R-:W-:Y:S01]  /*0e60*/  FSEL R0, R3, R0, P0 ;  /* 0x0000000003007208 */ /* 0x000fe20000000000 */
[----:B------:R-:W-:Y:S06]  /*0e70*/  BRA `(.L_x_1794) ;  /* 0x0000001c00847947 */ /* 0x000fec0003800000 */
.L_x_1795:
[----:B------:R-:W-:Y:S01]  /*0e80*/  LOP3.LUT R3, R30, 0xffff0000, RZ, 0xc0, !PT ;  /* 0xffff00001e037812 */ /* 0x000fe200078ec0ff */
[----:B------:R-:W-:Y:S01]  /*0e90*/  BSSY B0, `(.L_x_1801) ;  /* 0x000003f000007945 */ /* 0x000fe20003800000 */
[----:B------:R-:W-:-:S03]  /*0ea0*/  LOP3.LUT R4, R29, 0xffff0000, RZ, 0xc0, !PT ;  /* 0xffff00001d047812 */ /* 0x000fc600078ec0ff */
[--C-:B------:R-:W-:Y:S01]  /*0eb0*/  FADD.FTZ R2, R30, -R3.reuse ;  /* 0x800000031e027221 */ /* 0x100fe20000010000 */
[----:B------:R-:W-:Y:S01]  /*0ec0*/  FADD.FTZ R16, R3, R3 ;  /* 0x0000000303107221 */ /* 0x000fe20000010000 */
[--C-:B------:R-:W-:Y:S01]  /*0ed0*/  FADD.FTZ R6, R29, -R4.reuse ;  /* 0x800000041d067221 */ /* 0x100fe20000010000 */
[----:B------:R-:W-:Y:S01]  /*0ee0*/  FADD.FTZ R17, R4, R4 ;  /* 0x0000000404117221 */ /* 0x000fe20000010000 */
[----:B------:R-:W-:Y:S01]  /*0ef0*/  FMUL.FTZ R0, R3, R3 ;  /* 0x0000000303007220 */ /* 0x000fe20000410000 */
[----:B------:R-:W-:Y:S01]  /*0f00*/  LOP3.LUT R5, R2, 0xffff0000, RZ, 0xc0, !PT ;  /* 0xffff000002057812 */ /* 0x000fe200078ec0ff */
[----:B------:R-:W-:Y:S01]  /*0f10*/  FMUL.FTZ R3, R4, R4 ;  /* 0x0000000404037220 */ /* 0x000fe20000410000 */
[----:B------:R-:W-:-:S03]  /*0f20*/  LOP3.LUT R7, R6, 0xffff0000, RZ, 0xc0, !PT ;  /* 0xffff000006077812 */ /* 0x000fc600078ec0ff */
[----:B------:R-:W-:Y:S01]  /*0f30*/  FADD.FTZ R18, R2, -R5 ;  /* 0x8000000502127221 */ /* 0x000fe20000010000 */
[CC--:B------:R-:W-:Y:S01]  /*0f40*/  FMUL.FTZ R2, R5.reuse, R16.reuse ;  /* 0x0000001005027220 */ /* 0x0c0fe20000410000 */
[----:B------:R-:W-:Y:S01]  /*0f50*/  FADD.FTZ R28, R6, -R7 ;  /* 0x80000007061c7221 */ /* 0x000fe20000010000 */
[C---:B------:R-:W-:Y:S01]  /*0f60*/  FMUL.FTZ R4, R5.reuse, R5 ;  /* 0x0000000505047220 */ /* 0x040fe20000410000 */
[----:B------:R-:W-:Y:S01]  /*0f70*/  FADD.FTZ R27, R5, R5 ;  /* 0x00000005051b7221 */ /* 0x000fe20000010000 */
[C---:B------:R-:W-:Y:S01]  /*0f80*/  FMUL.FTZ R5, R7.reuse, R17 ;  /* 0x0000001107057220 */ /* 0x040fe20000410000 */
[C---:B------:R-:W-:Y:S01]  /*0f90*/  FMUL.FTZ R6, R7.reuse, R7 ;  /* 0x0000000707067220 */ /* 0x040fe20000410000 */
[----:B------:R-:W-:Y:S01]  /*0fa0*/  FADD.FTZ R31, R7, R7 ;  /* 0x00000007071f7221 */ /* 0x000fe20000010000 */
[----:B------:R-:W-:Y:S01]  /*0fb0*/  FMUL.FTZ R7, R18, R16 ;  /* 0x0000001012077220 */ /* 0x000fe20000410000 */
[----:B------:R-:W-:Y:S01]  /*0fc0*/  FMUL.FTZ R16, R28, R17 ;  /* 0x000000111c107220 */ /* 0x000fe20000410000 */
[----:B------:R-:W-:Y:S01]  /*0fd0*/  FMUL.FTZ R17, R18, R27 ;  /* 0x0000001b12117220 */ /* 0x000fe20000410000 */
[----:B------:R-:W-:Y:S01]  /*0fe0*/  FMUL.FTZ R27, R28, R31 ;  /* 0x0000001f1c1b7220 */ /* 0x000fe20000410000 */
[----:B------:R-:W-:Y:S01]  /*0ff0*/  FMUL.FTZ R18, R18, R18 ;  /* 0x0000001212127220 */ /* 0x000fe20000410000 */
[----:B------:R-:W-:-:S07]  /*1000*/  FMUL.FTZ R28, R28, R28 ;  /* 0x0000001c1c1c7220 */ /* 0x000fce0000410000 */
.L_x_1802:
        /* <DEDUP_REMOVED lines=30> */
[----:B------:R-:W-:Y:S02]  /*11f0*/  FSEL R17, R27, R34, !P6 ;  /* 0x000000221b117208 */ /* 0x000fe40007000000 */
[----:B------:R-:W-:-:S04]  /*1200*/  FSETP.GEU.FTZ.AND P6, PT, R31, R18, PT ;  /* 0x000000121f00720b */ /* 0x000fc80003fde000 */
[----:B------:R-:W-:Y:S02]  /*1210*/  FSEL R33, R31, R18, !P6 ;  /* 0x000000121f217208 */ /* 0x000fe40007000000 */
[----:B------:R-:W-:Y:S02]  /*1220*/  FSEL R27, R18, R31, !P6 ;  /* 0x0000001f121b7208 */ /* 0x000fe40007000000 */
[----:B------:R-:W-:-:S04]  /*1230*/  FSETP.GEU.FTZ.AND P0, PT, R33, R28, PT ;  /* 0x0000001c2100720b */ /* 0x000fc80003f1e000 */
[----:B------:R-:W-:Y:S02]  /*1240*/  PLOP3.LUT P1, PT, P0, P6, P1, 0xbf, 0x0 ;  /* 0x000000000000781c */ /* 0x000fe4000072d717 */
[----:B------:R-:W-:Y:S02]  /*1250*/  FSEL R18, R28, R33, !P0 ;  /* 0x000000211c127208 */ /* 0x000fe40004000000 */
[----:B------:R-:W-:-:S09]  /*1260*/  FSEL R28, R33, R28, !P0 ;  /* 0x0000001c211c7208 */ /* 0x000fd20004000000 */
[----:B------:R-:W-:Y:S05]  /*1270*/  @P1 BRA `(.L_x_1802) ;  /* 0xfffffffc00641947 */ /* 0x000fea000383ffff */
[----:B------:R-:W-:Y:S05]  /*1280*/  BSYNC B0 ;  /* 0x0000000000007941 */ /* 0x000fea0003800000 */
.L_x_1801:
[----:B------:R-:W-:Y:S01]  /*1290*/  FADD.FTZ R0, R0, -1 ;  /* 0xbf80000000007421 */ /* 0x000fe20000010000 */
[----:B------:R-:W-:Y:S01]  /*12a0*/  FCHK P0, R29, R30 ;  /* 0x0000001e1d007302 */ /* 0x000fe20000000000 */
[----:B------:R-:W-:Y:S02]  /*12b0*/  BSSY B0, `(.L_x_1803) ;  /* 0x000002e000007945 */ /* 0x000fe40003800000 */
[----:B------:R-:W-:-:S04]  /*12c0*/  FADD.FTZ R3, R3, R0 ;  /* 0x0000000003037221 */ /* 0x000fc80000010000 */
[----:B------:R-:W-:-:S04]  /*12d0*/  FADD.FTZ R2, R2, R3 ;  /* 0x0000000302027221 */ /* 0x000fc80000010000 */
[----:B------:R-:W-:-:S04]  /*12e0*/  FADD.FTZ R5, R5, R2 ;  /* 0x0000000205057221 */ /* 0x000fc80000010000 */
[----:B------:R-:W-:-:S04]  /*12f0*/  FADD.FTZ R5, R4, R5 ;  /* 0x0000000504057221 */ /* 0x000fc80000010000 */
[----:B------:R-:W-:Y:S01]  /*1300*/  FADD.FTZ R6, R6, R5 ;  /* 0x0000000506067221 */ /* 0x000fe20000010000 */
[----:B------:R-:W-:-:S03]  /*1310*/  MOV R5, 0x3e800000 ;  /* 0x3e80000000057802 */ /* 0x000fc60000000f00 */
[----:B------:R-:W-:-:S04]  /*1320*/  FADD.FTZ R7, R7, R6 ;  /* 0x0000000607077221 */ /* 0x000fc80000010000 */
[----:B------:R-:W-:Y:S01]  /*1330*/  FADD.FTZ R16, R16, R7 ;  /* 0x0000000710107221 */ /* 0x000fe20000010000 */
[----:B------:R-:W-:-:S03]  /*1340*/  HFMA2.MMA R7, -RZ, RZ, 1.3056640625, -1.8671875 ;  /* 0x3d39bf78ff077435 */ /* 0x000fc600000001ff */
        /* <DEDUP_REMOVED lines=36> */
.L_x_1804:
[----:B------:R-:W-:Y:S05]  /*1590*/  BSYNC B0 ;  /* 0x0000000000007941 */ /* 0x000fea0003800000 */
.L_x_1803:
[----:B------:R-:W-:Y:S01]  /*15a0*/  BSSY B3, `(.L_x_1805) ;  /* 0x0000007000037945 */ /* 0x000fe20003800000 */
[----:B------:R-:W-:-:S03]  /*15b0*/  FFMA R0, R2, R4, R5 ;  /* 0x0000000402007223 */ /* 0x000fc60000000005 */
[----:B------:R-:W-:Y:S05]  /*15c0*/  @!P0 BRA `(.L_x_1806) ;  /* 0x0000000000108947 */ /* 0x000fea0003800000 */
[----:B------:R-:W-:Y:S02]  /*15d0*/  MOV R17, R29 ;  /* 0x0000001d00117202 */ /* 0x000fe40000000f00 */
[----:B------:R-:W-:Y:S02]  /*15e0*/  MOV R0, R30 ;  /* 0x0000001e00007202 */ /* 0x000fe40000000f00 */
[----:B------:R-:W-:-:S07]  /*15f0*/  MOV R2, 0x1610 ;  /* 0x0000161000027802 */ /* 0x000fce0000000f00 */
[----:B-----5:R-:W-:Y:S05]  /*1600*/  CALL.REL.NOINC `($__internal_2_$__cuda_sm3x_div_rn_ftz_f32_slowpath) ;  /* 0x0000015000307944 */ /* 0x020fea0003c00000 */
.L_x_1806:
[----:B------:R-:W-:Y:S05]  /*1610*/  BSYNC B3 ;  /* 0x0000000000037941 */ /* 0x000fea0003800000 */
.L_x_1805:
        /* <DEDUP_REMOVED lines=18> */
.L_x_1808:
[----:B------:R-:W-:Y:S02]  /*1740*/  ISETP.GE.AND P0, PT, R12, RZ, PT ;  /* 0x000000ff0c00720c */ /* 0x000fe40003f06270 */
[----:B------:R-:W-:-:S11]  /*1750*/  MOV R3, 0x3fd774eb ;  /* 0x3fd774eb00037802 */ /* 0x000fd60000000f00 */
[----:B------:R-:W-:-:S04]  /*1760*/  @P0 FFMA.FTZ R0, R3, 0.93318945169448852539, -R0 ;  /* 0x3f6ee58103000823 */ /* 0x000fc80000010800 */
[----:B------:R-:W-:-:S07]  /*1770*/  @!P0 FFMA.FTZ R0, R3, 0.93318945169448852539, R0 ;  /* 0x3f6ee58103008823 */ /* 0x000fce0000010000 */
.L_x_1809:
[----:B------:R-:W-:Y:S05]  /*1780*/  BSYNC B0 ;  /* 0x0000000000007941 */ /* 0x000fea0003800000 */
.L_x_1807:
[----:B------:R-:W-:Y:S01]  /*1790*/  FSETP.NEU.FTZ.AND P1, PT, |R12|, |R13|, PT ;  /* 0x4000000d0c00720b */ /* 0x000fe20003f3d200 */
[----:B------:R-:W-:Y:S01]  /*17a0*/  HFMA2.MMA R2, -RZ, RZ, 2.04296875, -15.78125 ;  /* 0x4016cbe4ff027435 */ /* 0x000fe200000001ff */
[----:B------:R-:W-:Y:S01]  /*17b0*/  FSETP.NEU.FTZ.AND P2, PT, R30, RZ, PT ;  /* 0x000000ff1e00720b */ /* 0x000fe20003f5d000 */
[C---:B------:R-:W-:Y:S01]  /*17c0*/  FADD.FTZ R3, |R12|.reuse, |R13| ;  /* 0x4000000d0c037221 */ /* 0x040fe20000010200 */
[----:B------:R-:W-:Y:S01]  /*17d0*/  ISETP.GE.AND P0, PT, R12, RZ, PT ;  /* 0x000000ff0c00720c */ /* 0x000fe20003f06270 */
[----:B------:R-:W-:-:S08]  /*17e0*/  FMUL.FTZ R28, R27, 0.5 ;  /* 0x3f0000001b1c7820 */ /* 0x000fd00000410000 */
[----:B------:R-:W-:Y:S02]  /*17f0*/  @!P1 FSEL R0, R2, 0.78539818525314331055, !P0 ;  /* 0x3f490fdb02009808 */ /* 0x000fe40004000000 */
[----:B------:R-:W-:Y:S02]  /*1800*/  @!P2 FSEL R0, RZ, 3.1415927410125732422, P0 ;  /* 0x40490fdbff00a808 */ /* 0x000fe40000000000 */
[----:B------:R-:W-:Y:S02]  /*1810*/  FSETP.GTU.FTZ.AND P0, PT, |R3|, +INF , PT ;  /* 0x7f8000000300780b */ /* 0x000fe40003f1c200 */
[----:B------:R-:W-:-:S04]  /*1820*/  LOP3.LUT R0, R0, 0x80000000, R13, 0xb8, !PT ;  /* 0x8000000000007812 */ /* 0x000fc800078eb80d */
[----:B------:R-:W-:Y:S01]  /*1830*/  FSEL R0, R3, R0, P0 ;  /* 0x0000000003007208 */ /* 0x000fe20000000000 */
[----:B------:R-:W-:Y:S06]  /*1840*/  BRA `(.L_x_1794) ;  /* 0x0000001400107947 */ /* 0x000fec0003800000 */
.L_x_1785:
        /* <DEDUP_REMOVED lines=13> */
.L_x_1811:
[----:B------:R-:W-:Y:S05]  /*1920*/  BSYNC B3 ;  /* 0x0000000000037941 */ /* 0x000fea0003800000 */
.L_x_1810:
        /* <DEDUP_REMOVED lines=18> */
.L_x_1813:
[----:B------:R-:W-:Y:S02]  /*1a50*/  ISETP.GE.AND P0, PT, R12, RZ, PT ;  /* 0x000000ff0c00720c */ /* 0x000fe40003f06270 */
[----:B------:R-:W-:-:S11]  /*1a60*/  MOV R3, 0x3fd774eb ;  /* 0x3fd774eb00037802 */ /* 0x000fd60000000f00 */
[----:B------:R-:W-:-:S04]  /*1a70*/  @P0 FFMA.FTZ R0, R3, 0.93318945169448852539, -R0 ;  /* 0x3f6ee58103000823 */ /* 0x000fc80000010800 */
[----:B------:R-:W-:-:S07]  /*1a80*/  @!P0 FFMA.FTZ R0, R3, 0.93318945169448852539, R0 ;  /* 0x3f6ee58103008823 */ /* 0x000fce0000010000 */
.L_x_1814:
[----:B------:R-:W-:Y:S05]  /*1a90*/  BSYNC B0 ;  /* 0x0000000000007941 */ /* 0x000fea0003800000 */
.L_x_1812:
[CC--:B------:R-:W-:Y:S02]  /*1aa0*/  VIMNMX R2, R28.reuse, R27.reuse, !PT ;  /* 0x0000001b1c027248 */ /* 0x0c0fe40007fe0100 */
[----:B------:R-:W-:Y:S02]  /*1ab0*/  VIMNMX R27, R28, R27, PT ;  /* 0x0000001b1c1b7248 */ /* 0x000fe40003fe0100 */
[----:B------:R-:W-:Y:S02]  /*1ac0*/  LOP3.LUT R3, R2, 0xfe000000, RZ, 0xc0, !PT ;  /* 0xfe00000002037812 */ /* 0x000fe400078ec0ff */
[----:B------:R-:W-:Y:S02]  /*1ad0*/  FSETP.NEU.FTZ.AND P1, PT, R27, RZ, PT ;  /* 0x000000ff1b00720b */ /* 0x000fe40003f3d000 */
[C---:B------:R-:W-:Y:S02]  /*1ae0*/  IADD3 R4, -R3.reuse, 0x7e800000, RZ ;  /* 0x7e80000003047810 */ /* 0x040fe40007ffe1ff */
[----:B------:R-:W-:-:S02]  /*1af0*/  LOP3.LUT R3, R3, 0x800000, RZ, 0xfc, !PT ;  /* 0x0080000003037812 */ /* 0x000fc400078efcff */
[C---:B------:R-:W-:Y:S01]  /*1b00*/  FSETP.NEU.FTZ.AND P2, PT, R27.reuse, +INF , PT ;  /* 0x7f8000001b00780b */ /* 0x040fe20003f5d000 */
[-C--:B------:R-:W-:Y:S01]  /*1b10*/  FMUL.FTZ R5, R27, R4.reuse ;  /* 0x000000041b057220 */ /* 0x080fe20000410000 */
[----:B------:R-:W-:Y:S01]  /*1b20*/  FMUL.FTZ R4, R2, R4 ;  /* 0x0000000402047220 */ /* 0x000fe20000410000 */
[----:B------:R-:W-:Y:S02]  /*1b30*/  FSETP.NEU.FTZ.AND P0, PT, |R12|, |R13|, PT ;  /* 0x4000000d0c00720b */ /* 0x000fe40003f1d200 */
[----:B------:R-:W-:-:S04]  /*1b40*/  FMUL.FTZ R5, R5, R5 ;  /* 0x0000000505057220 */ /* 0x000fc80000410000 */
[----:B------:R-:W-:-:S04]  /*1b50*/  FFMA.FTZ R5, R4, R4, R5 ;  /* 0x0000000404057223 */ /* 0x000fc80000010005 */
[----:B------:R-:W0:Y:S02]  /*1b60*/  MUFU.SQRT R4, R5 ;  /* 0x0000000500047308 */ /* 0x000e240000002000 */
[----:B0-----:R-:W-:Y:S01]  /*1b70*/  @P1 FMUL.FTZ R2, R3, R4 ;  /* 0x0000000403021220 */ /* 0x001fe20000410000 */
[----:B------:R-:W-:Y:S01]  /*1b80*/  FSETP.NEU.FTZ.AND P1, PT, R30, RZ, PT ;  /* 0x000000ff1e00720b */ /* 0x000fe20003f3d000 */
[----:B------:R-:W-:-:S03]  /*1b90*/  HFMA2.MMA R3, -RZ, RZ, 2.04296875, -15.78125 ;  /* 0x4016cbe4ff037435 */ /* 0x000fc600000001ff */
[----:B------:R-:W-:Y:S02]  /*1ba0*/  FSEL R2, R2, +INF , P2 ;  /* 0x7f80000002027808 */ /* 0x000fe40001000000 */
[----:B------:R-:W-:-:S04]  /*1bb0*/  ISETP.GE.AND P2, PT, R12, RZ, PT ;  /* 0x000000ff0c00720c */ /* 0x000fc80003f46270 */
[----:B------:R-:W0:Y:S01]  /*1bc0*/  MUFU.LG2 R2, R2 ;  /* 0x0000000200027308 */ /* 0x000e220000000c00 */
[----:B------:R-:W-:Y:S01]  /*1bd0*/  @!P0 FSEL R0, R3, 0.78539818525314331055, !P2 ;  /* 0x3f490fdb03008808 */ /* 0x000fe20005000000 */
[----:B------:R-:W-:Y:S01]  /*1be0*/  FADD.FTZ R3, |R12|, |R13| ;  /* 0x4000000d0c037221 */ /* 0x000fe20000010200 */
[----:B------:R-:W-:-:S04]  /*1bf0*/  @!P1 FSEL R0, RZ, 3.1415927410125732422, P2 ;  /* 0x40490fdbff009808 */ /* 0x000fc80001000000 */
[----:B------:R-:W-:Y:S02]  /*1c00*/  FSETP.GTU.FTZ.AND P0, PT, |R3|, +INF , PT ;  /* 0x7f8000000300780b */ /* 0x000fe40003f1c200 */
[----:B------:R-:W-:-:S04]  /*1c10*/  LOP3.LUT R0, R0, 0x80000000, R13, 0xb8, !PT ;  /* 0x8000000000007812 */ /* 0x000fc800078eb80d */
[----:B------:R-:W-:Y:S01]  /*1c20*/  FSEL R0, R3, R0, P0 ;  /* 0x0000000003007208 */ /* 0x000fe20000000000 */
[----:B0-----:R-:W-:Y:S01]  /*1c30*/  FMUL.FTZ R28, R2, 0.69314718246459960938 ;  /* 0x3f317218021c7820 */ /* 0x001fe20000410000 */
[----:B------:R-:W-:Y:S06]  /*1c40*/  BRA `(.L_x_1794) ;  /* 0x0000001000107947 */ /* 0x000fec0003800000 */
.L_x_1784:
[----:B------:R-:W-:-:S13]  /*1c50*/  FSETP.GEU.FTZ.AND P0, PT, R29, 9.999999682655225389e-20, PT ;  /* 0x1fec1e4a1d00780b */ /* 0x000fda0003f1e000 */
[----:B------:R-:W-:Y:S05]  /*1c60*/  @!P0 BRA `(.L_x_1815) ;  /* 0x00000004003c8947 */ /* 0x000fea0003800000 */
[----:B------:R-:W-:Y:S01]  /*1c70*/  FMUL.FTZ R0, R29, R29 ;  /* 0x0000001d1d007220 */ /* 0x000fe20000410000 */
[----:B------:R-:W-:Y:S01]  /*1c80*/  MOV R5, 0x3e800000 ;  /* 0x3e80000000057802 */ /* 0x000fe20000000f00 */
[----:B------:R-:W-:Y:S01]  /*1c90*/  HFMA2.MMA R7, -RZ, RZ, 1.3056640625, -1.8671875 ;  /* 0x3d39bf78ff077435 */ /* 0x000fe200000001ff */
[----:B------:R0:W1:Y:S01]  /*1ca0*/  FCHK P0, R29, 1 ;  /* 0x3f8000001d007902 */ /* 0x0000620000000000 */
[C---:B------:R-:W-:Y:S01]  /*1cb0*/  FADD.FTZ.RZ R2, R0.reuse, 1 ;  /* 0x3f80000000027421 */ /* 0x040fe2000001c000 */
[----:B------:R-:W-:Y:S01]  /*1cc0*/  ISETP.GE.U32.AND P1, PT, R0, 0x7f800000, PT ;  /* 0x7f8000000000780c */ /* 0x000fe20003f26070 */
[----:B------:R-:W-:Y:S03]  /*1cd0*/  BSSY B0, `(.L_x_1816) ;  /* 0x000001f000007945 */ /* 0x000fe60003800000 */
        /* <DEDUP_REMOVED lines=8> */
[----:B------:R-:W-:Y:S01]  /*1d60*/  FFMA.FTZ R5, R2, -R7, 0.10546888411045074463 ;  /* 0x3dd8001202057423 */ /* 0x000fe20000010807 */
[----:B------:R-:W-:-:S03]  /*1d70*/  MOV R7, 0x3f800000 ;  /* 0x3f80000000077802 */ /* 0x000fc60000000f00 */
[C---:B------:R-:W-:Y:S02]  /*1d80*/  FFMA.FTZ R5, R2.reuse, R5, -0.13229703903198242188 ;  /* 0xbe0778e002057423 */ /* 0x040fe40000010005 */
[----:B------:R-:W-:Y:S02]  /*1d90*/  FFMA R4, R7, -1, R7 ;  /* 0xbf80000007047823 */ /* 0x000fe40000000007 */
[----:B------:R-:W-:Y:S02]  /*1da0*/  FFMA.FTZ R5, R2, R5, 0.14491446316242218018 ;  /* 0x3e14647502057423 */ /* 0x000fe40000010005 */
[----:B------:R-:W-:Y:S02]  /*1db0*/  FFMA R4, R4, R7, 1 ;  /* 0x3f80000004047423 */ /* 0x000fe40000000007 */
[----:B------:R-:W-:-:S04]  /*1dc0*/  FFMA.FTZ R5, R2, R5, -0.16641564667224884033 ;  /* 0xbe2a68dd02057423 */ /* 0x000fc80000010005 */
[----:B------:R-:W-:-:S04]  /*1dd0*/  FFMA.FTZ R5, R2, R5, 0.19988867640495300293 ;  /* 0x3e4caf9e02057423 */ /* 0x000fc80000010005 */
[----:B------:R-:W-:-:S04]  /*1de0*/  FFMA.FTZ R5, R2, R5, -0.25000196695327758789 ;  /* 0xbe80004202057423 */ /* 0x000fc80000010005 */
[----:B------:R-:W-:-:S04]  /*1df0*/  FFMA.FTZ R5, R2, R5, 0.33333510160446166992 ;  /* 0x3eaaaae602057423 */ /* 0x000fc80000010005 */
[----:B------:R-:W-:-:S04]  /*1e00*/  FFMA.FTZ R5, R2, R5, -0.5 ;  /* 0xbf00000002057423 */ /* 0x000fc80000010005 */
[----:B------:R-:W-:-:S04]  /*1e10*/  FMUL.FTZ R5, R2, R5 ;  /* 0x0000000502057220 */ /* 0x000fc80000410000 */
[----:B------:R-:W-:Y:S01]  /*1e20*/  FFMA.FTZ R2, R2, R5, R2 ;  /* 0x0000000502027223 */ /* 0x000fe20000010002 */
[----:B------:R-:W-:-:S03]  /*1e30*/  FFMA R5, R29, R4, RZ ;  /* 0x000000041d057223 */ /* 0x000fc600000000ff */
[----:B------:R-:W-:Y:S01]  /*1e40*/  FFMA.FTZ R28, R3, 0.69314718246459960938, R2 ;  /* 0x3f317218031c7823 */ /* 0x000fe20000010002 */
[----:B------:R-:W-:Y:S01]  /*1e50*/  FFMA R6, R5, -1, R29 ;  /* 0xbf80000005067823 */ /* 0x000fe2000000001d */
[----:B01----:R-:W-:Y:S06]  /*1e60*/  @!P1 BRA `(.L_x_1817) ;  /* 0x0000000000149947 */ /* 0x003fec0003800000 */
[----:B------:R-:W-:-:S13]  /*1e70*/  ISETP.GE.AND P1, PT, R0, -0x407fffff, PT ;  /* 0xbf8000010000780c */ /* 0x000fda0003f26270 */
[----:B------:R-:W-:-:S05]  /*1e80*/  @P1 MOV R3, 0x7f800000 ;  /* 0x7f80000000031802 */ /* 0x000fca0000000f00 */
[C---:B------:R-:W-:Y:S01]  /*1e90*/  @P1 FFMA.FTZ R28, R0.reuse, R3, +INF ;  /* 0x7f800000001c1423 */ /* 0x040fe20000010003 */
[----:B------:R-:W-:-:S04]  /*1ea0*/  FSETP.NEU.FTZ.AND P1, PT, R0, RZ, PT ;  /* 0x000000ff0000720b */ /* 0x000fc80003f3d000 */
[----:B------:R-:W-:-:S09]  /*1eb0*/  FSEL R28, R28, -RZ, P1 ;  /* 0x800000ff1c1c7208 */ /* 0x000fd20000800000 */
.L_x_1817:
[----:B------:R-:W-:Y:S05]  /*1ec0*/  BSYNC B0 ;  /* 0x0000000000007941 */ /* 0x000fea0003800000 */
.L_x_1816:
[----:B------:R-:W-:Y:S01]  /*1ed0*/  BSSY B3, `(.L_x_1818) ;  /* 0x0000007000037945 */ /* 0x000fe20003800000 */
[----:B------:R-:W-:-:S03]  /*1ee0*/  FFMA R0, R4, R6, R5 ;  /* 0x0000000604007223 */ /* 0x000fc60000000005 */
[----:B------:R-:W-:Y:S05]  /*1ef0*/  @!P0 BRA `(.L_x_1819) ;  /* 0x0000000000108947 */ /* 0x000fea0003800000 */
[----:B------:R-:W-:Y:S01]  /*1f00*/  HFMA2.MMA R0, -RZ, RZ, 1.875, 0 ;  /* 0x3f800000ff007435 */ /* 0x000fe200000001ff */
[----:B------:R-:W-:Y:S02]  /*1f10*/  MOV R17, R29 ;  /* 0x0000001d00117202 */ /* 0x000fe40000000f00 */
[----:B------:R-:W-:-:S08]  /*1f20*/  MOV R2, 0x1f40 ;  /* 0x00001f4000027802 */ /* 0x000fd00000000f00 */
[----:B-----5:R-:W-:Y:S05]  /*1f30*/  CALL.REL.NOINC `($__internal_2_$__cuda_sm3x_div_rn_ftz_f32_slowpath) ;  /* 0x0000014400e47944 */ /* 0x020fea0003c00000 */
.L_x_1819:
[----:B------:R-:W-:Y:S05]  /*1f40*/  BSYNC B3 ;  /* 0x0000000000037941 */ /* 0x000fea0003800000 */
.L_x_1818:
[----:B------:R-:W-:Y:S01]  /*1f50*/  MOV R3, 0x3b33710b ;  /* 0x3b33710b00037802 */ /* 0x000fe20000000f00 */
[----:B------:R-:W-:Y:S01]  /*1f60*/  FMUL.FTZ R2, R0, R0 ;  /* 0x0000000000027220 */ /* 0x000fe20000410000 */
[----:B------:R-:W-:Y:S03]  /*1f70*/  BSSY B0, `(.L_x_1820) ;  /* 0x0000014000007945 */ /* 0x000fe60003800000 */
        /* <DEDUP_REMOVED lines=12> */
[----:B------:R-:W-:-:S10]  /*2040*/  HFMA2.MMA R3, -RZ, RZ, 1.9599609375, 20144 ;  /* 0x3fd774ebff037435 */ /* 0x000fd400000001ff */
[----:B------:R-:W-:Y:S01]  /*2050*/  FFMA.FTZ R0, R3, 1.8663789033889770508, -R0 ;  /* 0x3feee58103007823 */ /* 0x000fe20000010800 */
[----:B------:R-:W-:Y:S06]  /*2060*/  BRA `(.L_x_1822) ;  /* 0x0000000000107947 */ /* 0x000fec0003800000 */
.L_x_1821:
[----:B------:R-:W-:Y:S02]  /*2070*/  ISETP.GE.AND P0, PT, R12, RZ, PT ;  /* 0x000000ff0c00720c */ /* 0x000fe40003f06270 */
[----:B------:R-:W-:-:S11]  /*2080*/  MOV R3, 0x3fd774eb ;  /* 0x3fd774eb00037802 */ /* 0x000fd60000000f00 */
[----:B------:R-:W-:-:S04]  /*2090*/  @P0 FFMA.FTZ R0, R3, 0.93318945169448852539, -R0 ;  /* 0x3f6ee58103000823 */ /* 0x000fc80000010800 */
[----:B------:R-:W-:-:S07]  /*20a0*/  @!P0 FFMA.FTZ R0, R3, 0.93318945169448852539, R0 ;  /* 0x3f6ee58103008823 */ /* 0x000fce0000010000 */
.L_x_1822:
[----:B------:R-:W-:Y:S05]  /*20b0*/  BSYNC B0 ;  /* 0x0000000000007941 */ /* 0x000fea0003800000 */
.L_x_1820:
[C---:B------:R-:W-:Y:S01]  /*20c0*/  FSETP.NEU.FTZ.AND P1, PT, |R12|.reuse, |R13|, PT ;  /* 0x4000000d0c00720b */ /* 0x040fe20003f3d200 */
[----:B------:R-:W-:Y:S01]  /*20d0*/  HFMA2.MMA R2, -RZ, RZ, 2.04296875, -15.78125 ;  /* 0x4016cbe4ff027435 */ /* 0x000fe200000001ff */
[C---:B------:R-:W-:Y:S01]  /*20e0*/  ISETP.GE.AND P0, PT, R12.reuse, RZ, PT ;  /* 0x000000ff0c00720c */ /* 0x040fe20003f06270 */
[----:B------:R-:W-:Y:S01]  /*20f0*/  FADD.FTZ R3, |R12|, |R13| ;  /* 0x4000000d0c037221 */ /* 0x000fe20000010200 */
[----:B------:R-:W-:-:S09]  /*2100*/  FMUL.FTZ R28, R28, 0.5 ;  /* 0x3f0000001c1c7820 */ /* 0x000fd20000410000 */
[----:B------:R-:W-:Y:S02]  /*2110*/  @!P1 FSEL R0, R2, 0.78539818525314331055, !P0 ;  /* 0x3f490fdb02009808 */ /* 0x000fe40004000000 */
[----:B------:R-:W-:Y:S02]  /*2120*/  FSETP.GTU.FTZ.AND P0, PT, |R3|, +INF , PT ;  /* 0x7f8000000300780b */ /* 0x000fe40003f1c200 */
[----:B------:R-:W-:-:S04]  /*2130*/  LOP3.LUT R0, R0, 0x80000000, R13, 0xb8, !PT ;  /* 0x8000000000007812 */ /* 0x000fc800078eb80d */
[----:B------:R-:W-:Y:S01]  /*2140*/  FSEL R0, R3, R0, P0 ;  /* 0x0000000003007208 */ /* 0x000fe20000000000 */
[----:B------:R-:W-:Y:S06]  /*2150*/  BRA `(.L_x_1794) ;  /* 0x0000000800cc7947 */ /* 0x000fec0003800000 */
.L_x_1815:
[----:B------:R-:W-:Y:S01]  /*2160*/  MOV R3, 0x3f800000 ;  /* 0x3f80000000037802 */ /* 0x000fe20000000f00 */
[----:B------:R-:W0:Y:S01]  /*2170*/  FCHK P0, R29, 1 ;  /* 0x3f8000001d007902 */ /* 0x000e220000000000 */
[----:B------:R-:W-:Y:S03]  /*2180*/  BSSY B3, `(.L_x_1823) ;  /* 0x000000b000037945 */ /* 0x000fe60003800000 */
[----:B------:R-:W-:-:S04]  /*2190*/  FFMA R0, R3, -R3, 1 ;  /* 0x3f80000003007423 */ /* 0x000fc80000000803 */
[----:B------:R-:W-:-:S04]  /*21a0*/  FFMA R0, R0, R3, 1 ;  /* 0x3f80000000007423 */ /* 0x000fc80000000003 */
[----:B------:R-:W-:-:S04]  /*21b0*/  FFMA R2, R29, R0, RZ ;  /* 0x000000001d027223 */ /* 0x000fc800000000ff */
[----:B------:R-:W-:-:S04]  /*21c0*/  FFMA R3, R2, -1, R29 ;  /* 0xbf80000002037823 */ /* 0x000fc8000000001d */
[----:B------:R-:W-:Y:S01]  /*21d0*/  FFMA R0, R0, R3, R2 ;  /* 0x0000000300007223 */ /* 0x000fe20000000002 */
[----:B0-----:R-:W-:Y:S06]  /*21e0*/  @!P0 BRA `(.L_x_1824) ;  /* 0x0000000000108947 */ /* 0x001fec0003800000 */
[----:B------:R-:W-:Y:S01]  /*21f0*/  HFMA2.MMA R0, -RZ, RZ, 1.875, 0 ;  /* 0x3f800000ff007435 */ /* 0x000fe200000001ff */
[----:B------:R-:W-:Y:S02]  /*2200*/  MOV R17, R29 ;  /* 0x0000001d00117202 */ /* 0x000fe40000000f00 */
[----:B------:R-:W-:-:S08]  /*2210*/  MOV R2, 0x2230 ;  /* 0x0000223000027802 */ /* 0x000fd00000000f00 */
[----:B-----5:R-:W-:Y:S05]  /*2220*/  CALL.REL.NOINC `($__internal_2_$__cuda_sm3x_div_rn_ftz_f32_slowpath) ;  /* 0x0000014400287944 */ /* 0x020fea0003c00000 */
.L_x_1824:
[----:B------:R-:W-:Y:S05]  /*2230*/  BSYNC B3 ;  /* 0x0000000000037941 */ /* 0x000fea0003800000 */
.L_x_1823:
        /* <DEDUP_REMOVED lines=18> */
.L_x_1826:
[----:B------:R-:W-:Y:S02]  /*2360*/  ISETP.GE.AND P0, PT, R12, RZ, PT ;  /* 0x000000ff0c00720c */ /* 0x000fe40003f06270 */
[----:B------:R-:W-:-:S11]  /*2370*/  MOV R3, 0x3fd774eb ;  /* 0x3fd774eb00037802 */ /* 0x000fd60000000f00 */
[----:B------:R-:W-:-:S04]  /*2380*/  @P0 FFMA.FTZ R0, R3, 0.93318945169448852539, -R0 ;  /* 0x3f6ee58103000823 */ /* 0x000fc80000010800 */
[----:B------:R-:W-:-:S07]  /*2390*/  @!P0 FFMA.FTZ R0, R3, 0.93318945169448852539, R0 ;  /* 0x3f6ee58103008823 */ /* 0x000fce0000010000 */
.L_x_1827:
[----:B------:R-:W-:Y:S05]  /*23a0*/  BSYNC B0 ;  /* 0x0000000000007941 */ /* 0x000fea0003800000 */
.L_x_1825:
[C---:B------:R-:W-:Y:S01]  /*23b0*/  FSETP.NEU.FTZ.AND P1, PT, |R12|.reuse, |R13|, PT ;  /* 0x4000000d0c00720b */ /* 0x040fe20003f3d200 */
[----:B------:R-:W-:Y:S01]  /*23c0*/  HFMA2.MMA R2, -RZ, RZ, 2.04296875, -15.78125 ;  /* 0x4016cbe4ff027435 */ /* 0x000fe200000001ff */
[C---:B------:R-:W-:Y:S01]  /*23d0*/  ISETP.GE.AND P0, PT, R12.reuse, RZ, PT ;  /* 0x000000ff0c00720c */ /* 0x040fe20003f06270 */
[----:B------:R-:W-:Y:S01]  /*23e0*/  FADD.FTZ R3, |R12|, |R13| ;  /* 0x4000000d0c037221 */ /* 0x000fe20000010200 */
[----:B------:R-:W-:-:S04]  /*23f0*/  FMUL.FTZ R28, R29, 0.5 ;  /* 0x3f0000001d1c7820 */ /* 0x000fc80000410000 */
[----:B------:R-:W-:-:S05]  /*2400*/  FMUL.FTZ R28, R29, R28 ;  /* 0x0000001c1d1c7220 */ /* 0x000fca0000410000 */
[----:B------:R-:W-:Y:S02]  /*2410*/  @!P1 FSEL R0, R2, 0.78539818525314331055, !P0 ;  /* 0x3f490fdb02009808 */ /* 0x000fe40004000000 */
[----:B------:R-:W-:Y:S02]  /*2420*/  FSETP.GTU.FTZ.AND P0, PT, |R3|, +INF , PT ;  /* 0x7f8000000300780b */ /* 0x000fe40003f1c200 */
[----:B------:R-:W-:-:S04]  /*2430*/  LOP3.LUT R0, R0, 0x80000000, R13, 0xb8, !PT ;  /* 0x8000000000007812 */ /* 0x000fc800078eb80d */
[----:B------:R-:W-:Y:S01]  /*2440*/  FSEL R0, R3, R0, P0 ;  /* 0x0000000003007208 */ /* 0x000fe20000000000 */
[----:B------:R-:W-:Y:S06]  /*2450*/  BRA `(.L_x_1794) ;  /* 0x00000008000c7947 */ /* 0x000fec0003800000 */
.L_x_1783:
[----:B------:R-:W-:Y:S01]  /*2460*/  FMUL.FTZ R0, R12, 0.36787945032119750977 ;  /* 0x3ebc5ab20c007820 */ /* 0x000fe20000410000 */
[----:B------:R-:W-:Y:S01]  /*2470*/  FMUL.FTZ R2, R13, 0.36787945032119750977 ;  /* 0x3ebc5ab20d027820 */ /* 0x000fe20000410000 */
[----:B------:R-:W-:Y:S02]  /*2480*/  BSSY B3, `(.L_x_1828) ;  /* 0x0000020000037945 */ /* 0x000fe40003800000 */
        /* <DEDUP_REMOVED lines=15> */
[----:B------:R-:W-:Y:S01]  /*2580*/  FSETP.NEU.FTZ.AND P0, PT, R0, +INF , PT ;  /* 0x7f8000000000780b */ /* 0x000fe20003f1d000 */
[----:B------:R-:W-:Y:S01]  /*2590*/  FFMA R0, -R30, R5, 1 ;  /* 0x3f8000001e007423 */ /* 0x000fe20000000105 */
[----:B------:R-:W-:Y:S02]  /*25a0*/  MOV R3, 0x3f800000 ;  /* 0x3f80000000037802 */ /* 0x000fe40000000f00 */
[----:B------:R-:W-:Y:S01]  /*25b0*/  FSEL R2, R2, +INF , P0 ;  /* 0x7f80000002027808 */ /* 0x000fe20000000000 */
[----:B------:R-:W-:-:S04]  /*25c0*/  FFMA R0, R5, R0, R5 ;  /* 0x0000000005007223 */ /* 0x000fc80000000005 */
[----:B------:R-:W-:Y:S01]  /*25d0*/  FFMA R5, R29, R0, RZ ;  /* 0x000000001d057223 */ /* 0x000fe200000000ff */
[----:B------:R-:W0:Y:S03]  /*25e0*/  MUFU.LG2 R2, R2 ;  /* 0x0000000200027308 */ /* 0x000e260000000c00 */
[----:B------:R-:W-:-:S04]  /*25f0*/  FFMA R4, -R30, R5, R29 ;  /* 0x000000051e047223 */ /* 0x000fc8000000011d */
[----:B------:R-:W-:Y:S01]  /*2600*/  FFMA R0, R0, R4, R5 ;  /* 0x0000000400007223 */ /* 0x000fe20000000005 */
[----:B------:R-:W1:Y:S01]  /*2610*/  FCHK P0, R29, R30 ;  /* 0x0000001e1d007302 */ /* 0x000e620000000000 */
[----:B0-----:R-:W-:Y:S01]  /*2620*/  FFMA.FTZ R28, R2, 0.69314718246459960938, R3 ;  /* 0x3f317218021c7823 */ /* 0x001fe20000010003 */
[----:B-1----:R-:W-:Y:S06]  /*2630*/  @!P0 BRA `(.L_x_1829) ;  /* 0x0000000000108947 */ /* 0x002fec0003800000 */
[----:B------:R-:W-:Y:S02]  /*2640*/  MOV R17, R29 ;  /* 0x0000001d00117202 */ /* 0x000fe40000000f00 */
[----:B------:R-:W-:Y:S02]  /*2650*/  MOV R0, R30 ;  /* 0x0000001e00007202 */ /* 0x000fe40000000f00 */
[----:B------:R-:W-:-:S07]  /*2660*/  MOV R2, 0x2680 ;  /* 0x0000268000027802 */ /* 0x000fce0000000f00 */
[----:B-----5:R-:W-:Y:S05]  /*2670*/  CALL.REL.NOINC `($__internal_2_$__cuda_sm3x_div_rn_ftz_f32_slowpath) ;  /* 0x0000014000147944 */ /* 0x020fea0003c00000 */
.L_x_1829:
[----:B------:R-:W-:Y:S05]  /*2680*/  BSYNC B3 ;  /* 0x0000000000037941 */ /* 0x000fea0003800000 */
.L_x_1828:
        /* <DEDUP_REMOVED lines=18> */
.L_x_1831:
[----:B------:R-:W-:Y:S02]  /*27b0*/  ISETP.GE.AND P0, PT, R12, RZ, PT ;  /* 0x000000ff0c00720c */ /* 0x000fe40003f06270 */
[----:B------:R-:W-:-:S11]  /*27c0*/  MOV R3, 0x3fd774eb ;  /* 0x3fd774eb00037802 */ /* 0x000fd60000000f00 */
[----:B------:R-:W-:-:S04]  /*27d0*/  @P0 FFMA.FTZ R0, R3, 0.93318945169448852539, -R0 ;  /* 0x3f6ee58103000823 */ /* 0x000fc80000010800 */
[----:B------:R-:W-:-:S07]  /*27e0*/  @!P0 FFMA.FTZ R0, R3, 0.93318945169448852539, R0 ;  /* 0x3f6ee58103008823 */ /* 0x000fce0000010000 */
.L_x_1832:
[----:B------:R-:W-:Y:S05]  /*27f0*/  BSYNC B0 ;  /* 0x0000000000007941 */ /* 0x000fea0003800000 */
.L_x_1830:
[----:B------:R-:W-:Y:S01]  /*2800*/  FSETP.NEU.FTZ.AND P1, PT, |R12|, |R13|, PT ;  /* 0x4000000d0c00720b */ /* 0x000fe20003f3d200 */
[----:B------:R-:W-:Y:S01]  /*2810*/  HFMA2.MMA R2, -RZ, RZ, 2.04296875, -15.78125 ;  /* 0x4016cbe4ff027435 */ /* 0x000fe200000001ff */
[----:B------:R-:W-:Y:S01]  /*2820*/  FSETP.NEU.FTZ.AND P2, PT, R30, RZ, PT ;  /* 0x000000ff1e00720b */ /* 0x000fe20003f5d000 */
[C---:B------:R-:W-:Y:S01]  /*2830*/  FADD.FTZ R3, |R12|.reuse, |R13| ;  /* 0x4000000d0c037221 */ /* 0x040fe20000010200 */
[----:B------:R-:W-:-:S09]  /*2840*/  ISETP.GE.AND P0, PT, R12, RZ, PT ;  /* 0x000000ff0c00720c */ /* 0x000fd20003f06270 */
[----:B------:R-:W-:Y:S02]  /*2850*/  @!P1 FSEL R0, R2, 0.78539818525314331055, !P0 ;  /* 0x3f490fdb02009808 */ /* 0x000fe40004000000 */
[----:B------:R-:W-:Y:S02]  /*2860*/  @!P2 FSEL R0, RZ, 3.1415927410125732422, P0 ;  /* 0x40490fdbff00a808 */ /* 0x000fe40000000000 */
[----:B------:R-:W-:Y:S02]  /*2870*/  FSETP.GTU.FTZ.AND P0, PT, |R3|, +INF , PT ;  /* 0x7f8000000300780b */ /* 0x000fe40003f1c200 */
[----:B------:R-:W-:-:S04]  /*2880*/  LOP3.LUT R0, R0, 0x80000000, R13, 0xb8, !PT ;  /* 0x8000000000007812 */ /* 0x000fc800078eb80d */
[----:B------:R-:W-:Y:S01]  /*2890*/  FSEL R0, R3, R0, P0 ;  /* 0x0000000003007208 */ /* 0x000fe20000000000 */
[----:B------:R-:W-:Y:S06]  /*28a0*/  BRA `(.L_x_1794) ;  /* 0x0000000000f87947 */ /* 0x000fec0003800000 */
.L_x_1782:
[C---:B------:R-:W-:Y:S01]  /*28b0*/  FADD.FTZ R17, |R13|.reuse, -RZ ;  /* 0x800000ff0d117221 */ /* 0x040fe20000010200 */
[----:B------:R-:W-:Y:S01]  /*28c0*/  FSETP.GT.FTZ.AND P2, PT, |R13|, |R12|, PT ;  /* 0x4000000c0d00720b */ /* 0x000fe20003f54200 */
[----:B------:R-:W-:Y:S01]  /*28d0*/  BSSY B3, `(.L_x_1833) ;  /* 0x0000018000037945 */ /* 0x000fe20003800000 */
[----:B------:R-:W-:Y:S02]  /*28e0*/  FSETP.GEU.FTZ.AND P0, PT, |R12|, 1.084202172485504434e-19, PT ;  /* 0x200000000c00780b */ /* 0x000fe40003f1e200 */
[----:B------:R-:W-:Y:S02]  /*28f0*/  FSEL R27, R17, R28, P2 ;  /* 0x0000001c111b7208 */ /* 0x000fe40001000000 */
[----:B------:R-:W-:Y:S02]  /*2900*/  FSETP.GEU.FTZ.AND P1, PT, |R13|, 1.084202172485504434e-19, PT ;  /* 0x200000000d00780b */ /* 0x000fe40003f3e200 */
[----:B------:R-:W0:Y:S01]  /*2910*/  MUFU.RCP R0, R27 ;  /* 0x0000001b00007308 */ /* 0x000e220000001000 */
[----:B------:R-:W-:-:S02]  /*2920*/  FSEL R17, R28, R17, P2 ;  /* 0x000000111c117208 */ /* 0x000fc40001000000 */
[----:B------:R-:W-:-:S07]  /*2930*/  PLOP3.LUT P0, PT, P0, P1, PT, 0x2, 0x0 ;  /* 0x000000000000781c */ /* 0x000fce0000702072 */
[----:B------:R-:W1:Y:S06]  /*2940*/  FCHK P1, R17, R27 ;  /* 0x0000001b11007302 */ /* 0x000e6c0000020000 */
[----:B------:R-:W-:Y:S01]  /*2950*/  @P0 FMUL.FTZ R2, R13, 4 ;  /* 0x408000000d020820 */ /* 0x000fe20000410000 */
[----:B0-----:R-:W-:Y:S01]  /*2960*/  FFMA R3, -R27, R0, 1 ;  /* 0x3f8000001b037423 */ /* 0x001fe20000000100 */
[----:B------:R-:W-:-:S03]  /*2970*/  @!P0 FMUL.FTZ R29, R13, R13 ;  /* 0x0000000d0d1d8220 */ /* 0x000fc60000410000 */
[----:B------:R-:W-:Y:S01]  /*2980*/  FFMA R4, R0, R3, R0 ;  /* 0x0000000300047223 */ /* 0x000fe20000000000 */
[----:B------:R-:W-:Y:S01]  /*2990*/  @P0 FMUL.FTZ R0, R12, 4 ;  /* 0x408000000c000820 */ /* 0x000fe20000410000 */
[----:B------:R-:W-:Y:S01]  /*29a0*/  @P0 FMUL.FTZ R3, R2, R2 ;  /* 0x0000000202030220 */ /* 0x000fe20000410000 */
[----:B------:R-:W-:Y:S01]  /*29b0*/  @!P0 FFMA.FTZ R29, R12, R12, R29 ;  /* 0x0000000c0c1d8223 */ /* 0x000fe2000001001d */
[----:B------:R-:W-:Y:S02]  /*29c0*/  FFMA R5, R17, R4, RZ ;  /* 0x0000000411057223 */ /* 0x000fe400000000ff */
[----:B------:R-:W-:Y:S02]  /*29d0*/  @P0 FFMA.FTZ R3, R0, R0, R3 ;  /* 0x0000000000030223 */ /* 0x000fe40000010003 */
[----:B------:R-:W-:Y:S02]  /*29e0*/  FFMA R0, -R27, R5, R17 ;  /* 0x000000051b007223 */ /* 0x000fe40000000111 */
[----:B------:R-:W-:-:S02]  /*29f0*/  @P0 FMUL.FTZ R29, R3, 0.0625 ;  /* 0x3d800000031d0820 */ /* 0x000fc40000410000 */
[----:B------:R-:W-:Y:S01]  /*2a00*/  FFMA R0, R4, R0, R5 ;  /* 0x0000000004007223 */ /* 0x000fe20000000005 */
[----:B-1----:R-:W-:Y:S06]  /*2a10*/  @!P1 BRA `(.L_x_1834) ;  /* 0x00000000000c9947 */ /* 0x002fec0003800000 */
[----:B------:R-:W-:Y:S02]  /*2a20*/  MOV R0, R27 ;  /* 0x0000001b00007202 */ /* 0x000fe40000000f00 */
[----:B------:R-:W-:-:S07]  /*2a30*/  MOV R2, 0x2a50 ;  /* 0x00002a5000027802 */ /* 0x000fce0000000f00 */
[----:B-----5:R-:W-:Y:S05]  /*2a40*/  CALL.REL.NOINC `($__internal_2_$__cuda_sm3x_div_rn_ftz_f32_slowpath) ;  /* 0x0000013c00207944 */ /* 0x020fea0003c00000 */
.L_x_1834:
[----:B------:R-:W-:Y:S05]  /*2a50*/  BSYNC B3 ;  /* 0x0000000000037941 */ /* 0x000fea0003800000 */
.L_x_1833:
        /* <DEDUP_REMOVED lines=13> */
[----:B------:R-:W-:-:S13]  /*2b30*/  ISETP.GT.AND P0, PT, R12, -0x1, PT ;  /* 0xffffffff0c00780c */ /* 0x000fda0003f04270 */
[----:B------:R-:W-:Y:S05]  /*2b40*/  @P0 BRA `(.L_x_1837) ;  /* 0x00000000001c0947 */ /* 0x000fea0003800000 */
[----:B------:R-:W-:-:S05]  /*2b50*/  MOV R3, 0x3fd774eb ;  /* 0x3fd774eb00037802 */ /* 0x000fca0000000f00 */
[----:B------:R-:W-:Y:S01]  /*2b60*/  FFMA.FTZ R0, R3, 1.8663789033889770508, -R0 ;  /* 0x3feee58103007823 */ /* 0x000fe20000010800 */
[----:B------:R-:W-:Y:S06]  /*2b70*/  BRA `(.L_x_1837) ;  /* 0x0000000000107947 */ /* 0x000fec0003800000 */
.L_x_1836:
[----:B------:R-:W-:Y:S02]  /*2b80*/  ISETP.GE.AND P0, PT, R12, RZ, PT ;  /* 0x000000ff0c00720c */ /* 0x000fe40003f06270 */
[----:B------:R-:W-:-:S11]  /*2b90*/  MOV R3, 0x3fd774eb ;  /* 0x3fd774eb00037802 */ /* 0x000fd60000000f00 */
[----:B------:R-:W-:-:S04]  /*2ba0*/  @P0 FFMA.FTZ R0, R3, 0.93318945169448852539, -R0 ;  /* 0x3f6ee58103000823 */ /* 0x000fc80000010800 */
[----:B------:R-:W-:-:S07]  /*2bb0*/  @!P0 FFMA.FTZ R0, R3, 0.93318945169448852539, R0 ;  /* 0x3f6ee58103008823 */ /* 0x000fce0000010000 */
.L_x_1837:
[----:B------:R-:W-:Y:S05]  /*2bc0*/  BSYNC B0 ;  /* 0x0000000000007941 */ /* 0x000fea0003800000 */
.L_x_1835:
[C---:B------:R-:W-:Y:S01]  /*2bd0*/  FSETP.NEU.FTZ.AND P2, PT, |R12|.reuse, |R13|, PT ;  /* 0x4000000d0c00720b */ /* 0x040fe20003f5d200 */
        /* <DEDUP_REMOVED lines=9> */
[----:B0-----:R-:W-:-:S03]  /*2c70*/  FMUL.FTZ R28, R29, 0.69314718246459960938 ;  /* 0x3f3172181d1c7820 */ /* 0x001fc60000410000 */
[----:B------:R-:W-:-:S07]  /*2c80*/  FSEL R0, R3, R0, P0 ;  /* 0x0000000003007208 */ /* 0x000fce0000000000 */
.L_x_1794:
[----:B------:R-:W-:Y:S05]  /*2c90*/  BSYNC B2 ;  /* 0x0000000000027941 */ /* 0x000fea0003800000 */
.L_x_1781:
[----:B------:R-:W-:Y:S01]  /*2ca0*/  ULDC.64 UR16, c[0x0][0xe60] ;  /* 0x0003980000107ab9 */ /* 0x000fe20000000a00 */
[----:B------:R-:W-:Y:S01]  /*2cb0*/  BSSY B0, `(.L_x_1838) ;  /* 0x000003b000007945 */ /* 0x000fe20003800000 */
[----:B------:R-:W-:-:S04]  /*2cc0*/  FMUL.FTZ R3, R0, UR16 ;  /* 0x0000001000037c20 */ /* 0x000fc80008410000 */
[----:B------:R-:W-:Y:S01]  /*2cd0*/  FFMA.FTZ R4, R28, UR17, R3 ;  /* 0x000000111c047c23 */ /* 0x000fe20008010003 */
[----:B------:R-:W-:-:S04]  /*2ce0*/  FMUL.FTZ R3, R0, UR17 ;  /* 0x0000001100037c20 */ /* 0x000fc80008410000 */
[----:B------:R-:W-:Y:S01]  /*2cf0*/  LOP3.LUT P0, R2, R4, 0x7fffffff, RZ, 0xc0, !PT ;  /* 0x7fffffff04027812 */ /* 0x000fe2000780c0ff */
[----:B------:R-:W-:-:S12]  /*2d00*/  FFMA.FTZ R28, R28, UR16, -R3 ;  /* 0x000000101c1c7c23 */ /* 0x000fd80008010803 */
        /* <DEDUP_REMOVED lines=36> */
.L_x_1841:
        /* <DEDUP_REMOVED lines=10> */
.L_x_1840:
[----:B------:R-:W-:-:S04]  /*2ff0*/  FMUL.RZ R4, R4, 0.15915493667125701904 ;  /* 0x3e22f98304047820 */ /* 0x000fc8000040c000 */
[----:B------:R1:W2:Y:S08]  /*3000*/  MUFU.SIN R13, R4 ;  /* 0x00000004000d7308 */ /* 0x0002b00000000400 */
[----:B------:R1:W3:Y:S01]  /*3010*/  MUFU.COS R12, R4 ;  /* 0x00000004000c7308 */ /* 0x0002e20000000000 */
[----:B------:R-:W-:Y:S05]  /*3020*/  BRA `(.L_x_1842) ;  /* 0x00000000000c7947 */ /* 0x000fea0003800000 */
.L_x_1839:
[----:B------:R-:W-:Y:S01]  /*3030*/  FMUL.FTZ R12, R28, 1.4426950216293334961 ;  /* 0x3fb8aa3b1c0c7820 */ /* 0x000fe20000410000 */
[----:B------:R-:W-:-:S05]  /*3040*/  MOV R13, R4 ;  /* 0x00000004000d7202 */ /* 0x000fca0000000f00 */
[----:B------:R-:W0:Y:S02]  /*3050*/  MUFU.EX2 R12, R12 ;  /* 0x0000000c000c7308 */ /* 0x000e240000000800 */
.L_x_1842:
[----:B------:R-:W-:Y:S05]  /*3060*/  BSYNC B0 ;  /* 0x0000000000007941 */ /* 0x000fea0003800000 */
.L_x_1838:
[C---:B-----5:R-:W-:Y:S01]  /*3070*/  FSETP.NAN.FTZ.AND P0, PT, R14.reuse, R15, PT ;  /* 0x0000000f0e00720b */ /* 0x060fe20003f18000 */
[----:B------:R-:W-:Y:S01]  /*3080*/  BSSY B2, `(.L_x_1843) ;  /* 0x000027f000027945 */ /* 0x000fe20003800000 */
[----:B------:R-:W-:-:S11]  /*3090*/  FADD.FTZ R28, |R14|, -RZ ;  /* 0x800000ff0e1c7221 */ /* 0x000fd60000010200 */
        /* <DEDUP_REMOVED lines=30> */
[----:B-1----:R-:W-:Y:S02]  /*3280*/  IADD3 R4, -R3, 0x40800000, RZ ;  /* 0x4080000003047810 */ /* 0x002fe40007ffe1ff */
[-C--:B------:R-:W-:Y:S02]  /*3290*/  IADD3 R2, R0, -R3.reuse, RZ ;  /* 0x8000000300027210 */ /* 0x080fe40007ffe0ff */
[----:B------:R-:W-:Y:S01]  /*32a0*/  I2FP.F32.S32 R3, R3 ;  /* 0x0000000300037245 */ /* 0x000fe20000201400 */
[----:B------:R-:W-:-:S04]  /*32b0*/  FFMA.FTZ R5, R4, 0.25, -R5 ;  /* 0x3e80000004057823 */ /* 0x000fc80000010805 */
        /* <DEDUP_REMOVED lines=24> */
.L_x_1850:
[----:B------:R-:W-:Y:S05]  /*3440*/  BSYNC B0 ;  /* 0x0000000000007941 */ /* 0x000fea0003800000 */
.L_x_1849:
[----:B------:R-:W-:Y:S01]  /*3450*/  BSSY B3, `(.L_x_1851) ;  /* 0x0000007000037945 */ /* 0x000fe20003800000 */
[----:B------:R-:W-:-:S03]  /*3460*/  FFMA R0, R4, R6, R5 ;  /* 0x0000000604007223 */ /* 0x000fc60000000005 */
[----:B------:R-:W-:Y:S05]  /*3470*/  @!P0 BRA `(.L_x_1852) ;  /* 0x0000000000108947 */ /* 0x000fea0003800000 */
[----:B------:R-:W-:Y:S02]  /*3480*/  MOV R17, R29 ;  /* 0x0000001d00117202 */ /* 0x000fe40000000f00 */
[----:B------:R-:W-:Y:S02]  /*3490*/  MOV R0, R30 ;  /* 0x0000001e00007202 */ /* 0x000fe40000000f00 */
[----:B------:R-:W-:-:S07]  /*34a0*/  MOV R2, 0x34c0 ;  /* 0x000034c000027802 */ /* 0x000fce0000000f00 */
[----:B0-23--:R-:W-:Y:S05]  /*34b0*/  CALL.REL.NOINC `($__internal_2_$__cuda_sm3x_div_rn_ftz_f32_slowpath) ;  /* 0x0000013000847944 */ /* 0x00dfea0003c00000 */
.L_x_1852:
[----:B------:R-:W-:Y:S05]  /*34c0*/  BSYNC B3 ;  /* 0x0000000000037941 */ /* 0x000fea0003800000 */
.L_x_1851:
        /* <DEDUP_REMOVED lines=18> */
.L_x_1854:
[----:B------:R-:W-:Y:S02]  /*35f0*/  ISETP.GE.AND P0, PT, R14, RZ, PT ;  /* 0x000000ff0e00720c */ /* 0x000fe40003f06270 */
[----:B------:R-:W-:-:S11]  /*3600*/  MOV R3, 0x3fd774eb ;  /* 0x3fd774eb00037802 */ /* 0x000fd60000000f00 */
[----:B------:R-:W-:-:S04]  /*3610*/  @P0 FFMA.FTZ R0, R3, 0.93318945169448852539, -R0 ;  /* 0x3f6ee58103000823 */ /* 0x000fc80000010800 */
[----:B------:R-:W-:-:S07]  /*3620*/  @!P0 FFMA.FTZ R0, R3, 0.93318945169448852539, R0 ;  /* 0x3f6ee58103008823 */ /* 0x000fce0000010000 */
.L_x_1855:
[----:B------:R-:W-:Y:S05]  /*3630*/  BSYNC B0 ;  /* 0x0000000000007941 */ /* 0x000fea0003800000 */
.L_x_1853:
        /* <DEDUP_REMOVED lines=12> */
.L_x_1848:
[----:B------:R-:W-:-:S04]  /*3700*/  FMUL.FTZ R27, R29, R29 ;  /* 0x0000001d1d1b7220 */ /* 0x000fc80000410000 */
[----:B------:R-:W-:-:S05]  /*3710*/  FFMA.FTZ R27, R30, R30, R27 ;  /* 0x0000001e1e1b7223 */ /* 0x000fca000001001b */
[----:B------:R-:W-:-:S13]  /*3720*/  FSETP.GTU.FTZ.AND P0, PT, R27, 0.69999998807907104492, PT ;  /* 0x3f3333331b00780b */ /* 0x000fda0003f1c000 */
[----:B------:R-:W-:Y:S05]  /*3730*/  @P0 BRA `(.L_x_1857) ;  /* 0x0000000000c80947 */ /* 0x000fea0003800000 */
[----:B------:R-:W4:Y:S01]  /*3740*/  MUFU.RCP R3, R30 ;  /* 0x0000001e00037308 */ /* 0x000f220000001000 */
[----:B------:R-:W-:Y:S07]  /*3750*/  BSSY B3, `(.L_x_1858) ;  /* 0x000000c000037945 */ /* 0x000fee0003800000 */
        /* <DEDUP_REMOVED lines=8> */
[----:B------:R-:W-:Y:S02]  /*37e0*/  MOV R0, R30 ;  /* 0x0000001e00007202 */ /* 0x000fe40000000f00 */
[----:B------:R-:W-:-:S07]  /*37f0*/  MOV R2, 0x3810 ;  /* 0x0000381000027802 */ /* 0x000fce0000000f00 */
[----:B0123--:R-:W-:Y:S05]  /*3800*/  CALL.REL.NOINC `($__internal_2_$__cuda_sm3x_div_rn_ftz_f32_slowpath) ;  /* 0x0000012c00b07944 */ /* 0x00ffea0003c00000 */
.L_x_1859:
[----:B------:R-:W-:Y:S05]  /*3810*/  BSYNC B3 ;  /* 0x0000000000037941 */ /* 0x000fea0003800000 */
.L_x_1858:
        /* <DEDUP_REMOVED lines=18> */
.L_x_1861:
[----:B------:R-:W-:Y:S02]  /*3940*/  ISETP.GE.AND P0, PT, R14, RZ, PT ;  /* 0x000000ff0e00720c */ /* 0x000fe40003f06270 */
[----:B------:R-:W-:-:S11]  /*3950*/  MOV R3, 0x3fd774eb ;  /* 0x3fd774eb00037802 */ /* 0x000fd60000000f00 */
[----:B------:R-:W-:-:S04]  /*3960*/  @P0 FFMA.FTZ R0, R3, 0.93318945169448852539, -R0 ;  /* 0x3f6ee58103000823 */ /* 0x000fc80000010800 */
[----:B------:R-:W-:-:S07]  /*3970*/  @!P0 FFMA.FTZ R0, R3, 0.93318945169448852539, R0 ;  /* 0x3f6ee58103008823 */ /* 0x000fce0000010000 */
.L_x_1862:
[----:B------:R-:W-:Y:S05]  /*3980*/  BSYNC B0 ;  /* 0x0000000000007941 */ /* 0x000fea0003800000 */
.L_x_1860:
[----:B------:R-:W-:Y:S01]  /*3990*/  FSETP.NEU.FTZ.AND P1, PT, |R14|, |R15|, PT ;  /* 0x4000000f0e00720b */ /* 0x000fe20003f3d200 */
[----:B------:R-:W-:Y:S01]  /*39a0*/  HFMA2.MMA R2, -RZ, RZ, 2.04296875, -15.78125 ;  /* 0x4016cbe4ff027435 */ /* 0x000fe200000001ff */
[----:B------:R-:W-:Y:S01]  /*39b0*/  FSETP.NEU.FTZ.AND P2, PT, R30, RZ, PT ;  /* 0x000000ff1e00720b */ /* 0x000fe20003f5d000 */
[----:B------:R-:W4:Y:S01]  /*39c0*/  MUFU.LG2 R27, R27 ;  /* 0x0000001b001b7308 */ /* 0x000f220000000c00 */
[C---:B------:R-:W-:Y:S01]  /*39d0*/  ISETP.GE.AND P0, PT, R14.reuse, RZ, PT ;  /* 0x000000ff0e00720c */ /* 0x040fe20003f06270 */
[----:B------:R-:W-:-:S08]  /*39e0*/  FADD.FTZ R3, |R14|, |R15| ;  /* 0x4000000f0e037221 */ /* 0x000fd00000010200 */
[----:B------:R-:W-:Y:S02]  /*39f0*/  @!P1 FSEL R0, R2, 0.78539818525314331055, !P0 ;  /* 0x3f490fdb02009808 */ /* 0x000fe40004000000 */
[----:B------:R-:W-:Y:S02]  /*3a00*/  @!P2 FSEL R0, RZ, 3.1415927410125732422, P0 ;  /* 0x40490fdbff00a808 */ /* 0x000fe40000000000 */
[----:B------:R-:W-:Y:S02]  /*3a10*/  FSETP.GTU.FTZ.AND P0, PT, |R3|, +INF , PT ;  /* 0x7f8000000300780b */ /* 0x000fe40003f1c200 */
[----:B------:R-:W-:Y:S01]  /*3a20*/  LOP3.LUT R0, R0, 0x80000000, R15, 0xb8, !PT ;  /* 0x8000000000007812 */ /* 0x000fe200078eb80f */
[----:B----4-:R-:W-:-:S03]  /*3a30*/  FMUL.FTZ.D2 R28, R27, 0.69314718246459960938 ;  /* 0x3f3172181b1c7820 */ /* 0x010fc60000310000 */
[----:B------:R-:W-:Y:S01]  /*3a40*/  FSEL R0, R3, R0, P0 ;  /* 0x0000000003007208 */ /* 0x000fe20000000000 */
[----:B------:R-:W-:Y:S06]  /*3a50*/  BRA `(.L_x_1856) ;  /* 0x0000001c00847947 */ /* 0x000fec0003800000 */
.L_x_1857:
[----:B------:R-:W-:Y:S01]  /*3a60*/  LOP3.LUT R3, R30, 0xffff0000, RZ, 0xc0, !PT ;  /* 0xffff00001e037812 */ /* 0x000fe200078ec0ff */
[----:B------:R-:W-:Y:S01]  /*3a70*/  BSSY B0, `(.L_x_1863) ;  /* 0x000003f000007945 */ /* 0x000fe20003800000 */
[----:B-1----:R-:W-:-:S03]  /*3a80*/  LOP3.LUT R4, R29, 0xffff0000, RZ, 0xc0, !PT ;  /* 0xffff00001d047812 */ /* 0x002fc600078ec0ff */
        /* <DEDUP_REMOVED lines=22> */
.L_x_1864:
        /* <DEDUP_REMOVED lines=40> */
.L_x_1863:
        /* <DEDUP_REMOVED lines=48> */
.L_x_1866:
[----:B------:R-:W-:Y:S05]  /*4170*/  BSYNC B0 ;  /* 0x0000000000007941 */ /* 0x000fea0003800000 */
.L_x_1865:
[----:B------:R-:W-:Y:S01]  /*4180*/  BSSY B3, `(.L_x_1867) ;  /* 0x0000007000037945 */ /* 0x000fe20003800000 */
[----:B------:R-:W-:-:S03]  /*4190*/  FFMA R0, R2, R4, R5 ;  /* 0x0000000402007223 */ /* 0x000fc60000000005 */
[----:B------:R-:W-:Y:S05]  /*41a0*/  @!P0 BRA `(.L_x_1868) ;  /* 0x0000000000108947 */ /* 0x000fea0003800000 */
[----:B------:R-:W-:Y:S02]  /*41b0*/  MOV R17, R29 ;  /* 0x0000001d00117202 */ /* 0x000fe40000000f00 */
[----:B------:R-:W-:Y:S02]  /*41c0*/  MOV R0, R30 ;  /* 0x0000001e00007202 */ /* 0x000fe40000000f00 */
[----:B------:R-:W-:-:S07]  /*41d0*/  MOV R2, 0x41f0 ;  /* 0x000041f000027802 */ /* 0x000fce0000000f00 */
[----:B0-23--:R-:W-:Y:S05]  /*41e0*/  CALL.REL.NOINC `($__internal_2_$__cuda_sm3x_div_rn_ftz_f32_slowpath) ;  /* 0x0000012400387944 */ /* 0x00dfea0003c00000 */
.L_x_1868:
[----:B------:R-:W-:Y:S05]  /*41f0*/  BSYNC B3 ;  /* 0x0000000000037941 */ /* 0x000fea0003800000 */
.L_x_1867:
        /* <DEDUP_REMOVED lines=18> */
.L_x_1870:
[----:B------:R-:W-:Y:S02]  /*4320*/  ISETP.GE.AND P0, PT, R14, RZ, PT ;  /* 0x000000ff0e00720c */ /* 0x000fe40003f06270 */
[----:B------:R-:W-:-:S11]  /*4330*/  MOV R3, 0x3fd774eb ;  /* 0x3fd774eb00037802 */ /* 0x000fd60000000f00 */
[----:B------:R-:W-:-:S04]  /*4340*/  @P0 FFMA.FTZ R0, R3, 0.93318945169448852539, -R0 ;  /* 0x3f6ee58103000823 */ /* 0x000fc80000010800 */
[----:B------:R-:W-:-:S07]  /*4350*/  @!P0 FFMA.FTZ R0, R3, 0.93318945169448852539, R0 ;  /* 0x3f6ee58103008823 */ /* 0x000fce0000010000 */
.L_x_1871:
[----:B------:R-:W-:Y:S05]  /*4360*/  BSYNC B0 ;  /* 0x0000000000007941 */ /* 0x000fea0003800000 */
.L_x_1869:
        /* <DEDUP_REMOVED lines=12> */
.L_x_1847:
        /* <DEDUP_REMOVED lines=13> */
.L_x_1873:
[----:B------:R-:W-:Y:S05]  /*4500*/  BSYNC B3 ;  /* 0x0000000000037941 */ /* 0x000fea0003800000 */
.L_x_1872:
        /* <DEDUP_REMOVED lines=18> */
.L_x_1875:
[----:B------:R-:W-:Y:S02]  /*4630*/  ISETP.GE.AND P0, PT, R14, RZ, PT ;  /* 0x000000ff0e00720c */ /* 0x000fe40003f06270 */
[----:B------:R-:W-:-:S11]  /*4640*/  MOV R3, 0x3fd774eb ;  /* 0x3fd774eb00037802 */ /* 0x000fd60000000f00 */
[----:B------:R-:W-:-:S04]  /*4650*/  @P0 FFMA.FTZ R0, R3, 0.93318945169448852539, -R0 ;  /* 0x3f6ee58103000823 */ /* 0x000fc80000010800 */
[----:B------:R-:W-:-:S07]  /*4660*/  @!P0 FFMA.FTZ R0, R3, 0.93318945169448852539, R0 ;  /* 0x3f6ee58103008823 */ /* 0x000fce0000010000 */
.L_x_1876:
[----:B------:R-:W-:Y:S05]  /*4670*/  BSYNC B0 ;  /* 0x0000000000007941 */ /* 0x000fea0003800000 */
.L_x_1874:
[CC--:B------:R-:W-:Y:S02]  /*4680*/  VIMNMX R2, R28.reuse, R27.reuse, !PT ;  /* 0x0000001b1c027248 */ /* 0x0c0fe40007fe0100 */
[----:B------:R-:W-:Y:S02]  /*4690*/  VIMNMX R27, R28, R27, PT ;  /* 0x0000001b1c1b7248 */ /* 0x000fe40003fe0100 */
[----:B------:R-:W-:Y:S02]  /*46a0*/  LOP3.LUT R3, R2, 0xfe000000, RZ, 0xc0, !PT ;  /* 0xfe00000002037812 */ /* 0x000fe400078ec0ff */
[----:B------:R-:W-:Y:S02]  /*46b0*/  FSETP.NEU.FTZ.AND P1, PT, R27, RZ, PT ;  /* 0x000000ff1b00720b */ /* 0x000fe40003f3d000 */
[C---:B-1----:R-:W-:Y:S02]  /*46c0*/  IADD3 R4, -R3.reuse, 0x7e800000, RZ ;  /* 0x7e80000003047810 */ /* 0x042fe40007ffe1ff */
[----:B------:R-:W-:-:S02]  /*46d0*/  LOP3.LUT R3, R3, 0x800000, RZ, 0xfc, !PT ;  /* 0x0080000003037812 */ /* 0x000fc400078efcff */
[C---:B------:R-:W-:Y:S01]  /*46e0*/  FSETP.NEU.FTZ.AND P2, PT, R27.reuse, +INF , PT ;  /* 0x7f8000001b00780b */ /* 0x040fe20003f5d000 */
[-C--:B------:R-:W-:Y:S01]  /*46f0*/  FMUL.FTZ R5, R27, R4.reuse ;  /* 0x000000041b057220 */ /* 0x080fe20000410000 */
[----:B------:R-:W-:Y:S01]  /*4700*/  FMUL.FTZ R4, R2, R4 ;  /* 0x0000000402047220 */ /* 0x000fe20000410000 */
[----:B------:R-:W-:Y:S02]  /*4710*/  FSETP.NEU.FTZ.AND P0, PT, |R14|, |R15|, PT ;  /* 0x4000000f0e00720b */ /* 0x000fe40003f1d200 */
[----:B------:R-:W-:-:S04]  /*4720*/  FMUL.FTZ R5, R5, R5 ;  /* 0x0000000505057220 */ /* 0x000fc80000410000 */
[----:B------:R-:W-:-:S04]  /*4730*/  FFMA.FTZ R5, R4, R4, R5 ;  /* 0x0000000404057223 */ /* 0x000fc80000010005 */
[----:B------:R-:W1:Y:S02]  /*4740*/  MUFU.SQRT R4, R5 ;  /* 0x0000000500047308 */ /* 0x000e640000002000 */
[----:B-1----:R-:W-:Y:S01]  /*4750*/  @P1 FMUL.FTZ R2, R3, R4 ;  /* 0x0000000403021220 */ /* 0x002fe20000410000 */
[----:B------:R-:W-:Y:S01]  /*4760*/  FSETP.NEU.FTZ.AND P1, PT, R30, RZ, PT ;  /* 0x000000ff1e00720b */ /* 0x000fe20003f3d000 */
[----:B------:R-:W-:-:S03]  /*4770*/  HFMA2.MMA R3, -RZ, RZ, 2.04296875, -15.78125 ;  /* 0x4016cbe4ff037435 */ /* 0x000fc600000001ff */
[----:B------:R-:W-:Y:S02]  /*4780*/  FSEL R2, R2, +INF , P2 ;  /* 0x7f80000002027808 */ /* 0x000fe40001000000 */
[----:B------:R-:W-:-:S04]  /*4790*/  ISETP.GE.AND P2, PT, R14, RZ, PT ;  /* 0x000000ff0e00720c */ /* 0x000fc80003f46270 */
[----:B------:R-:W1:Y:S01]  /*47a0*/  MUFU.LG2 R2, R2 ;  /* 0x0000000200027308 */ /* 0x000e620000000c00 */
[----:B------:R-:W-:Y:S01]  /*47b0*/  @!P0 FSEL R0, R3, 0.78539818525314331055, !P2 ;  /* 0x3f490fdb03008808 */ /* 0x000fe20005000000 */
[----:B------:R-:W-:Y:S01]  /*47c0*/  FADD.FTZ R3, |R14|, |R15| ;  /* 0x4000000f0e037221 */ /* 0x000fe20000010200 */
[----:B------:R-:W-:-:S04]  /*47d0*/  @!P1 FSEL R0, RZ, 3.1415927410125732422, P2 ;  /* 0x40490fdbff009808 */ /* 0x000fc80001000000 */
[----:B------:R-:W-:Y:S02]  /*47e0*/  FSETP.GTU.FTZ.AND P0, PT, |R3|, +INF , PT ;  /* 0x7f8000000300780b */ /* 0x000fe40003f1c200 */
[----:B------:R-:W-:-:S04]  /*47f0*/  LOP3.LUT R0, R0, 0x80000000, R15, 0xb8, !PT ;  /* 0x8000000000007812 */ /* 0x000fc800078eb80f */
[----:B------:R-:W-:Y:S01]  /*4800*/  FSEL R0, R3, R0, P0 ;  /* 0x0000000003007208 */ /* 0x000fe20000000000 */
[----:B-1----:R-:W-:Y:S01]  /*4810*/  FMUL.FTZ R28, R2, 0.69314718246459960938 ;  /* 0x3f317218021c7820 */ /* 0x002fe20000410000 */
[----:B------:R-:W-:Y:S06]  /*4820*/  BRA `(.L_x_1856) ;  /* 0x0000001000107947 */ /* 0x000fec0003800000 */
.L_x_1846:
[----:B------:R-:W-:-:S13]  /*4830*/  FSETP.GEU.FTZ.AND P0, PT, R29, 9.999999682655225389e-20, PT ;  /* 0x1fec1e4a1d00780b */ /* 0x000fda0003f1e000 */
[----:B------:R-:W-:Y:S05]  /*4840*/  @!P0 BRA `(.L_x_1877) ;  /* 0x00000004003c8947 */ /* 0x000fea0003800000 */
[----:B------:R-:W-:Y:S01]  /*4850*/  FMUL.FTZ R2, R29, R29 ;  /* 0x0000001d1d027220 */ /* 0x000fe20000410000 */
[----:B------:R-:W-:Y:S01]  /*4860*/  MOV R5, 0x3e800000 ;  /* 0x3e80000000057802 */ /* 0x000fe20000000f00 */
[----:B------:R4:W0:Y:S01]  /*4870*/  FCHK P0, R29, 1 ;  /* 0x3f8000001d007902 */ /* 0x0008220000000000 */
[----:B------:R-:W-:Y:S01]  /*4880*/  MOV R6, 0x3f800000 ;  /* 0x3f80000000067802 */ /* 0x000fe20000000f00 */
[C---:B------:R-:W-:Y:S01]  /*4890*/  FADD.FTZ.RZ R0, R2.reuse, 1 ;  /* 0x3f80000002007421 */ /* 0x040fe2000001c000 */
[----:B------:R-:W-:Y:S01]  /*48a0*/  ISETP.GE.U32.AND P1, PT, R2, 0x7f800000, PT ;  /* 0x7f8000000200780c */ /* 0x000fe20003f26070 */
[----:B------:R-:W-:Y:S02]  /*48b0*/  BSSY B0, `(.L_x_1878) ;  /* 0x000001f000007945 */ /* 0x000fe40003800000 */
[----:B------:R-:W-:Y:S01]  /*48c0*/  FFMA R7, R6, -1, R6 ;  /* 0xbf80000006077823 */ /* 0x000fe20000000006 */
[----:B------:R-:W-:-:S04]  /*48d0*/  IADD3 R0, R0, -0x3f400000, RZ ;  /* 0xc0c0000000007810 */ /* 0x000fc80007ffe0ff */
[----:B------:R-:W-:-:S04]  /*48e0*/  LOP3.LUT R3, R0, 0xff800000, RZ, 0xc0, !PT ;  /* 0xff80000000037812 */ /* 0x000fc800078ec0ff */
[----:B-1----:R-:W-:Y:S02]  /*48f0*/  IADD3 R4, -R3, 0x40800000, RZ ;  /* 0x4080000003047810 */ /* 0x002fe40007ffe1ff */
[-C--:B------:R-:W-:Y:S02]  /*4900*/  IADD3 R0, R2, -R3.reuse, RZ ;  /* 0x8000000302007210 */ /* 0x080fe40007ffe0ff */
[----:B------:R-:W-:Y:S01]  /*4910*/  I2FP.F32.S32 R3, R3 ;  /* 0x0000000300037245 */ /* 0x000fe20000201400 */
[----:B------:R-:W-:Y:S01]  /*4920*/  FFMA.FTZ R5, R4, R5, -1 ;  /* 0xbf80000004057423 */ /* 0x000fe20000010005 */
[----:B------:R-:W-:-:S03]  /*4930*/  HFMA2.MMA R4, -RZ, RZ, 1.3056640625, -1.8671875 ;  /* 0x3d39bf78ff047435 */ /* 0x000fc600000001ff */
[----:B------:R-:W-:Y:S01]  /*4940*/  FADD.FTZ R5, R0, R5 ;  /* 0x0000000500057221 */ /* 0x000fe20000010000 */
[----:B------:R-:W-:-:S06]  /*4950*/  FMUL.FTZ R3, R3, 1.1920928955078125e-07 ;  /* 0x3400000003037820 */ /* 0x000fcc0000410000 */
[----:B------:R-:W-:-:S04]  /*4960*/  FFMA.FTZ R0, R5, -R4, 0.10546888411045074463 ;  /* 0x3dd8001205007423 */ /* 0x000fc80000010804 */
[----:B------:R-:W-:-:S04]  /*4970*/  FFMA.FTZ R0, R5, R0, -0.13229703903198242188 ;  /* 0xbe0778e005007423 */ /* 0x000fc80000010000 */
[----:B------:R-:W-:-:S04]  /*4980*/  FFMA.FTZ R0, R5, R0, 0.14491446316242218018 ;  /* 0x3e14647505007423 */ /* 0x000fc80000010000 */
[----:B------:R-:W-:-:S04]  /*4990*/  FFMA.FTZ R0, R5, R0, -0.16641564667224884033 ;  /* 0xbe2a68dd05007423 */ /* 0x000fc80000010000 */
[----:B------:R-:W-:-:S04]  /*49a0*/  FFMA.FTZ R0, R5, R0, 0.19988867640495300293 ;  /* 0x3e4caf9e05007423 */ /* 0x000fc80000010000 */
[----:B------:R-:W-:-:S04]  /*49b0*/  FFMA.FTZ R0, R5, R0, -0.25000196695327758789 ;  /* 0xbe80004205007423 */ /* 0x000fc80000010000 */
[----:B------:R-:W-:-:S04]  /*49c0*/  FFMA.FTZ R0, R5, R0, 0.33333510160446166992 ;  /* 0x3eaaaae605007423 */ /* 0x000fc80000010000 */
[----:B------:R-:W-:Y:S01]  /*49d0*/  FFMA.FTZ R4, R5, R0, -0.5 ;  /* 0xbf00000005047423 */ /* 0x000fe20000010000 */
[----:B------:R-:W-:-:S03]  /*49e0*/  FFMA R0, R7, R6, 1 ;  /* 0x3f80000007007423 */ /* 0x000fc60000000006 */
[----:B------:R-:W-:-:S04]  /*49f0*/  FMUL.FTZ R4, R5, R4 ;  /* 0x0000000405047220 */ /* 0x000fc80000410000 */
[----:B------:R-:W-:Y:S01]  /*4a00*/  FFMA.FTZ R4, R5, R4, R5 ;  /* 0x0000000405047223 */ /* 0x000fe20000010005 */
[----:B------:R-:W-:-:S03]  /*4a10*/  FFMA R5, R0, R29, RZ ;  /* 0x0000001d00057223 */ /* 0x000fc600000000ff */
[----:B------:R-:W-:Y:S01]  /*4a20*/  FFMA.FTZ R28, R3, 0.69314718246459960938, R4 ;  /* 0x3f317218031c7823 */ /* 0x000fe20000010004 */
[----:B------:R-:W-:Y:S01]  /*4a30*/  FFMA R6, R5, -1, R29 ;  /* 0xbf80000005067823 */ /* 0x000fe2000000001d */
[----:B0---4-:R-:W-:Y:S06]  /*4a40*/  @!P1 BRA `(.L_x_1879) ;  /* 0x0000000000149947 */ /* 0x011fec0003800000 */
[----:B------:R-:W-:-:S13]  /*4a50*/  ISETP.GE.AND P1, PT, R2, -0x407fffff, PT ;  /* 0xbf8000010200780c */ /* 0x000fda0003f26270 */
[----:B------:R-:W-:-:S05]  /*4a60*/  @P1 MOV R3, 0x7f800000 ;  /* 0x7f80000000031802 */ /* 0x000fca0000000f00 */
[C---:B------:R-:W-:Y:S01]  /*4a70*/  @P1 FFMA.FTZ R28, R2.reuse, R3, +INF ;  /* 0x7f800000021c1423 */ /* 0x040fe20000010003 */
[----:B------:R-:W-:-:S04]  /*4a80*/  FSETP.NEU.FTZ.AND P1, PT, R2, RZ, PT ;  /* 0x000000ff0200720b */ /* 0x000fc80003f3d000 */
[----:B------:R-:W-:-:S09]  /*4a90*/  FSEL R28, R28, -RZ, P1 ;  /* 0x800000ff1c1c7208 */ /* 0x000fd20000800000 */
.L_x_1879:
[----:B------:R-:W-:Y:S05]  /*4aa0*/  BSYNC B0 ;  /* 0x0000000000007941 */ /* 0x000fea0003800000 */
.L_x_1878:
[----:B------:R-:W-:Y:S01]  /*4ab0*/  BSSY B3, `(.L_x_1880) ;  /* 0x0000007000037945 */ /* 0x000fe20003800000 */
[----:B------:R-:W-:-:S03]  /*4ac0*/  FFMA R0, R0, R6, R5 ;  /* 0x0000000600007223 */ /* 0x000fc60000000005 */
[----:B------:R-:W-:Y:S05]  /*4ad0*/  @!P0 BRA `(.L_x_1881) ;  /* 0x0000000000108947 */ /* 0x000fea0003800000 */
[----:B------:R-:W-:Y:S01]  /*4ae0*/  HFMA2.MMA R0, -RZ, RZ, 1.875, 0 ;  /* 0x3f800000ff007435 */ /* 0x000fe200000001ff */
[----:B------:R-:W-:Y:S02]  /*4af0*/  MOV R17, R29 ;  /* 0x0000001d00117202 */ /* 0x000fe40000000f00 */
[----:B------:R-:W-:-:S08]  /*4b00*/  MOV R2, 0x4b20 ;  /* 0x00004b2000027802 */ /* 0x000fd00000000f00 */
[----:B--23--:R-:W-:Y:S05]  /*4b10*/  CALL.REL.NOINC `($__internal_2_$__cuda_sm3x_div_rn_ftz_f32_slowpath) ;  /* 0x0000011800ec7944 */ /* 0x00cfea0003c00000 */
.L_x_1881:
[----:B------:R-:W-:Y:S05]  /*4b20*/  BSYNC B3 ;  /* 0x0000000000037941 */ /* 0x000fea0003800000 */
.L_x_1880:
        /* <DEDUP_REMOVED lines=18> */
.L_x_1883:
[----:B------:R-:W-:Y:S02]  /*4c50*/  ISETP.GE.AND P0, PT, R14, RZ, PT ;  /* 0x000000ff0e00720c */ /* 0x000fe40003f06270 */
[----:B------:R-:W-:-:S11]  /*4c60*/  MOV R3, 0x3fd774eb ;  /* 0x3fd774eb00037802 */ /* 0x000fd60000000f00 */
[----:B------:R-:W-:-:S04]  /*4c70*/  @P0 FFMA.FTZ R0, R3, 0.93318945169448852539, -R0 ;  /* 0x3f6ee58103000823 */ /* 0x000fc80000010800 */
[----:B------:R-:W-:-:S07]  /*4c80*/  @!P0 FFMA.FTZ R0, R3, 0.93318945169448852539, R0 ;  /* 0x3f6ee58103008823 */ /* 0x000fce0000010000 */
.L_x_1884:
[----:B------:R-:W-:Y:S05]  /*4c90*/  BSYNC B0 ;  /* 0x0000000000007941 */ /* 0x000fea0003800000 */
.L_x_1882:
        /* <DEDUP_REMOVED lines=10> */
.L_x_1877:
[----:B------:R-:W-:Y:S01]  /*4d40*/  MOV R0, 0x3f800000 ;  /* 0x3f80000000007802 */ /* 0x000fe20000000f00 */
[----:B------:R-:W4:Y:S01]  /*4d50*/  FCHK P0, R29, 1 ;  /* 0x3f8000001d007902 */ /* 0x000f220000000000 */
[----:B------:R-:W-:Y:S03]  /*4d60*/  BSSY B3, `(.L_x_1885) ;  /* 0x000000b000037945 */ /* 0x000fe60003800000 */
[----:B------:R-:W-:-:S04]  /*4d70*/  FFMA R3, R0, -R0, 1 ;  /* 0x3f80000000037423 */ /* 0x000fc80000000800 */
[----:B------:R-:W-:-:S04]  /*4d80*/  FFMA R0, R3, R0, 1 ;  /* 0x3f80000003007423 */ /* 0x000fc80000000000 */
[----:B------:R-:W-:-:S04]  /*4d90*/  FFMA R2, R0, R29, RZ ;  /* 0x0000001d00027223 */ /* 0x000fc800000000ff */
[----:B------:R-:W-:-:S04]  /*4da0*/  FFMA R3, R2, -1, R29 ;  /* 0xbf80000002037823 */ /* 0x000fc8000000001d */
[----:B------:R-:W-:Y:S01]  /*4db0*/  FFMA R0, R0, R3, R2 ;  /* 0x0000000300007223 */ /* 0x000fe20000000002 */
[----:B----4-:R-:W-:Y:S06]  /*4dc0*/  @!P0 BRA `(.L_x_1886) ;  /* 0x0000000000108947 */ /* 0x010fec0003800000 */
[----:B------:R-:W-:Y:S01]  /*4dd0*/  HFMA2.MMA R0, -RZ, RZ, 1.875, 0 ;  /* 0x3f800000ff007435 */ /* 0x000fe200000001ff */
[----:B------:R-:W-:Y:S02]  /*4de0*/  MOV R17, R29 ;  /* 0x0000001d00117202 */ /* 0x000fe40000000f00 */
[----:B------:R-:W-:-:S08]  /*4df0*/  MOV R2, 0x4e10 ;  /* 0x00004e1000027802 */ /* 0x000fd00000000f00 */
[----:B0123--:R-:W-:Y:S05]  /*4e00*/  CALL.REL.NOINC `($__internal_2_$__cuda_sm3x_div_rn_ftz_f32_slowpath) ;  /* 0x0000011800307944 */ /* 0x00ffea0003c00000 */
.L_x_1886:
[----:B------:R-:W-:Y:S05]  /*4e10*/  BSYNC B3 ;  /* 0x0000000000037941 */ /* 0x000fea0003800000 */
.L_x_1885:
        /* <DEDUP_REMOVED lines=18> */
.L_x_1888:
[----:B------:R-:W-:Y:S02]  /*4f40*/  ISETP.GE.AND P0, PT, R14, RZ, PT ;  /* 0x000000ff0e00720c */ /* 0x000fe40003f06270 */
[----:B------:R-:W-:-:S11]  /*4f50*/  MOV R3, 0x3fd774eb ;  /* 0x3fd774eb00037802 */ /* 0x000fd60000000f00 */
[----:B------:R-:W-:-:S04]  /*4f60*/  @P0 FFMA.FTZ R0, R3, 0.93318945169448852539, -R0 ;  /* 0x3f6ee58103000823 */ /* 0x000fc80000010800 */
[----:B------:R-:W-:-:S07]  /*4f70*/  @!P0 FFMA.FTZ R0, R3, 0.93318945169448852539, R0 ;  /* 0x3f6ee58103008823 */ /* 0x000fce0000010000 */
.L_x_1889:
[----:B------:R-:W-:Y:S05]  /*4f80*/  BSYNC B0 ;  /* 0x0000000000007941 */ /* 0x000fea0003800000 */
.L_x_1887:
        /* <DEDUP_REMOVED lines=11> */
.L_x_1845:
[----:B------:R-:W-:Y:S01]  /*5040*/  FMUL.FTZ R0, R14, 0.36787945032119750977 ;  /* 0x3ebc5ab20e007820 */ /* 0x000fe20000410000 */
[----:B------:R-:W-:Y:S01]  /*5050*/  FMUL.FTZ R2, R15, 0.36787945032119750977 ;  /* 0x3ebc5ab20f027820 */ /* 0x000fe20000410000 */
[----:B------:R-:W-:Y:S02]  /*5060*/  BSSY B3, `(.L_x_1890) ;  /* 0x0000020000037945 */ /* 0x000fe40003800000 */
[----:B------:R-:W-:Y:S01]  /*5070*/  FADD.FTZ R0, |R0|, -RZ ;  /* 0x800000ff00007221 */ /* 0x000fe20000010200 */
[----:B------:R-:W-:-:S05]  /*5080*/  FADD.FTZ R3, |R2|, -RZ ;  /* 0x800000ff02037221 */ /* 0x000fca0000010200 */
[CC--:B------:R-:W-:Y:S02]  /*5090*/  VIMNMX R2, R0.reuse, R3.reuse, !PT ;  /* 0x0000000300027248 */ /* 0x0c0fe40007fe0100 */
[----:B------:R-:W-:Y:S02]  /*50a0*/  VIMNMX R0, R0, R3, PT ;  /* 0x0000000300007248 */ /* 0x000fe40003fe0100 */
[----:B-1----:R-:W-:Y:S02]  /*50b0*/  LOP3.LUT R4, R2, 0xfe000000, RZ, 0xc0, !PT ;  /* 0xfe00000002047812 */ /* 0x002fe400078ec0ff */
        /* <DEDUP_REMOVED lines=8> */
[----:B------:R-:W1:Y:S02]  /*5140*/  MUFU.SQRT R6, R6 ;  /* 0x0000000600067308 */ /* 0x000e640000002000 */
[----:B-1----:R-:W-:Y:S01]  /*5150*/  @P0 FMUL.FTZ R2, R6, R3 ;  /* 0x0000000306020220 */ /* 0x002fe20000410000 */
[----:B------:R-:W-:Y:S01]  /*5160*/  FSETP.NEU.FTZ.AND P0, PT, R0, +INF , PT ;  /* 0x7f8000000000780b */ /* 0x000fe20003f1d000 */
[----:B------:R-:W-:Y:S01]  /*5170*/  FFMA R0, -R30, R5, 1 ;  /* 0x3f8000001e007423 */ /* 0x000fe20000000105 */
[----:B------:R-:W-:Y:S02]  /*5180*/  MOV R3, 0x3f800000 ;  /* 0x3f80000000037802 */ /* 0x000fe40000000f00 */
        /* <DEDUP_REMOVED lines=10> */
[----:B------:R-:W-:Y:S02]  /*5230*/  MOV R0, R30 ;  /* 0x0000001e00007202 */ /* 0x000fe40000000f00 */
[----:B------:R-:W-:-:S07]  /*5240*/  MOV R2, 0x5260 ;  /* 0x0000526000027802 */ /* 0x000fce0000000f00 */
[----:B0-23--:R-:W-:Y:S05]  /*5250*/  CALL.REL.NOINC `($__internal_2_$__cuda_sm3x_div_rn_ftz_f32_slowpath) ;  /* 0x00000114001c7944 */ /* 0x00dfea0003c00000 */
.L_x_1891:
[----:B------:R-:W-:Y:S05]  /*5260*/  BSYNC B3 ;  /* 0x0000000000037941 */ /* 0x000fea0003800000 */
.L_x_1890:
        /* <DEDUP_REMOVED lines=18> */
.L_x_1893:
[----:B------:R-:W-:Y:S02]  /*5390*/  ISETP.GE.AND P0, PT, R14, RZ, PT ;  /* 0x000000ff0e00720c */ /* 0x000fe40003f06270 */
[----:B------:R-:W-:-:S11]  /*53a0*/  MOV R3, 0x3fd774eb ;  /* 0x3fd774eb00037802 */ /* 0x000fd60000000f00 */
[----:B------:R-:W-:-:S04]  /*53b0*/  @P0 FFMA.FTZ R0, R3, 0.93318945169448852539, -R0 ;  /* 0x3f6ee58103000823 */ /* 0x000fc80000010800 */
[----:B------:R-:W-:-:S07]  /*53c0*/  @!P0 FFMA.FTZ R0, R3, 0.93318945169448852539, R0 ;  /* 0x3f6ee58103008823 */ /* 0x000fce0000010000 */
.L_x_1894:
[----:B------:R-:W-:Y:S05]  /*53d0*/  BSYNC B0 ;  /* 0x0000000000007941 */ /* 0x000fea0003800000 */
.L_x_1892:
        /* <DEDUP_REMOVED lines=11> */
.L_x_1844:
[C---:B------:R-:W-:Y:S01]  /*5490*/  FADD.FTZ R17, |R15|.reuse, -RZ ;  /* 0x800000ff0f117221 */ /* 0x040fe20000010200 */
[----:B------:R-:W-:Y:S01]  /*54a0*/  FSETP.GT.FTZ.AND P2, PT, |R15|, |R14|, PT ;  /* 0x4000000e0f00720b */ /* 0x000fe20003f54200 */
[----:B------:R-:W-:Y:S01]  /*54b0*/  BSSY B3, `(.L_x_1895) ;  /* 0x0000018000037945 */ /* 0x000fe20003800000 */
[----:B------:R-:W-:Y:S02]  /*54c0*/  FSETP.GEU.FTZ.AND P0, PT, |R14|, 1.084202172485504434e-19, PT ;  /* 0x200000000e00780b */ /* 0x000fe40003f1e200 */
[----:B------:R-:W-:Y:S02]  /*54d0*/  FSEL R27, R17, R28, P2 ;  /* 0x0000001c111b7208 */ /* 0x000fe40001000000 */
[----:B------:R-:W-:Y:S02]  /*54e0*/  FSETP.GEU.FTZ.AND P1, PT, |R15|, 1.084202172485504434e-19, PT ;  /* 0x200000000f00780b */ /* 0x000fe40003f3e200 */
[----:B------:R-:W4:Y:S01]  /*54f0*/  MUFU.RCP R0, R27 ;  /* 0x0000001b00007308 */ /* 0x000f220000001000 */
[----:B------:R-:W-:-:S02]  /*5500*/  FSEL R17, R28, R17, P2 ;  /* 0x000000111c117208 */ /* 0x000fc40001000000 */
[----:B------:R-:W-:-:S07]  /*5510*/  PLOP3.LUT P0, PT, P0, P1, PT, 0x2, 0x0 ;  /* 0x000000000000781c */ /* 0x000fce0000702072 */
[----:B------:R-:W5:Y:S06]  /*5520*/  FCHK P1, R17, R27 ;  /* 0x0000001b11007302 */ /* 0x000f6c0000020000 */
[----:B------:R-:W-:Y:S01]  /*5530*/  @P0 FMUL.FTZ R2, R15, 4 ;  /* 0x408000000f020820 */ /* 0x000fe20000410000 */
[----:B----4-:R-:W-:Y:S01]  /*5540*/  FFMA R3, -R27, R0, 1 ;  /* 0x3f8000001b037423 */ /* 0x010fe20000000100 */
[----:B------:R-:W-:-:S03]  /*5550*/  @!P0 FMUL.FTZ R29, R15, R15 ;  /* 0x0000000f0f1d8220 */ /* 0x000fc60000410000 */
[----:B-1----:R-:W-:Y:S01]  /*5560*/  FFMA R4, R0, R3, R0 ;  /* 0x0000000300047223 */ /* 0x002fe20000000000 */
        /* <DEDUP_REMOVED lines=8> */
[----:B-----5:R-:W-:Y:S06]  /*55f0*/  @!P1 BRA `(.L_x_1896) ;  /* 0x00000000000c9947 */ /* 0x020fec0003800000 */
[----:B------:R-:W-:Y:S02]  /*5600*/  MOV R0, R27 ;  /* 0x0000001b00007202 */ /* 0x000fe40000000f00 */
[----:B------:R-:W-:-:S07]  /*5610*/  MOV R2, 0x5630 ;  /* 0x0000563000027802 */ /* 0x000fce0000000f00 */
[----:B0-23--:R-:W-:Y:S05]  /*5620*/  CALL.REL.NOINC `($__internal_2_$__cuda_sm3x_div_rn_ftz_f32_slowpath) ;  /* 0x0000011000287944 */ /* 0x00dfea0003c00000 */
.L_x_1896:
[----:B------:R-:W-:Y:S05]  /*5630*/  BSYNC B3 ;  /* 0x0000000000037941 */ /* 0x000fea0003800000 */
.L_x_1895:
        /* <DEDUP_REMOVED lines=18> */
.L_x_1898:
[----:B------:R-:W-:Y:S02]  /*5760*/  ISETP.GE.AND P0, PT, R14, RZ, PT ;  /* 0x000000ff0e00720c */ /* 0x000fe40003f06270 */
[----:B------:R-:W-:-:S11]  /*5770*/  MOV R3, 0x3fd774eb ;  /* 0x3fd774eb00037802 */ /* 0x000fd60000000f00 */
[----:B------:R-:W-:-:S04]  /*5780*/  @P0 FFMA.FTZ R0, R3, 0.93318945169448852539, -R0 ;  /* 0x3f6ee58103000823 */ /* 0x000fc80000010800 */
[----:B------:R-:W-:-:S07]  /*5790*/  @!P0 FFMA.FTZ R0, R3, 0.93318945169448852539, R0 ;  /* 0x3f6ee58103008823 */ /* 0x000fce0000010000 */
.L_x_1899:
[----:B------:R-:W-:Y:S05]  /*57a0*/  BSYNC B0 ;  /* 0x0000000000007941 */ /* 0x000fea0003800000 */
.L_x_1897:
[C---:B------:R-:W-:Y:S01]  /*57b0*/  FSETP.NEU.FTZ.AND P2, PT, |R14|.reuse, |R15|, PT ;  /* 0x4000000f0e00720b */ /* 0x040fe20003f5d200 */
[----:B------:R-:W-:Y:S01]  /*57c0*/  HFMA2.MMA R2, -RZ, RZ, 2.04296875, -15.78125 ;  /* 0x4016cbe4ff027435 */ /* 0x000fe200000001ff */
[----:B------:R-:W-:Y:S01]  /*57d0*/  FSETP.NEU.FTZ.AND P0, PT, R27, RZ, PT ;  /* 0x000000ff1b00720b */ /* 0x000fe20003f1d000 */
[----:B------:R-:W1:Y:S01]  /*57e0*/  MUFU.LG2 R29, R29 ;  /* 0x0000001d001d7308 */ /* 0x000e620000000c00 */
[C---:B------:R-:W-:Y:S01]  /*57f0*/  ISETP.GE.AND P1, PT, R14.reuse, RZ, PT ;  /* 0x000000ff0e00720c */ /* 0x040fe20003f26270 */
[----:B------:R-:W-:-:S08]  /*5800*/  FADD.FTZ R3, |R14|, |R15| ;  /* 0x4000000f0e037221 */ /* 0x000fd00000010200 */
[----:B------:R-:W-:Y:S02]  /*5810*/  @!P2 FSEL R0, R2, 0.78539818525314331055, !P1 ;  /* 0x3f490fdb0200a808 */ /* 0x000fe40004800000 */
[----:B------:R-:W-:Y:S02]  /*5820*/  @!P0 FSEL R0, RZ, 3.1415927410125732422, P1 ;  /* 0x40490fdbff008808 */ /* 0x000fe40000800000 */
[----:B------:R-:W-:Y:S02]  /*5830*/  FSETP.GTU.FTZ.AND P0, PT, |R3|, +INF , PT ;  /* 0x7f8000000300780b */ /* 0x000fe40003f1c200 */
[----:B------:R-:W-:Y:S01]  /*5840*/  LOP3.LUT R0, R0, 0x80000000, R15, 0xb8, !PT ;  /* 0x8000000000007812 */ /* 0x000fe200078eb80f */
[----:B-1----:R-:W-:-:S03]  /*5850*/  FMUL.FTZ R28, R29, 0.69314718246459960938 ;  /* 0x3f3172181d1c7820 */ /* 0x002fc60000410000 */
[----:B------:R-:W-:-:S07]  /*5860*/  FSEL R0, R3, R0, P0 ;  /* 0x0000000003007208 */ /* 0x000fce0000000000 */
.L_x_1856:
[----:B------:R-:W-:Y:S05]  /*5870*/  BSYNC B2 ;  /* 0x0000000000027941 */ /* 0x000fea0003800000 */
.L_x_1843:
[----:B------:R-:W-:Y:S01]  /*5880*/  ULDC.64 UR16, c[0x0][0xe60] ;  /* 0x0003980000107ab9 */ /* 0x000fe20000000a00 */
[----:B------:R-:W-:Y:S01]  /*5890*/  BSSY B0, `(.L_x_1900) ;  /* 0x000003b000007945 */ /* 0x000fe20003800000 */
[----:B------:R-:W-:-:S04]  /*58a0*/  FMUL.FTZ R3, R0, UR16 ;  /* 0x0000001000037c20 */ /* 0x000fc80008410000 */
[----:B-1----:R-:W-:Y:S01]  /*58b0*/  FFMA.FTZ R4, R28, UR17, R3 ;  /* 0x000000111c047c23 */ /* 0x002fe20008010003 */
        /* <DEDUP_REMOVED lines=39> */
.L_x_1903:
        /* <DEDUP_REMOVED lines=10> */
.L_x_1902:
[----:B------:R-:W-:-:S04]  /*5bd0*/  FMUL.RZ R4, R4, 0.15915493667125701904 ;  /* 0x3e22f98304047820 */ /* 0x000fc8000040c000 */
[----:B------:R4:W1:Y:S08]  /*5be0*/  MUFU.SIN R15, R4 ;  /* 0x00000004000f7308 */ /* 0x0008700000000400 */
[----:B------:R4:W0:Y:S01]  /*5bf0*/  MUFU.COS R14, R4 ;  /* 0x00000004000e7308 */ /* 0x0008220000000000 */
[----:B------:R-:W-:Y:S05]  /*5c00*/  BRA `(.L_x_1904) ;  /* 0x00000000000c7947 */ /* 0x000fea0003800000 */
.L_x_1901:
[----:B------:R-:W-:Y:S01]  /*5c10*/  FMUL.FTZ R14, R28, 1.4426950216293334961 ;  /* 0x3fb8aa3b1c0e7820 */ /* 0x000fe20000410000 */
[----:B------:R-:W-:-:S05]  /*5c20*/  MOV R15, R4 ;  /* 0x00000004000f7202 */ /* 0x000fca0000000f00 */
[----:B------:R-:W1:Y:S02]  /*5c30*/  MUFU.EX2 R14, R14 ;  /* 0x0000000e000e7308 */ /* 0x000e640000000800 */
.L_x_1904:
[----:B------:R-:W-:Y:S05]  /*5c40*/  BSYNC B0 ;  /* 0x0000000000007941 */ /* 0x000fea0003800000 */
.L_x_1900:
[C---:B------:R-:W-:Y:S01]  /*5c50*/  FSETP.NAN.FTZ.AND P0, PT, R8.reuse, R9, PT ;  /* 0x000000090800720b */ /* 0x040fe20003f18000 */
        /* <DEDUP_REMOVED lines=32> */
[----:B----4-:R-:W-:Y:S02]  /*5e60*/  IADD3 R4, -R3, 0x40800000, RZ ;  /* 0x4080000003047810 */ /* 0x010fe40007ffe1ff */
[-C--:B------:R-:W-:Y:S02]  /*5e70*/  IADD3 R2, R0, -R3.reuse, RZ ;  /* 0x8000000300027210 */ /* 0x080fe40007ffe0ff */
[----:B------:R-:W-:Y:S01]  /*5e80*/  I2FP.F32.S32 R3, R3 ;  /* 0x0000000300037245 */ /* 0x000fe20000201400 */
[----:B------:R-:W-:-:S04]  /*5e90*/  FFMA.FTZ R5, R4, 0.25, -R5 ;  /* 0x3e80000004057823 */ /* 0x000fc80000010805 */
        /* <DEDUP_REMOVED lines=24> */
.L_x_1912:
[----:B------:R-:W-:Y:S05]  /*6020*/  BSYNC B0 ;  /* 0x0000000000007941 */ /* 0x000fea0003800000 */
.L_x_1911:
[----:B------:R-:W-:Y:S01]  /*6030*/  BSSY B3, `(.L_x_1913) ;  /* 0x0000007000037945 */ /* 0x000fe20003800000 */
[----:B------:R-:W-:-:S03]  /*6040*/  FFMA R0, R4, R6, R5 ;  /* 0x0000000604007223 */ /* 0x000fc60000000005 */
[----:B------:R-:W-:Y:S05]  /*6050*/  @!P0 BRA `(.L_x_1914) ;  /* 0x0000000000108947 */ /* 0x000fea0003800000 */
[----:B------:R-:W-:Y:S02]  /*6060*/  MOV R17, R29 ;  /* 0x0000001d00117202 */ /* 0x000fe40000000f00 */
[----:B------:R-:W-:Y:S02]  /*6070*/  MOV R0, R30 ;  /* 0x0000001e00007202 */ /* 0x000fe40000000f00 */
[----:B------:R-:W-:-:S07]  /*6080*/  MOV R2, 0x60a0 ;  /* 0x000060a000027802 */ /* 0x000fce0000000f00 */
[----:B0123--:R-:W-:Y:S05]  /*6090*/  CALL.REL.NOINC `($__internal_2_$__cuda_sm3x_div_rn_ftz_f32_slowpath) ;  /* 0x00000104008c7944 */ /* 0x00ffea0003c00000 */
.L_x_1914:
[----:B------:R-:W-:Y:S05]  /*60a0*/  BSYNC B3 ;  /* 0x0000000000037941 */ /* 0x000fea0003800000 */
.L_x_1913:
        /* <DEDUP_REMOVED lines=18> */
.L_x_1916:
[----:B------:R-:W-:Y:S02]  /*61d0*/  ISETP.GE.AND P0, PT, R8, RZ, PT ;  /* 0x000000ff0800720c */ /* 0x000fe40003f06270 */
[----:B------:R-:W-:-:S11]  /*61e0*/  MOV R3, 0x3fd774eb ;  /* 0x3fd774eb00037802 */ /* 0x000fd60000000f00 */
[----:B------:R-:W-:-:S04]  /*61f0*/  @P0 FFMA.FTZ R0, R3, 0.93318945169448852539, -R0 ;  /* 0x3f6ee58103000823 */ /* 0x000fc80000010800 */
[----:B------:R-:W-:-:S07]  /*6200*/  @!P0 FFMA.FTZ R0, R3, 0.93318945169448852539, R0 ;  /* 0x3f6ee58103008823 */ /* 0x000fce0000010000 */
.L_x_1917:
[----:B------:R-:W-:Y:S05]  /*6210*/  BSYNC B0 ;  /* 0x0000000000007941 */ /* 0x000fea0003800000 */
.L_x_1915:
        /* <DEDUP_REMOVED lines=12> */
.L_x_1910:
[----:B------:R-:W-:-:S04]  /*62e0*/  FMUL.FTZ R27, R29, R29 ;  /* 0x0000001d1d1b7220 */ /* 0x000fc80000410000 */
[----:B------:R-:W-:-:S05]  /*62f0*/  FFMA.FTZ R27, R30, R30, R27 ;  /* 0x0000001e1e1b7223 */ /* 0x000fca000001001b */
[----:B------:R-:W-:-:S13]  /*6300*/  FSETP.GTU.FTZ.AND P0, PT, R27, 0.69999998807907104492, PT ;  /* 0x3f3333331b00780b */ /* 0x000fda0003f1c000 */
[----:B------:R-:W-:Y:S05]  /*6310*/  @P0 BRA `(.L_x_1919) ;  /* 0x0000000000c80947 */ /* 0x000fea0003800000 */
[----:B------:R-:W5:Y:S01]  /*6320*/  MUFU.RCP R3, R30 ;  /* 0x0000001e00037308 */ /* 0x000f620000001000 */
[----:B------:R-:W-:Y:S07]  /*6330*/  BSSY B3, `(.L_x_1920) ;  /* 0x000000c000037945 */ /* 0x000fee0003800000 */
        /* <DEDUP_REMOVED lines=8> */
[----:B------:R-:W-:Y:S02]  /*63c0*/  MOV R0, R30 ;  /* 0x0000001e00007202 */ /* 0x000fe40000000f00 */
[----:B------:R-:W-:-:S07]  /*63d0*/  MOV R2, 0x63f0 ;  /* 0x000063f000027802 */ /* 0x000fce0000000f00 */
[----:B-1234-:R-:W-:Y:S05]  /*63e0*/  CALL.REL.NOINC `($__internal_2_$__cuda_sm3x_div_rn_ftz_f32_slowpath) ;  /* 0x0000010000b87944 */ /* 0x01efea0003c00000 */
.L_x_1921:
[----:B------:R-:W-:Y:S05]  /*63f0*/  BSYNC B3 ;  /* 0x0000000000037941 */ /* 0x000fea0003800000 */
.L_x_1920:
        /* <DEDUP_REMOVED lines=18> */
.L_x_1923:
[----:B------:R-:W-:Y:S02]  /*6520*/  ISETP.GE.AND P0, PT, R8, RZ, PT ;  /* 0x000000ff0800720c */ /* 0x000fe40003f06270 */
[----:B------:R-:W-:-:S11]  /*6530*/  MOV R3, 0x3fd774eb ;  /* 0x3fd774eb00037802 */ /* 0x000fd60000000f00 */
[----:B------:R-:W-:-:S04]  /*6540*/  @P0 FFMA.FTZ R0, R3, 0.93318945169448852539, -R0 ;  /* 0x3f6ee58103000823 */ /* 0x000fc80000010800 */
[----:B------:R-:W-:-:S07]  /*6550*/  @!P0 FFMA.FTZ R0, R3, 0.93318945169448852539, R0 ;  /* 0x3f6ee58103008823 */ /* 0x000fce0000010000 */
.L_x_1924:
[----:B------:R-:W-:Y:S05]  /*6560*/  BSYNC B0 ;  /* 0x0000000000007941 */ /* 0x000fea0003800000 */
.L_x_1922:
        /* <DEDUP_REMOVED lines=13> */
.L_x_1919:
[----:B------:R-:W-:Y:S01]  /*6640*/  LOP3.LUT R3, R30, 0xffff0000, RZ, 0xc0, !PT ;  /* 0xffff00001e037812 */ /* 0x000fe200078ec0ff */
[----:B------:R-:W-:Y:S01]  /*6650*/  BSSY B0, `(.L_x_1925) ;  /* 0x000003f000007945 */ /* 0x000fe20003800000 */
[----:B----4-:R-:W-:-:S03]  /*6660*/  LOP3.LUT R4, R29, 0xffff0000, RZ, 0xc0, !PT ;  /* 0xffff00001d047812 */ /* 0x010fc600078ec0ff */
        /* <DEDUP_REMOVED lines=22> */
.L_x_1926:
        /* <DEDUP_REMOVED lines=40> */
.L_x_1925:
        /* <DEDUP_REMOVED lines=48> */
.L_x_1928:
[----:B------:R-:W-:Y:S05]  /*6d50*/  BSYNC B0 ;  /* 0x0000000000007941 */ /* 0x000fea0003800000 */
.L_x_1927:
[----:B------:R-:W-:Y:S01]  /*6d60*/  BSSY B3, `(.L_x_1929) ;  /* 0x0000007000037945 */ /* 0x000fe20003800000 */
[----:B------:R-:W-:-:S03]  /*6d70*/  FFMA R0, R2, R4, R5 ;  /* 0x0000000402007223 */ /* 0x000fc60000000005 */
[----:B------:R-:W-:Y:S05]  /*6d80*/  @!P0 BRA `(.L_x_1930) ;  /* 0x0000000000108947 */ /* 0x000fea0003800000 */
[----:B------:R-:W-:Y:S02]  /*6d90*/  MOV R17, R29 ;  /* 0x0000001d00117202 */ /* 0x000fe40000000f00 */
[----:B------:R-:W-:Y:S02]  /*6da0*/  MOV R0, R30 ;  /* 0x0000001e00007202 */ /* 0x000fe40000000f00 */
[----:B------:R-:W-:-:S07]  /*6db0*/  MOV R2, 0x6dd0 ;  /* 0x00006dd000027802 */ /* 0x000fce0000000f00 */
[----:B0123--:R-:W-:Y:S05]  /*6dc0*/  CALL.REL.NOINC `($__internal_2_$__cuda_sm3x_div_rn_ftz_f32_slowpath) ;  /* 0x000000f800407944 */ /* 0x00ffea0003c00000 */
.L_x_1930:
[----:B------:R-:W-:Y:S05]  /*6dd0*/  BSYNC B3 ;  /* 0x0000000000037941 */ /* 0x000fea0003800000 */
.L_x_1929:
        /* <DEDUP_REMOVED lines=18> */
.L_x_1932:
[----:B------:R-:W-:Y:S02]  /*6f00*/  ISETP.GE.AND P0, PT, R8, RZ, PT ;  /* 0x000000ff0800720c */ /* 0x000fe40003f06270 */
[----:B------:R-:W-:-:S11]  /*6f10*/  MOV R3, 0x3fd774eb ;  /* 0x3fd774eb00037802 */ /* 0x000fd60000000f00 */
[----:B------:R-:W-:-:S04]  /*6f20*/  @P0 FFMA.FTZ R0, R3, 0.93318945169448852539, -R0 ;  /* 0x3f6ee58103000823 */ /* 0x000fc80000010800 */
[----:B------:R-:W-:-:S07]  /*6f30*/  @!P0 FFMA.FTZ R0, R3, 0.93318945169448852539, R0 ;  /* 0x3f6ee58103008823 */ /* 0x000fce0000010000 */
.L_x_1933:
[----:B------:R-:W-:Y:S05]  /*6f40*/  BSYNC B0 ;  /* 0x0000000000007941 */ /* 0x000fea0003800000 */
.L_x_1931:
        /* <DEDUP_REMOVED lines=12> */
.L_x_1909:
        /* <DEDUP_REMOVED lines=13> */
.L_x_1935:
[----:B------:R-:W-:Y:S05]  /*70e0*/  BSYNC B3 ;  /* 0x0000000000037941 */ /* 0x000fea0003800000 */
.L_x_1934:
        /* <DEDUP_REMOVED lines=18> */
.L_x_1937:
[----:B------:R-:W-:Y:S02]  /*7210*/  ISETP.GE.AND P0, PT, R8, RZ, PT ;  /* 0x000000ff0800720c */ /* 0x000fe40003f06270 */
[----:B------:R-:W-:-:S11]  /*7220*/  MOV R3, 0x3fd774eb ;  /* 0x3fd774eb00037802 */ /* 0x000fd60000000f00 */
[----:B------:R-:W-:-:S04]  /*7230*/  @P0 FFMA.FTZ R0, R3, 0.93318945169448852539, -R0 ;  /* 0x3f6ee58103000823 */ /* 0x000fc80000010800 */
[----:B------:R-:W-:-:S07]  /*7240*/  @!P0 FFMA.FTZ R0, R3, 0.93318945169448852539, R0 ;  /* 0x3f6ee58103008823 */ /* 0x000fce0000010000 */
.L_x_1938:
[----:B------:R-:W-:Y:S05]  /*7250*/  BSYNC B0 ;  /* 0x0000000000007941 */ /* 0x000fea0003800000 */
.L_x_1936:
[CC--:B------:R-:W-:Y:S02]  /*7260*/  VIMNMX R2, R28.reuse, R27.reuse, !PT ;  /* 0x0000001b1c027248 */ /* 0x0c0fe40007fe0100 */
[----:B------:R-:W-:Y:S02]  /*7270*/  VIMNMX R27, R28, R27, PT ;  /* 0x0000001b1c1b7248 */ /* 0x000fe40003fe0100 */
[----:B------:R-:W-:Y:S02]  /*7280*/  LOP3.LUT R3, R2, 0xfe000000, RZ, 0xc0, !PT ;  /* 0xfe00000002037812 */ /* 0x000fe400078ec0ff */
[----:B------:R-:W-:Y:S02]  /*7290*/  FSETP.NEU.FTZ.AND P1, PT, R27, RZ, PT ;  /* 0x000000ff1b00720b */ /* 0x000fe40003f3d000 */
[C---:B----4-:R-:W-:Y:S02]  /*72a0*/  IADD3 R4, -R3.reuse, 0x7e800000, RZ ;  /* 0x7e80000003047810 */ /* 0x050fe40007ffe1ff */
        /* <DEDUP_REMOVED lines=22> */
.L_x_1908:
        /* <DEDUP_REMOVED lines=12> */
[----:B----4-:R-:W-:Y:S02]  /*74d0*/  IADD3 R4, -R3, 0x40800000, RZ ;  /* 0x4080000003047810 */ /* 0x010fe40007ffe1ff */
        /* <DEDUP_REMOVED lines=20> */
[----:B0-----:R-:W-:Y:S06]  /*7620*/  @!P1 BRA `(.L_x_1941) ;  /* 0x0000000000149947 */ /* 0x001fec0003800000 */
[----:B------:R-:W-:-:S13]  /*7630*/  ISETP.GE.AND P1, PT, R2, -0x407fffff, PT ;  /* 0xbf8000010200780c */ /* 0x000fda0003f26270 */
[----:B------:R-:W-:-:S05]  /*7640*/  @P1 MOV R3, 0x7f800000 ;  /* 0x7f80000000031802 */ /* 0x000fca0000000f00 */
[C---:B------:R-:W-:Y:S01]  /*7650*/  @P1 FFMA.FTZ R28, R2.reuse, R3, +INF ;  /* 0x7f800000021c1423 */ /* 0x040fe20000010003 */
[----:B------:R-:W-:-:S04]  /*7660*/  FSETP.NEU.FTZ.AND P1, PT, R2, RZ, PT ;  /* 0x000000ff0200720b */ /* 0x000fc80003f3d000 */
[----:B------:R-:W-:-:S09]  /*7670*/  FSEL R28, R28, -RZ, P1 ;  /* 0x800000ff1c1c7208 */ /* 0x000fd20000800000 */
.L_x_1941:
[----:B------:R-:W-:Y:S05]  /*7680*/  BSYNC B0 ;  /* 0x0000000000007941 */ /* 0x000fea0003800000 */
.L_x_1940:
[----:B------:R-:W-:Y:S01]  /*7690*/  BSSY B3, `(.L_x_1942) ;  /* 0x0000007000037945 */ /* 0x000fe20003800000 */
[----:B------:R-:W-:-:S03]  /*76a0*/  FFMA R0, R0, R6, R5 ;  /* 0x0000000600007223 */ /* 0x000fc60000000005 */
[----:B------:R-:W-:Y:S05]  /*76b0*/  @!P0 BRA `(.L_x_1943) ;  /* 0x0000000000108947 */ /* 0x000fea0003800000 */
[----:B------:R-:W-:Y:S01]  /*76c0*/  HFMA2.MMA R0, -RZ, RZ, 1.875, 0 ;  /* 0x3f800000ff007435 */ /* 0x000fe200000001ff */
[----:B------:R-:W-:Y:S02]  /*76d0*/  MOV R17, R29 ;  /* 0x0000001d00117202 */ /* 0x000fe40000000f00 */
[----:B------:R-:W-:-:S08]  /*76e0*/  MOV R2, 0x7700 ;  /* 0x0000770000027802 */ /* 0x000fd00000000f00 */
[----:B-123--:R-:W-:Y:S05]  /*76f0*/  CALL.REL.NOINC `($__internal_2_$__cuda_sm3x_div_rn_ftz_f32_slowpath) ;  /* 0x000000ec00f47944 */ /* 0x00efea0003c00000 */
.L_x_1943:
[----:B------:R-:W-:Y:S05]  /*7700*/  BSYNC B3 ;  /* 0x0000000000037941 */ /* 0x000fea0003800000 */
.L_x_1942:
        /* <DEDUP_REMOVED lines=18> */
.L_x_1945:
[----:B------:R-:W-:Y:S02]  /*7830*/  ISETP.GE.AND P0, PT, R8, RZ, PT ;  /* 0x000000ff0800720c */ /* 0x000fe40003f06270 */
[----:B------:R-:W-:-:S11]  /*7840*/  MOV R3, 0x3fd774eb ;  /* 0x3fd774eb00037802 */ /* 0x000fd60000000f00 */
[----:B------:R-:W-:-:S04]  /*7850*/  @P0 FFMA.FTZ R0, R3, 0.93318945169448852539, -R0 ;  /* 0x3f6ee58103000823 */ /* 0x000fc80000010800 */
[----:B------:R-:W-:-:S07]  /*7860*/  @!P0 FFMA.FTZ R0, R3, 0.93318945169448852539, R0 ;  /* 0x3f6ee58103008823 */ /* 0x000fce0000010000 */
.L_x_1946:
[----:B------:R-:W-:Y:S05]  /*7870*/  BSYNC B0 ;  /* 0x0000000000007941 */ /* 0x000fea0003800000 */
.L_x_1944:
        /* <DEDUP_REMOVED lines=10> */
.L_x_1939:
[----:B------:R-:W-:Y:S01]  /*7920*/  MOV R0, 0x3f800000 ;  /* 0x3f80000000007802 */ /* 0x000fe20000000f00 */
[----:B------:R-:W5:Y:S01]  /*7930*/  FCHK P0, R29, 1 ;  /* 0x3f8000001d007902 */ /* 0x000f620000000000 */
[----:B------:R-:W-:Y:S03]  /*7940*/  BSSY B3, `(.L_x_1947) ;  /* 0x000000b000037945 */ /* 0x000fe60003800000 */
[----:B------:R-:W-:-:S04]  /*7950*/  FFMA R3, R0, -R0, 1 ;  /* 0x3f80000000037423 */ /* 0x000fc80000000800 */
[----:B------:R-:W-:-:S04]  /*7960*/  FFMA R0, R3, R0, 1 ;  /* 0x3f80000003007423 */ /* 0x000fc80000000000 */
[----:B------:R-:W-:-:S04]  /*7970*/  FFMA R2, R0, R29, RZ ;  /* 0x0000001d00027223 */ /* 0x000fc800000000ff */
[----:B------:R-:W-:-:S04]  /*7980*/  FFMA R3, R2, -1, R29 ;  /* 0xbf80000002037823 */ /* 0x000fc8000000001d */
[----:B------:R-:W-:Y:S01]  /*7990*/  FFMA R0, R0, R3, R2 ;  /* 0x0000000300007223 */ /* 0x000fe20000000002 */
[----:B-----5:R-:W-:Y:S06]  /*79a0*/  @!P0 BRA `(.L_x_1948) ;  /* 0x0000000000108947 */ /* 0x020fec0003800000 */
[----:B------:R-:W-:Y:S01]  /*79b0*/  HFMA2.MMA R0, -RZ, RZ, 1.875, 0 ;  /* 0x3f800000ff007435 */ /* 0x000fe200000001ff */
[----:B------:R-:W-:Y:S02]  /*79c0*/  MOV R17, R29 ;  /* 0x0000001d00117202 */ /* 0x000fe40000000f00 */
[----:B------:R-:W-:-:S08]  /*79d0*/  MOV R2, 0x79f0 ;  /* 0x000079f000027802 */ /* 0x000fd00000000f00 */
[----:B01234-:R-:W-:Y:S05]  /*79e0*/  CALL.REL.NOINC `($__internal_2_$__cuda_sm3x_div_rn_ftz_f32_slowpath) ;  /* 0x000000ec00387944 */ /* 0x01ffea0003c00000 */
.L_x_1948:
[----:B------:R-:W-:Y:S05]  /*79f0*/  BSYNC B3 ;  /* 0x0000000000037941 */ /* 0x000fea0003800000 */
.L_x_1947:
        /* <DEDUP_REMOVED lines=18> */
.L_x_1950:
[----:B------:R-:W-:Y:S02]  /*7b20*/  ISETP.GE.AND P0, PT, R8, RZ, PT ;  /* 0x000000ff0800720c */ /* 0x000fe40003f06270 */
[----:B------:R-:W-:-:S11]  /*7b30*/  MOV R3, 0x3fd774eb ;  /* 0x3fd774eb00037802 */ /* 0x000fd60000000f00 */
[----:B------:R-:W-:-:S04]  /*7b40*/  @P0 FFMA.FTZ R0, R3, 0.93318945169448852539, -R0 ;  /* 0x3f6ee58103000823 */ /* 0x000fc80000010800 */
[----:B------:R-:W-:-:S07]  /*7b50*/  @!P0 FFMA.FTZ R0, R3, 0.93318945169448852539, R0 ;  /* 0x3f6ee58103008823 */ /* 0x000fce0000010000 */
.L_x_1951:
[----:B------:R-:W-:Y:S05]  /*7b60*/  BSYNC B0 ;  /* 0x0000000000007941 */ /* 0x000fea0003800000 */
.L_x_1949:
        /* <DEDUP_REMOVED lines=11> */
.L_x_1907:
[----:B------:R-:W-:Y:S01]  /*7c20*/  FMUL.FTZ R0, R8, 0.36787945032119750977 ;  /* 0x3ebc5ab208007820 */ /* 0x000fe20000410000 */
[----:B------:R-:W-:Y:S01]  /*7c30*/  FMUL.FTZ R2, R9, 0.36787945032119750977 ;  /* 0x3ebc5ab209027820 */ /* 0x000fe20000410000 */
[----:B------:R-:W-:Y:S02]  /*7c40*/  BSSY B3, `(.L_x_1952) ;  /* 0x0000020000037945 */ /* 0x000fe40003800000 */
[----:B------:R-:W-:Y:S01]  /*7c50*/  FADD.FTZ R0, |R0|, -RZ ;  /* 0x800000ff00007221 */ /* 0x000fe20000010200 */
[----:B------:R-:W-:-:S05]  /*7c60*/  FADD.FTZ R3, |R2|, -RZ ;  /* 0x800000ff02037221 */ /* 0x000fca0000010200 */
[CC--:B------:R-:W-:Y:S02]  /*7c70*/  VIMNMX R2, R0.reuse, R3.reuse, !PT ;  /* 0x0000000300027248 */ /* 0x0c0fe40007fe0100 */
[----:B------:R-:W-:Y:S02]  /*7c80*/  VIMNMX R0, R0, R3, PT ;  /* 0x0000000300007248 */ /* 0x000fe40003fe0100 */
[----:B----4-:R-:W-:Y:S02]  /*7c90*/  LOP3.LUT R4, R2, 0xfe000000, RZ, 0xc0, !PT ;  /* 0xfe00000002047812 */ /* 0x010fe400078ec0ff */
        /* <DEDUP_REMOVED lines=8> */
[----:B------:R-:W4:Y:S02]  /*7d20*/  MUFU.SQRT R6, R6 ;  /* 0x0000000600067308 */ /* 0x000f240000002000 */
[----:B----4-:R-:W-:Y:S01]  /*7d30*/  @P0 FMUL.FTZ R2, R6, R3 ;  /* 0x0000000306020220 */ /* 0x010fe20000410000 */
[----:B------:R-:W-:Y:S01]  /*7d40*/  FSETP.NEU.FTZ.AND P0, PT, R0, +INF , PT ;  /* 0x7f8000000000780b */ /* 0x000fe20003f1d000 */
[----:B------:R-:W-:Y:S01]  /*7d50*/  FFMA R0, -R30, R5, 1 ;  /* 0x3f8000001e007423 */ /* 0x000fe20000000105 */
[----:B------:R-:W-:Y:S02]  /*7d60*/  MOV R3, 0x3f800000 ;  /* 0x3f80000000037802 */ /* 0x000fe40000000f00 */
        /* <DEDUP_REMOVED lines=10> */
[----:B------:R-:W-:Y:S02]  /*7e10*/  MOV R0, R30 ;  /* 0x0000001e00007202 */ /* 0x000fe40000000f00 */
[----:B------:R-:W-:-:S07]  /*7e20*/  MOV R2, 0x7e40 ;  /* 0x00007e4000027802 */ /* 0x000fce0000000f00 */
[----:B0123--:R-:W-:Y:S05]  /*7e30*/  CALL.REL.NOINC `($__internal_2_$__cuda_sm3x_div_rn_ftz_f32_slowpath) ;  /* 0x000000e800247944 */ /* 0x00ffea0003c00000 */
.L_x_1953:
[----:B------:R-:W-:Y:S05]  /*7e40*/  BSYNC B3 ;  /* 0x0000000000037941 */ /* 0x000fea0003800000 */
.L_x_1952:
        /* <DEDUP_REMOVED lines=18> */
.L_x_1955:
[----:B------:R-:W-:Y:S02]  /*7f70*/  ISETP.GE.AND P0, PT, R8, RZ, PT ;  /* 0x000000ff0800720c */ /* 0x000fe40003f06270 */
[----:B------:R-:W-:-:S11]  /*7f80*/  MOV R3, 0x3fd774eb ;  /* 0x3fd774eb00037802 */ /* 0x000fd60000000f00 */
[----:B------:R-:W-:-:S04]  /*7f90*/  @P0 FFMA.FTZ R0, R3, 0.93318945169448852539, -R0 ;  /* 0x3f6ee58103000823 */ /* 0x000fc80000010800 */
[----:B------:R-:W-:-:S07]  /*7fa0*/  @!P0 FFMA.FTZ R0, R3, 0.93318945169448852539, R0 ;  /* 0x3f6ee58103008823 */ /* 0x000fce0000010000 */
.L_x_1956:
[----:B------:R-:W-:Y:S05]  /*7fb0*/  BSYNC B0 ;  /* 0x0000000000007941 */ /* 0x000fea0003800000 */
.L_x_1954:
        /* <DEDUP_REMOVED lines=11> */
.L_x_1906:
[C---:B------:R-:W-:Y:S01]  /*8070*/  FADD.FTZ R17, |R9|.reuse, -RZ ;  /* 0x800000ff09117221 */ /* 0x040fe20000010200 */
[----:B------:R-:W-:Y:S01]  /*8080*/  FSETP.GT.FTZ.AND P2, PT, |R9|, |R8|, PT ;  /* 0x400000080900720b */ /* 0x000fe20003f54200 */
[----:B------:R-:W-:Y:S01]  /*8090*/  BSSY B3, `(.L_x_1957) ;  /* 0x0000018000037945 */ /* 0x000fe20003800000 */
[----:B------:R-:W-:Y:S02]  /*80a0*/  FSETP.GEU.FTZ.AND P0, PT, |R8|, 1.084202172485504434e-19, PT ;  /* 0x200000000800780b */ /* 0x000fe40003f1e200 */
[----:B------:R-:W-:Y:S02]  /*80b0*/  FSEL R27, R17, R28, P2 ;  /* 0x0000001c111b7208 */ /* 0x000fe40001000000 */
[----:B------:R-:W-:Y:S02]  /*80c0*/  FSETP.GEU.FTZ.AND P1, PT, |R9|, 1.084202172485504434e-19, PT ;  /* 0x200000000900780b */ /* 0x000fe40003f3e200 */
[----:B------:R-:W5:Y:S01]  /*80d0*/  MUFU.RCP R0, R27 ;  /* 0x0000001b00007308 */ /* 0x000f620000001000 */
[----:B------:R-:W-:-:S02]  /*80e0*/  FSEL R17, R28, R17, P2 ;  /* 0x000000111c117208 */ /* 0x000fc40001000000 */
[----:B------:R-:W-:-:S07]  /*80f0*/  PLOP3.LUT P0, PT, P0, P1, PT, 0x2, 0x0 ;  /* 0x000000000000781c */ /* 0x000fce0000702072 */
[----:B------:R-:W0:Y:S06]  /*8100*/  FCHK P1, R17, R27 ;  /* 0x0000001b11007302 */ /* 0x000e2c0000020000 */
[----:B------:R-:W-:Y:S01]  /*8110*/  @P0 FMUL.FTZ R2, R9, 4 ;  /* 0x4080000009020820 */ /* 0x000fe20000410000 */
[----:B-----5:R-:W-:Y:S01]  /*8120*/  FFMA R3, -R27, R0, 1 ;  /* 0x3f8000001b037423 */ /* 0x020fe20000000100 */
[----:B------:R-:W-:-:S03]  /*8130*/  @!P0 FMUL.FTZ R29, R9, R9 ;  /* 0x00000009091d8220 */ /* 0x000fc60000410000 */
[----:B----4-:R-:W-:Y:S01]  /*8140*/  FFMA R4, R0, R3, R0 ;  /* 0x0000000300047223 */ /* 0x010fe20000000000 */
        /* <DEDUP_REMOVED lines=8> */
[----:B0-----:R-:W-:Y:S06]  /*81d0*/  @!P1 BRA `(.L_x_1958) ;  /* 0x00000000000c9947 */ /* 0x001fec0003800000 */
[----:B------:R-:W-:Y:S02]  /*81e0*/  MOV R0, R27 ;  /* 0x0000001b00007202 */ /* 0x000fe40000000f00 */
[----:B------:R-:W-:-:S07]  /*81f0*/  MOV R2, 0x8210 ;  /* 0x0000821000027802 */ /* 0x000fce0000000f00 */
[----:B-123--:R-:W-:Y:S05]  /*8200*/  CALL.REL.NOINC `($__internal_2_$__cuda_sm3x_div_rn_ftz_f32_slowpath) ;  /* 0x000000e400307944 */ /* 0x00efea0003c00000 */
.L_x_1958:
[----:B------:R-:W-:Y:S05]  /*8210*/  BSYNC B3 ;  /* 0x0000000000037941 */ /* 0x000fea0003800000 */
.L_x_1957:
        /* <DEDUP_REMOVED lines=18> */
.L_x_1960:
[----:B------:R-:W-:Y:S02]  /*8340*/  ISETP.GE.AND P0, PT, R8, RZ, PT ;  /* 0x000000ff0800720c */ /* 0x000fe40003f06270 */
[----:B------:R-:W-:-:S11]  /*8350*/  MOV R3, 0x3fd774eb ;  /* 0x3fd774eb00037802 */ /* 0x000fd60000000f00 */
[----:B------:R-:W-:-:S04]  /*8360*/  @P0 FFMA.FTZ R0, R3, 0.93318945169448852539, -R0 ;  /* 0x3f6ee58103000823 */ /* 0x000fc80000010800 */
[----:B------:R-:W-:-:S07]  /*8370*/  @!P0 FFMA.FTZ R0, R3, 0.93318945169448852539, R0 ;  /* 0x3f6ee58103008823 */ /* 0x000fce0000010000 */
.L_x_1961:
[----:B------:R-:W-:Y:S05]  /*8380*/  BSYNC B0 ;  /* 0x0000000000007941 */ /* 0x000fea0003800000 */
.L_x_1959:
        /* <DEDUP_REMOVED lines=12> */
.L_x_1918:
[----:B------:R-:W-:Y:S05]  /*8450*/  BSYNC B2 ;  /* 0x0000000000027941 */ /* 0x000fea0003800000 */
.L_x_1905:
[----:B------:R-:W-:Y:S01]  /*8460*/  ULDC.64 UR16, c[0x0][0xe60] ;  /* 0x0003980000107ab9 */ /* 0x000fe20000000a00 */
[----:B------:R-:W-:Y:S01]  /*8470*/  BSSY B0, `(.L_x_1962) ;  /* 0x000003b000007945 */ /* 0x000fe20003800000 */
[----:B------:R-:W-:-:S04]  /*8480*/  FMUL.FTZ R3, R0, UR16 ;  /* 0x0000001000037c20 */ /* 0x000fc80008410000 */
[----:B----4-:R-:W-:Y:S01]  /*8490*/  FFMA.FTZ R4, R28, UR17, R3 ;  /* 0x000000111c047c23 */ /* 0x010fe20008010003 */
        /* <DEDUP_REMOVED lines=39> */
.L_x_1965:
        /* <DEDUP_REMOVED lines=10> */
.L_x_1964:
[----:B------:R-:W-:-:S04]  /*87b0*/  FMUL.RZ R4, R4, 0.15915493667125701904 ;  /* 0x3e22f98304047820 */ /* 0x000fc8000040c000 */
[----:B------:R4:W0:Y:S08]  /*87c0*/  MUFU.SIN R9, R4 ;  /* 0x0000000400097308 */ /* 0x0008300000000400 */
[----:B------:R4:W0:Y:S01]  /*87d0*/  MUFU.COS R8, R4 ;  /* 0x0000000400087308 */ /* 0x0008220000000000 */
[----:B------:R-:W-:Y:S05]  /*87e0*/  BRA `(.L_x_1966) ;  /* 0x00000000000c7947 */ /* 0x000fea0003800000 */
.L_x_1963:
[----:B------:R-:W-:Y:S01]  /*87f0*/  FMUL.FTZ R8, R28, 1.4426950216293334961 ;  /* 0x3fb8aa3b1c087820 */ /* 0x000fe20000410000 */
[----:B------:R-:W-:-:S05]  /*8800*/  MOV R9, R4 ;  /* 0x0000000400097202 */ /* 0x000fca0000000f00 */
[----:B------:R-:W4:Y:S02]  /*8810*/  MUFU.EX2 R8, R8 ;  /* 0x0000000800087308 */ /* 0x000f240000000800 */
.L_x_1966:
[----:B------:R-:W-:Y:S05]  /*8820*/  BSYNC B0 ;  /* 0x0000000000007941 */ /* 0x000fea0003800000 */
.L_x_1962:
        /* <DEDUP_REMOVED lines=61> */
.L_x_1974:
[----:B------:R-:W-:Y:S05]  /*8c00*/  BSYNC B0 ;  /* 0x0000000000007941 */ /* 0x000fea0003800000 */
.L_x_1973:
[----:B------:R-:W-:Y:S01]  /*8c10*/  BSSY B3, `(.L_x_1975) ;  /* 0x0000007000037945 */ /* 0x000fe20003800000 */
[----:B------:R-:W-:-:S03]  /*8c20*/  FFMA R0, R4, R6, R5 ;  /* 0x0000000604007223 */ /* 0x000fc60000000005 */
[----:B------:R-:W-:Y:S05]  /*8c30*/  @!P0 BRA `(.L_x_1976) ;  /* 0x0000000000108947 */ /* 0x000fea0003800000 */
[----:B------:R-:W-:Y:S02]  /*8c40*/  MOV R17, R29 ;  /* 0x0000001d00117202 */ /* 0x000fe40000000f00 */
[----:B------:R-:W-:Y:S02]  /*8c50*/  MOV R0, R30 ;  /* 0x0000001e00007202 */ /* 0x000fe40000000f00 */
[----:B------:R-:W-:-:S07]  /*8c60*/  MOV R2, 0x8c80 ;  /* 0x00008c8000027802 */ /* 0x000fce0000000f00 */
[----:B0123--:R-:W-:Y:S05]  /*8c70*/  CALL.REL.NOINC `($__internal_2_$__cuda_sm3x_div_rn_ftz_f32_slowpath) ;  /* 0x000000d800947944 */ /* 0x00ffea0003c00000 */
.L_x_1976:
[----:B------:R-:W-:Y:S05]  /*8c80*/  BSYNC B3 ;  /* 0x0000000000037941 */ /* 0x000fea0003800000 */
.L_x_1975:
        /* <DEDUP_REMOVED lines=18> */
.L_x_1978:
[----:B------:R-:W-:Y:S02]  /*8db0*/  ISETP.GE.AND P0, PT, R10, RZ, PT ;  /* 0x000000ff0a00720c */ /* 0x000fe40003f06270 */
[----:B------:R-:W-:-:S11]  /*8dc0*/  MOV R3, 0x3fd774eb ;  /* 0x3fd774eb00037802 */ /* 0x000fd60000000f00 */
[----:B------:R-:W-:-:S04]  /*8dd0*/  @P0 FFMA.FTZ R0, R3, 0.93318945169448852539, -R0 ;  /* 0x3f6ee58103000823 */ /* 0x000fc80000010800 */
[----:B------:R-:W-:-:S07]  /*8de0*/  @!P0 FFMA.FTZ R0, R3, 0.93318945169448852539, R0 ;  /* 0x3f6ee58103008823 */ /* 0x000fce0000010000 */
.L_x_1979:
[----:B------:R-:W-:Y:S05]  /*8df0*/  BSYNC B0 ;  /* 0x0000000000007941 */ /* 0x000fea0003800000 */
.L_x_1977:
        /* <DEDUP_REMOVED lines=12> */
.L_x_1972:
        /* <DEDUP_REMOVED lines=17> */
.L_x_1983:
[----:B------:R-:W-:Y:S05]  /*8fd0*/  BSYNC B3 ;  /* 0x0000000000037941 */ /* 0x000fea0003800000 */
.L_x_1982:
        /* <DEDUP_REMOVED lines=18> */
.L_x_1985:
[----:B------:R-:W-:Y:S02]  /*9100*/  ISETP.GE.AND P0, PT, R10, RZ, PT ;  /* 0x000000ff0a00720c */ /* 0x000fe40003f06270 */
[----:B------:R-:W-:-:S11]  /*9110*/  MOV R3, 0x3fd774eb ;  /* 0x3fd774eb00037802 */ /* 0x000fd60000000f00 */
[----:B------:R-:W-:-:S04]  /*9120*/  @P0 FFMA.FTZ R0, R3, 0.93318945169448852539, -R0 ;  /* 0x3f6ee58103000823 */ /* 0x000fc80000010800 */
[----:B------:R-:W-:-:S07]  /*9130*/  @!P0 FFMA.FTZ R0, R3, 0.93318945169448852539, R0 ;  /* 0x3f6ee58103008823 */ /* 0x000fce0000010000 */
.L_x_1986:
[----:B------:R-:W-:Y:S05]  /*9140*/  BSYNC B0 ;  /* 0x0000000000007941 */ /* 0x000fea0003800000 */
.L_x_1984:
        /* <DEDUP_REMOVED lines=13> */
.L_x_1981:
        /* <DEDUP_REMOVED lines=25> */
.L_x_1988:
        /* <DEDUP_REMOVED lines=40> */
.L_x_1987:
        /* <DEDUP_REMOVED lines=48> */
.L_x_1990:
[----:B------:R-:W-:Y:S05]  /*9930*/  BSYNC B0 ;  /* 0x0000000000007941 */ /* 0x000fea0003800000 */
.L_x_1989:
[----:B------:R-:W-:Y:S01]  /*9940*/  BSSY B3, `(.L_x_1991) ;  /* 0x0000007000037945 */ /* 0x000fe20003800000 */
[----:B------:R-:W-:-:S03]  /*9950*/  FFMA R0, R2, R4, R5 ;  /* 0x0000000402007223 */ /* 0x000fc60000000005 */
[----:B------:R-:W-:Y:S05]  /*9960*/  @!P0 BRA `(.L_x_1992) ;  /* 0x0000000000108947 */ /* 0x000fea0003800000 */
[----:B------:R-:W-:Y:S02]  /*9970*/  MOV R17, R29 ;  /* 0x0000001d00117202 */ /* 0x000fe40000000f00 */
[----:B------:R-:W-:Y:S02]  /*9980*/  MOV R0, R30 ;  /* 0x0000001e00007202 */ /* 0x000fe40000000f00 */
[----:B------:R-:W-:-:S07]  /*9990*/  MOV R2, 0x99b0 ;  /* 0x000099b000027802 */ /* 0x000fce0000000f00 */
[----:B0123--:R-:W-:Y:S05]  /*99a0*/  CALL.REL.NOINC `($__internal_2_$__cuda_sm3x_div_rn_ftz_f32_slowpath) ;  /* 0x000000cc00487944 */ /* 0x00ffea0003c00000 */
.L_x_1992:
[----:B------:R-:W-:Y:S05]  /*99b0*/  BSYNC B3 ;  /* 0x0000000000037941 */ /* 0x000fea0003800000 */
.L_x_1991:
        /* <DEDUP_REMOVED lines=18> */
.L_x_1994:
[----:B------:R-:W-:Y:S02]  /*9ae0*/  ISETP.GE.AND P0, PT, R10, RZ, PT ;  /* 0x000000ff0a00720c */ /* 0x000fe40003f06270 */
[----:B------:R-:W-:-:S11]  /*9af0*/  MOV R3, 0x3fd774eb ;  /* 0x3fd774eb00037802 */ /* 0x000fd60000000f00 */
[----:B------:R-:W-:-:S04]  /*9b00*/  @P0 FFMA.FTZ R0, R3, 0.93318945169448852539, -R0 ;  /* 0x3f6ee58103000823 */ /* 0x000fc80000010800 */
[----:B------:R-:W-:-:S07]  /*9b10*/  @!P0 FFMA.FTZ R0, R3, 0.93318945169448852539, R0 ;  /* 0x3f6ee58103008823 */ /* 0x000fce0000010000 */
.L_x_1995:
[----:B------:R-:W-:Y:S05]  /*9b20*/  BSYNC B0 ;  /* 0x0000000000007941 */ /* 0x000fea0003800000 */
.L_x_1993:
        /* <DEDUP_REMOVED lines=12> */
.L_x_1971:
        /* <DEDUP_REMOVED lines=13> */
.L_x_1997:
[----:B------:R-:W-:Y:S05]  /*9cc0*/  BSYNC B3 ;  /* 0x0000000000037941 */ /* 0x000fea0003800000 */
.L_x_1996:
        /* <DEDUP_REMOVED lines=18> */
.L_x_1999:
[----:B------:R-:W-:Y:S02]  /*9df0*/  ISETP.GE.AND P0, PT, R10, RZ, PT ;  /* 0x000000ff0a00720c */ /* 0x000fe40003f06270 */
[----:B------:R-:W-:-:S11]  /*9e00*/  MOV R3, 0x3fd774eb ;  /* 0x3fd774eb00037802 */ /* 0x000fd60000000f00 */
[----:B------:R-:W-:-:S04]  /*9e10*/  @P0 FFMA.FTZ R0, R3, 0.93318945169448852539, -R0 ;  /* 0x3f6ee58103000823 */ /* 0x000fc80000010800 */
[----:B------:R-:W-:-:S07]  /*9e20*/  @!P0 FFMA.FTZ R0, R3, 0.93318945169448852539, R0 ;  /* 0x3f6ee58103008823 */ /* 0x000fce0000010000 */
.L_x_2000:
[----:B------:R-:W-:Y:S05]  /*9e30*/  BSYNC B0 ;  /* 0x0000000000007941 */ /* 0x000fea0003800000 */
.L_x_1998:
        /* <DEDUP_REMOVED lines=27> */
.L_x_1970:
        /* <DEDUP_REMOVED lines=39> */
.L_x_2003:
[----:B------:R-:W-:Y:S05]  /*a260*/  BSYNC B0 ;  /* 0x0000000000007941 */ /* 0x000fea0003800000 */
.L_x_2002:
[----:B------:R-:W-:Y:S01]  /*a270*/  BSSY B3, `(.L_x_2004) ;  /* 0x0000007000037945 */ /* 0x000fe20003800000 */
[----:B------:R-:W-:-:S03]  /*a280*/  FFMA R0, R0, R6, R5 ;  /* 0x0000000600007223 */ /* 0x000fc60000000005 */
[----:B------:R-:W-:Y:S05]  /*a290*/  @!P0 BRA `(.L_x_2005) ;  /* 0x0000000000108947 */ /* 0x000fea0003800000 */
[----:B------:R-:W-:Y:S01]  /*a2a0*/  HFMA2.MMA R0, -RZ, RZ, 1.875, 0 ;  /* 0x3f800000ff007435 */ /* 0x000fe200000001ff */
[----:B------:R-:W-:Y:S02]  /*a2b0*/  MOV R17, R29 ;  /* 0x0000001d00117202 */ /* 0x000fe40000000f00 */
[----:B------:R-:W-:-:S08]  /*a2c0*/  MOV R2, 0xa2e0 ;  /* 0x0000a2e000027802 */ /* 0x000fd00000000f00 */
[----:B-123--:R-:W-:Y:S05]  /*a2d0*/  CALL.REL.NOINC `($__internal_2_$__cuda_sm3x_div_rn_ftz_f32_slowpath) ;  /* 0x000000c000fc7944 */ /* 0x00efea0003c00000 */
.L_x_2005:
[----:B------:R-:W-:Y:S05]  /*a2e0*/  BSYNC B3 ;  /* 0x0000000000037941 */ /* 0x000fea0003800000 */
.L_x_2004:
        /* <DEDUP_REMOVED lines=18> */
.L_x_2007:
[----:B------:R-:W-:Y:S02]  /*a410*/  ISETP.GE.AND P0, PT, R10, RZ, PT ;  /* 0x000000ff0a00720c */ /* 0x000fe40003f06270 */
[----:B------:R-:W-:-:S11]  /*a420*/  MOV R3, 0x3fd774eb ;  /* 0x3fd774eb00037802 */ /* 0x000fd60000000f00 */
[----:B------:R-:W-:-:S04]  /*a430*/  @P0 FFMA.FTZ R0, R3, 0.93318945169448852539, -R0 ;  /* 0x3f6ee58103000823 */ /* 0x000fc80000010800 */
[----:B------:R-:W-:-:S07]  /*a440*/  @!P0 FFMA.FTZ R0, R3, 0.93318945169448852539, R0 ;  /* 0x3f6ee58103008823 */ /* 0x000fce0000010000 */
.L_x_2008:
[----:B------:R-:W-:Y:S05]  /*a450*/  BSYNC B0 ;  /* 0x0000000000007941 */ /* 0x000fea0003800000 */
.L_x_2006:
        /* <DEDUP_REMOVED lines=10> */
.L_x_2001:
        /* <DEDUP_REMOVED lines=13> */
.L_x_2010:
[----:B------:R-:W-:Y:S05]  /*a5d0*/  BSYNC B3 ;  /* 0x0000000000037941 */ /* 0x000fea0003800000 */
.L_x_2009:
        /* <DEDUP_REMOVED lines=18> */
.L_x_2012:
[----:B------:R-:W-:Y:S02]  /*a700*/  ISETP.GE.AND P0, PT, R10, RZ, PT ;  /* 0x000000ff0a00720c */ /* 0x000fe40003f06270 */
[----:B------:R-:W-:-:S11]  /*a710*/  MOV R3, 0x3fd774eb ;  /* 0x3fd774eb00037802 */ /* 0x000fd60000000f00 */
[----:B------:R-:W-:-:S04]  /*a720*/  @P0 FFMA.FTZ R0, R3, 0.93318945169448852539, -R0 ;  /* 0x3f6ee58103000823 */ /* 0x000fc80000010800 */
[----:B------:R-:W-:-:S07]  /*a730*/  @!P0 FFMA.FTZ R0, R3, 0.93318945169448852539, R0 ;  /* 0x3f6ee58103008823 */ /* 0x000fce0000010000 */
.L_x_2013:
[----:B------:R-:W-:Y:S05]  /*a740*/  BSYNC B0 ;  /* 0x0000000000007941 */ /* 0x000fea0003800000 */
.L_x_2011:
        /* <DEDUP_REMOVED lines=11> */
.L_x_1969:
        /* <DEDUP_REMOVED lines=34> */
.L_x_2015:
[----:B------:R-:W-:Y:S05]  /*aa20*/  BSYNC B3 ;  /* 0x0000000000037941 */ /* 0x000fea0003800000 */
.L_x_2014:
        /* <DEDUP_REMOVED lines=18> */
.L_x_2017:
[----:B------:R-:W-:Y:S02]  /*ab50*/  ISETP.GE.AND P0, PT, R10, RZ, PT ;  /* 0x000000ff0a00720c */ /* 0x000fe40003f06270 */
[----:B------:R-:W-:-:S11]  /*ab60*/  MOV R3, 0x3fd774eb ;  /* 0x3fd774eb00037802 */ /* 0x000fd60000000f00 */
[----:B------:R-:W-:-:S04]  /*ab70*/  @P0 FFMA.FTZ R0, R3, 0.93318945169448852539, -R0 ;  /* 0x3f6ee58103000823 */ /* 0x000fc80000010800 */
[----:B------:R-:W-:-:S07]  /*ab80*/  @!P0 FFMA.FTZ R0, R3, 0.93318945169448852539, R0 ;  /* 0x3f6ee58103008823 */ /* 0x000fce0000010000 */
.L_x_2018:
[----:B------:R-:W-:Y:S05]  /*ab90*/  BSYNC B0 ;  /* 0x0000000000007941 */ /* 0x000fea0003800000 */
.L_x_2016:
        /* <DEDUP_REMOVED lines=11> */
.L_x_1968:
        /* <DEDUP_REMOVED lines=26> */
.L_x_2020:
[----:B------:R-:W-:Y:S05]  /*adf0*/  BSYNC B3 ;  /* 0x0000000000037941 */ /* 0x000fea0003800000 */
.L_x_2019:
        /* <DEDUP_REMOVED lines=18> */
.L_x_2022:
[----:B------:R-:W-:Y:S02]  /*af20*/  ISETP.GE.AND P0, PT, R10, RZ, PT ;  /* 0x000000ff0a00720c */ /* 0x000fe40003f06270 */
[----:B------:R-:W-:-:S11]  /*af30*/  MOV R3, 0x3fd774eb ;  /* 0x3fd774eb00037802 */ /* 0x000fd60000000f00 */
[----:B------:R-:W-:-:S04]  /*af40*/  @P0 FFMA.FTZ R0, R3, 0.93318945169448852539, -R0 ;  /* 0x3f6ee58103000823 */ /* 0x000fc80000010800 */
[----:B------:R-:W-:-:S07]  /*af50*/  @!P0 FFMA.FTZ R0, R3, 0.93318945169448852539, R0 ;  /* 0x3f6ee58103008823 */ /* 0x000fce0000010000 */
.L_x_2023:
[----:B------:R-:W-:Y:S05]  /*af60*/  BSYNC B0 ;  /* 0x0000000000007941 */ /* 0x000fea0003800000 */
.L_x_2021:
        /* <DEDUP_REMOVED lines=12> */
.L_x_1980:
[----:B------:R-:W-:Y:S05]  /*b030*/  BSYNC B2 ;  /* 0x0000000000027941 */ /* 0x000fea0003800000 */
.L_x_1967:
        /* <DEDUP_REMOVED lines=15> */
[----:B----4-:R-:W-:-:S04]  /*b130*/  @P0 FMUL.RZ R4, R6, 0.15915493667125701904 ;  /* 0x3e22f98306040820 */ /* 0x010fc8000040c000 */
        /* <DEDUP_REMOVED lines=27> */
.L_x_2027:
        /* <DEDUP_REMOVED lines=10> */
.L_x_2026:
[----:B------:R-:W-:-:S04]  /*b390*/  FMUL.RZ R6, R6, 0.15915493667125701904 ;  /* 0x3e22f98306067820 */ /* 0x000fc8000040c000 */
[----:B------:R0:W0:Y:S08]  /*b3a0*/  MUFU.SIN R3, R6 ;  /* 0x0000000600037308 */ /* 0x0000300000000400 */
[----:B------:R0:W0:Y:S01]  /*b3b0*/  MUFU.COS R2, R6 ;  /* 0x0000000600027308 */ /* 0x0000220000000000 */
[----:B------:R-:W-:Y:S05]  /*b3c0*/  BRA `(.L_x_2028) ;  /* 0x00000000000c7947 */ /* 0x000fea0003800000 */
.L_x_2025:
[----:B------:R-:W-:Y:S01]  /*b3d0*/  FMUL.FTZ R2, R28, 1.4426950216293334961 ;  /* 0x3fb8aa3b1c027820 */ /* 0x000fe20000410000 */
[----:B------:R-:W-:-:S05]  /*b3e0*/  MOV R3, R6 ;  /* 0x0000000600037202 */ /* 0x000fca0000000f00 */
[----:B------:R-:W0:Y:S02]  /*b3f0*/  MUFU.EX2 R2, R2 ;  /* 0x0000000200027308 */ /* 0x000e240000000800 */
.L_x_2028:
[----:B------:R-:W-:Y:S05]  /*b400*/  BSYNC B0 ;  /* 0x0000000000007941 */ /* 0x000fea0003800000 */
.L_x_2024:
[----:B------:R-:W-:Y:S02]  /*b410*/  ISETP.NE.AND P6, PT, R26, RZ, PT ;  /* 0x000000ff1a00720c */ /* 0x000fe40003fc5270 */
[----:B------:R-:W-:-:S04]  /*b420*/  @P3 IADD3 R0, P0, R25, UR4, RZ ;  /* 0x0000000419003c10 */ /* 0x000fc8000ff1e0ff */
[----:B------:R-:W-:Y:S01]  /*b430*/  @P3 IADD3.X R5, RZ, UR5, RZ, P0, !PT ;  /* 0x00000005ff053c10 */ /* 0x000fe200087fe4ff */
[----:B------:R-:W-:Y:S01]  /*b440*/  UIMAD.WIDE.U32 UR4, UR11, 0x4, UR4 ;  /* 0x000000040b0478a5 */ /* 0x000fe2000f8e0004 */
[----:B----4-:R-:W-:Y:S02]  /*b450*/  @P3 LEA R4, P2, R0, UR8, 0x3 ;  /* 0x0000000800043c11 */ /* 0x010fe4000f8418ff */
[----:B------:R-:W-:Y:S01]  /*b460*/  @P5 LEA R10, P0, R20, UR8, 0x3 ;  /* 0x00000008140a5c11 */ /* 0x000fe2000f8018ff */
[----:B------:R-:W-:Y:S01]  /*b470*/  UISETP.LT.U32.AND UP1, UPT, UR4, UR14, UPT ;  /* 0x0000000e0400728c */ /* 0x000fe2000bf21070 */
[----:B------:R-:W-:Y:S01]  /*b480*/  @P3 LEA.HI.X R5, R0, UR9, R5, 0x3, P2 ;  /* 0x0000000900053c11 */ /* 0x000fe200090f1c05 */
[----:B------:R-:W-:Y:S01]  /*b490*/  UISETP.GE.U32.AND UP0, UPT, UR4, 0x10000, UPT ;  /* 0x000100000400788c */ /* 0x000fe2000bf06070 */
[C---:B0-----:R-:W-:Y:S02]  /*b4a0*/  @P6 LEA R6, P1, R24.reuse, UR8, 0x3 ;  /* 0x0000000818066c11 */ /* 0x041fe4000f8218ff */
[----:B------:R-:W-:Y:S01]  /*b4b0*/  @P4 LEA R16, P2, R19, UR8, 0x3 ;  /* 0x0000000813104c11 */ /* 0x000fe2000f8418ff */
[----:B--23--:R2:W-:Y:S01]  /*b4c0*/  @P3 STG.E.64 desc[UR12][R4.64], R12 ;  /* 0x0000000c04003986 */ /* 0x00c5e2000c101b0c */
[----:B------:R-:W-:Y:S01]  /*b4d0*/  @P6 LEA.HI.X R7, R24, UR9, R23, 0x3, P1 ;  /* 0x0000000918076c11 */ /* 0x000fe200088f1c17 */
[----:B------:R-:W-:Y:S01]  /*b4e0*/  UISETP.GE.U32.AND.EX UP0, UPT, UR5, URZ, UPT, UP0 ;  /* 0x0000003f0500728c */ /* 0x000fe2000bf06100 */
[----:B------:R-:W-:-:S02]  /*b4f0*/  @P5 LEA.HI.X R11, R20, UR9, R21, 0x3, P0 ;  /* 0x00000009140b5c11 */ /* 0x000fc400080f1c15 */
[----:B------:R-:W-:Y:S01]  /*b500*/  @P4 LEA.HI.X R17, R19, UR9, R22, 0x3, P2 ;  /* 0x0000000913114c11 */ /* 0x000fe200090f1c16 */
[----:B-1----:R2:W-:Y:S01]  /*b510*/  @P6 STG.E.64 desc[UR12][R6.64], R14 ;  /* 0x0000000e06006986 */ /* 0x0025e2000c101b0c */
[----:B------:R-:W-:Y:S02]  /*b520*/  MOV R19, UR5 ;  /* 0x0000000500137c02 */ /* 0x000fe40008000f00 */
[----:B------:R-:W-:Y:S01]  /*b530*/  PLOP3.LUT P0, PT, PT, PT, UP1, 0x80, 0x0 ;  /* 0x000000000000781c */ /* 0x000fe20003f0f018 */
[----:B------:R2:W-:Y:S01]  /*b540*/  @P5 STG.E.64 desc[UR12][R10.64], R8 ;  /* 0x000000080a005986 */ /* 0x0005e2000c101b0c */
[----:B------:R-:W-:Y:S02]  /*b550*/  PLOP3.LUT P1, PT, PT, PT, UP0, 0x80, 0x0 ;  /* 0x000000000000781c */ /* 0x000fe40003f2f008 */
[----:B------:R-:W-:Y:S01]  /*b560*/  ISETP.LT.AND.EX P0, PT, R19, UR10, PT, P0 ;  /* 0x0000000a13007c0c */ /* 0x000fe2000bf01300 */
[----:B------:R2:W-:Y:S01]  /*b570*/  @P4 STG.E.64 desc[UR12][R16.64], R2 ;  /* 0x0000000210004986 */ /* 0x0005e2000c101b0c */
[----:B------:R-:W-:-:S11]  /*b580*/  MOV R18, UR4 ;  /* 0x0000000400127c02 */ /* 0x000fd60008000f00 */
[----:B------:R-:W-:Y:S05]  /*b590*/  @!P1 BRA P0, `(.L_x_2029) ;  /* 0xffffff4c000c9947 */ /* 0x000fea000003ffff */
[----:B------:R-:W-:Y:S05]  /*b5a0*/  EXIT ;  /* 0x000000000000794d */ /* 0x000fea0003800000 */
.L_x_1780:
[----:B------:R-:W0:Y:S02]  /*b5b0*/  S2R R20, SR_TID.X ;  /* 0x0000000000147919 */ /* 0x000e240000002100 */
[----:B0-----:R-:W-:-:S03]  /*b5c0*/  IMAD.WIDE.U32 R2, R20, 0x4, RZ ;  /* 0x0000000414027825 */ /* 0x001fc600078e00ff */
[----:B------:R-:W-:-:S04]  /*b5d0*/  ISETP.GE.U32.AND P0, PT, R2, UR14, PT ;  /* 0x0000000e02007c0c */ /* 0x000fc8000bf06070 */
[----:B------:R-:W-:-:S04]  /*b5e0*/  ISETP.GE.AND.EX P0, PT, R3, UR10, PT, P0 ;  /* 0x0000000a03007c0c */ /* 0x000fc8000bf06300 */
[----:B------:R-:W-:-:S13]  /*b5f0*/  ISETP.GT.U32.OR P0, PT, R20, 0x3fff, P0 ;  /* 0x00003fff1400780c */ /* 0x000fda0000704470 */
[----:B------:R-:W-:Y:S05]  /*b600*/  @P0 EXIT ;  /* 0x000000000000094d */ /* 0x000fea0003800000 */
[----:B------:R-:W-:Y:S01]  /*b610*/  HFMA2.MMA R19, -RZ, RZ, 0, 0 ;  /* 0x00000000ff137435 */ /* 0x000fe200000001ff */
[----:B------:R-:W-:-:S10]  /*b620*/  ULDC UR4, c[0x0][0x0] ;  /* 0x0000000000047ab9 */ /* 0x000fd40000000800 */
.L_x_2278:
[----:B------:R-:W-:-:S04]  /*b630*/  LEA R2, P0, R20, UR6, 0x5 ;  /* 0x0000000614027c11 */ /* 0x000fc8000f8028ff */
[----:B------:R-:W-:-:S05]  /*b640*/  LEA.HI.X R3, R20, UR7, R19, 0x5, P0 ;  /* 0x0000000714037c11 */ /* 0x000fca00080f2c13 */
[----:B------:R-:W2:Y:S04]  /*b650*/  LDG.E.128 R12, desc[UR12][R2.64] ;  /* 0x0000000c020c7981 */ /* 0x000ea8000c1e1d00 */
[----:B------:R0:W5:Y:S01]  /*b660*/  LDG.E.128 R8, desc[UR12][R2.64+0x10] ;  /* 0x0000100c02087981 */ /* 0x000162000c1e1d00 */
[----:B------:R-:W-:Y:S01]  /*b670*/  BSSY B2, `(.L_x_2030) ;  /* 0x0000280000027945 */ /* 0x000fe20003800000 */
        /* <DEDUP_REMOVED lines=12> */
[C---:B------:R-:W-:Y:S02]  /*b740*/  FSETP.GEU.FTZ.AND P4, PT, R23.reuse, 9.9999999747524270788e-07, PT ;  /* 0x358637bd1700780b */ /* 0x040fe40003f9e000 */
        /* <DEDUP_REMOVED lines=9> */
[----:B------:R-:W-:Y:S01]  /*b7e0*/  MOV R5, 0x3f800000 ;  /* 0x3f80000000057802 */ /* 0x000fe20000000f00 */
[----:B------:R-:W-:Y:S01]  /*b7f0*/  HFMA2.MMA R7, -RZ, RZ, 1.3056640625, -1.8671875 ;  /* 0x3d39bf78ff077435 */ /* 0x000fe200000001ff */
        /* <DEDUP_REMOVED lines=31> */
[C---:B------:R-:W-:Y:S02]  /*b9f0*/  ISETP.GE.AND P1, PT, R0.reuse, -0x407fffff, PT ;  /* 0xbf8000010000780c */ /* 0x040fe40003f26270 */
[----:B------:R-:W-:-:S11]  /*ba00*/  FSETP.NEU.FTZ.AND P3, PT, R0, RZ, PT ;  /* 0x000000ff0000720b */ /* 0x000fd60003f7d000 */
[----:B------:R-:W-:-:S05]  /*ba10*/  @P1 MOV R3, 0x7f800000 ;  /* 0x7f80000000031802 */ /* 0x000fca0000000f00 */
[----:B------:R-:W-:-:S05]  /*ba20*/  @P1 FFMA.FTZ R21, R0, R3, +INF ;  /* 0x7f80000000151423 */ /* 0x000fca0000010003 */
[----:B------:R-:W-:-:S07]  /*ba30*/  FSEL R21, R21, -RZ, P3 ;  /* 0x800000ff15157208 */ /* 0x000fce0001800000 */
.L_x_2037:
[----:B------:R-:W-:Y:S05]  /*ba40*/  BSYNC B0 ;  /* 0x0000000000007941 */ /* 0x000fea0003800000 */
.L_x_2036:
[----:B------:R-:W-:Y:S01]  /*ba50*/  BSSY B3, `(.L_x_2038) ;  /* 0x0000007000037945 */ /* 0x000fe20003800000 */
[----:B------:R-:W-:-:S03]  /*ba60*/  FFMA R0, R4, R6, R5 ;  /* 0x0000000604007223 */ /* 0x000fc60000000005 */
[----:B------:R-:W-:Y:S05]  /*ba70*/  @!P0 BRA `(.L_x_2039) ;  /* 0x0000000000108947 */ /* 0x000fea0003800000 */
[----:B------:R-:W-:Y:S02]  /*ba80*/  MOV R17, R23 ;  /* 0x0000001700117202 */ /* 0x000fe40000000f00 */
[----:B------:R-:W-:Y:S02]  /*ba90*/  MOV R0, R24 ;  /* 0x0000001800007202 */ /* 0x000fe40000000f00 */
[----:B------:R-:W-:-:S07]  /*baa0*/  MOV R2, 0xbac0 ;  /* 0x0000bac000027802 */ /* 0x000fce0000000f00 */
[----:B-----5:R-:W-:Y:S05]  /*bab0*/  CALL.REL.NOINC `($__internal_2_$__cuda_sm3x_div_rn_ftz_f32_slowpath) ;  /* 0x000000ac00047944 */ /* 0x020fea0003c00000 */
.L_x_2039:
[----:B------:R-:W-:Y:S05]  /*bac0*/  BSYNC B3 ;  /* 0x0000000000037941 */ /* 0x000fea0003800000 */
.L_x_2038:
        /* <DEDUP_REMOVED lines=18> */
.L_x_2041:
[----:B------:R-:W-:Y:S02]  /*bbf0*/  ISETP.GE.AND P0, PT, R12, RZ, PT ;  /* 0x000000ff0c00720c */ /* 0x000fe40003f06270 */
[----:B------:R-:W-:-:S11]  /*bc00*/  MOV R3, 0x3fd774eb ;  /* 0x3fd774eb00037802 */ /* 0x000fd60000000f00 */
[----:B------:R-:W-:-:S04]  /*bc10*/  @P0 FFMA.FTZ R0, R3, 0.93318945169448852539, -R0 ;  /* 0x3f6ee58103000823 */ /* 0x000fc80000010800 */
[----:B------:R-:W-:-:S07]  /*bc20*/  @!P0 FFMA.FTZ R0, R3, 0.93318945169448852539, R0 ;  /* 0x3f6ee58103008823 */ /* 0x000fce0000010000 */
.L_x_2042:
[----:B------:R-:W-:Y:S05]  /*bc30*/  BSYNC B0 ;  /* 0x0000000000007941 */ /* 0x000fea0003800000 */
.L_x_2040:
        /* <DEDUP_REMOVED lines=12> */
.L_x_2035:
        /* <DEDUP_REMOVED lines=17> */
.L_x_2046:
[----:B------:R-:W-:Y:S05]  /*be10*/  BSYNC B3 ;  /* 0x0000000000037941 */ /* 0x000fea0003800000 */
.L_x_2045:
        /* <DEDUP_REMOVED lines=18> */
.L_x_2048:
[----:B------:R-:W-:Y:S02]  /*bf40*/  ISETP.GE.AND P0, PT, R12, RZ, PT ;  /* 0x000000ff0c00720c */ /* 0x000fe40003f06270 */
[----:B------:R-:W-:-:S11]  /*bf50*/  MOV R3, 0x3fd774eb ;  /* 0x3fd774eb00037802 */ /* 0x000fd60000000f00 */
[----:B------:R-:W-:-:S04]  /*bf60*/  @P0 FFMA.FTZ R0, R3, 0.93318945169448852539, -R0 ;  /* 0x3f6ee58103000823 */ /* 0x000fc80000010800 */
[----:B------:R-:W-:-:S07]  /*bf70*/  @!P0 FFMA.FTZ R0, R3, 0.93318945169448852539, R0 ;  /* 0x3f6ee58103008823 */ /* 0x000fce0000010000 */
.L_x_2049:
[----:B------:R-:W-:Y:S05]  /*bf80*/  BSYNC B0 ;  /* 0x0000000000007941 */ /* 0x000fea0003800000 */
.L_x_2047:
        /* <DEDUP_REMOVED lines=13> */
.L_x_2044:
        /* <DEDUP_REMOVED lines=25> */
.L_x_2051:
        /* <DEDUP_REMOVED lines=39> */
[----:B------:R-:W-:Y:S05]  /*c460*/  BSYNC B0 ;  /* 0x0000000000007941 */ /* 0x000fea0003800000 */
.L_x_2050:
        /* <DEDUP_REMOVED lines=48> */
.L_x_2053:
[----:B------:R-:W-:Y:S05]  /*c770*/  BSYNC B0 ;  /* 0x0000000000007941 */ /* 0x000fea0003800000 */
.L_x_2052:
[----:B------:R-:W-:Y:S01]  /*c780*/  BSSY B3, `(.L_x_2054) ;  /* 0x0000007000037945 */ /* 0x000fe20003800000 */
[----:B------:R-:W-:-:S03]  /*c790*/  FFMA R0, R2, R4, R5 ;  /* 0x0000000402007223 */ /* 0x000fc60000000005 */
[----:B------:R-:W-:Y:S05]  /*c7a0*/  @!P3 BRA `(.L_x_2055) ;  /* 0x000000000010b947 */ /* 0x000fea0003800000 */
[----:B------:R-:W-:Y:S02]  /*c7b0*/  MOV R17, R23 ;  /* 0x0000001700117202 */ /* 0x000fe40000000f00 */
[----:B------:R-:W-:Y:S02]  /*c7c0*/  MOV R0, R24 ;  /* 0x0000001800007202 */ /* 0x000fe40000000f00 */
[----:B------:R-:W-:-:S07]  /*c7d0*/  MOV R2, 0xc7f0 ;  /* 0x0000c7f000027802 */ /* 0x000fce0000000f00 */
[----:B-----5:R-:W-:Y:S05]  /*c7e0*/  CALL.REL.NOINC `($__internal_2_$__cuda_sm3x_div_rn_ftz_f32_slowpath) ;  /* 0x0000009c00b87944 */ /* 0x020fea0003c00000 */
.L_x_2055:
[----:B------:R-:W-:Y:S05]  /*c7f0*/  BSYNC B3 ;  /* 0x0000000000037941 */ /* 0x000fea0003800000 */
.L_x_2054:
        /* <DEDUP_REMOVED lines=18> */
.L_x_2057:
[----:B------:R-:W-:Y:S02]  /*c920*/  ISETP.GE.AND P0, PT, R12, RZ, PT ;  /* 0x000000ff0c00720c */ /* 0x000fe40003f06270 */
[----:B------:R-:W-:-:S11]  /*c930*/  MOV R3, 0x3fd774eb ;  /* 0x3fd774eb00037802 */ /* 0x000fd60000000f00 */
[----:B------:R-:W-:-:S04]  /*c940*/  @P0 FFMA.FTZ R0, R3, 0.93318945169448852539, -R0 ;  /* 0x3f6ee58103000823 */ /* 0x000fc80000010800 */
[----:B------:R-:W-:-:S07]  /*c950*/  @!P0 FFMA.FTZ R0, R3, 0.93318945169448852539, R0 ;  /* 0x3f6ee58103008823 */ /* 0x000fce0000010000 */
.L_x_2058:
[----:B------:R-:W-:Y:S05]  /*c960*/  BSYNC B0 ;  /* 0x0000000000007941 */ /* 0x000fea0003800000 */
.L_x_2056:
        /* <DEDUP_REMOVED lines=12> */
.L_x_2034:
        /* <DEDUP_REMOVED lines=13> */
.L_x_2060:
[----:B------:R-:W-:Y:S05]  /*cb00*/  BSYNC B3 ;  /* 0x0000000000037941 */ /* 0x000fea0003800000 */
.L_x_2059:
        /* <DEDUP_REMOVED lines=18> */
.L_x_2062:
[----:B------:R-:W-:Y:S02]  /*cc30*/  ISETP.GE.AND P0, PT, R12, RZ, PT ;  /* 0x000000ff0c00720c */ /* 0x000fe40003f06270 */
[----:B------:R-:W-:-:S11]  /*cc40*/  MOV R3, 0x3fd774eb ;  /* 0x3fd774eb00037802 */ /* 0x000fd60000000f00 */
[----:B------:R-:W-:-:S04]  /*cc50*/  @P0 FFMA.FTZ R0, R3, 0.93318945169448852539, -R0 ;  /* 0x3f6ee58103000823 */ /* 0x000fc80000010800 */
[----:B------:R-:W-:-:S07]  /*cc60*/  @!P0 FFMA.FTZ R0, R3, 0.93318945169448852539, R0 ;  /* 0x3f6ee58103008823 */ /* 0x000fce0000010000 */
.L_x_2063:
[----:B------:R-:W-:Y:S05]  /*cc70*/  BSYNC B0 ;  /* 0x0000000000007941 */ /* 0x000fea0003800000 */
.L_x_2061:
[CC--:B------:R-:W-:Y:S02]  /*cc80*/  VIMNMX R2, R22.reuse, R21.reuse, !PT ;  /* 0x0000001516027248 */ /* 0x0c0fe40007fe0100 */
[----:B------:R-:W-:Y:S02]  /*cc90*/  VIMNMX R21, R22, R21, PT ;  /* 0x0000001516157248 */ /* 0x000fe40003fe0100 */
[----:B------:R-:W-:Y:S02]  /*cca0*/  LOP3.LUT R3, R2, 0xfe000000, RZ, 0xc0, !PT ;  /* 0xfe00000002037812 */ /* 0x000fe400078ec0ff */
[----:B------:R-:W-:Y:S02]  /*ccb0*/  FSETP.NEU.FTZ.AND P0, PT, R21, RZ, PT ;  /* 0x000000ff1500720b */ /* 0x000fe40003f1d000 */
[C---:B------:R-:W-:Y:S02]  /*ccc0*/  IADD3 R4, -R3.reuse, 0x7e800000, RZ ;  /* 0x7e80000003047810 */ /* 0x040fe40007ffe1ff */
[----:B------:R-:W-:-:S02]  /*ccd0*/  LOP3.LUT R3, R3, 0x800000, RZ, 0xfc, !PT ;  /* 0x0080000003037812 */ /* 0x000fc400078efcff */
[----:B------:R-:W-:Y:S01]  /*cce0*/  FSETP.NEU.FTZ.AND P1, PT, |R12|, |R13|, PT ;  /* 0x4000000d0c00720b */ /* 0x000fe20003f3d200 */
[-C--:B------:R-:W-:Y:S01]  /*ccf0*/  FMUL.FTZ R5, R21, R4.reuse ;  /* 0x0000000415057220 */ /* 0x080fe20000410000 */
[----:B------:R-:W-:Y:S01]  /*cd00*/  FMUL.FTZ R4, R2, R4 ;  /* 0x0000000402047220 */ /* 0x000fe20000410000 */
[----:B------:R-:W-:Y:S02]  /*cd10*/  FSETP.NEU.FTZ.AND P2, PT, R24, RZ, PT ;  /* 0x000000ff1800720b */ /* 0x000fe40003f5d000 */
[----:B------:R-:W-:-:S04]  /*cd20*/  FMUL.FTZ R5, R5, R5 ;  /* 0x0000000505057220 */ /* 0x000fc80000410000 */
[----:B------:R-:W-:-:S04]  /*cd30*/  FFMA.FTZ R5, R4, R4, R5 ;  /* 0x0000000404057223 */ /* 0x000fc80000010005 */
[----:B------:R-:W0:Y:S02]  /*cd40*/  MUFU.SQRT R4, R5 ;  /* 0x0000000500047308 */ /* 0x000e240000002000 */
[----:B0-----:R-:W-:Y:S01]  /*cd50*/  @P0 FMUL.FTZ R2, R3, R4 ;  /* 0x0000000403020220 */ /* 0x001fe20000410000 */
[----:B------:R-:W-:Y:S01]  /*cd60*/  FSETP.NEU.FTZ.AND P0, PT, R21, +INF , PT ;  /* 0x7f8000001500780b */ /* 0x000fe20003f1d000 */
        /* <DEDUP_REMOVED lines=12> */
.L_x_2033:
[----:B------:R-:W-:-:S13]  /*ce30*/  FSETP.GEU.FTZ.AND P0, PT, R23, 9.999999682655225389e-20, PT ;  /* 0x1fec1e4a1700780b */ /* 0x000fda0003f1e000 */
[----:B------:R-:W-:Y:S05]  /*ce40*/  @!P0 BRA `(.L_x_2064) ;  /* 0x00000004003c8947 */ /* 0x000fea0003800000 */
[----:B------:R-:W-:Y:S01]  /*ce50*/  FMUL.FTZ R2, R23, R23 ;  /* 0x0000001717027220 */ /* 0x000fe20000410000 */
[----:B------:R-:W-:Y:S01]  /*ce60*/  MOV R5, 0x3e800000 ;  /* 0x3e80000000057802 */ /* 0x000fe20000000f00 */
[----:B------:R0:W1:Y:S01]  /*ce70*/  FCHK P0, R23, 1 ;  /* 0x3f80000017007902 */ /* 0x0000620000000000 */
[----:B------:R-:W-:Y:S01]  /*ce80*/  MOV R6, 0x3f800000 ;  /* 0x3f80000000067802 */ /* 0x000fe20000000f00 */
[C---:B------:R-:W-:Y:S01]  /*ce90*/  FADD.FTZ.RZ R0, R2.reuse, 1 ;  /* 0x3f80000002007421 */ /* 0x040fe2000001c000 */
[----:B------:R-:W-:Y:S01]  /*cea0*/  ISETP.GE.U32.AND P1, PT, R2, 0x7f800000, PT ;  /* 0x7f8000000200780c */ /* 0x000fe20003f26070 */
[----:B------:R-:W-:Y:S02]  /*ceb0*/  BSSY B0, `(.L_x_2065) ;  /* 0x000001f000007945 */ /* 0x000fe40003800000 */
[----:B------:R-:W-:Y:S01]  /*cec0*/  FFMA R7, R6, -1, R6 ;  /* 0xbf80000006077823 */ /* 0x000fe20000000006 */
[----:B------:R-:W-:-:S04]  /*ced0*/  IADD3 R0, R0, -0x3f400000, RZ ;  /* 0xc0c0000000007810 */ /* 0x000fc80007ffe0ff */
[----:B------:R-:W-:-:S04]  /*cee0*/  LOP3.LUT R3, R0, 0xff800000, RZ, 0xc0, !PT ;  /* 0xff80000000037812 */ /* 0x000fc800078ec0ff */
[----:B------:R-:W-:Y:S02]  /*cef0*/  IADD3 R4, -R3, 0x40800000, RZ ;  /* 0x4080000003047810 */ /* 0x000fe40007ffe1ff */
        /* <DEDUP_REMOVED lines=20> */
[----:B01----:R-:W-:Y:S06]  /*d040*/  @!P1 BRA `(.L_x_2066) ;  /* 0x0000000000149947 */ /* 0x003fec0003800000 */
[C---:B------:R-:W-:Y:S02]  /*d050*/  ISETP.GE.AND P1, PT, R2.reuse, -0x407fffff, PT ;  /* 0xbf8000010200780c */ /* 0x040fe40003f26270 */
[----:B------:R-:W-:-:S11]  /*d060*/  FSETP.NEU.FTZ.AND P3, PT, R2, RZ, PT ;  /* 0x000000ff0200720b */ /* 0x000fd60003f7d000 */
[----:B------:R-:W-:-:S05]  /*d070*/  @P1 MOV R3, 0x7f800000 ;  /* 0x7f80000000031802 */ /* 0x000fca0000000f00 */
[----:B------:R-:W-:-:S05]  /*d080*/  @P1 FFMA.FTZ R22, R2, R3, +INF ;  /* 0x7f80000002161423 */ /* 0x000fca0000010003 */
[----:B------:R-:W-:-:S07]  /*d090*/  FSEL R22, R22, -RZ, P3 ;  /* 0x800000ff16167208 */ /* 0x000fce0001800000 */
.L_x_2066:
[----:B------:R-:W-:Y:S05]  /*d0a0*/  BSYNC B0 ;  /* 0x0000000000007941 */ /* 0x000fea0003800000 */
.L_x_2065:
[----:B------:R-:W-:Y:S01]  /*d0b0*/  BSSY B3, `(.L_x_2067) ;  /* 0x0000007000037945 */ /* 0x000fe20003800000 */
[----:B------:R-:W-:-:S03]  /*d0c0*/  FFMA R0, R0, R6, R5 ;  /* 0x0000000600007223 */ /* 0x000fc60000000005 */
[----:B------:R-:W-:Y:S05]  /*d0d0*/  @!P0 BRA `(.L_x_2068) ;  /* 0x0000000000108947 */ /* 0x000fea0003800000 */
[----:B------:R-:W-:Y:S01]  /*d0e0*/  HFMA2.MMA R0, -RZ, RZ, 1.875, 0 ;  /* 0x3f800000ff007435 */ /* 0x000fe200000001ff */
[----:B------:R-:W-:Y:S02]  /*d0f0*/  MOV R17, R23 ;  /* 0x0000001700117202 */ /* 0x000fe40000000f00 */
[----:B------:R-:W-:-:S08]  /*d100*/  MOV R2, 0xd120 ;  /* 0x0000d12000027802 */ /* 0x000fd00000000f00 */
[----:B-----5:R-:W-:Y:S05]  /*d110*/  CALL.REL.NOINC `($__internal_2_$__cuda_sm3x_div_rn_ftz_f32_slowpath) ;  /* 0x00000094006c7944 */ /* 0x020fea0003c00000 */
.L_x_2068:
[----:B------:R-:W-:Y:S05]  /*d120*/  BSYNC B3 ;  /* 0x0000000000037941 */ /* 0x000fea0003800000 */
.L_x_2067:
        /* <DEDUP_REMOVED lines=18> */
.L_x_2070:
[----:B------:R-:W-:Y:S02]  /*d250*/  ISETP.GE.AND P0, PT, R12, RZ, PT ;  /* 0x000000ff0c00720c */ /* 0x000fe40003f06270 */
[----:B------:R-:W-:-:S11]  /*d260*/  MOV R3, 0x3fd774eb ;  /* 0x3fd774eb00037802 */ /* 0x000fd60000000f00 */
[----:B------:R-:W-:-:S04]  /*d270*/  @P0 FFMA.FTZ R0, R3, 0.93318945169448852539, -R0 ;  /* 0x3f6ee58103000823 */ /* 0x000fc80000010800 */
[----:B------:R-:W-:-:S07]  /*d280*/  @!P0 FFMA.FTZ R0, R3, 0.93318945169448852539, R0 ;  /* 0x3f6ee58103008823 */ /* 0x000fce0000010000 */
.L_x_2071:
[----:B------:R-:W-:Y:S05]  /*d290*/  BSYNC B0 ;  /* 0x0000000000007941 */ /* 0x000fea0003800000 */
.L_x_2069:
        /* <DEDUP_REMOVED lines=10> */
.L_x_2064:
        /* <DEDUP_REMOVED lines=13> */
.L_x_2073:
[----:B------:R-:W-:Y:S05]  /*d410*/  BSYNC B3 ;  /* 0x0000000000037941 */ /* 0x000fea0003800000 */
.L_x_2072:
        /* <DEDUP_REMOVED lines=18> */
.L_x_2075:
[----:B------:R-:W-:Y:S02]  /*d540*/  ISETP.GE.AND P0, PT, R12, RZ, PT ;  /* 0x000000ff0c00720c */ /* 0x000fe40003f06270 */
[----:B------:R-:W-:-:S11]  /*d550*/  MOV R3, 0x3fd774eb ;  /* 0x3fd774eb00037802 */ /* 0x000fd60000000f00 */
[----:B------:R-:W-:-:S04]  /*d560*/  @P0 FFMA.FTZ R0, R3, 0.93318945169448852539, -R0 ;  /* 0x3f6ee58103000823 */ /* 0x000fc80000010800 */
[----:B------:R-:W-:-:S07]  /*d570*/  @!P0 FFMA.FTZ R0, R3, 0.93318945169448852539, R0 ;  /* 0x3f6ee58103008823 */ /* 0x000fce0000010000 */
.L_x_2076:
[----:B------:R-:W-:Y:S05]  /*d580*/  BSYNC B0 ;  /* 0x0000000000007941 */ /* 0x000fea0003800000 */
.L_x_2074:
        /* <DEDUP_REMOVED lines=11> */
.L_x_2032:
        /* <DEDUP_REMOVED lines=34> */
.L_x_2078:
[----:B------:R-:W-:Y:S05]  /*d860*/  BSYNC B3 ;  /* 0x0000000000037941 */ /* 0x000fea0003800000 */
.L_x_2077:
        /* <DEDUP_REMOVED lines=18> */
.L_x_2080:
[----:B------:R-:W-:Y:S02]  /*d990*/  ISETP.GE.AND P0, PT, R12, RZ, PT ;  /* 0x000000ff0c00720c */ /* 0x000fe40003f06270 */
[----:B------:R-:W-:-:S11]  /*d9a0*/  MOV R3, 0x3fd774eb ;  /* 0x3fd774eb00037802 */ /* 0x000fd60000000f00 */
[----:B------:R-:W-:-:S04]  /*d9b0*/  @P0 FFMA.FTZ R0, R3, 0.93318945169448852539, -R0 ;  /* 0x3f6ee58103000823 */ /* 0x000fc80000010800 */
[----:B------:R-:W-:-:S07]  /*d9c0*/  @!P0 FFMA.FTZ R0, R3, 0.93318945169448852539, R0 ;  /* 0x3f6ee58103008823 */ /* 0x000fce0000010000 */
.L_x_2081:
[----:B------:R-:W-:Y:S05]  /*d9d0*/  BSYNC B0 ;  /* 0x0000000000007941 */ /* 0x000fea0003800000 */
.L_x_2079:
        /* <DEDUP_REMOVED lines=11> */
.L_x_2031:
        /* <DEDUP_REMOVED lines=26> */
.L_x_2083:
[----:B------:R-:W-:Y:S05]  /*dc30*/  BSYNC B3 ;  /* 0x0000000000037941 */ /* 0x000fea0003800000 */
.L_x_2082:
        /* <DEDUP_REMOVED lines=18> */
.L_x_2085:
[----:B------:R-:W-:Y:S02]  /*dd60*/  ISETP.GE.AND P0, PT, R12, RZ, PT ;  /* 0x000000ff0c00720c */ /* 0x000fe40003f06270 */
[----:B------:R-:W-:-:S11]  /*dd70*/  MOV R3, 0x3fd774eb ;  /* 0x3fd774eb00037802 */ /* 0x000fd60000000f00 */
[----:B------:R-:W-:-:S04]  /*dd80*/  @P0 FFMA.FTZ R0, R3, 0.93318945169448852539, -R0 ;  /* 0x3f6ee58103000823 */ /* 0x000fc80000010800 */
[----:B------:R-:W-:-:S07]  /*dd90*/  @!P0 FFMA.FTZ R0, R3, 0.93318945169448852539, R0 ;  /* 0x3f6ee58103008823 */ /* 0x000fce0000010000 */
.L_x_2086:
[----:B------:R-:W-:Y:S05]  /*dda0*/  BSYNC B0 ;  /* 0x0000000000007941 */ /* 0x000fea0003800000 */
.L_x_2084:
        /* <DEDUP_REMOVED lines=12> */
.L_x_2043:
[----:B------:R-:W-:Y:S05]  /*de70*/  BSYNC B2 ;  /* 0x0000000000027941 */ /* 0x000fea0003800000 */
.L_x_2030:
        /* <DEDUP_REMOVED lines=43> */
.L_x_2090:
        /* <DEDUP_REMOVED lines=10> */
.L_x_2089:
[----:B------:R-:W-:-:S04]  /*e1d0*/  FMUL.RZ R4, R4, 0.15915493667125701904 ;  /* 0x3e22f98304047820 */ /* 0x000fc8000040c000 */
[----:B------:R1:W2:Y:S08]  /*e1e0*/  MUFU.SIN R13, R4 ;  /* 0x00000004000d7308 */ /* 0x0002b00000000400 */
[----:B------:R1:W3:Y:S01]  /*e1f0*/  MUFU.COS R12, R4 ;  /* 0x00000004000c7308 */ /* 0x0002e20000000000 */
[----:B------:R-:W-:Y:S05]  /*e200*/  BRA `(.L_x_2091) ;  /* 0x00000000000c7947 */ /* 0x000fea0003800000 */
.L_x_2088:
[----:B------:R-:W-:Y:S01]  /*e210*/  FMUL.FTZ R12, R22, 1.4426950216293334961 ;  /* 0x3fb8aa3b160c7820 */ /* 0x000fe20000410000 */
[----:B------:R-:W-:-:S05]  /*e220*/  MOV R13, R4 ;  /* 0x00000004000d7202 */ /* 0x000fca0000000f00 */
[----:B------:R-:W0:Y:S02]  /*e230*/  MUFU.EX2 R12, R12 ;  /* 0x0000000c000c7308 */ /* 0x000e240000000800 */
.L_x_2091:
[----:B------:R-:W-:Y:S05]  /*e240*/  BSYNC B0 ;  /* 0x0000000000007941 */ /* 0x000fea0003800000 */
.L_x_2087:
        /* <DEDUP_REMOVED lines=61> */
.L_x_2099:
[----:B------:R-:W-:Y:S05]  /*e620*/  BSYNC B0 ;  /* 0x0000000000007941 */ /* 0x000fea0003800000 */
.L_x_2098:
[----:B------:R-:W-:Y:S01]  /*e630*/  BSSY B3, `(.L_x_2100) ;  /* 0x0000007000037945 */ /* 0x000fe20003800000 */
[----:B------:R-:W-:-:S03]  /*e640*/  FFMA R0, R4, R6, R5 ;  /* 0x0000000604007223 */ /* 0x000fc60000000005 */
[----:B------:R-:W-:Y:S05]  /*e650*/  @!P0 BRA `(.L_x_2101) ;  /* 0x0000000000108947 */ /* 0x000fea0003800000 */
[----:B------:R-:W-:Y:S02]  /*e660*/  MOV R17, R23 ;  /* 0x0000001700117202 */ /* 0x000fe40000000f00 */
[----:B------:R-:W-:Y:S02]  /*e670*/  MOV R0, R24 ;  /* 0x0000001800007202 */ /* 0x000fe40000000f00 */
[----:B------:R-:W-:-:S07]  /*e680*/  MOV R2, 0xe6a0 ;  /* 0x0000e6a000027802 */ /* 0x000fce0000000f00 */
[----:B0-23-5:R-:W-:Y:S05]  /*e690*/  CALL.REL.NOINC `($__internal_2_$__cuda_sm3x_div_rn_ftz_f32_slowpath) ;  /* 0x00000080000c7944 */ /* 0x02dfea0003c00000 */
.L_x_2101:
[----:B------:R-:W-:Y:S05]  /*e6a0*/  BSYNC B3 ;  /* 0x0000000000037941 */ /* 0x000fea0003800000 */
.L_x_2100:
        /* <DEDUP_REMOVED lines=18> */
.L_x_2103:
[----:B------:R-:W-:Y:S02]  /*e7d0*/  ISETP.GE.AND P0, PT, R14, RZ, PT ;  /* 0x000000ff0e00720c */ /* 0x000fe40003f06270 */
[----:B------:R-:W-:-:S11]  /*e7e0*/  MOV R3, 0x3fd774eb ;  /* 0x3fd774eb00037802 */ /* 0x000fd60000000f00 */
[----:B------:R-:W-:-:S04]  /*e7f0*/  @P0 FFMA.FTZ R0, R3, 0.93318945169448852539, -R0 ;  /* 0x3f6ee58103000823 */ /* 0x000fc80000010800 */
[----:B------:R-:W-:-:S07]  /*e800*/  @!P0 FFMA.FTZ R0, R3, 0.93318945169448852539, R0 ;  /* 0x3f6ee58103008823 */ /* 0x000fce0000010000 */
.L_x_2104:
[----:B------:R-:W-:Y:S05]  /*e810*/  BSYNC B0 ;  /* 0x0000000000007941 */ /* 0x000fea0003800000 */
.L_x_2102:
        /* <DEDUP_REMOVED lines=12> */
.L_x_2097:
[----:B------:R-:W-:-:S04]  /*e8e0*/  FMUL.FTZ R21, R23, R23 ;  /* 0x0000001717157220 */ /* 0x000fc80000410000 */
[----:B------:R-:W-:-:S05]  /*e8f0*/  FFMA.FTZ R21, R24, R24, R21 ;  /* 0x0000001818157223 */ /* 0x000fca0000010015 */
[----:B------:R-:W-:-:S13]  /*e900*/  FSETP.GTU.FTZ.AND P0, PT, R21, 0.69999998807907104492, PT ;  /* 0x3f3333331500780b */ /* 0x000fda0003f1c000 */
[----:B------:R-:W-:Y:S05]  /*e910*/  @P0 BRA `(.L_x_2106) ;  /* 0x0000000000c80947 */ /* 0x000fea0003800000 */
[----:B------:R-:W4:Y:S01]  /*e920*/  MUFU.RCP R3, R24 ;  /* 0x0000001800037308 */ /* 0x000f220000001000 */
[----:B------:R-:W-:Y:S07]  /*e930*/  BSSY B3, `(.L_x_2107) ;  /* 0x000000c000037945 */ /* 0x000fee0003800000 */
[----:B------:R-:W0:Y:S01]  /*e940*/  FCHK P0, R23, R24 ;  /* 0x0000001817007302 */ /* 0x000e220000000000 */
[----:B----4-:R-:W-:-:S04]  /*e950*/  FFMA R0, -R24, R3, 1 ;  /* 0x3f80000018007423 */ /* 0x010fc80000000103 */
        /* <DEDUP_REMOVED lines=8> */
[----:B-123-5:R-:W-:Y:S05]  /*e9e0*/  CALL.REL.NOINC `($__internal_2_$__cuda_sm3x_div_rn_ftz_f32_slowpath) ;  /* 0x0000007c00387944 */ /* 0x02efea0003c00000 */
.L_x_2108:
[----:B------:R-:W-:Y:S05]  /*e9f0*/  BSYNC B3 ;  /* 0x0000000000037941 */ /* 0x000fea0003800000 */
.L_x_2107:
        /* <DEDUP_REMOVED lines=18> */
.L_x_2110:
[----:B------:R-:W-:Y:S02]  /*eb20*/  ISETP.GE.AND P0, PT, R14, RZ, PT ;  /* 0x000000ff0e00720c */ /* 0x000fe40003f06270 */
[----:B------:R-:W-:-:S11]  /*eb30*/  MOV R3, 0x3fd774eb ;  /* 0x3fd774eb00037802 */ /* 0x000fd60000000f00 */
[----:B------:R-:W-:-:S04]  /*eb40*/  @P0 FFMA.FTZ R0, R3, 0.93318945169448852539, -R0 ;  /* 0x3f6ee58103000823 */ /* 0x000fc80000010800 */
[----:B------:R-:W-:-:S07]  /*eb50*/  @!P0 FFMA.FTZ R0, R3, 0.93318945169448852539, R0 ;  /* 0x3f6ee58103008823 */ /* 0x000fce0000010000 */
.L_x_2111:
[----:B------:R-:W-:Y:S05]  /*eb60*/  BSYNC B0 ;  /* 0x0000000000007941 */ /* 0x000fea0003800000 */
.L_x_2109:
        /* <DEDUP_REMOVED lines=13> */
.L_x_2106:
        /* <DEDUP_REMOVED lines=25> */
.L_x_2113:
        /* <DEDUP_REMOVED lines=40> */
.L_x_2112:
        /* <DEDUP_REMOVED lines=48> */
.L_x_2115:
[----:B------:R-:W-:Y:S05]  /*f350*/  BSYNC B0 ;  /* 0x0000000000007941 */ /* 0x000fea0003800000 */
.L_x_2114:
[----:B------:R-:W-:Y:S01]  /*f360*/  BSSY B3, `(.L_x_2116) ;  /* 0x0000007000037945 */ /* 0x000fe20003800000 */
[----:B------:R-:W-:-:S03]  /*f370*/  FFMA R0, R2, R4, R5 ;  /* 0x0000000402007223 */ /* 0x000fc60000000005 */
[----:B------:R-:W-:Y:S05]  /*f380*/  @!P3 BRA `(.L_x_2117) ;  /* 0x000000000010b947 */ /* 0x000fea0003800000 */
[----:B------:R-:W-:Y:S02]  /*f390*/  MOV R17, R23 ;  /* 0x0000001700117202 */ /* 0x000fe40000000f00 */
[----:B------:R-:W-:Y:S02]  /*f3a0*/  MOV R0, R24 ;  /* 0x0000001800007202 */ /* 0x000fe40000000f00 */
[----:B------:R-:W-:-:S07]  /*f3b0*/  MOV R2, 0xf3d0 ;  /* 0x0000f3d000027802 */ /* 0x000fce0000000f00 */
[----:B0-23-5:R-:W-:Y:S05]  /*f3c0*/  CALL.REL.NOINC `($__internal_2_$__cuda_sm3x_div_rn_ftz_f32_slowpath) ;  /* 0x0000007000c07944 */ /* 0x02dfea0003c00000 */
.L_x_2117:
[----:B------:R-:W-:Y:S05]  /*f3d0*/  BSYNC B3 ;  /* 0x0000000000037941 */ /* 0x000fea0003800000 */
.L_x_2116:
        /* <DEDUP_REMOVED lines=18> */
.L_x_2119:
[----:B------:R-:W-:Y:S02]  /*f500*/  ISETP.GE.AND P0, PT, R14, RZ, PT ;  /* 0x000000ff0e00720c */ /* 0x000fe40003f06270 */
[----:B------:R-:W-:-:S11]  /*f510*/  MOV R3, 0x3fd774eb ;  /* 0x3fd774eb00037802 */ /* 0x000fd60000000f00 */
[----:B------:R-:W-:-:S04]  /*f520*/  @P0 FFMA.FTZ R0, R3, 0.93318945169448852539, -R0 ;  /* 0x3f6ee58103000823 */ /* 0x000fc80000010800 */
[----:B------:R-:W-:-:S07]  /*f530*/  @!P0 FFMA.FTZ R0, R3, 0.93318945169448852539, R0 ;  /* 0x3f6ee58103008823 */ /* 0x000fce0000010000 */
.L_x_2120:
[----:B------:R-:W-:Y:S05]  /*f540*/  BSYNC B0 ;  /* 0x0000000000007941 */ /* 0x000fea0003800000 */
.L_x_2118:
        /* <DEDUP_REMOVED lines=12> */
.L_x_2096:
        /* <DEDUP_REMOVED lines=13> */
.L_x_2122:
[----:B------:R-:W-:Y:S05]  /*f6e0*/  BSYNC B3 ;  /* 0x0000000000037941 */ /* 0x000fea0003800000 */
.L_x_2121:
        /* <DEDUP_REMOVED lines=18> */
.L_x_2124:
[----:B------:R-:W-:Y:S02]  /*f810*/  ISETP.GE.AND P0, PT, R14, RZ, PT ;  /* 0x000000ff0e00720c */ /* 0x000fe40003f06270 */
[----:B------:R-:W-:-:S11]  /*f820*/  MOV R3, 0x3fd774eb ;  /* 0x3fd774eb00037802 */ /* 0x000fd60000000f00 */
[----:B------:R-:W-:-:S04]  /*f830*/  @P0 FFMA.FTZ R0, R3, 0.93318945169448852539, -R0 ;  /* 0x3f6ee58103000823 */ /* 0x000fc80000010800 */
[----:B------:R-:W-:-:S07]  /*f840*/  @!P0 FFMA.FTZ R0, R3, 0.93318945169448852539, R0 ;  /* 0x3f6ee58103008823 */ /* 0x000fce0000010000 */
.L_x_2125:
[----:B------:R-:W-:Y:S05]  /*f850*/  BSYNC B0 ;  /* 0x0000000000007941 */ /* 0x000fea0003800000 */
.L_x_2123:
[CC--:B------:R-:W-:Y:S02]  /*f860*/  VIMNMX R2, R22.reuse, R21.reuse, !PT ;  /* 0x0000001516027248 */ /* 0x0c0fe40007fe0100 */
[----:B------:R-:W-:Y:S02]  /*f870*/  VIMNMX R21, R22, R21, PT ;  /* 0x0000001516157248 */ /* 0x000fe40003fe0100 */
[----:B------:R-:W-:Y:S02]  /*f880*/  LOP3.LUT R3, R2, 0xfe000000, RZ, 0xc0, !PT ;  /* 0xfe00000002037812 */ /* 0x000fe400078ec0ff */
[----:B------:R-:W-:Y:S02]  /*f890*/  FSETP.NEU.FTZ.AND P0, PT, R21, RZ, PT ;  /* 0x000000ff1500720b */ /* 0x000fe40003f1d000 */
[C---:B-1----:R-:W-:Y:S02]  /*f8a0*/  IADD3 R4, -R3.reuse, 0x7e800000, RZ ;  /* 0x7e80000003047810 */ /* 0x042fe40007ffe1ff */
        /* <DEDUP_REMOVED lines=22> */
.L_x_2095:
        /* <DEDUP_REMOVED lines=34> */
[C---:B------:R-:W-:Y:S02]  /*fc30*/  ISETP.GE.AND P1, PT, R2.reuse, -0x407fffff, PT ;  /* 0xbf8000010200780c */ /* 0x040fe40003f26270 */
[----:B------:R-:W-:-:S11]  /*fc40*/  FSETP.NEU.FTZ.AND P3, PT, R2, RZ, PT ;  /* 0x000000ff0200720b */ /* 0x000fd60003f7d000 */
[----:B------:R-:W-:-:S05]  /*fc50*/  @P1 MOV R3, 0x7f800000 ;  /* 0x7f80000000031802 */ /* 0x000fca0000000f00 */
[----:B------:R-:W-:-:S05]  /*fc60*/  @P1 FFMA.FTZ R22, R2, R3, +INF ;  /* 0x7f80000002161423 */ /* 0x000fca0000010003 */
[----:B------:R-:W-:-:S07]  /*fc70*/  FSEL R22, R22, -RZ, P3 ;  /* 0x800000ff16167208 */ /* 0x000fce0001800000 */
.L_x_2128:
[----:B------:R-:W-:Y:S05]  /*fc80*/  BSYNC B0 ;  /* 0x0000000000007941 */ /* 0x000fea0003800000 */
.L_x_2127:
[----:B------:R-:W-:Y:S01]  /*fc90*/  BSSY B3, `(.L_x_2129) ;  /* 0x0000007000037945 */ /* 0x000fe20003800000 */
[----:B------:R-:W-:-:S03]  /*fca0*/  FFMA R0, R0, R6, R5 ;  /* 0x0000000600007223 */ /* 0x000fc60000000005 */
[----:B------:R-:W-:Y:S05]  /*fcb0*/  @!P0 BRA `(.L_x_2130) ;  /* 0x0000000000108947 */ /* 0x000fea0003800000 */
[----:B------:R-:W-:Y:S01]  /*fcc0*/  HFMA2.MMA R0, -RZ, RZ, 1.875, 0 ;  /* 0x3f800000ff007435 */ /* 0x000fe200000001ff */
[----:B------:R-:W-:Y:S02]  /*fcd0*/  MOV R17, R23 ;  /* 0x0000001700117202 */ /* 0x000fe40000000f00 */
[----:B------:R-:W-:-:S08]  /*fce0*/  MOV R2, 0xfd00 ;  /* 0x0000fd0000027802 */ /* 0x000fd00000000f00 */
[----:B--23-5:R-:W-:Y:S05]  /*fcf0*/  CALL.REL.NOINC `($__internal_2_$__cuda_sm3x_div_rn_ftz_f32_slowpath) ;  /* 0x0000006800747944 */ /* 0x02cfea0003c00000 */
.L_x_2130:
[----:B------:R-:W-:Y:S05]  /*fd00*/  BSYNC B3 ;  /* 0x0000000000037941 */ /* 0x000fea0003800000 */
.L_x_2129:
        /* <DEDUP_REMOVED lines=18> */
.L_x_2132:
[----:B------:R-:W-:Y:S02]  /*fe30*/  ISETP.GE.AND P0, PT, R14, RZ, PT ;  /* 0x000000ff0e00720c */ /* 0x000fe40003f06270 */
[----:B------:R-:W-:-:S11]  /*fe40*/  MOV R3, 0x3fd774eb ;  /* 0x3fd774eb00037802 */ /* 0x000fd60000000f00 */
[----:B------:R-:W-:-:S04]  /*fe50*/  @P0 FFMA.FTZ R0, R3, 0.93318945169448852539, -R0 ;  /* 0x3f6ee58103000823 */ /* 0x000fc80000010800 */
[----:B------:R-:W-:-:S07]  /*fe60*/  @!P0 FFMA.FTZ R0, R3, 0.93318945169448852539, R0 ;  /* 0x3f6ee58103008823 */ /* 0x000fce0000010000 */
.L_x_2133:
[----:B------:R-:W-:Y:S05]  /*fe70*/  BSYNC B0 ;  /* 0x0000000000007941 */ /* 0x000fea0003800000 */
.L_x_2131:
        /* <DEDUP_REMOVED lines=10> */
.L_x_2126:
        /* <DEDUP_REMOVED lines=12> */
[----:B0123-5:R-:W-:Y:S05]  /*ffe0*/  CALL.REL.NOINC `($__internal_2_$__cuda_sm3x_div_rn_ftz_f32_slowpath) ;  /* 0x0000006400b87944 */ /* 0x02ffea0003c00000 */
.L_x_2135:
[----:B------:R-:W-:Y:S05]  /*fff0*/  BSYNC B3 ;  /* 0x0000000000037941 */ /* 0x000fea0003800000 */
.L_x_2134:
        /* <DEDUP_REMOVED lines=18> */
.L_x_2137:
[----:B------:R-:W-:Y:S02]  /*10120*/  ISETP.GE.AND P0, PT, R14, RZ, PT ;  /* 0x000000ff0e00720c */ /* 0x000fe40003f06270 */
[----:B------:R-:W-:-:S11]  /*10130*/  MOV R3, 0x3fd774eb ;  /* 0x3fd774eb00037802 */ /* 0x000fd60000000f00 */
[----:B------:R-:W-:-:S04]  /*10140*/  @P0 FFMA.FTZ R0, R3, 0.93318945169448852539, -R0 ;  /* 0x3f6ee58103000823 */ /* 0x000fc80000010800 */
[----:B------:R-:W-:-:S07]  /*10150*/  @!P0 FFMA.FTZ R0, R3, 0.93318945169448852539, R0 ;  /* 0x3f6ee58103008823 */ /* 0x000fce0000010000 */
.L_x_2138:
[----:B------:R-:W-:Y:S05]  /*10160*/  BSYNC B0 ;  /* 0x0000000000007941 */ /* 0x000fea0003800000 */
.L_x_2136:
        /* <DEDUP_REMOVED lines=11> */
.L_x_2094:
        /* <DEDUP_REMOVED lines=33> */
[----:B0-23-5:R-:W-:Y:S05]  /*10430*/  CALL.REL.NOINC `($__internal_2_$__cuda_sm3x_div_rn_ftz_f32_slowpath) ;  /* 0x0000006000a47944 */ /* 0x02dfea0003c00000 */
.L_x_2140:
[----:B------:R-:W-:Y:S05]  /*10440*/  BSYNC B3 ;  /* 0x0000000000037941 */ /* 0x000fea0003800000 */
.L_x_2139:
        /* <DEDUP_REMOVED lines=18> */
.L_x_2142:
[----:B------:R-:W-:Y:S02]  /*10570*/  ISETP.GE.AND P0, PT, R14, RZ, PT ;  /* 0x000000ff0e00720c */ /* 0x000fe40003f06270 */
[----:B------:R-:W-:-:S11]  /*10580*/  MOV R3, 0x3fd774eb ;  /* 0x3fd774eb00037802 */ /* 0x000fd60000000f00 */
[----:B------:R-:W-:-:S04]  /*10590*/  @P0 FFMA.FTZ R0, R3, 0.93318945169448852539, -R0 ;  /* 0x3f6ee58103000823 */ /* 0x000fc80000010800 */
[----:B------:R-:W-:-:S07]  /*105a0*/  @!P0 FFMA.FTZ R0, R3, 0.93318945169448852539, R0 ;  /* 0x3f6ee58103008823 */ /* 0x000fce0000010000 */
.L_x_2143:
[----:B------:R-:W-:Y:S05]  /*105b0*/  BSYNC B0 ;  /* 0x0000000000007941 */ /* 0x000fea0003800000 */
.L_x_2141:
        /* <DEDUP_REMOVED lines=11> */
.L_x_2093:
        /* <DEDUP_REMOVED lines=9> */
[----:B------:R-:W0:Y:S06]  /*10700*/  FCHK P1, R17, R21 ;  /* 0x0000001511007302 */ /* 0x000e2c0000020000 */
        /* <DEDUP_REMOVED lines=15> */
[----:B--23-5:R-:W-:Y:S05]  /*10800*/  CALL.REL.NOINC `($__internal_2_$__cuda_sm3x_div_rn_ftz_f32_slowpath) ;  /* 0x0000005c00b07944 */ /* 0x02cfea0003c00000 */
.L_x_2145:
[----:B------:R-:W-:Y:S05]  /*10810*/  BSYNC B3 ;  /* 0x0000000000037941 */ /* 0x000fea0003800000 */
.L_x_2144:
        /* <DEDUP_REMOVED lines=18> */
.L_x_2147:
[----:B------:R-:W-:Y:S02]  /*10940*/  ISETP.GE.AND P0, PT, R14, RZ, PT ;  /* 0x000000ff0e00720c */ /* 0x000fe40003f06270 */
[----:B------:R-:W-:-:S11]  /*10950*/  MOV R3, 0x3fd774eb ;  /* 0x3fd774eb00037802 */ /* 0x000fd60000000f00 */
[----:B------:R-:W-:-:S04]  /*10960*/  @P0 FFMA.FTZ R0, R3, 0.93318945169448852539, -R0 ;  /* 0x3f6ee58103000823 */ /* 0x000fc80000010800 */
[----:B------:R-:W-:-:S07]  /*10970*/  @!P0 FFMA.FTZ R0, R3, 0.93318945169448852539, R0 ;  /* 0x3f6ee58103008823 */ /* 0x000fce0000010000 */
.L_x_2148:
[----:B------:R-:W-:Y:S05]  /*10980*/  BSYNC B0 ;  /* 0x0000000000007941 */ /* 0x000fea0003800000 */
.L_x_2146:
        /* <DEDUP_REMOVED lines=12> */
.L_x_2105:
[----:B------:R-:W-:Y:S05]  /*10a50*/  BSYNC B2 ;  /* 0x0000000000027941 */ /* 0x000fea0003800000 */
.L_x_2092:
        /* <DEDUP_REMOVED lines=43> */
.L_x_2152:
        /* <DEDUP_REMOVED lines=10> */
.L_x_2151:
[----:B------:R-:W-:-:S04]  /*10db0*/  FMUL.RZ R4, R4, 0.15915493667125701904 ;  /* 0x3e22f98304047820 */ /* 0x000fc8000040c000 */
[----:B------:R4:W1:Y:S08]  /*10dc0*/  MUFU.SIN R15, R4 ;  /* 0x00000004000f7308 */ /* 0x0008700000000400 */
[----:B------:R4:W0:Y:S01]  /*10dd0*/  MUFU.COS R14, R4 ;  /* 0x00000004000e7308 */ /* 0x0008220000000000 */
[----:B------:R-:W-:Y:S05]  /*10de0*/  BRA `(.L_x_2153) ;  /* 0x00000000000c7947 */ /* 0x000fea0003800000 */
.L_x_2150:
[----:B------:R-:W-:Y:S01]  /*10df0*/  FMUL.FTZ R14, R22, 1.4426950216293334961 ;  /* 0x3fb8aa3b160e7820 */ /* 0x000fe20000410000 */
[----:B------:R-:W-:-:S05]  /*10e00*/  MOV R15, R4 ;  /* 0x00000004000f7202 */ /* 0x000fca0000000f00 */
[----:B------:R-:W1:Y:S02]  /*10e10*/  MUFU.EX2 R14, R14 ;  /* 0x0000000e000e7308 */ /* 0x000e640000000800 */
.L_x_2153:
[----:B------:R-:W-:Y:S05]  /*10e20*/  BSYNC B0 ;  /* 0x0000000000007941 */ /* 0x000fea0003800000 */
.L_x_2149:
        /* <DEDUP_REMOVED lines=61> */
.L_x_2161:
[----:B------:R-:W-:Y:S05]  /*11200*/  BSYNC B0 ;  /* 0x0000000000007941 */ /* 0x000fea0003800000 */
.L_x_2160:
[----:B------:R-:W-:Y:S01]  /*11210*/  BSSY B3, `(.L_x_2162) ;  /* 0x0000007000037945 */ /* 0x000fe20003800000 */
[----:B------:R-:W-:-:S03]  /*11220*/  FFMA R0, R4, R6, R5 ;  /* 0x0000000604007223 */ /* 0x000fc60000000005 */
[----:B------:R-:W-:Y:S05]  /*11230*/  @!P0 BRA `(.L_x_2163) ;  /* 0x0000000000108947 */ /* 0x000fea0003800000 */
[----:B------:R-:W-:Y:S02]  /*11240*/  MOV R17, R23 ;  /* 0x0000001700117202 */ /* 0x000fe40000000f00 */
[----:B------:R-:W-:Y:S02]  /*11250*/  MOV R0, R24 ;  /* 0x0000001800007202 */ /* 0x000fe40000000f00 */
[----:B------:R-:W-:-:S07]  /*11260*/  MOV R2, 0x11280 ;  /* 0x0001128000027802 */ /* 0x000fce0000000f00 */
[----:B0123--:R-:W-:Y:S05]  /*11270*/  CALL.REL.NOINC `($__internal_2_$__cuda_sm3x_div_rn_ftz_f32_slowpath) ;  /* 0x0000005400147944 */ /* 0x00ffea0003c00000 */
.L_x_2163:
[----:B------:R-:W-:Y:S05]  /*11280*/  BSYNC B3 ;  /* 0x0000000000037941 */ /* 0x000fea0003800000 */
.L_x_2162:
        /* <DEDUP_REMOVED lines=18> */
.L_x_2165:
[----:B------:R-:W-:Y:S02]  /*113b0*/  ISETP.GE.AND P0, PT, R8, RZ, PT ;  /* 0x000000ff0800720c */ /* 0x000fe40003f06270 */
[----:B------:R-:W-:-:S11]  /*113c0*/  MOV R3, 0x3fd774eb ;  /* 0x3fd774eb00037802 */ /* 0x000fd60000000f00 */
[----:B------:R-:W-:-:S04]  /*113d0*/  @P0 FFMA.FTZ R0, R3, 0.93318945169448852539, -R0 ;  /* 0x3f6ee58103000823 */ /* 0x000fc80000010800 */
[----:B------:R-:W-:-:S07]  /*113e0*/  @!P0 FFMA.FTZ R0, R3, 0.93318945169448852539, R0 ;  /* 0x3f6ee58103008823 */ /* 0x000fce0000010000 */
.L_x_2166:
[----:B------:R-:W-:Y:S05]  /*113f0*/  BSYNC B0 ;  /* 0x0000000000007941 */ /* 0x000fea0003800000 */
.L_x_2164:
        /* <DEDUP_REMOVED lines=12> */
.L_x_2159:
        /* <DEDUP_REMOVED lines=17> */
.L_x_2170:
[----:B------:R-:W-:Y:S05]  /*115d0*/  BSYNC B3 ;  /* 0x0000000000037941 */ /* 0x000fea0003800000 */
.L_x_2169:
        /* <DEDUP_REMOVED lines=18> */
.L_x_2172:
[----:B------:R-:W-:Y:S02]  /*11700*/  ISETP.GE.AND P0, PT, R8, RZ, PT ;  /* 0x000000ff0800720c */ /* 0x000fe40003f06270 */
[----:B------:R-:W-:-:S11]  /*11710*/  MOV R3, 0x3fd774eb ;  /* 0x3fd774eb00037802 */ /* 0x000fd60000000f00 */
[----:B------:R-:W-:-:S04]  /*11720*/  @P0 FFMA.FTZ R0, R3, 0.93318945169448852539, -R0 ;  /* 0x3f6ee58103000823 */ /* 0x000fc80000010800 */
[----:B------:R-:W-:-:S07]  /*11730*/  @!P0 FFMA.FTZ R0, R3, 0.93318945169448852539, R0 ;  /* 0x3f6ee58103008823 */ /* 0x000fce0000010000 */
.L_x_2173:
[----:B------:R-:W-:Y:S05]  /*11740*/  BSYNC B0 ;  /* 0x0000000000007941 */ /* 0x000fea0003800000 */
.L_x_2171:
        /* <DEDUP_REMOVED lines=13> */
.L_x_2168:
        /* <DEDUP_REMOVED lines=25> */
.L_x_2175:
        /* <DEDUP_REMOVED lines=40> */
.L_x_2174:
        /* <DEDUP_REMOVED lines=48> */
.L_x_2177:
[----:B------:R-:W-:Y:S05]  /*11f30*/  BSYNC B0 ;  /* 0x0000000000007941 */ /* 0x000fea0003800000 */
.L_x_2176:
[----:B------:R-:W-:Y:S01]  /*11f40*/  BSSY B3, `(.L_x_2178) ;  /* 0x0000007000037945 */ /* 0x000fe20003800000 */
[----:B------:R-:W-:-:S03]  /*11f50*/  FFMA R0, R2, R4, R5 ;  /* 0x0000000402007223 */ /* 0x000fc60000000005 */
[----:B------:R-:W-:Y:S05]  /*11f60*/  @!P3 BRA `(.L_x_2179) ;  /* 0x000000000010b947 */ /* 0x000fea0003800000 */
[----:B------:R-:W-:Y:S02]  /*11f70*/  MOV R17, R23 ;  /* 0x0000001700117202 */ /* 0x000fe40000000f00 */
[----:B------:R-:W-:Y:S02]  /*11f80*/  MOV R0, R24 ;  /* 0x0000001800007202 */ /* 0x000fe40000000f00 */
[----:B------:R-:W-:-:S07]  /*11f90*/  MOV R2, 0x11fb0 ;  /* 0x00011fb000027802 */ /* 0x000fce0000000f00 */
[----:B0123--:R-:W-:Y:S05]  /*11fa0*/  CALL.REL.NOINC `($__internal_2_$__cuda_sm3x_div_rn_ftz_f32_slowpath) ;  /* 0x0000004400c87944 */ /* 0x00ffea0003c00000 */
.L_x_2179:
[----:B------:R-:W-:Y:S05]  /*11fb0*/  BSYNC B3 ;  /* 0x0000000000037941 */ /* 0x000fea0003800000 */
.L_x_2178:
        /* <DEDUP_REMOVED lines=18> */
.L_x_2181:
[----:B------:R-:W-:Y:S02]  /*120e0*/  ISETP.GE.AND P0, PT, R8, RZ, PT ;  /* 0x000000ff0800720c */ /* 0x000fe40003f06270 */
[----:B------:R-:W-:-:S11]  /*120f0*/  MOV R3, 0x3fd774eb ;  /* 0x3fd774eb00037802 */ /* 0x000fd60000000f00 */
[----:B------:R-:W-:-:S04]  /*12100*/  @P0 FFMA.FTZ R0, R3, 0.93318945169448852539, -R0 ;  /* 0x3f6ee58103000823 */ /* 0x000fc80000010800 */
[----:B------:R-:W-:-:S07]  /*12110*/  @!P0 FFMA.FTZ R0, R3, 0.93318945169448852539, R0 ;  /* 0x3f6ee58103008823 */ /* 0x000fce0000010000 */
.L_x_2182:
[----:B------:R-:W-:Y:S05]  /*12120*/  BSYNC B0 ;  /* 0x0000000000007941 */ /* 0x000fea0003800000 */
.L_x_2180:
        /* <DEDUP_REMOVED lines=12> */
.L_x_2158:
        /* <DEDUP_REMOVED lines=13> */
.L_x_2184:
[----:B------:R-:W-:Y:S05]  /*122c0*/  BSYNC B3 ;  /* 0x0000000000037941 */ /* 0x000fea0003800000 */
.L_x_2183:
        /* <DEDUP_REMOVED lines=18> */
.L_x_2186:
[----:B------:R-:W-:Y:S02]  /*123f0*/  ISETP.GE.AND P0, PT, R8, RZ, PT ;  /* 0x000000ff0800720c */ /* 0x000fe40003f06270 */
[----:B------:R-:W-:-:S11]  /*12400*/  MOV R3, 0x3fd774eb ;  /* 0x3fd774eb00037802 */ /* 0x000fd60000000f00 */
[----:B------:R-:W-:-:S04]  /*12410*/  @P0 FFMA.FTZ R0, R3, 0.93318945169448852539, -R0 ;  /* 0x3f6ee58103000823 */ /* 0x000fc80000010800 */
[----:B------:R-:W-:-:S07]  /*12420*/  @!P0 FFMA.FTZ R0, R3, 0.93318945169448852539, R0 ;  /* 0x3f6ee58103008823 */ /* 0x000fce0000010000 */
.L_x_2187:
[----:B------:R-:W-:Y:S05]  /*12430*/  BSYNC B0 ;  /* 0x0000000000007941 */ /* 0x000fea0003800000 */
.L_x_2185:
[CC--:B------:R-:W-:Y:S02]  /*12440*/  VIMNMX R2, R22.reuse, R21.reuse, !PT ;  /* 0x0000001516027248 */ /* 0x0c0fe40007fe0100 */
[----:B------:R-:W-:Y:S02]  /*12450*/  VIMNMX R21, R22, R21, PT ;  /* 0x0000001516157248 */ /* 0x000fe40003fe0100 */
[----:B------:R-:W-:Y:S02]  /*12460*/  LOP3.LUT R3, R2, 0xfe000000, RZ, 0xc0, !PT ;  /* 0xfe00000002037812 */ /* 0x000fe400078ec0ff */
[----:B------:R-:W-:Y:S02]  /*12470*/  FSETP.NEU.FTZ.AND P0, PT, R21, RZ, PT ;  /* 0x000000ff1500720b */ /* 0x000fe40003f1d000 */
[C---:B----4-:R-:W-:Y:S02]  /*12480*/  IADD3 R4, -R3.reuse, 0x7e800000, RZ ;  /* 0x7e80000003047810 */ /* 0x050fe40007ffe1ff */
        /* <DEDUP_REMOVED lines=22> */
.L_x_2157:
        /* <DEDUP_REMOVED lines=34> */
[C---:B------:R-:W-:Y:S02]  /*12810*/  ISETP.GE.AND P1, PT, R2.reuse, -0x407fffff, PT ;  /* 0xbf8000010200780c */ /* 0x040fe40003f26270 */
[----:B------:R-:W-:-:S11]  /*12820*/  FSETP.NEU.FTZ.AND P3, PT, R2, RZ, PT ;  /* 0x000000ff0200720b */ /* 0x000fd60003f7d000 */
[----:B------:R-:W-:-:S05]  /*12830*/  @P1 MOV R3, 0x7f800000 ;  /* 0x7f80000000031802 */ /* 0x000fca0000000f00 */
[----:B------:R-:W-:-:S05]  /*12840*/  @P1 FFMA.FTZ R22, R2, R3, +INF ;  /* 0x7f80000002161423 */ /* 0x000fca0000010003 */
[----:B------:R-:W-:-:S07]  /*12850*/  FSEL R22, R22, -RZ, P3 ;  /* 0x800000ff16167208 */ /* 0x000fce0001800000 */
.L_x_2190:
[----:B------:R-:W-:Y:S05]  /*12860*/  BSYNC B0 ;  /* 0x0000000000007941 */ /* 0x000fea0003800000 */
.L_x_2189:
[----:B------:R-:W-:Y:S01]  /*12870*/  BSSY B3, `(.L_x_2191) ;  /* 0x0000007000037945 */ /* 0x000fe20003800000 */
[----:B------:R-:W-:-:S03]  /*12880*/  FFMA R0, R0, R6, R5 ;  /* 0x0000000600007223 */ /* 0x000fc60000000005 */
[----:B------:R-:W-:Y:S05]  /*12890*/  @!P0 BRA `(.L_x_2192) ;  /* 0x0000000000108947 */ /* 0x000fea0003800000 */
[----:B------:R-:W-:Y:S01]  /*128a0*/  HFMA2.MMA R0, -RZ, RZ, 1.875, 0 ;  /* 0x3f800000ff007435 */ /* 0x000fe200000001ff */
[----:B------:R-:W-:Y:S02]  /*128b0*/  MOV R17, R23 ;  /* 0x0000001700117202 */ /* 0x000fe40000000f00 */
[----:B------:R-:W-:-:S08]  /*128c0*/  MOV R2, 0x128e0 ;  /* 0x000128e000027802 */ /* 0x000fd00000000f00 */
[----:B-123--:R-:W-:Y:S05]  /*128d0*/  CALL.REL.NOINC `($__internal_2_$__cuda_sm3x_div_rn_ftz_f32_slowpath) ;  /* 0x0000003c007c7944 */ /* 0x00efea0003c00000 */
.L_x_2192:
[----:B------:R-:W-:Y:S05]  /*128e0*/  BSYNC B3 ;  /* 0x0000000000037941 */ /* 0x000fea0003800000 */
.L_x_2191:
        /* <DEDUP_REMOVED lines=18> */
.L_x_2194:
[----:B------:R-:W-:Y:S02]  /*12a10*/  ISETP.GE.AND P0, PT, R8, RZ, PT ;  /* 0x000000ff0800720c */ /* 0x000fe40003f06270 */
[----:B------:R-:W-:-:S11]  /*12a20*/  MOV R3, 0x3fd774eb ;  /* 0x3fd774eb00037802 */ /* 0x000fd60000000f00 */
[----:B------:R-:W-:-:S04]  /*12a30*/  @P0 FFMA.FTZ R0, R3, 0.93318945169448852539, -R0 ;  /* 0x3f6ee58103000823 */ /* 0x000fc80000010800 */
[----:B------:R-:W-:-:S07]  /*12a40*/  @!P0 FFMA.FTZ R0, R3, 0.93318945169448852539, R0 ;  /* 0x3f6ee58103008823 */ /* 0x000fce0000010000 */
.L_x_2195:
[----:B------:R-:W-:Y:S05]  /*12a50*/  BSYNC B0 ;  /* 0x0000000000007941 */ /* 0x000fea0003800000 */
.L_x_2193:
        /* <DEDUP_REMOVED lines=10> */
.L_x_2188:
        /* <DEDUP_REMOVED lines=13> */
.L_x_2197:
[----:B------:R-:W-:Y:S05]  /*12bd0*/  BSYNC B3 ;  /* 0x0000000000037941 */ /* 0x000fea0003800000 */
.L_x_2196:
        /* <DEDUP_REMOVED lines=18> */
.L_x_2199:
[----:B------:R-:W-:Y:S02]  /*12d00*/  ISETP.GE.AND P0, PT, R8, RZ, PT ;  /* 0x000000ff0800720c */ /* 0x000fe40003f06270 */
[----:B------:R-:W-:-:S11]  /*12d10*/  MOV R3, 0x3fd774eb ;  /* 0x3fd774eb00037802 */ /* 0x000fd60000000f00 */
[----:B------:R-:W-:-:S04]  /*12d20*/  @P0 FFMA.FTZ R0, R3, 0.93318945169448852539, -R0 ;  /* 0x3f6ee58103000823 */ /* 0x000fc80000010800 */
[----:B------:R-:W-:-:S07]  /*12d30*/  @!P0 FFMA.FTZ R0, R3, 0.93318945169448852539, R0 ;  /* 0x3f6ee58103008823 */ /* 0x000fce0000010000 */
.L_x_2200:
[----:B------:R-:W-:Y:S05]  /*12d40*/  BSYNC B0 ;  /* 0x0000000000007941 */ /* 0x000fea0003800000 */
.L_x_2198:
        /* <DEDUP_REMOVED lines=11> */
.L_x_2156:
        /* <DEDUP_REMOVED lines=34> */
.L_x_2202:
[----:B------:R-:W-:Y:S05]  /*13020*/  BSYNC B3 ;  /* 0x0000000000037941 */ /* 0x000fea0003800000 */
.L_x_2201:
        /* <DEDUP_REMOVED lines=18> */
.L_x_2204:
[----:B------:R-:W-:Y:S02]  /*13150*/  ISETP.GE.AND P0, PT, R8, RZ, PT ;  /* 0x000000ff0800720c */ /* 0x000fe40003f06270 */
[----:B------:R-:W-:-:S11]  /*13160*/  MOV R3, 0x3fd774eb ;  /* 0x3fd774eb00037802 */ /* 0x000fd60000000f00 */
[----:B------:R-:W-:-:S04]  /*13170*/  @P0 FFMA.FTZ R0, R3, 0.93318945169448852539, -R0 ;  /* 0x3f6ee58103000823 */ /* 0x000fc80000010800 */
[----:B------:R-:W-:-:S07]  /*13180*/  @!P0 FFMA.FTZ R0, R3, 0.93318945169448852539, R0 ;  /* 0x3f6ee58103008823 */ /* 0x000fce0000010000 */
.L_x_2205:
[----:B------:R-:W-:Y:S05]  /*13190*/  BSYNC B0 ;  /* 0x0000000000007941 */ /* 0x000fea0003800000 */
.L_x_2203:
        /* <DEDUP_REMOVED lines=11> */
.L_x_2155:
        /* <DEDUP_REMOVED lines=26> */
.L_x_2207:
[----:B------:R-:W-:Y:S05]  /*133f0*/  BSYNC B3 ;  /* 0x0000000000037941 */ /* 0x000fea0003800000 */
.L_x_2206:
        /* <DEDUP_REMOVED lines=18> */
.L_x_2209:
[----:B------:R-:W-:Y:S02]  /*13520*/  ISETP.GE.AND P0, PT, R8, RZ, PT ;  /* 0x000000ff0800720c */ /* 0x000fe40003f06270 */
[----:B------:R-:W-:-:S11]  /*13530*/  MOV R3, 0x3fd774eb ;  /* 0x3fd774eb00037802 */ /* 0x000fd60000000f00 */
[----:B------:R-:W-:-:S04]  /*13540*/  @P0 FFMA.FTZ R0, R3, 0.93318945169448852539, -R0 ;  /* 0x3f6ee58103000823 */ /* 0x000fc80000010800 */
[----:B------:R-:W-:-:S07]  /*13550*/  @!P0 FFMA.FTZ R0, R3, 0.93318945169448852539, R0 ;  /* 0x3f6ee58103008823 */ /* 0x000fce0000010000 */
.L_x_2210:
[----:B------:R-:W-:Y:S05]  /*13560*/  BSYNC B0 ;  /* 0x0000000000007941 */ /* 0x000fea0003800000 */
.L_x_2208:
        /* <DEDUP_REMOVED lines=12> */
.L_x_2167:
[----:B------:R-:W-:Y:S05]  /*13630*/  BSYNC B2 ;  /* 0x0000000000027941 */ /* 0x000fea0003800000 */
.L_x_2154:
        /* <DEDUP_REMOVED lines=43> */
.L_x_2214:
        /* <DEDUP_REMOVED lines=10> */
.L_x_2213:
[----:B------:R-:W-:-:S04]  /*13990*/  FMUL.RZ R4, R4, 0.15915493667125701904 ;  /* 0x3e22f98304047820 */ /* 0x000fc8000040c000 */
[----:B------:R4:W0:Y:S08]  /*139a0*/  MUFU.SIN R9, R4 ;  /* 0x0000000400097308 */ /* 0x0008300000000400 */
[----:B------:R4:W0:Y:S01]  /*139b0*/  MUFU.COS R8, R4 ;  /* 0x0000000400087308 */ /* 0x0008220000000000 */
[----:B------:R-:W-:Y:S05]  /*139c0*/  BRA `(.L_x_2215) ;  /* 0x00000000000c7947 */ /* 0x000fea0003800000 */
.L_x_2212:
[----:B------:R-:W-:Y:S01]  /*139d0*/  FMUL.FTZ R8, R22, 1.4426950216293334961 ;  /* 0x3fb8aa3b16087820 */ /* 0x000fe20000410000 */
[----:B------:R-:W-:-:S05]  /*139e0*/  MOV R9, R4 ;  /* 0x0000000400097202 */ /* 0x000fca0000000f00 */
[----:B------:R-:W4:Y:S02]  /*139f0*/  MUFU.EX2 R8, R8 ;  /* 0x0000000800087308 */ /* 0x000f240000000800 */
.L_x_2215:
[----:B------:R-:W-:Y:S05]  /*13a00*/  BSYNC B0 ;  /* 0x0000000000007941 */ /* 0x000fea0003800000 */
.L_x_2211:
        /* <DEDUP_REMOVED lines=61> */
.L_x_2223:
[----:B------:R-:W-:Y:S05]  /*13de0*/  BSYNC B0 ;  /* 0x0000000000007941 */ /* 0x000fea0003800000 */
.L_x_2222:
[----:B------:R-:W-:Y:S01]  /*13df0*/  BSSY B3, `(.L_x_2224) ;  /* 0x0000007000037945 */ /* 0x000fe20003800000 */
[----:B------:R-:W-:-:S03]  /*13e00*/  FFMA R0, R4, R6, R5 ;  /* 0x0000000604007223 */ /* 0x000fc60000000005 */
[----:B------:R-:W-:Y:S05]  /*13e10*/  @!P0 BRA `(.L_x_2225) ;  /* 0x0000000000108947 */ /* 0x000fea0003800000 */
[----:B------:R-:W-:Y:S02]  /*13e20*/  MOV R17, R23 ;  /* 0x0000001700117202 */ /* 0x000fe40000000f00 */
[----:B------:R-:W-:Y:S02]  /*13e30*/  MOV R0, R24 ;  /* 0x0000001800007202 */ /* 0x000fe40000000f00 */
[----:B------:R-:W-:-:S07]  /*13e40*/  MOV R2, 0x13e60 ;  /* 0x00013e6000027802 */ /* 0x000fce0000000f00 */
[----:B0123--:R-:W-:Y:S05]  /*13e50*/  CALL.REL.NOINC `($__internal_2_$__cuda_sm3x_div_rn_ftz_f32_slowpath) ;  /* 0x00000028001c7944 */ /* 0x00ffea0003c00000 */
.L_x_2225:
[----:B------:R-:W-:Y:S05]  /*13e60*/  BSYNC B3 ;  /* 0x0000000000037941 */ /* 0x000fea0003800000 */
.L_x_2224:
        /* <DEDUP_REMOVED lines=18> */
.L_x_2227:
[----:B------:R-:W-:Y:S02]  /*13f90*/  ISETP.GE.AND P0, PT, R10, RZ, PT ;  /* 0x000000ff0a00720c */ /* 0x000fe40003f06270 */
[----:B------:R-:W-:-:S11]  /*13fa0*/  MOV R3, 0x3fd774eb ;  /* 0x3fd774eb00037802 */ /* 0x000fd60000000f00 */
[----:B------:R-:W-:-:S04]  /*13fb0*/  @P0 FFMA.FTZ R0, R3, 0.93318945169448852539, -R0 ;  /* 0x3f6ee58103000823 */ /* 0x000fc80000010800 */
[----:B------:R-:W-:-:S07]  /*13fc0*/  @!P0 FFMA.FTZ R0, R3, 0.93318945169448852539, R0 ;  /* 0x3f6ee58103008823 */ /* 0x000fce0000010000 */
.L_x_2228:
[----:B------:R-:W-:Y:S05]  /*13fd0*/  BSYNC B0 ;  /* 0x0000000000007941 */ /* 0x000fea0003800000 */
.L_x_2226:
        /* <DEDUP_REMOVED lines=12> */
.L_x_2221:
        /* <DEDUP_REMOVED lines=17> */
.L_x_2232:
[----:B------:R-:W-:Y:S05]  /*141b0*/  BSYNC B3 ;  /* 0x0000000000037941 */ /* 0x000fea0003800000 */
.L_x_2231:
        /* <DEDUP_REMOVED lines=18> */
.L_x_2234:
[----:B------:R-:W-:Y:S02]  /*142e0*/  ISETP.GE.AND P0, PT, R10, RZ, PT ;  /* 0x000000ff0a00720c */ /* 0x000fe40003f06270 */
[----:B------:R-:W-:-:S11]  /*142f0*/  MOV R3, 0x3fd774eb ;  /* 0x3fd774eb00037802 */ /* 0x000fd60000000f00 */
[----:B------:R-:W-:-:S04]  /*14300*/  @P0 FFMA.FTZ R0, R3, 0.93318945169448852539, -R0 ;  /* 0x3f6ee58103000823 */ /* 0x000fc80000010800 */
[----:B------:R-:W-:-:S07]  /*14310*/  @!P0 FFMA.FTZ R0, R3, 0.93318945169448852539, R0 ;  /* 0x3f6ee58103008823 */ /* 0x000fce0000010000 */
.L_x_2235:
[----:B------:R-:W-:Y:S05]  /*14320*/  BSYNC B0 ;  /* 0x0000000000007941 */ /* 0x000fea0003800000 */
.L_x_2233:
        /* <DEDUP_REMOVED lines=13> */
.L_x_2230:
        /* <DEDUP_REMOVED lines=25> */
.L_x_2237:
        /* <DEDUP_REMOVED lines=40> */
.L_x_2236:
        /* <DEDUP_REMOVED lines=48> */
.L_x_2239:
[----:B------:R-:W-:Y:S05]  /*14b10*/  BSYNC B0 ;  /* 0x0000000000007941 */ /* 0x000fea0003800000 */
.L_x_2238:
[----:B------:R-:W-:Y:S01]  /*14b20*/  BSSY B3, `(.L_x_2240) ;  /* 0x0000007000037945 */ /* 0x000fe20003800000 */
[----:B------:R-:W-:-:S03]  /*14b30*/  FFMA R0, R2, R4, R5 ;  /* 0x0000000402007223 */ /* 0x000fc60000000005 */
[----:B------:R-:W-:Y:S05]  /*14b40*/  @!P3 BRA `(.L_x_2241) ;  /* 0x000000000010b947 */ /* 0x000fea0003800000 */
[----:B------:R-:W-:Y:S02]  /*14b50*/  MOV R17, R23 ;  /* 0x0000001700117202 */ /* 0x000fe40000000f00 */
[----:B------:R-:W-:Y:S02]  /*14b60*/  MOV R0, R24 ;  /* 0x0000001800007202 */ /* 0x000fe40000000f00 */
[----:B------:R-:W-:-:S07]  /*14b70*/  MOV R2, 0x14b90 ;  /* 0x00014b9000027802 */ /* 0x000fce0000000f00 */
[----:B0123--:R-:W-:Y:S05]  /*14b80*/  CALL.REL.NOINC `($__internal_2_$__cuda_sm3x_div_rn_ftz_f32_slowpath) ;  /* 0x0000001800d07944 */ /* 0x00ffea0003c00000 */
.L_x_2241:
[----:B------:R-:W-:Y:S05]  /*14b90*/  BSYNC B3 ;  /* 0x0000000000037941 */ /* 0x000fea0003800000 */
.L_x_2240:
        /* <DEDUP_REMOVED lines=18> */
.L_x_2243:
[----:B------:R-:W-:Y:S02]  /*14cc0*/  ISETP.GE.AND P0, PT, R10, RZ, PT ;  /* 0x000000ff0a00720c */ /* 0x000fe40003f06270 */
[----:B------:R-:W-:-:S11]  /*14cd0*/  MOV R3, 0x3fd774eb ;  /* 0x3fd774eb00037802 */ /* 0x000fd60000000f00 */
[----:B------:R-:W-:-:S04]  /*14ce0*/  @P0 FFMA.FTZ R0, R3, 0.93318945169448852539, -R0 ;  /* 0x3f6ee58103000823 */ /* 0x000fc80000010800 */
[----:B------:R-:W-:-:S07]  /*14cf0*/  @!P0 FFMA.FTZ R0, R3, 0.93318945169448852539, R0 ;  /* 0x3f6ee58103008823 */ /* 0x000fce0000010000 */
.L_x_2244:
[----:B------:R-:W-:Y:S05]  /*14d00*/  BSYNC B0 ;  /* 0x0000000000007941 */ /* 0x000fea0003800000 */
.L_x_2242:
        /* <DEDUP_REMOVED lines=12> */
.L_x_2220:
        /* <DEDUP_REMOVED lines=13> */
.L_x_2246:
[----:B------:R-:W-:Y:S05]  /*14ea0*/  BSYNC B3 ;  /* 0x0000000000037941 */ /* 0x000fea0003800000 */
.L_x_2245:
        /* <DEDUP_REMOVED lines=18> */
.L_x_2248:
[----:B------:R-:W-:Y:S02]  /*14fd0*/  ISETP.GE.AND P0, PT, R10, RZ, PT ;  /* 0x000000ff0a00720c */ /* 0x000fe40003f06270 */
[----:B------:R-:W-:-:S11]  /*14fe0*/  MOV R3, 0x3fd774eb ;  /* 0x3fd774eb00037802 */ /* 0x000fd60000000f00 */
[----:B------:R-:W-:-:S04]  /*14ff0*/  @P0 FFMA.FTZ R0, R3, 0.93318945169448852539, -R0 ;  /* 0x3f6ee58103000823 */ /* 0x000fc80000010800 */
[----:B------:R-:W-:-:S07]  /*15000*/  @!P0 FFMA.FTZ R0, R3, 0.93318945169448852539, R0 ;  /* 0x3f6ee58103008823 */ /* 0x000fce0000010000 */
.L_x_2249:
[----:B------:R-:W-:Y:S05]  /*15010*/  BSYNC B0 ;  /* 0x0000000000007941 */ /* 0x000fea0003800000 */
.L_x_2247:
        /* <DEDUP_REMOVED lines=27> */
.L_x_2219:
        /* <DEDUP_REMOVED lines=39> */
.L_x_2252:
[----:B------:R-:W-:Y:S05]  /*15440*/  BSYNC B0 ;  /* 0x0000000000007941 */ /* 0x000fea0003800000 */
.L_x_2251:
[----:B------:R-:W-:Y:S01]  /*15450*/  BSSY B3, `(.L_x_2253) ;  /* 0x0000007000037945 */ /* 0x000fe20003800000 */
[----:B------:R-:W-:-:S03]  /*15460*/  FFMA R0, R0, R6, R5 ;  /* 0x0000000600007223 */ /* 0x000fc60000000005 */
[----:B------:R-:W-:Y:S05]  /*15470*/  @!P0 BRA `(.L_x_2254) ;  /* 0x0000000000108947 */ /* 0x000fea0003800000 */
[----:B------:R-:W-:Y:S01]  /*15480*/  HFMA2.MMA R0, -RZ, RZ, 1.875, 0 ;  /* 0x3f800000ff007435 */ /* 0x000fe200000001ff */
[----:B------:R-:W-:Y:S02]  /*15490*/  MOV R17, R23 ;  /* 0x0000001700117202 */ /* 0x000fe40000000f00 */
[----:B------:R-:W-:-:S08]  /*154a0*/  MOV R2, 0x154c0 ;  /* 0x000154c000027802 */ /* 0x000fd00000000f00 */
[----:B-123--:R-:W-:Y:S05]  /*154b0*/  CALL.REL.NOINC `($__internal_2_$__cuda_sm3x_div_rn_ftz_f32_slowpath) ;  /* 0x0000001000847944 */ /* 0x00efea0003c00000 */
.L_x_2254:
[----:B------:R-:W-:Y:S05]  /*154c0*/  BSYNC B3 ;  /* 0x0000000000037941 */ /* 0x000fea0003800000 */
.L_x_2253:
        /* <DEDUP_REMOVED lines=18> */
.L_x_2256:
[----:B------:R-:W-:Y:S02]  /*155f0*/  ISETP.GE.AND P0, PT, R10, RZ, PT ;  /* 0x000000ff0a00720c */ /* 0x000fe40003f06270 */
[----:B------:R-:W-:-:S11]  /*15600*/  MOV R3, 0x3fd774eb ;  /* 0x3fd774eb00037802 */ /* 0x000fd60000000f00 */
[----:B------:R-:W-:-:S04]  /*15610*/  @P0 FFMA.FTZ R0, R3, 0.93318945169448852539, -R0 ;  /* 0x3f6ee58103000823 */ /* 0x000fc80000010800 */
[----:B------:R-:W-:-:S07]  /*15620*/  @!P0 FFMA.FTZ R0, R3, 0.93318945169448852539, R0 ;  /* 0x3f6ee58103008823 */ /* 0x000fce0000010000 */
.L_x_2257:
[----:B------:R-:W-:Y:S05]  /*15630*/  BSYNC B0 ;  /* 0x0000000000007941 */ /* 0x000fea0003800000 */
.L_x_2255:
        /* <DEDUP_REMOVED lines=10> */
.L_x_2250:
        /* <DEDUP_REMOVED lines=13> */
.L_x_2259:
[----:B------:R-:W-:Y:S05]  /*157b0*/  BSYNC B3 ;  /* 0x0000000000037941 */ /* 0x000fea0003800000 */
.L_x_2258:
        /* <DEDUP_REMOVED lines=18> */
.L_x_2261:
[----:B------:R-:W-:Y:S02]  /*158e0*/  ISETP.GE.AND P0, PT, R10, RZ, PT ;  /* 0x000000ff0a00720c */ /* 0x000fe40003f06270 */
[----:B------:R-:W-:-:S11]  /*158f0*/  MOV R3, 0x3fd774eb ;  /* 0x3fd774eb00037802 */ /* 0x000fd60000000f00 */
[----:B------:R-:W-:-:S04]  /*15900*/  @P0 FFMA.FTZ R0, R3, 0.93318945169448852539, -R0 ;  /* 0x3f6ee58103000823 */ /* 0x000fc80000010800 */
[----:B------:R-:W-:-:S07]  /*15910*/  @!P0 FFMA.FTZ R0, R3, 0.93318945169448852539, R0 ;  /* 0x3f6ee58103008823 */ /* 0x000fce0000010000 */
.L_x_2262:
[----:B------:R-:W-:Y:S05]  /*15920*/  BSYNC B0 ;  /* 0x0000000000007941 */ /* 0x000fea0003800000 */
.L_x_2260:
        /* <DEDUP_REMOVED lines=11> */
.L_x_2218:
        /* <DEDUP_REMOVED lines=34> */
.L_x_2264:
[----:B------:R-:W-:Y:S05]  /*15c00*/  BSYNC B3 ;  /* 0x0000000000037941 */ /* 0x000fea0003800000 */
.L_x_2263:
        /* <DEDUP_REMOVED lines=18> */
.L_x_2266:
[----:B------:R-:W-:Y:S02]  /*15d30*/  ISETP.GE.AND P0, PT, R10, RZ, PT ;  /* 0x000000ff0a00720c */ /* 0x000fe40003f06270 */
[----:B------:R-:W-:-:S11]  /*15d40*/  MOV R3, 0x3fd774eb ;  /* 0x3fd774eb00037802 */ /* 0x000fd60000000f00 */
[----:B------:R-:W-:-:S04]  /*15d50*/  @P0 FFMA.FTZ R0, R3, 0.93318945169448852539, -R0 ;  /* 0x3f6ee58103000823 */ /* 0x000fc80000010800 */
[----:B------:R-:W-:-:S07]  /*15d60*/  @!P0 FFMA.FTZ R0, R3, 0.93318945169448852539, R0 ;  /* 0x3f6ee58103008823 */ /* 0x000fce0000010000 */
.L_x_2267:
[----:B------:R-:W-:Y:S05]  /*15d70*/  BSYNC B0 ;  /* 0x0000000000007941 */ /* 0x000fea0003800000 */
.L_x_2265:
        /* <DEDUP_REMOVED lines=11> */
.L_x_2217:
        /* <DEDUP_REMOVED lines=26> */
.L_x_2269:
[----:B------:R-:W-:Y:S05]  /*15fd0*/  BSYNC B3 ;  /* 0x0000000000037941 */ /* 0x000fea0003800000 */
.L_x_2268:
        /* <DEDUP_REMOVED lines=18> */
.L_x_2271:
[----:B------:R-:W-:Y:S02]  /*16100*/  ISETP.GE.AND P0, PT, R10, RZ, PT ;  /* 0x000000ff0a00720c */ /* 0x000fe40003f06270 */
[----:B------:R-:W-:-:S11]  /*16110*/  MOV R3, 0x3fd774eb ;  /* 0x3fd774eb00037802 */ /* 0x000fd60000000f00 */
[----:B------:R-:W-:-:S04]  /*16120*/  @P0 FFMA.FTZ R0, R3, 0.93318945169448852539, -R0 ;  /* 0x3f6ee58103000823 */ /* 0x000fc80000010800 */
[----:B------:R-:W-:-:S07]  /*16130*/  @!P0 FFMA.FTZ R0, R3, 0.93318945169448852539, R0 ;  /* 0x3f6ee58103008823 */ /* 0x000fce0000010000 */
.L_x_2272:
[----:B------:R-:W-:Y:S05]  /*16140*/  BSYNC B0 ;  /* 0x0000000000007941 */ /* 0x000fea0003800000 */
.L_x_2270:
        /* <DEDUP_REMOVED lines=12> */
.L_x_2229:
[----:B------:R-:W-:Y:S05]  /*16210*/  BSYNC B2 ;  /* 0x0000000000027941 */ /* 0x000fea0003800000 */
.L_x_2216:
        /* <DEDUP_REMOVED lines=43> */
.L_x_2276:
        /* <DEDUP_REMOVED lines=10> */
.L_x_2275:
[----:B------:R-:W-:-:S04]  /*16570*/  FMUL.RZ R4, R4, 0.15915493667125701904 ;  /* 0x3e22f98304047820 */ /* 0x000fc8000040c000 */
[----:B------:R4:W0:Y:S08]  /*16580*/  MUFU.SIN R11, R4 ;  /* 0x00000004000b7308 */ /* 0x0008300000000400 */
[----:B------:R4:W0:Y:S01]  /*16590*/  MUFU.COS R10, R4 ;  /* 0x00000004000a7308 */ /* 0x0008220000000000 */
[----:B------:R-:W-:Y:S05]  /*165a0*/  BRA `(.L_x_2277) ;  /* 0x00000000000c7947 */ /* 0x000fea0003800000 */
.L_x_2274:
[----:B------:R-:W-:Y:S01]  /*165b0*/  FMUL.FTZ R10, R22, 1.4426950216293334961 ;  /* 0x3fb8aa3b160a7820 */ /* 0x000fe20000410000 */
[----:B------:R-:W-:-:S05]  /*165c0*/  MOV R11, R4 ;  /* 0x00000004000b7202 */ /* 0x000fca0000000f00 */
[----:B------:R-:W4:Y:S02]  /*165d0*/  MUFU.EX2 R10, R10 ;  /* 0x0000000a000a7308 */ /* 0x000f240000000800 */
.L_x_2277:
[----:B------:R-:W-:Y:S05]  /*165e0*/  BSYNC B0 ;  /* 0x0000000000007941 */ /* 0x000fea0003800000 */
.L_x_2273:
        /* <DEDUP_REMOVED lines=14> */
        .weak           $__internal_2_$__cuda_sm3x_div_rn_ftz_f32_slowpath
        .type           $__internal_2_$__cuda_sm3x_div_rn_ftz_f32_slowpath,@function
        .size           $__internal_2_$__cuda_sm3x_div_rn_ftz_f32_slowpath,(.L_x_5376 - $__internal_2_$__cuda_sm3x_div_rn_ftz_f32_slowpath)
$__internal_2_$__cuda_sm3x_div_rn_ftz_f32_slowpath:
        /* <DEDUP_REMOVED lines=18> */
[----:B------:R-:W-:-:S04]  /*167f0*/  FSETP.NEU.FTZ.AND P6, PT, R17, RZ, PT ;  /* 0x000000ff1100720b */ /* 0x000fc80003fdd000 */
[----:B------:R-:W-:Y:S02]  /*16800*/  P2R R5, PR, RZ, 0x40 ;  /* 0x00000040ff057803 */ /* 0x000fe40000000000 */
[----:B------:R-:W-:-:S05]  /*16810*/  P2R R5, PR, RZ, 0x2 ;  /* 0x00000002ff057803 */ /* 0x000fca0000000000 */
[----:B------:R-:W-:Y:S05]  /*16820*/  @!P1 BREAK !P0, B1 ;  /* 0x0000000000019942 */ /* 0x000fea0004000000 */
[----:B------:R-:W-:Y:S05]  /*16830*/  @!P1 BRA !P0, `(.L_x_2283) ;  /* 0x0000000000c89947 */ /* 0x000fea0004000000 */
[C---:B------:R-:W-:Y:S02]  /*16840*/  FSETP.NEU.FTZ.AND P0, PT, |R17|.reuse, +INF , PT ;  /* 0x7f8000001100780b */ /* 0x040fe40003f1d200 */
[----:B------:R-:W-:Y:S02]  /*16850*/  FSETP.NEU.FTZ.AND P6, PT, |R0|, +INF , PT ;  /* 0x7f8000000000780b */ /* 0x000fe40003fdd200 */
[----:B------:R-:W-:-:S04]  /*16860*/  FSETP.NEU.FTZ.AND P1, PT, |R17|, +INF , PT ;  /* 0x7f8000001100780b */ /* 0x000fc80003f3d200 */
[----:B------:R-:W-:-:S07]  /*16870*/  P2R R5, PR, RZ, 0x2 ;  /* 0x00000002ff057803 */ /* 0x000fce0000000000 */
[----:B------:R-:W-:Y:S05]  /*16880*/  @!P6 BREAK !P0, B1 ;  /* 0x000000000001e942 */ /* 0x000fea0004000000 */
[----:B------:R-:W-:Y:S05]  /*16890*/  @!P6 BRA !P0, `(.L_x_2283) ;  /* 0x0000000000b0e947 */ /* 0x000fea0004000000 */
        /* <DEDUP_REMOVED lines=8> */
.L_x_2281:
[----:B------:R-:W-:Y:S05]  /*16920*/  BSYNC B1 ;  /* 0x0000000000017941 */ /* 0x000fea0003800000 */
.L_x_2280:
        /* <DEDUP_REMOVED lines=27> */
.L_x_2287:
[----:B------:R-:W-:-:S07]  /*16ae0*/  LEA R0, R3, R0, 0x17 ;  /* 0x0000000003007211 */ /* 0x000fce00078eb8ff */
.L_x_2288:
[----:B------:R-:W-:Y:S05]  /*16af0*/  BSYNC B1 ;  /* 0x0000000000017941 */ /* 0x000fea0003800000 */
.L_x_2286:
[----:B------:R-:W-:Y:S05]  /*16b00*/  BRA `(.L_x_2289) ;  /* 0x0000000000207947 */ /* 0x000fea0003800000 */
.L_x_2285:
[----:B------:R-:W-:-:S04]  /*16b10*/  LOP3.LUT R0, R0, 0x80000000, R17, 0x48, !PT ;  /* 0x8000000000007812 */ /* 0x000fc800078e4811 */
[----:B------:R-:W-:Y:S01]  /*16b20*/  LOP3.LUT R0, R0, 0x7f800000, RZ, 0xfc, !PT ;  /* 0x7f80000000007812 */ /* 0x000fe200078efcff */
[----:B------:R-:W-:Y:S06]  /*16b30*/  BRA `(.L_x_2289) ;  /* 0x0000000000147947 */ /* 0x000fec0003800000 */
.L_x_2284:
[----:B------:R-:W-:Y:S01]  /*16b40*/  LOP3.LUT R0, R0, 0x80000000, R17, 0x48, !PT ;  /* 0x8000000000007812 */ /* 0x000fe200078e4811 */
[----:B------:R-:W-:Y:S06]  /*16b50*/  BRA `(.L_x_2289) ;  /* 0x00000000000c7947 */ /* 0x000fec0003800000 */
.L_x_2283:
[----:B------:R-:W0:Y:S01]  /*16b60*/  MUFU.RSQ R0, -QNAN ;  /* 0xffc0000000007908 */ /* 0x000e220000001400 */
[----:B------:R-:W-:Y:S05]  /*16b70*/  BRA `(.L_x_2289) ;  /* 0x0000000000047947 */ /* 0x000fea0003800000 */
.L_x_2282:
[----:B------:R-:W-:-:S07]  /*16b80*/  FADD.FTZ R0, R17, R0 ;  /* 0x0000000011007221 */ /* 0x000fce0000010000 */
.L_x_2289:
[----:B------:R-:W-:Y:S05]  /*16b90*/  BSYNC B0 ;  /* 0x0000000000007941 */ /* 0x000fea0003800000 */
.L_x_2279:
[----:B------:R-:W-:-:S06]  /*16ba0*/  HFMA2.MMA R3, -RZ, RZ, 0, 0 ;  /* 0x00000000ff037435 */ /* 0x000fcc00000001ff */
[----:B0-----:R-:W-:Y:S05]  /*16bb0*/  RET.REL.NODEC R2 `(_ZN2at6native57_GLOBAL__N__f3eca4a2_24_ForeachBinaryOpScalar_cu_86b9896c25multi_tensor_apply_kernelINS1_18TensorListMetadataILi2EEENS1_21BinaryOpScalarFunctorIN3c107complexIfEELi2ELi1ELi1EEEJNS1_13power_functorIS8_EES8_EEEvT_T0_DpT1_) ;  /* 0xfffffe9402107950 */ /* 0x001fea0003c3ffff */
.L_x_2290:
        /* <DEDUP_REMOVED lines=12> */
.L_x_5376:


//--------------------- .text._ZN2at6native57_GLOBAL__N__f3eca4a2_24_ForeachBinaryOpScalar_cu_86b9896c25multi_tensor_apply_kernelINS1_18TensorListMetadataILi2EEENS1_21BinaryOpScalarFunctorIN3c107complexIdEELi2ELi1ELi1EEEJNS1_13power_functorIS8_EES8_EEEvT_T0_DpT1_ --------------------------
	.section	.text._ZN2at6native57_GLOBAL__N__f3eca4a2_24_ForeachBinaryOpScalar_cu_86b9896c25multi_tensor_apply_kernelINS1_18TensorListMetadataILi2EEENS1_21BinaryOpScalarFunctorIN3c107complexIdEELi2ELi1ELi1EEEJNS1_13power_functorIS8_EES8_EEEvT_T0_DpT1_,"ax",@progbits
	.align	128
.text._ZN2at6native57_GLOBAL__N__f3eca4a2_24_ForeachBinaryOpScalar_cu_86b9896c25multi_tensor_apply_kernelINS1_18TensorListMetadataILi2EEENS1_21BinaryOpScalarFunctorIN3c107complexIdEELi2ELi1ELi1EEEJNS1_13power_functorIS8_EES8_EEEvT_T0_DpT1_:
        .type           _ZN2at6native57_GLOBAL__N__f3eca4a2_24_ForeachBinaryOpScalar_cu_86b9896c25multi_tensor_apply_kernelINS1_18TensorListMetadataILi2EEENS1_21BinaryOpScalarFunctorIN3c107complexIdEELi2ELi1ELi1EEEJNS1_13power_functorIS8_EES8_EEEvT_T0_DpT1_,@function
        .size           _ZN2at6native57_GLOBAL__N__f3eca4a2_24_ForeachBinaryOpScalar_cu_86b9896c25multi_tensor_apply_kernelINS1_18TensorListMetadataILi2EEENS1_21BinaryOpScalarFunctorIN3c107complexIdEELi2ELi1ELi1EEEJNS1_13power_functorIS8_EES8_EEEvT_T0_DpT1_,(.L_x_5378 - _ZN2at6native57_GLOBAL__N__f3eca4a2_24_ForeachBinaryOpScalar_cu_86b9896c25multi_tensor_apply_kernelINS1_18TensorListMetadataILi2EEENS1_21BinaryOpScalarFunctorIN3c107complexIdEELi2ELi1ELi1EEEJNS1_13power_functorIS8_EES8_EEEvT_T0_DpT1_)
        .other          _ZN2at6native57_GLOBAL__N__f3eca4a2_24_ForeachBinaryOpScalar_cu_86b9896c25multi_tensor_apply_kernelINS1_18TensorListMetadataILi2EEENS1_21BinaryOpScalarFunctorIN3c107complexIdEELi2ELi1ELi1EEEJNS1_13power_functorIS8_EES8_EEEvT_T0_DpT1_,@"STO_CUDA_ENTRY STV_DEFAULT"
_ZN2at6native57_GLOBAL__N__f3eca4a2_24_ForeachBinaryOpScalar_cu_86b9896c25multi_tensor_apply_kernelINS1_18TensorListMetadataILi2EEENS1_21BinaryOpScalarFunctorIN3c107complexIdEELi2ELi1ELi1EEEJNS1_13power_functorIS8_EES8_EEEvT_T0_DpT1_:
        /* <DEDUP_REMOVED lines=30> */
.L_x_2688:
[----:B0-----:R-:W-:Y:S01]  /*01e0*/  IADD3 R6, P0, R0, UR4, RZ ;  /* 0x0000000400067c10 */ /* 0x001fe2000ff1e0ff */
[----:B------:R-:W-:Y:S01]  /*01f0*/  IMAD.U32 R5, RZ, RZ, UR17 ;  /* 0x00000011ff057e24 */ /* 0x000fe2000f8e00ff */
[----:B-1----:R-:W-:Y:S01]  /*0200*/  CS2R R10, SRZ ;  /* 0x00000000000a7805 */ /* 0x002fe2000001ff00 */
        /* <DEDUP_REMOVED lines=8> */
[-C--:B------:R-:W-:Y:S02]  /*0290*/  LEA R3, P6, R3, R6.reuse, 0x1 ;  /* 0x0000000603037211 */ /* 0x080fe400078c08ff */
[----:B------:R-:W-:Y:S02]  /*02a0*/  ISETP.LT.AND.EX P2, PT, R7, UR7, !P2, P0 ;  /* 0x0000000707007c0c */ /* 0x000fe4000d741300 */
[----:B------:R-:W-:Y:S01]  /*02b0*/  IADD3 R4, P0, R5, R6, RZ ;  /* 0x0000000605047210 */ /* 0x000fe20007f1e0ff */
[----:B------:R-:W-:Y:S01]  /*02c0*/  IMAD.X R5, RZ, RZ, R7, P5 ;  /* 0x000000ffff057224 */ /* 0x000fe200028e0607 */
[C---:B------:R-:W-:Y:S02]  /*02d0*/  ISETP.GE.U32.AND P4, PT, R2.reuse, 0x10000, PT ;  /* 0x000100000200780c */ /* 0x040fe40003f86070 */
[----:B------:R-:W-:-:S02]  /*02e0*/  ISETP.LT.U32.AND P3, PT, R2, UR16, PT ;  /* 0x0000001002007c0c */ /* 0x000fc4000bf61070 */
[----:B------:R-:W-:Y:S02]  /*02f0*/  ISETP.GE.U32.AND.EX P4, PT, R5, RZ, PT, P4 ;  /* 0x000000ff0500720c */ /* 0x000fe40003f86140 */
[----:B------:R-:W-:Y:S02]  /*0300*/  ISETP.LT.U32.AND P5, PT, R3, UR16, PT ;  /* 0x0000001003007c0c */ /* 0x000fe4000bfa1070 */
[----:B------:R-:W-:Y:S02]  /*0310*/  ISETP.LT.AND.EX P3, PT, R5, UR7, !P4, P3 ;  /* 0x0000000705007c0c */ /* 0x000fe4000e761330 */
[----:B------:R-:W-:Y:S02]  /*0320*/  @P2 LEA R12, P1, R6, UR8, 0x4 ;  /* 0x00000008060c2c11 */ /* 0x000fe4000f8220ff */
[----:B------:R-:W-:Y:S02]  /*0330*/  ISETP.LT.U32.AND P4, PT, R4, UR16, PT ;  /* 0x0000001004007c0c */ /* 0x000fe4000bf81070 */
[--C-:B------:R-:W-:Y:S01]  /*0340*/  @P2 LEA.HI.X R13, R6, UR9, R7.reuse, 0x4, P1 ;  /* 0x00000009060d2c11 */ /* 0x100fe200088f2407 */
[--C-:B------:R-:W-:Y:S01]  /*0350*/  IMAD.X R6, RZ, RZ, R7.reuse, P6 ;  /* 0x000000ffff067224 */ /* 0x100fe200030e0607 */
[----:B------:R-:W-:Y:S01]  /*0360*/  ISETP.GE.U32.AND P1, PT, R3, 0x10000, PT ;  /* 0x000100000300780c */ /* 0x000fe20003f26070 */
[----:B------:R-:W-:Y:S01]  /*0370*/  IMAD.X R7, RZ, RZ, R7, P0 ;  /* 0x000000ffff077224 */ /* 0x000fe200000e0607 */
[----:B------:R-:W-:Y:S01]  /*0380*/  ISETP.GE.U32.AND P0, PT, R4, 0x10000, PT ;  /* 0x000100000400780c */ /* 0x000fe20003f06070 */
[----:B------:R0:W2:Y:S01]  /*0390*/  @P2 LDG.E.128 R8, desc[UR14][R12.64] ;  /* 0x0000000e0c082981 */ /* 0x0000a2000c1e1d00 */
[----:B------:R-:W-:-:S02]  /*03a0*/  ISETP.GE.U32.AND.EX P1, PT, R6, RZ, PT, P1 ;  /* 0x000000ff0600720c */ /* 0x000fc40003f26110 */
[C---:B------:R-:W-:Y:S02]  /*03b0*/  ISETP.GE.U32.AND.EX P0, PT, R7.reuse, RZ, PT, P0 ;  /* 0x000000ff0700720c */ /* 0x040fe40003f06100 */
[----:B------:R-:W-:Y:S02]  /*03c0*/  ISETP.LT.AND.EX P5, PT, R6, UR7, !P1, P5 ;  /* 0x0000000706007c0c */ /* 0x000fe4000cfa1350 */
[----:B------:R-:W-:Y:S02]  /*03d0*/  ISETP.LT.AND.EX P4, PT, R7, UR7, !P0, P4 ;  /* 0x0000000707007c0c */ /* 0x000fe4000c781340 */
[----:B------:R-:W-:Y:S02]  /*03e0*/  @P3 LEA R26, P0, R2, UR8, 0x4 ;  /* 0x00000008021a3c11 */ /* 0x000fe4000f8020ff */
[----:B------:R-:W-:Y:S02]  /*03f0*/  CS2R R22, SRZ ;  /* 0x0000000000167805 */ /* 0x000fe4000001ff00 */
[----:B------:R-:W-:-:S02]  /*0400*/  CS2R R20, SRZ ;  /* 0x0000000000147805 */ /* 0x000fc4000001ff00 */
[----:B------:R-:W-:Y:S02]  /*0410*/  CS2R R18, SRZ ;  /* 0x0000000000127805 */ /* 0x000fe4000001ff00 */
[----:B------:R-:W-:Y:S02]  /*0420*/  @P3 LEA.HI.X R27, R2, UR9, R5, 0x4, P0 ;  /* 0x00000009021b3c11 */ /* 0x000fe400080f2405 */
[----:B------:R-:W-:Y:S02]  /*0430*/  CS2R R16, SRZ ;  /* 0x0000000000107805 */ /* 0x000fe4000001ff00 */
[----:B------:R-:W-:Y:S01]  /*0440*/  CS2R R14, SRZ ;  /* 0x00000000000e7805 */ /* 0x000fe2000001ff00 */
[----:B------:R-:W-:Y:S01]  /*0450*/  BSSY B1, `(.L_x_2292) ;  /* 0x000077c000017945 */ /* 0x000fe20003800000 */
[----:B------:R-:W-:Y:S02]  /*0460*/  P2R R36, PR, RZ, 0x8 ;  /* 0x00000008ff247803 */ /* 0x000fe40000000000 */
[----:B0-----:R-:W-:-:S02]  /*0470*/  CS2R R12, SRZ ;  /* 0x00000000000c7805 */ /* 0x001fc4000001ff00 */
[C---:B------:R-:W-:Y:S01]  /*0480*/  @P5 LEA R28, P1, R3.reuse, UR8, 0x4 ;  /* 0x00000008031c5c11 */ /* 0x040fe2000f8220ff */
[----:B------:R0:W5:Y:S01]  /*0490*/  @P3 LDG.E.128 R20, desc[UR14][R26.64] ;  /* 0x0000000e1a143981 */ /* 0x000162000c1e1d00 */
[C---:B------:R-:W-:Y:S02]  /*04a0*/  @P4 LEA R30, P0, R4.reuse, UR8, 0x4 ;  /* 0x00000008041e4c11 */ /* 0x040fe4000f8020ff */
[----:B------:R-:W-:Y:S02]  /*04b0*/  @P5 LEA.HI.X R29, R3, UR9, R6, 0x4, P1 ;  /* 0x00000009031d5c11 */ /* 0x000fe400088f2406 */
[----:B------:R-:W-:-:S03]  /*04c0*/  @P4 LEA.HI.X R31, R4, UR9, R7, 0x4, P0 ;  /* 0x00000009041f4c11 */ /* 0x000fc600080f2407 */
[----:B------:R0:W5:Y:S04]  /*04d0*/  @P5 LDG.E.128 R16, desc[UR14][R28.64] ;  /* 0x0000000e1c105981 */ /* 0x000168000c1e1d00 */
[----:B------:R0:W5:Y:S01]  /*04e0*/  @P4 LDG.E.128 R12, desc[UR14][R30.64] ;  /* 0x0000000e1e0c4981 */ /* 0x000162000c1e1d00 */
[----:B--2---:R-:W-:Y:S02]  /*04f0*/  DSETP.NAN.AND P0, PT, R8, R10, PT ;  /* 0x0000000a0800722a */ /* 0x004fe40003f08000 */
[----:B------:R-:W-:-:S12]  /*0500*/  DADD R24, -RZ, |R8| ;  /* 0x00000000ff187229 */ /* 0x000fd80000000508 */
[----:B0-----:R-:W-:Y:S05]  /*0510*/  @P0 BRA `(.L_x_2293) ;  /* 0x0000006800800947 */ /* 0x001fea0003800000 */
[--C-:B------:R-:W-:Y:S01]  /*0520*/  DADD R38, -RZ, |R10|.reuse ;  /* 0x00000000ff267229 */ /* 0x100fe2000000050a */
[----:B------:R-:W-:Y:S01]  /*0530*/  UMOV UR12, 0x85ebc8a0 ;  /* 0x85ebc8a0000c7882 */ /* 0x000fe20000000000 */
[----:B------:R-:W-:Y:S01]  /*0540*/  DSETP.GEU.AND P1, PT, |R8|, |R10|, PT ;  /* 0x4000000a0800722a */ /* 0x000fe20003f2e200 */
[----:B------:R-:W-:-:S07]  /*0550*/  UMOV UR13, 0x7fd1ccf3 ;  /* 0x7fd1ccf3000d7882 */ /* 0x000fce0000000000 */
        /* <DEDUP_REMOVED lines=19> */
[C---:B------:R-:W-:Y:S01]  /*0690*/  DADD R24, R48.reuse, -1 ;  /* 0xbff0000030187429 */ /* 0x040fe20000000000 */
[----:B------:R-:W-:Y:S01]  /*06a0*/  BSSY B2, `(.L_x_2298) ;  /* 0x000008c000027945 */ /* 0x000fe20003800000 */
        /* <DEDUP_REMOVED lines=13> */
[----:B------:R-:W-:-:S13]  /*0780*/  ISETP.GE.U32.AND P3, PT, R28, 0x7fefffff, PT ;  /* 0x7fefffff1c00780c */ /* 0x000fda0003f66070 */
[----:B------:R-:W-:Y:S01]  /*0790*/  @P3 IMAD.MOV.U32 R28, RZ, RZ, 0x0 ;  /* 0x00000000ff1c3424 */ /* 0x000fe200078e00ff */
[----:B------:R-:W-:Y:S01]  /*07a0*/  @P3 FSETP.NEU.FTZ.AND P6, PT, R25, RZ, PT ;  /* 0x000000ff1900320b */ /* 0x000fe20003fdd000 */
[----:B------:R-:W-:-:S06]  /*07b0*/  @P3 IMAD.MOV.U32 R29, RZ, RZ, 0x7ff00000 ;  /* 0x7ff00000ff1d3424 */ /* 0x000fcc00078e00ff */
[----:B------:R-:W-:-:S10]  /*07c0*/  @P3 DFMA R28, R24, R28, +INF ;  /* 0x7ff00000181c342b */ /* 0x000fd4000000001c */
[----:B------:R-:W-:Y:S01]  /*07d0*/  @P3 FSEL R42, R28, RZ, P6 ;  /* 0x000000ff1c2a3208 */ /* 0x000fe20003000000 */
[----:B------:R-:W-:Y:S01]  /*07e0*/  IMAD.MOV.U32 R28, RZ, RZ, R26 ;  /* 0x000000ffff1c7224 */ /* 0x000fe200078e001a */
[----:B------:R-:W-:Y:S01]  /*07f0*/  @P3 FSEL R43, R29, -QNAN , P6 ;  /* 0xfff000001d2b3808 */ /* 0x000fe20003000000 */
[----:B------:R-:W-:Y:S02]  /*0800*/  IMAD.MOV.U32 R26, RZ, RZ, -0x3ff ;  /* 0xfffffc01ff1a7424 */ /* 0x000fe400078e00ff */
[----:B------:R-:W-:Y:S02]  /*0810*/  @!P0 IMAD.MOV.U32 R28, RZ, RZ, R24 ;  /* 0x000000ffff1c8224 */ /* 0x000fe400078e0018 */
[----:B------:R-:W-:Y:S01]  /*0820*/  @!P0 IMAD.MOV.U32 R26, RZ, RZ, -0x435 ;  /* 0xfffffbcbff1a8424 */ /* 0x000fe200078e00ff */
[----:B------:R-:W-:Y:S06]  /*0830*/  @P3 BRA `(.L_x_2300) ;  /* 0x0000000400c83947 */ /* 0x000fec0003800000 */
        /* <DEDUP_REMOVED lines=63> */
.L_x_2299:
[----:B------:R-:W-:Y:S01]  /*0c30*/  DADD R26, R42, 2 ;  /* 0x400000002a1a7429 */ /* 0x000fe20000000000 */
[----:B------:R-:W-:Y:S01]  /*0c40*/  IMAD.MOV.U32 R24, RZ, RZ, 0x1 ;  /* 0x00000001ff187424 */ /* 0x000fe200078e00ff */
[----:B------:R-:W-:Y:S01]  /*0c50*/  FSETP.GEU.AND P3, PT, |R43|, 6.5827683646048100446e-37, PT ;  /* 0x036000002b00780b */ /* 0x000fe20003f6e200 */
[----:B------:R-:W-:Y:S03]  /*0c60*/  BSSY B3, `(.L_x_2301) ;  /* 0x0000012000037945 */ /* 0x000fe60003800000 */
        /* <DEDUP_REMOVED lines=16> */
[----:B-----5:R-:W-:Y:S05]  /*0d70*/  CALL.REL.NOINC `($__internal_3_$__cuda_sm20_div_rn_f64_full) ;  /* 0x000004c400987944 */ /* 0x020fea0003c00000 */
.L_x_2302:
[----:B------:R-:W-:Y:S05]  /*0d80*/  BSYNC B3 ;  /* 0x0000000000037941 */ /* 0x000fea0003800000 */
.L_x_2301:
        /* <DEDUP_REMOVED lines=29> */
.L_x_2300:
[----:B------:R-:W-:Y:S05]  /*0f60*/  BSYNC B2 ;  /* 0x0000000000027941 */ /* 0x000fea0003800000 */
.L_x_2298:
[----:B------:R-:W0:Y:S01]  /*0f70*/  MUFU.RCP64H R25, R49 ;  /* 0x0000003100197308 */ /* 0x000e220000001800 */
[----:B------:R-:W-:Y:S01]  /*0f80*/  IMAD.MOV.U32 R24, RZ, RZ, 0x1 ;  /* 0x00000001ff187424 */ /* 0x000fe200078e00ff */
[----:B------:R-:W-:Y:S01]  /*0f90*/  FSETP.GEU.AND P3, PT, |R47|, 6.5827683646048100446e-37, PT ;  /* 0x036000002f00780b */ /* 0x000fe20003f6e200 */
[----:B------:R-:W-:Y:S04]  /*0fa0*/  BSSY B2, `(.L_x_2303) ;  /* 0x0000012000027945 */ /* 0x000fe80003800000 */
        /* <DEDUP_REMOVED lines=16> */
[----:B-----5:R-:W-:Y:S05]  /*10b0*/  CALL.REL.NOINC `($__internal_3_$__cuda_sm20_div_rn_f64_full) ;  /* 0x000004c000c87944 */ /* 0x020fea0003c00000 */
.L_x_2304:
[----:B------:R-:W-:Y:S05]  /*10c0*/  BSYNC B2 ;  /* 0x0000000000027941 */ /* 0x000fea0003800000 */
.L_x_2303:
[----:B------:R-:W-:Y:S01]  /*10d0*/  DSETP.NEU.AND P0, PT, R48, RZ, PT ;  /* 0x000000ff3000722a */ /* 0x000fe20003f0d000 */
[----:B------:R-:W-:-:S13]  /*10e0*/  BSSY B0, `(.L_x_2305) ;  /* 0x0000054000007945 */ /* 0x000fda0003800000 */
[----:B------:R-:W-:Y:S05]  /*10f0*/  @!P0 BRA `(.L_x_2306) ;  /* 0x00000004003c8947 */ /* 0x000fea0003800000 */
[----:B------:R-:W-:Y:S01]  /*1100*/  DMUL R26, R24, R24 ;  /* 0x00000018181a7228 */ /* 0x000fe20000000000 */
[----:B------:R-:W-:Y:S01]  /*1110*/  IMAD.MOV.U32 R28, RZ, RZ, -0x2449a4b7 ;  /* 0xdbb65b49ff1c7424 */ /* 0x000fe200078e00ff */
[----:B------:R-:W-:Y:S01]  /*1120*/  UMOV UR12, 0x2a25ff7e ;  /* 0x2a25ff7e000c7882 */ /* 0x000fe20000000000 */
[----:B------:R-:W-:Y:S01]  /*1130*/  IMAD.MOV.U32 R29, RZ, RZ, 0x3f2d3b63 ;  /* 0x3f2d3b63ff1d7424 */ /* 0x000fe200078e00ff */
[----:B------:R-:W-:Y:S01]  /*1140*/  UMOV UR13, 0x3ef53e1d ;  /* 0x3ef53e1d000d7882 */ /* 0x000fe20000000000 */
[----:B------:R-:W-:Y:S01]  /*1150*/  ISETP.GE.AND P3, PT, R9, RZ, PT ;  /* 0x000000ff0900720c */ /* 0x000fe20003f66270 */
[----:B------:R-:W-:-:S03]  /*1160*/  DSETP.NEU.AND P0, PT, |R8|, |R10|, PT ;  /* 0x4000000a0800722a */ /* 0x000fc60003f0d200 */
        /* <DEDUP_REMOVED lines=63> */
[----:B------:R-:W-:-:S10]  /*1560*/  DADD R24, R24, UR12 ;  /* 0x0000000c18187e29 */ /* 0x000fd40008000000 */
[----:B------:R-:W-:Y:S02]  /*1570*/  FSEL R24, R24, R31, !P1 ;  /* 0x0000001f18187208 */ /* 0x000fe40004800000 */
[----:B------:R-:W-:Y:S01]  /*1580*/  FSEL R25, R25, R27, !P1 ;  /* 0x0000001b19197208 */ /* 0x000fe20004800000 */
[----:B------:R-:W-:Y:S06]  /*1590*/  @P0 BRA `(.L_x_2307) ;  /* 0x0000000000200947 */ /* 0x000fec0003800000 */
[----:B------:R-:W-:Y:S02]  /*15a0*/  IMAD.MOV.U32 R24, RZ, RZ, 0x7f3321d2 ;  /* 0x7f3321d2ff187424 */ /* 0x000fe400078e00ff */
[----:B------:R-:W-:-:S03]  /*15b0*/  IMAD.MOV.U32 R25, RZ, RZ, 0x4002d97c ;  /* 0x4002d97cff197424 */ /* 0x000fc600078e00ff */
[----:B------:R-:W-:Y:S02]  /*15c0*/  FSEL R24, R24, 3.37028055040000000000e+12, !P3 ;  /* 0x54442d1818187808 */ /* 0x000fe40005800000 */
[----:B------:R-:W-:Y:S01]  /*15d0*/  FSEL R25, R25, 1.8213495016098022461, !P3 ;  /* 0x3fe921fb19197808 */ /* 0x000fe20005800000 */
[----:B------:R-:W-:Y:S06]  /*15e0*/  BRA `(.L_x_2307) ;  /* 0x00000000000c7947 */ /* 0x000fec0003800000 */
.L_x_2306:
[----:B------:R-:W-:-:S04]  /*15f0*/  ISETP.GE.AND P0, PT, R9, RZ, PT ;  /* 0x000000ff0900720c */ /* 0x000fc80003f06270 */
[----:B------:R-:W-:Y:S02]  /*1600*/  FSEL R24, RZ, 3.37028055040000000000e+12, P0 ;  /* 0x54442d18ff187808 */ /* 0x000fe40000000000 */
[----:B------:R-:W-:-:S07]  /*1610*/  FSEL R25, RZ, 2.1426990032196044922, P0 ;  /* 0x400921fbff197808 */ /* 0x000fce0000000000 */
.L_x_2307:
[----:B------:R-:W-:Y:S05]  /*1620*/  BSYNC B0 ;  /* 0x0000000000007941 */ /* 0x000fea0003800000 */
.L_x_2305:
[----:B------:R-:W-:Y:S01]  /*1630*/  DADD R8, |R8|, |R10| ;  /* 0x0000000008087229 */ /* 0x000fe2000000060a */
[----:B------:R-:W-:Y:S01]  /*1640*/  LOP3.LUT R11, R25, 0x80000000, R11, 0xb8, !PT ;  /* 0x80000000190b7812 */ /* 0x000fe200078eb80b */
[----:B------:R-:W-:-:S06]  /*1650*/  DMUL R42, R42, 0.5 ;  /* 0x3fe000002a2a7828 */ /* 0x000fcc0000000000 */
[----:B------:R-:W-:-:S06]  /*1660*/  DSETP.GTU.AND P0, PT, |R8|, +INF , PT ;  /* 0x7ff000000800742a */ /* 0x000fcc0003f0c200 */
[----:B------:R-:W-:Y:S02]  /*1670*/  FSEL R8, R8, R24, P0 ;  /* 0x0000001808087208 */ /* 0x000fe40000000000 */
[----:B------:R-:W-:Y:S01]  /*1680*/  FSEL R9, R9, R11, P0 ;  /* 0x0000000b09097208 */ /* 0x000fe20000000000 */
[----:B------:R-:W-:Y:S06]  /*1690*/  BRA `(.L_x_2308) ;  /* 0x00000064005c7947 */ /* 0x000fec0003800000 */
.L_x_2297:
[----:B------:R-:W-:Y:S01]  /*16a0*/  DMUL R24, R46, R46 ;  /* 0x0000002e2e187228 */ /* 0x000fe20000000000 */
[----:B------:R-:W-:Y:S01]  /*16b0*/  UMOV UR12, 0x66666666 ;  /* 0x66666666000c7882 */ /* 0x000fe20000000000 */
[----:B------:R-:W-:-:S06]  /*16c0*/  UMOV UR13, 0x3fe66666 ;  /* 0x3fe66666000d7882 */ /* 0x000fcc0000000000 */
[----:B------:R-:W-:-:S08]  /*16d0*/  DFMA R26, R48, R48, R24 ;  /* 0x00000030301a722b */ /* 0x000fd00000000018 */
[----:B------:R-:W-:-:S14]  /*16e0*/  DSETP.GTU.AND P0, PT, R26, UR12, PT ;  /* 0x0000000c1a007e2a */ /* 0x000fdc000bf0c000 */
[----:B------:R-:W-:Y:S05]  /*16f0*/  @P0 BRA `(.L_x_2309) ;  /* 0x0000000c00100947 */ /* 0x000fea0003800000 */
[----:B------:R-:W-:Y:S01]  /*1700*/  ISETP.GT.AND P0, PT, R27, 0xfffff, PT ;  /* 0x000fffff1b00780c */ /* 0x000fe20003f04270 */
[----:B------:R-:W-:Y:S01]  /*1710*/  IMAD.MOV.U32 R35, RZ, RZ, R27 ;  /* 0x000000ffff237224 */ /* 0x000fe200078e001b */
[----:B------:R-:W-:Y:S01]  /*1720*/  BSSY B0, `(.L_x_2310) ;  /* 0x000005a000007945 */ /* 0x000fe20003800000 */
[----:B------:R-:W-:Y:S02]  /*1730*/  IMAD.MOV.U32 R32, RZ, RZ, R26 ;  /* 0x000000ffff207224 */ /* 0x000fe400078e001a */
[----:B------:R-:W-:-:S08]  /*1740*/  IMAD.MOV.U32 R34, RZ, RZ, -0x3ff ;  /* 0xfffffc01ff227424 */ /* 0x000fd000078e00ff */
        /* <DEDUP_REMOVED lines=87> */
.L_x_2311:
[----:B------:R-:W-:Y:S05]  /*1cc0*/  BSYNC B0 ;  /* 0x0000000000007941 */ /* 0x000fea0003800000 */
.L_x_2310:
[----:B------:R-:W-:Y:S01]  /*1cd0*/  FSETP.GT.AND P3, PT, |R37|, 1.469367938527859385e-39, PT ;  /* 0x001000002500780b */ /* 0x000fe20003f64200 */
[----:B------:R-:W-:-:S12]  /*1ce0*/  BSSY B2, `(.L_x_2312) ;  /* 0x0000008000027945 */ /* 0x000fd80003800000 */
[----:B------:R-:W-:Y:S05]  /*1cf0*/  @P3 BRA P0, `(.L_x_2313) ;  /* 0x0000000000183947 */ /* 0x000fea0000000000 */
[----:B------:R-:W-:Y:S01]  /*1d00*/  IMAD.MOV.U32 R24, RZ, RZ, R46 ;  /* 0x000000ffff187224 */ /* 0x000fe200078e002e */
[----:B------:R-:W-:Y:S01]  /*1d10*/  MOV R28, 0x1d60 ;  /* 0x00001d60001c7802 */ /* 0x000fe20000000f00 */
[----:B------:R-:W-:Y:S02]  /*1d20*/  IMAD.MOV.U32 R25, RZ, RZ, R47 ;  /* 0x000000ffff197224 */ /* 0x000fe400078e002f */
[----:B------:R-:W-:Y:S02]  /*1d30*/  IMAD.MOV.U32 R30, RZ, RZ, R48 ;  /* 0x000000ffff1e7224 */ /* 0x000fe400078e0030 */
[----:B------:R-:W-:-:S07]  /*1d40*/  IMAD.MOV.U32 R27, RZ, RZ, R49 ;  /* 0x000000ffff1b7224 */ /* 0x000fce00078e0031 */
[----:B-----5:R-:W-:Y:S05]  /*1d50*/  CALL.REL.NOINC `($__internal_3_$__cuda_sm20_div_rn_f64_full) ;  /* 0x000004b400a07944 */ /* 0x020fea0003c00000 */
.L_x_2313:
[----:B------:R-:W-:Y:S05]  /*1d60*/  BSYNC B2 ;  /* 0x0000000000027941 */ /* 0x000fea0003800000 */
.L_x_2312:
        /* <DEDUP_REMOVED lines=82> */
.L_x_2315:
[----:B------:R-:W-:-:S04]  /*2290*/  ISETP.GE.AND P0, PT, R9, RZ, PT ;  /* 0x000000ff0900720c */ /* 0x000fc80003f06270 */
[----:B------:R-:W-:Y:S02]  /*22a0*/  FSEL R24, RZ, 3.37028055040000000000e+12, P0 ;  /* 0x54442d18ff187808 */ /* 0x000fe40000000000 */
[----:B------:R-:W-:-:S07]  /*22b0*/  FSEL R25, RZ, 2.1426990032196044922, P0 ;  /* 0x400921fbff197808 */ /* 0x000fce0000000000 */
.L_x_2316:
[----:B------:R-:W-:Y:S05]  /*22c0*/  BSYNC B0 ;  /* 0x0000000000007941 */ /* 0x000fea0003800000 */
.L_x_2314:
[----:B------:R-:W-:Y:S01]  /*22d0*/  DADD R8, |R8|, |R10| ;  /* 0x0000000008087229 */ /* 0x000fe2000000060a */
[----:B------:R-:W-:Y:S01]  /*22e0*/  LOP3.LUT R11, R25, 0x80000000, R11, 0xb8, !PT ;  /* 0x80000000190b7812 */ /* 0x000fe200078eb80b */
[----:B------:R-:W-:-:S06]  /*22f0*/  DMUL R42, R42, 0.5 ;  /* 0x3fe000002a2a7828 */ /* 0x000fcc0000000000 */
[----:B------:R-:W-:-:S06]  /*2300*/  DSETP.GTU.AND P0, PT, |R8|, +INF , PT ;  /* 0x7ff000000800742a */ /* 0x000fcc0003f0c200 */
[----:B------:R-:W-:Y:S02]  /*2310*/  FSEL R8, R8, R24, P0 ;  /* 0x0000001808087208 */ /* 0x000fe40000000000 */
[----:B------:R-:W-:Y:S01]  /*2320*/  FSEL R9, R9, R11, P0 ;  /* 0x0000000b09097208 */ /* 0x000fe20000000000 */
[----:B------:R-:W-:Y:S06]  /*2330*/  BRA `(.L_x_2308) ;  /* 0x0000005800347947 */ /* 0x000fec0003800000 */
.L_x_2309:
[----:B------:R-:W-:Y:S01]  /*2340*/  LOP3.LUT R31, R49, 0xfffffff8, RZ, 0xc0, !PT ;  /* 0xfffffff8311f7812 */ /* 0x000fe200078ec0ff */
[----:B------:R-:W-:Y:S01]  /*2350*/  IMAD.MOV.U32 R30, RZ, RZ, RZ ;  /* 0x000000ffff1e7224 */ /* 0x000fe200078e00ff */
[----:B------:R-:W-:Y:S01]  /*2360*/  LOP3.LUT R51, R47, 0xfffffff8, RZ, 0xc0, !PT ;  /* 0xfffffff82f337812 */ /* 0x000fe200078ec0ff */
[----:B------:R-:W-:Y:S01]  /*2370*/  IMAD.MOV.U32 R50, RZ, RZ, RZ ;  /* 0x000000ffff327224 */ /* 0x000fe200078e00ff */
[----:B------:R-:W-:Y:S01]  /*2380*/  BSSY B0, `(.L_x_2317) ;  /* 0x000006a000007945 */ /* 0x000fe20003800000 */
        /* <DEDUP_REMOVED lines=24> */
.L_x_2318:
        /* <DEDUP_REMOVED lines=65> */
[----:B------:R-:W-:-:S06]  /*2920*/  FSEL R57, R57, R39, !P3 ;  /* 0x0000002739397208 */ /* 0x000fcc0005800000 */
        /* <DEDUP_REMOVED lines=15> */
[----:B------:R-:W-:Y:S05]  /*2a20*/  BSYNC B0 ;  /* 0x0000000000007941 */ /* 0x000fea0003800000 */
.L_x_2317:
[----:B------:R-:W-:Y:S01]  /*2a30*/  DADD R34, R34, -1 ;  /* 0xbff0000022227429 */ /* 0x000fe20000000000 */
[----:B------:R-:W-:Y:S07]  /*2a40*/  BSSY B2, `(.L_x_2319) ;  /* 0x0000094000027945 */ /* 0x000fee0003800000 */
        /* <DEDUP_REMOVED lines=96> */
.L_x_2320:
        /* <DEDUP_REMOVED lines=21> */
.L_x_2323:
[----:B------:R-:W-:Y:S05]  /*31a0*/  BSYNC B3 ;  /* 0x0000000000037941 */ /* 0x000fea0003800000 */
.L_x_2322:
        /* <DEDUP_REMOVED lines=29> */
.L_x_2321:
[----:B------:R-:W-:Y:S05]  /*3380*/  BSYNC B2 ;  /* 0x0000000000027941 */ /* 0x000fea0003800000 */
.L_x_2319:
        /* <DEDUP_REMOVED lines=21> */
.L_x_2325:
[----:B------:R-:W-:Y:S05]  /*34e0*/  BSYNC B2 ;  /* 0x0000000000027941 */ /* 0x000fea0003800000 */
.L_x_2324:
        /* <DEDUP_REMOVED lines=82> */
.L_x_2327:
[----:B------:R-:W-:-:S04]  /*3a10*/  ISETP.GE.AND P0, PT, R9, RZ, PT ;  /* 0x000000ff0900720c */ /* 0x000fc80003f06270 */
[----:B------:R-:W-:Y:S02]  /*3a20*/  FSEL R24, RZ, 3.37028055040000000000e+12, P0 ;  /* 0x54442d18ff187808 */ /* 0x000fe40000000000 */
[----:B------:R-:W-:-:S07]  /*3a30*/  FSEL R25, RZ, 2.1426990032196044922, P0 ;  /* 0x400921fbff197808 */ /* 0x000fce0000000000 */
.L_x_2328:
[----:B------:R-:W-:Y:S05]  /*3a40*/  BSYNC B0 ;  /* 0x0000000000007941 */ /* 0x000fea0003800000 */
.L_x_2326:
[----:B------:R-:W-:Y:S01]  /*3a50*/  DADD R8, |R8|, |R10| ;  /* 0x0000000008087229 */ /* 0x000fe2000000060a */
[----:B------:R-:W-:Y:S01]  /*3a60*/  LOP3.LUT R11, R25, 0x80000000, R11, 0xb8, !PT ;  /* 0x80000000190b7812 */ /* 0x000fe200078eb80b */
[----:B------:R-:W-:-:S06]  /*3a70*/  DMUL R42, R42, 0.5 ;  /* 0x3fe000002a2a7828 */ /* 0x000fcc0000000000 */
[----:B------:R-:W-:-:S06]  /*3a80*/  DSETP.GTU.AND P0, PT, |R8|, +INF , PT ;  /* 0x7ff000000800742a */ /* 0x000fcc0003f0c200 */
[----:B------:R-:W-:Y:S02]  /*3a90*/  FSEL R8, R8, R24, P0 ;  /* 0x0000001808087208 */ /* 0x000fe40000000000 */
[----:B------:R-:W-:Y:S01]  /*3aa0*/  FSEL R9, R9, R11, P0 ;  /* 0x0000000b09097208 */ /* 0x000fe20000000000 */
[----:B------:R-:W-:Y:S06]  /*3ab0*/  BRA `(.L_x_2308) ;  /* 0x0000004000547947 */ /* 0x000fec0003800000 */
.L_x_2296:
[CC--:B------:R-:W-:Y:S01]  /*3ac0*/  ISETP.GT.U32.AND P0, PT, R38.reuse, R24.reuse, PT ;  /* 0x000000182600720c */ /* 0x0c0fe20003f04070 */
[----:B------:R-:W-:Y:S01]  /*3ad0*/  IMAD.MOV.U32 R32, RZ, RZ, RZ ;  /* 0x000000ffff207224 */ /* 0x000fe200078e00ff */
[CC--:B------:R-:W-:Y:S01]  /*3ae0*/  ISETP.LT.U32.AND P3, PT, R38.reuse, R24.reuse, PT ;  /* 0x000000182600720c */ /* 0x0c0fe20003f61070 */
[----:B------:R-:W-:Y:S01]  /*3af0*/  UMOV UR12, 0xffffffff ;  /* 0xffffffff000c7882 */ /* 0x000fe20000000000 */
[CC--:B------:R-:W-:Y:S01]  /*3b00*/  ISETP.GT.U32.AND.EX P0, PT, R39.reuse, R25.reuse, PT, P0 ;  /* 0x000000192700720c */ /* 0x0c0fe20003f04100 */
[----:B------:R-:W-:Y:S01]  /*3b10*/  UMOV UR13, 0x7fefffff ;  /* 0x7fefffff000d7882 */ /* 0x000fe20000000000 */
[CC--:B------:R-:W-:Y:S01]  /*3b20*/  ISETP.LT.U32.AND.EX P3, PT, R39.reuse, R25.reuse, PT, P3 ;  /* 0x000000192700720c */ /* 0x0c0fe20003f61130 */
[----:B------:R-:W-:Y:S01]  /*3b30*/  UMOV UR6, UR12 ;  /* 0x0000000c00067c82 */ /* 0x000fe20008000000 */
[-C--:B------:R-:W-:Y:S01]  /*3b40*/  SEL R29, R39, R25.reuse, P0 ;  /* 0x00000019271d7207 */ /* 0x080fe20000000000 */
[----:B------:R-:W-:Y:S01]  /*3b50*/  IMAD.MOV.U32 R40, RZ, RZ, 0x0 ;  /* 0x00000000ff287424 */ /* 0x000fe200078e00ff */
[----:B------:R-:W-:Y:S01]  /*3b60*/  SEL R26, R38, R24, P3 ;  /* 0x00000018261a7207 */ /* 0x000fe20001800000 */
[----:B------:R-:W-:Y:S01]  /*3b70*/  IMAD.MOV.U32 R41, RZ, RZ, 0x3fd80000 ;  /* 0x3fd80000ff297424 */ /* 0x000fe200078e00ff */
[----:B------:R-:W-:Y:S01]  /*3b80*/  LOP3.LUT R30, R29, 0xffc00000, RZ, 0xc0, !PT ;  /* 0xffc000001d1e7812 */ /* 0x000fe200078ec0ff */
[----:B------:R-:W-:Y:S01]  /*3b90*/  BSSY B0, `(.L_x_2329) ;  /* 0x0000079000007945 */ /* 0x000fe20003800000 */
[----:B------:R-:W-:-:S02]  /*3ba0*/  SEL R27, R39, R25, P3 ;  /* 0x00000019271b7207 */ /* 0x000fc40001800000 */
        /* <DEDUP_REMOVED lines=8> */
[----:B------:R-:W-:Y:S02]  /*3c30*/  IMAD.MOV.U32 R32, RZ, RZ, R25 ;  /* 0x000000ffff207224 */ /* 0x000fe400078e0019 */
[----:B------:R-:W-:-:S03]  /*3c40*/  IMAD.MOV.U32 R31, RZ, RZ, R24 ;  /* 0x000000ffff1f7224 */ /* 0x000fc600078e0018 */
[----:B------:R-:W-:Y:S01]  /*3c50*/  FSEL R35, R32, UR13, P0 ;  /* 0x0000000d20237c08 */ /* 0x000fe20008000000 */
[----:B------:R-:W-:Y:S01]  /*3c60*/  IMAD.MOV.U32 R32, RZ, RZ, RZ ;  /* 0x000000ffff207224 */ /* 0x000fe200078e00ff */
[----:B------:R-:W-:Y:S01]  /*3c70*/  SEL R34, R31, UR6, P0 ;  /* 0x000000061f227c07 */ /* 0x000fe20008000000 */
[----:B------:R-:W-:Y:S01]  /*3c80*/  DSETP.NEU.AND P0, PT, R26, RZ, PT ;  /* 0x000000ff1a00722a */ /* 0x000fe20003f0d000 */
[----:B------:R-:W-:Y:S01]  /*3c90*/  LOP3.LUT R31, R30, 0x100000, RZ, 0xfc, !PT ;  /* 0x001000001e1f7812 */ /* 0x000fe200078efcff */
[----:B------:R-:W-:Y:S02]  /*3ca0*/  IMAD.MOV.U32 R30, RZ, RZ, RZ ;  /* 0x000000ffff1e7224 */ /* 0x000fe400078e00ff */
        /* <DEDUP_REMOVED lines=8> */
[----:B------:R-:W-:-:S08]  /*3d30*/  DMUL R38, R24, R38 ;  /* 0x0000002618267228 */ /* 0x000fd00000000000 */
        /* <DEDUP_REMOVED lines=23> */
[----:B------:R-:W-:Y:S01]  /*3eb0*/  DFMA R24, R30, R24, R30 ;  /* 0x000000181e18722b */ /* 0x000fe2000000001e */
[----:B------:R-:W-:Y:S02]  /*3ec0*/  IMAD.MOV.U32 R30, RZ, RZ, -0x3ff ;  /* 0xfffffc01ff1e7424 */ /* 0x000fe400078e00ff */
[----:B------:R-:W-:Y:S01]  /*3ed0*/  @!P0 IMAD.MOV.U32 R30, RZ, RZ, -0x435 ;  /* 0xfffffbcbff1e8424 */ /* 0x000fe200078e00ff */
[----:B------:R-:W-:-:S04]  /*3ee0*/  FSETP.GEU.AND P0, PT, |R47|, 6.5827683646048100446e-37, PT ;  /* 0x036000002f00780b */ /* 0x000fc80003f0e200 */
        /* <DEDUP_REMOVED lines=67> */
.L_x_2330:
[----:B------:R-:W-:Y:S05]  /*4320*/  BSYNC B0 ;  /* 0x0000000000007941 */ /* 0x000fea0003800000 */
.L_x_2329:
        /* <DEDUP_REMOVED lines=9> */
.L_x_2332:
[----:B------:R-:W-:Y:S05]  /*43c0*/  BSYNC B2 ;  /* 0x0000000000027941 */ /* 0x000fea0003800000 */
.L_x_2331:
        /* <DEDUP_REMOVED lines=82> */
.L_x_2334:
[----:B------:R-:W-:-:S04]  /*48f0*/  ISETP.GE.AND P0, PT, R9, RZ, PT ;  /* 0x000000ff0900720c */ /* 0x000fc80003f06270 */
[----:B------:R-:W-:Y:S02]  /*4900*/  FSEL R24, RZ, 3.37028055040000000000e+12, P0 ;  /* 0x54442d18ff187808 */ /* 0x000fe40000000000 */
[----:B------:R-:W-:-:S07]  /*4910*/  FSEL R25, RZ, 2.1426990032196044922, P0 ;  /* 0x400921fbff197808 */ /* 0x000fce0000000000 */
.L_x_2335:
[----:B------:R-:W-:Y:S05]  /*4920*/  BSYNC B0 ;  /* 0x0000000000007941 */ /* 0x000fea0003800000 */
.L_x_2333:
[----:B------:R-:W-:Y:S01]  /*4930*/  DADD R8, |R8|, |R10| ;  /* 0x0000000008087229 */ /* 0x000fe2000000060a */
[----:B------:R-:W-:-:S07]  /*4940*/  LOP3.LUT R11, R25, 0x80000000, R11, 0xb8, !PT ;  /* 0x80000000190b7812 */ /* 0x000fce00078eb80b */
[----:B------:R-:W-:-:S06]  /*4950*/  DSETP.GTU.AND P0, PT, |R8|, +INF , PT ;  /* 0x7ff000000800742a */ /* 0x000fcc0003f0c200 */
[----:B------:R-:W-:Y:S02]  /*4960*/  FSEL R8, R8, R24, P0 ;  /* 0x0000001808087208 */ /* 0x000fe40000000000 */
[----:B------:R-:W-:Y:S01]  /*4970*/  FSEL R9, R9, R11, P0 ;  /* 0x0000000b09097208 */ /* 0x000fe20000000000 */
[----:B------:R-:W-:Y:S06]  /*4980*/  BRA `(.L_x_2308) ;  /* 0x0000003000a07947 */ /* 0x000fec0003800000 */
.L_x_2295:
[----:B------:R-:W-:Y:S01]  /*4990*/  UMOV UR12, 0x6a3f9475 ;  /* 0x6a3f9475000c7882 */ /* 0x000fe20000000000 */
[----:B------:R-:W-:Y:S02]  /*49a0*/  UMOV UR13, 0x20ca2fe7 ;  /* 0x20ca2fe7000d7882 */ /* 0x000fe40000000000 */
[----:B------:R-:W-:-:S14]  /*49b0*/  DSETP.GEU.AND P0, PT, R46, UR12, PT ;  /* 0x0000000c2e007e2a */ /* 0x000fdc000bf0e000 */
[----:B------:R-:W-:Y:S05]  /*49c0*/  @!P0 BRA `(.L_x_2336) ;  /* 0x0000000c00788947 */ /* 0x000fea0003800000 */
[----:B------:R-:W-:Y:S01]  /*49d0*/  DMUL R42, R46, R46 ;  /* 0x0000002e2e2a7228 */ /* 0x000fe20000000000 */
[----:B------:R-:W-:Y:S09]  /*49e0*/  BSSY B2, `(.L_x_2337) ;  /* 0x0000089000027945 */ /* 0x000ff20003800000 */
[----:B------:R-:W-:-:S02]  /*49f0*/  FSETP.GEU.FTZ.AND P3, PT, R43, 1.7916666269302368164, PT ;  /* 0x3fe555552b00780b */ /* 0x000fc40003f7e000 */
        /* <DEDUP_REMOVED lines=13> */
[----:B------:R-:W-:Y:S01]  /*4ad0*/  @P3 DFMA R24, R28, R24, +INF ;  /* 0x7ff000001c18342b */ /* 0x000fe20000000018 */
[----:B------:R-:W-:Y:S02]  /*4ae0*/  IMAD.MOV.U32 R29, RZ, RZ, R26 ;  /* 0x000000ffff1d7224 */ /* 0x000fe400078e001a */
[----:B------:R-:W-:Y:S02]  /*4af0*/  IMAD.MOV.U32 R26, RZ, RZ, -0x3ff ;  /* 0xfffffc01ff1a7424 */ /* 0x000fe400078e00ff */
[----:B------:R-:W-:Y:S02]  /*4b00*/  @!P0 IMAD.MOV.U32 R29, RZ, RZ, R28 ;  /* 0x000000ffff1d8224 */ /* 0x000fe400078e001c */
[----:B------:R-:W-:-:S03]  /*4b10*/  @!P0 IMAD.MOV.U32 R26, RZ, RZ, -0x435 ;  /* 0xfffffbcbff1a8424 */ /* 0x000fc600078e00ff */
        /* <DEDUP_REMOVED lines=66> */
.L_x_2338:
        /* <DEDUP_REMOVED lines=21> */
.L_x_2341:
[----:B------:R-:W-:Y:S05]  /*5090*/  BSYNC B3 ;  /* 0x0000000000037941 */ /* 0x000fea0003800000 */
.L_x_2340:
        /* <DEDUP_REMOVED lines=29> */
.L_x_2339:
[----:B------:R-:W-:Y:S05]  /*5270*/  BSYNC B2 ;  /* 0x0000000000027941 */ /* 0x000fea0003800000 */
.L_x_2337:
[----:B------:R-:W-:Y:S01]  /*5280*/  IMAD.MOV.U32 R26, RZ, RZ, -0x2449a4b7 ;  /* 0xdbb65b49ff1a7424 */ /* 0x000fe200078e00ff */
[----:B------:R-:W-:Y:S01]  /*5290*/  UMOV UR12, 0x2a25ff7e ;  /* 0x2a25ff7e000c7882 */ /* 0x000fe20000000000 */
[----:B------:R-:W-:Y:S01]  /*52a0*/  IMAD.MOV.U32 R27, RZ, RZ, 0x3f2d3b63 ;  /* 0x3f2d3b63ff1b7424 */ /* 0x000fe200078e00ff */
[----:B------:R-:W-:Y:S01]  /*52b0*/  UMOV UR13, 0x3ef53e1d ;  /* 0x3ef53e1d000d7882 */ /* 0x000fe20000000000 */
[----:B------:R-:W-:Y:S01]  /*52c0*/  ISETP.GE.AND P0, PT, R9, RZ, PT ;  /* 0x000000ff0900720c */ /* 0x000fe20003f06270 */
[C-C-:B------:R-:W-:Y:S02]  /*52d0*/  DSETP.NEU.AND P3, PT, |R8|.reuse, |R10|.reuse, PT ;  /* 0x4000000a0800722a */ /* 0x140fe40003f6d200 */
[----:B------:R-:W-:Y:S02]  /*52e0*/  DADD R8, |R8|, |R10| ;  /* 0x0000000008087229 */ /* 0x000fe4000000060a */
[----:B------:R-:W-:Y:S01]  /*52f0*/  DFMA R26, R42, -UR12, R26 ;  /* 0x8000000c2a1a7c2b */ /* 0x000fe2000800001a */
[----:B------:R-:W-:Y:S01]  /*5300*/  UMOV UR12, 0x8dde082e ;  /* 0x8dde082e000c7882 */ /* 0x000fe20000000000 */
[----:B------:R-:W-:Y:S01]  /*5310*/  UMOV UR13, 0x3f531278 ;  /* 0x3f531278000d7882 */ /* 0x000fe20000000000 */
[----:B------:R-:W-:-:S05]  /*5320*/  IMAD.MOV.U32 R10, RZ, RZ, 0x7f3321d2 ;  /* 0x7f3321d2ff0a7424 */ /* 0x000fca00078e00ff */
        /* <DEDUP_REMOVED lines=62> */
[----:B------:R-:W-:-:S03]  /*5710*/  FSEL R29, R29, R27, !P0 ;  /* 0x0000001b1d1d7208 */ /* 0x000fc60004000000 */
[----:B------:R-:W-:Y:S02]  /*5720*/  FSEL R27, R30, R33, !P1 ;  /* 0x000000211e1b7208 */ /* 0x000fe40004800000 */
[----:B------:R-:W-:Y:S02]  /*5730*/  FSEL R31, R31, R29, !P1 ;  /* 0x0000001d1f1f7208 */ /* 0x000fe40004800000 */
[----:B------:R-:W-:Y:S02]  /*5740*/  @!P3 FSEL R31, R26, 1.8213495016098022461, !P0 ;  /* 0x3fe921fb1a1fb808 */ /* 0x000fe40004000000 */
[----:B------:R-:W-:Y:S01]  /*5750*/  @!P3 FSEL R27, R10, 3.37028055040000000000e+12, !P0 ;  /* 0x54442d180a1bb808 */ /* 0x000fe20004000000 */
[----:B------:R-:W-:Y:S01]  /*5760*/  DSETP.GTU.AND P0, PT, |R8|, +INF , PT ;  /* 0x7ff000000800742a */ /* 0x000fe20003f0c200 */
[----:B------:R-:W-:-:S05]  /*5770*/  LOP3.LUT R11, R31, 0x80000000, R11, 0xb8, !PT ;  /* 0x800000001f0b7812 */ /* 0x000fca00078eb80b */
[----:B------:R-:W-:Y:S02]  /*5780*/  FSEL R8, R8, R27, P0 ;  /* 0x0000001b08087208 */ /* 0x000fe40000000000 */
[----:B------:R-:W-:Y:S01]  /*5790*/  FSEL R9, R9, R11, P0 ;  /* 0x0000000b09097208 */ /* 0x000fe20000000000 */
[----:B------:R-:W-:Y:S06]  /*57a0*/  BRA `(.L_x_2308) ;  /* 0x0000002400187947 */ /* 0x000fec0003800000 */
.L_x_2336:
[----:B------:R-:W-:Y:S01]  /*57b0*/  DMUL R24, R46, R46 ;  /* 0x0000002e2e187228 */ /* 0x000fe20000000000 */
        /* <DEDUP_REMOVED lines=10> */
[----:B------:R-:W-:Y:S01]  /*5860*/  IMAD.MOV.U32 R10, RZ, RZ, 0x7f3321d2 ;  /* 0x7f3321d2ff0a7424 */ /* 0x000fe200078e00ff */
[----:B------:R-:W-:-:S04]  /*5870*/  DMUL R42, R46, 0.5 ;  /* 0x3fe000002e2a7828 */ /* 0x000fc80000000000 */
[----:B------:R-:W-:Y:S01]  /*5880*/  DFMA R26, R26, R24, -UR12 ;  /* 0x8000000c1a1a7e2b */ /* 0x000fe20008000018 */
[----:B------:R-:W-:Y:S01]  /*5890*/  UMOV UR12, 0xc8249315 ;  /* 0xc8249315000c7882 */ /* 0x000fe20000000000 */
[----:B------:R-:W-:Y:S02]  /*58a0*/  UMOV UR13, 0x3f6f9690 ;  /* 0x3f6f9690000d7882 */ /* 0x000fe40000000000 */
[----:B------:R-:W-:-:S04]  /*58b0*/  DMUL R42, R46, R42 ;  /* 0x0000002a2e2a7228 */ /* 0x000fc80000000000 */
        /* <DEDUP_REMOVED lines=68> */
.L_x_2294:
[----:B------:R-:W0:Y:S01]  /*5d00*/  MUFU.RCP64H R25, 2.718280792236328125 ;  /* 0x4005bf0a00197908 */ /* 0x000e220000001800 */
[----:B------:R-:W-:Y:S01]  /*5d10*/  IMAD.MOV.U32 R28, RZ, RZ, -0x74eba897 ;  /* 0x8b145769ff1c7424 */ /* 0x000fe200078e00ff */
[----:B------:R-:W-:Y:S01]  /*5d20*/  FSETP.GEU.AND P3, PT, |R9|, 6.5827683646048100446e-37, PT ;  /* 0x036000000900780b */ /* 0x000fe20003f6e200 */
[----:B------:R-:W-:Y:S01]  /*5d30*/  IMAD.MOV.U32 R29, RZ, RZ, 0x4005bf0a ;  /* 0x4005bf0aff1d7424 */ /* 0x000fe200078e00ff */
[----:B------:R-:W-:Y:S01]  /*5d40*/  BSSY B2, `(.L_x_2342) ;  /* 0x0000013000027945 */ /* 0x000fe20003800000 */
[----:B------:R-:W-:-:S06]  /*5d50*/  IMAD.MOV.U32 R24, RZ, RZ, 0x1 ;  /* 0x00000001ff187424 */ /* 0x000fcc00078e00ff */
[----:B0-----:R-:W-:-:S08]  /*5d60*/  DFMA R26, R24, -R28, 1 ;  /* 0x3ff00000181a742b */ /* 0x001fd0000000081c */
[----:B------:R-:W-:-:S08]  /*5d70*/  DFMA R26, R26, R26, R26 ;  /* 0x0000001a1a1a722b */ /* 0x000fd0000000001a */
[----:B------:R-:W-:-:S08]  /*5d80*/  DFMA R26, R24, R26, R24 ;  /* 0x0000001a181a722b */ /* 0x000fd00000000018 */
[----:B------:R-:W-:-:S08]  /*5d90*/  DFMA R24, R26, -R28, 1 ;  /* 0x3ff000001a18742b */ /* 0x000fd0000000081c */
[----:B------:R-:W-:-:S08]  /*5da0*/  DFMA R24, R26, R24, R26 ;  /* 0x000000181a18722b */ /* 0x000fd0000000001a */
[----:B------:R-:W-:-:S08]  /*5db0*/  DMUL R26, R24, R8 ;  /* 0x00000008181a7228 */ /* 0x000fd00000000000 */
[----:B------:R-:W-:-:S08]  /*5dc0*/  DFMA R28, R26, -R28, R8 ;  /* 0x8000001c1a1c722b */ /* 0x000fd00000000008 */
[----:B------:R-:W-:-:S10]  /*5dd0*/  DFMA R24, R24, R28, R26 ;  /* 0x0000001c1818722b */ /* 0x000fd4000000001a */
[----:B------:R-:W-:-:S05]  /*5de0*/  FFMA R26, RZ, 2.0897850990295410156, R25 ;  /* 0x4005bf0aff1a7823 */ /* 0x000fca0000000019 */
[----:B------:R-:W-:-:S13]  /*5df0*/  FSETP.GT.AND P0, PT, |R26|, 1.469367938527859385e-39, PT ;  /* 0x001000001a00780b */ /* 0x000fda0003f04200 */
[----:B------:R-:W-:Y:S05]  /*5e00*/  @P0 BRA P3, `(.L_x_2343) ;  /* 0x0000000000180947 */ /* 0x000fea0001800000 */
[----:B------:R-:W-:Y:S01]  /*5e10*/  IMAD.MOV.U32 R24, RZ, RZ, R8 ;  /* 0x000000ffff187224 */ /* 0x000fe200078e0008 */
[----:B------:R-:W-:Y:S01]  /*5e20*/  MOV R28, 0x5e70 ;  /* 0x00005e70001c7802 */ /* 0x000fe20000000f00 */
[----:B------:R-:W-:Y:S02]  /*5e30*/  IMAD.MOV.U32 R25, RZ, RZ, R9 ;  /* 0x000000ffff197224 */ /* 0x000fe400078e0009 */
[----:B------:R-:W-:Y:S02]  /*5e40*/  IMAD.MOV.U32 R30, RZ, RZ, -0x74eba897 ;  /* 0x8b145769ff1e7424 */ /* 0x000fe400078e00ff */
[----:B------:R-:W-:-:S07]  /*5e50*/  IMAD.MOV.U32 R27, RZ, RZ, 0x4005bf0a ;  /* 0x4005bf0aff1b7424 */ /* 0x000fce00078e00ff */
[----:B-----5:R-:W-:Y:S05]  /*5e60*/  CALL.REL.NOINC `($__internal_3_$__cuda_sm20_div_rn_f64_full) ;  /* 0x00000474005c7944 */ /* 0x020fea0003c00000 */
.L_x_2343:
[----:B------:R-:W-:Y:S05]  /*5e70*/  BSYNC B2 ;  /* 0x0000000000027941 */ /* 0x000fea0003800000 */
.L_x_2342:
[----:B------:R-:W0:Y:S01]  /*5e80*/  MUFU.RCP64H R27, 2.718280792236328125 ;  /* 0x4005bf0a001b7908 */ /* 0x000e220000001800 */
[----:B------:R-:W-:Y:S01]  /*5e90*/  IMAD.MOV.U32 R28, RZ, RZ, -0x74eba897 ;  /* 0x8b145769ff1c7424 */ /* 0x000fe200078e00ff */
[----:B------:R-:W-:Y:S01]  /*5ea0*/  FSETP.GEU.AND P3, PT, |R11|, 6.5827683646048100446e-37, PT ;  /* 0x036000000b00780b */ /* 0x000fe20003f6e200 */
[----:B------:R-:W-:Y:S01]  /*5eb0*/  IMAD.MOV.U32 R29, RZ, RZ, 0x4005bf0a ;  /* 0x4005bf0aff1d7424 */ /* 0x000fe200078e00ff */
[----:B------:R-:W-:Y:S01]  /*5ec0*/  BSSY B2, `(.L_x_2344) ;  /* 0x0000016000027945 */ /* 0x000fe20003800000 */
[----:B------:R-:W-:Y:S01]  /*5ed0*/  IMAD.MOV.U32 R26, RZ, RZ, 0x1 ;  /* 0x00000001ff1a7424 */ /* 0x000fe200078e00ff */
[----:B------:R-:W-:-:S05]  /*5ee0*/  DADD R42, -RZ, |R24| ;  /* 0x00000000ff2a7229 */ /* 0x000fca0000000518 */
        /* <DEDUP_REMOVED lines=17> */
[----:B------:R-:W-:Y:S02]  /*6000*/  IMAD.MOV.U32 R26, RZ, RZ, R24 ;  /* 0x000000ffff1a7224 */ /* 0x000fe400078e0018 */
[----:B------:R-:W-:-:S07]  /*6010*/  IMAD.MOV.U32 R27, RZ, RZ, R25 ;  /* 0x000000ffff1b7224 */ /* 0x000fce00078e0019 */
.L_x_2345:
[----:B------:R-:W-:Y:S05]  /*6020*/  BSYNC B2 ;  /* 0x0000000000027941 */ /* 0x000fea0003800000 */
.L_x_2344:
[----:B------:R-:W-:Y:S01]  /*6030*/  DADD R34, -RZ, |R26| ;  /* 0x00000000ff227229 */ /* 0x000fe2000000051a */
[----:B------:R-:W-:Y:S01]  /*6040*/  IMAD.MOV.U32 R28, RZ, RZ, RZ ;  /* 0x000000ffff1c7224 */ /* 0x000fe200078e00ff */
[----:B------:R-:W-:Y:S01]  /*6050*/  UMOV UR12, 0xffffffff ;  /* 0xffffffff000c7882 */ /* 0x000fe20000000000 */
[----:B------:R-:W-:Y:S01]  /*6060*/  UMOV UR13, 0x7fefffff ;  /* 0x7fefffff000d7882 */ /* 0x000fe20000000000 */
[----:B------:R-:W-:Y:S01]  /*6070*/  UMOV UR6, UR12 ;  /* 0x0000000c00067c82 */ /* 0x000fe20008000000 */
[----:B------:R-:W-:Y:S01]  /*6080*/  IMAD.MOV.U32 R40, RZ, RZ, 0x0 ;  /* 0x00000000ff287424 */ /* 0x000fe200078e00ff */
[----:B------:R-:W-:Y:S01]  /*6090*/  BSSY B0, `(.L_x_2346) ;  /* 0x0000081000007945 */ /* 0x000fe20003800000 */
[----:B------:R-:W-:-:S03]  /*60a0*/  IMAD.MOV.U32 R41, RZ, RZ, 0x3fd80000 ;  /* 0x3fd80000ff297424 */ /* 0x000fc600078e00ff */
[CC--:B------:R-:W-:Y:S02]  /*60b0*/  ISETP.GT.U32.AND P0, PT, R34.reuse, R42.reuse, PT ;  /* 0x0000002a2200720c */ /* 0x0c0fe40003f04070 */
[CC--:B------:R-:W-:Y:S02]  /*60c0*/  ISETP.LT.U32.AND P3, PT, R34.reuse, R42.reuse, PT ;  /* 0x0000002a2200720c */ /* 0x0c0fe40003f61070 */
[CC--:B------:R-:W-:Y:S02]  /*60d0*/  ISETP.GT.U32.AND.EX P0, PT, R35.reuse, R43.reuse, PT, P0 ;  /* 0x0000002b2300720c */ /* 0x0c0fe40003f04100 */
[CC--:B------:R-:W-:Y:S02]  /*60e0*/  ISETP.LT.U32.AND.EX P3, PT, R35.reuse, R43.reuse, PT, P3 ;  /* 0x0000002b2300720c */ /* 0x0c0fe40003f61130 */
[----:B------:R-:W-:Y:S02]  /*60f0*/  SEL R25, R35, R43, P0 ;  /* 0x0000002b23197207 */ /* 0x000fe40000000000 */
[----:B------:R-:W-:-:S02]  /*6100*/  SEL R26, R34, R42, P3 ;  /* 0x0000002a221a7207 */ /* 0x000fc40001800000 */
[----:B------:R-:W-:Y:S02]  /*6110*/  LOP3.LUT R30, R25, 0xffc00000, RZ, 0xc0, !PT ;  /* 0xffc00000191e7812 */ /* 0x000fe400078ec0ff */
[----:B------:R-:W-:Y:S02]  /*6120*/  SEL R27, R35, R43, P3 ;  /* 0x0000002b231b7207 */ /* 0x000fe40001800000 */
[----:B------:R-:W-:Y:S02]  /*6130*/  IADD3 R29, -R30, 0x7fd00000, RZ ;  /* 0x7fd000001e1d7810 */ /* 0x000fe40007ffe1ff */
[----:B------:R-:W-:-:S04]  /*6140*/  SEL R24, R34, R42, P0 ;  /* 0x0000002a22187207 */ /* 0x000fc80000000000 */
[C---:B------:R-:W-:Y:S02]  /*6150*/  DMUL R32, R28.reuse, R26 ;  /* 0x0000001a1c207228 */ /* 0x040fe40000000000 */
[----:B------:R-:W-:-:S06]  /*6160*/  DMUL R28, R28, R24 ;  /* 0x000000181c1c7228 */ /* 0x000fcc0000000000 */
[----:B------:R-:W-:-:S08]  /*6170*/  DMUL R32, R32, R32 ;  /* 0x0000002020207228 */ /* 0x000fd00000000000 */
[----:B------:R-:W-:Y:S01]  /*6180*/  DFMA R28, R28, R28, R32 ;  /* 0x0000001c1c1c722b */ /* 0x000fe20000000020 */
[----:B------:R-:W-:-:S07]  /*6190*/  IMAD.U32 R33, RZ, RZ, UR13 ;  /* 0x0000000dff217e24 */ /* 0x000fce000f8e00ff */
        /* <DEDUP_REMOVED lines=112> */
.L_x_2347:
[----:B------:R-:W-:Y:S05]  /*68a0*/  BSYNC B0 ;  /* 0x0000000000007941 */ /* 0x000fea0003800000 */
.L_x_2346:
        /* <DEDUP_REMOVED lines=9> */
.L_x_2349:
[----:B------:R-:W-:Y:S05]  /*6940*/  BSYNC B2 ;  /* 0x0000000000027941 */ /* 0x000fea0003800000 */
.L_x_2348:
        /* <DEDUP_REMOVED lines=82> */
.L_x_2351:
[----:B------:R-:W-:-:S04]  /*6e70*/  ISETP.GE.AND P0, PT, R9, RZ, PT ;  /* 0x000000ff0900720c */ /* 0x000fc80003f06270 */
[----:B------:R-:W-:Y:S02]  /*6e80*/  FSEL R24, RZ, 3.37028055040000000000e+12, P0 ;  /* 0x54442d18ff187808 */ /* 0x000fe40000000000 */
[----:B------:R-:W-:-:S07]  /*6e90*/  FSEL R25, RZ, 2.1426990032196044922, P0 ;  /* 0x400921fbff197808 */ /* 0x000fce0000000000 */
.L_x_2352:
[----:B------:R-:W-:Y:S05]  /*6ea0*/  BSYNC B0 ;  /* 0x0000000000007941 */ /* 0x000fea0003800000 */
.L_x_2350:
[----:B------:R-:W-:Y:S01]  /*6eb0*/  DADD R8, |R8|, |R10| ;  /* 0x0000000008087229 */ /* 0x000fe2000000060a */
[----:B------:R-:W-:Y:S01]  /*6ec0*/  LOP3.LUT R11, R25, 0x80000000, R11, 0xb8, !PT ;  /* 0x80000000190b7812 */ /* 0x000fe200078eb80b */
[----:B------:R-:W-:-:S06]  /*6ed0*/  DADD R42, R42, 1 ;  /* 0x3ff000002a2a7429 */ /* 0x000fcc0000000000 */
[----:B------:R-:W-:-:S06]  /*6ee0*/  DSETP.GTU.AND P0, PT, |R8|, +INF , PT ;  /* 0x7ff000000800742a */ /* 0x000fcc0003f0c200 */
[----:B------:R-:W-:Y:S02]  /*6ef0*/  FSEL R8, R8, R24, P0 ;  /* 0x0000001808087208 */ /* 0x000fe40000000000 */
[----:B------:R-:W-:Y:S01]  /*6f00*/  FSEL R9, R9, R11, P0 ;  /* 0x0000000b09097208 */ /* 0x000fe20000000000 */
[----:B------:R-:W-:Y:S06]  /*6f10*/  BRA `(.L_x_2308) ;  /* 0x0000000c003c7947 */ /* 0x000fec0003800000 */
.L_x_2293:
[----:B------:R-:W-:Y:S01]  /*6f20*/  DSETP.GEU.AND P0, PT, |R10|, 1.4916681462400413487e-154, PT ;  /* 0x200000000a00742a */ /* 0x000fe20003f0e200 */
[----:B------:R-:W-:Y:S01]  /*6f30*/  BSSY B0, `(.L_x_2353) ;  /* 0x0000069000007945 */ /* 0x000fe20003800000 */
[----:B------:R-:W-:-:S04]  /*6f40*/  DADD R38, -RZ, |R10| ;  /* 0x00000000ff267229 */ /* 0x000fc8000000050a */
[----:B------:R-:W-:-:S14]  /*6f50*/  DSETP.LT.AND P0, PT, |R8|, 1.4916681462400413487e-154, !P0 ;  /* 0x200000000800742a */ /* 0x000fdc0004701200 */
[----:B------:R-:W-:Y:S02]  /*6f60*/  @P0 DMUL R28, R10, 4 ;  /* 0x401000000a1c0828 */ /* 0x000fe40000000000 */
[----:B------:R-:W-:Y:S02]  /*6f70*/  @P0 DMUL R26, R8, 4 ;  /* 0x40100000081a0828 */ /* 0x000fe40000000000 */
[----:B------:R-:W-:-:S04]  /*6f80*/  @!P0 DMUL R32, R10, R10 ;  /* 0x0000000a0a208228 */ /* 0x000fc80000000000 */
[----:B------:R-:W-:-:S04]  /*6f90*/  @P0 DMUL R30, R28, R28 ;  /* 0x0000001c1c1e0228 */ /* 0x000fc80000000000 */
[----:B------:R-:W-:-:S04]  /*6fa0*/  @!P0 DFMA R28, R8, R8, R32 ;  /* 0x00000008081c822b */ /* 0x000fc80000000020 */
[----:B------:R-:W-:-:S08]  /*6fb0*/  @P0 DFMA R30, R26, R26, R30 ;  /* 0x0000001a1a1e022b */ /* 0x000fd0000000001e */
[----:B------:R-:W-:Y:S01]  /*6fc0*/  @P0 DMUL R28, R30, 0.0625 ;  /* 0x3fb000001e1c0828 */ /* 0x000fe20000000000 */
[----:B------:R-:W-:-:S09]  /*6fd0*/  IMAD.MOV.U32 R30, RZ, RZ, -0x3ff ;  /* 0xfffffc01ff1e7424 */ /* 0x000fd200078e00ff */
        /* <DEDUP_REMOVED lines=13> */
[----:B------:R-:W-:Y:S01]  /*70b0*/  @P0 FSEL R42, R26, RZ, P1 ;  /* 0x000000ff1a2a0208 */ /* 0x000fe20000800000 */
[----:B------:R-:W-:Y:S01]  /*70c0*/  IMAD.MOV.U32 R26, RZ, RZ, 0x1 ;  /* 0x00000001ff1a7424 */ /* 0x000fe200078e00ff */
[----:B------:R-:W-:Y:S01]  /*70d0*/  @P0 FSEL R43, R27, -QNAN , P1 ;  /* 0xfff000001b2b0808 */ /* 0x000fe20000800000 */
[----:B------:R-:W-:-:S06]  /*70e0*/  DSETP.GT.AND P1, PT, |R10|, |R8|, PT ;  /* 0x400000080a00722a */ /* 0x000fcc0003f24200 */
        /* <DEDUP_REMOVED lines=14> */
[----:B------:R-:W-:Y:S01]  /*71d0*/  FFMA R37, RZ, R47, R25 ;  /* 0x0000002fff257223 */ /* 0x000fe20000000019 */
[----:B------:R-:W-:Y:S06]  /*71e0*/  @P0 BRA `(.L_x_2354) ;  /* 0x0000000000f40947 */ /* 0x000fec0003800000 */
        /* <DEDUP_REMOVED lines=61> */
.L_x_2354:
[----:B------:R-:W-:Y:S05]  /*75c0*/  BSYNC B0 ;  /* 0x0000000000007941 */ /* 0x000fea0003800000 */
.L_x_2353:
        /* <DEDUP_REMOVED lines=9> */
.L_x_2356:
[----:B------:R-:W-:Y:S05]  /*7660*/  BSYNC B2 ;  /* 0x0000000000027941 */ /* 0x000fea0003800000 */
.L_x_2355:
[----:B------:R-:W-:Y:S01]  /*7670*/  DMUL R26, R24, R24 ;  /* 0x00000018181a7228 */ /* 0x000fe20000000000 */
[----:B------:R-:W-:Y:S01]  /*7680*/  IMAD.MOV.U32 R28, RZ, RZ, -0x2449a4b7 ;  /* 0xdbb65b49ff1c7424 */ /* 0x000fe200078e00ff */
[----:B------:R-:W-:Y:S01]  /*7690*/  UMOV UR12, 0x2a25ff7e ;  /* 0x2a25ff7e000c7882 */ /* 0x000fe20000000000 */
[----:B------:R-:W-:Y:S01]  /*76a0*/  IMAD.MOV.U32 R29, RZ, RZ, 0x3f2d3b63 ;  /* 0x3f2d3b63ff1d7424 */ /* 0x000fe200078e00ff */
[----:B------:R-:W-:Y:S01]  /*76b0*/  UMOV UR13, 0x3ef53e1d ;  /* 0x3ef53e1d000d7882 */ /* 0x000fe20000000000 */
[----:B------:R-:W-:Y:S01]  /*76c0*/  ISETP.GE.AND P0, PT, R9, RZ, PT ;  /* 0x000000ff0900720c */ /* 0x000fe20003f06270 */
[----:B------:R-:W-:Y:S01]  /*76d0*/  DSETP.NEU.AND P3, PT, R46, RZ, PT ;  /* 0x000000ff2e00722a */ /* 0x000fe20003f6d000 */
[----:B------:R-:W-:Y:S02]  /*76e0*/  BSSY B0, `(.L_x_2357) ;  /* 0x000004d000007945 */ /* 0x000fe40003800000 */
        /* <DEDUP_REMOVED lines=67> */
[----:B------:R-:W-:-:S14]  /*7b20*/  DSETP.NEU.AND P1, PT, |R8|, |R10|, PT ;  /* 0x4000000a0800722a */ /* 0x000fdc0003f2d200 */
[----:B------:R-:W-:Y:S05]  /*7b30*/  @P1 BRA `(.L_x_2359) ;  /* 0x00000000001c1947 */ /* 0x000fea0003800000 */
[----:B------:R-:W-:Y:S02]  /*7b40*/  IMAD.MOV.U32 R24, RZ, RZ, 0x7f3321d2 ;  /* 0x7f3321d2ff187424 */ /* 0x000fe400078e00ff */
[----:B------:R-:W-:-:S03]  /*7b50*/  IMAD.MOV.U32 R25, RZ, RZ, 0x4002d97c ;  /* 0x4002d97cff197424 */ /* 0x000fc600078e00ff */
[----:B------:R-:W-:Y:S02]  /*7b60*/  FSEL R24, R24, 3.37028055040000000000e+12, !P0 ;  /* 0x54442d1818187808 */ /* 0x000fe40004000000 */
[----:B------:R-:W-:Y:S01]  /*7b70*/  FSEL R25, R25, 1.8213495016098022461, !P0 ;  /* 0x3fe921fb19197808 */ /* 0x000fe20004000000 */
[----:B------:R-:W-:Y:S06]  /*7b80*/  BRA `(.L_x_2359) ;  /* 0x0000000000087947 */ /* 0x000fec0003800000 */
.L_x_2358:
[----:B------:R-:W-:Y:S02]  /*7b90*/  FSEL R24, RZ, 3.37028055040000000000e+12, P0 ;  /* 0x54442d18ff187808 */ /* 0x000fe40000000000 */
[----:B------:R-:W-:-:S07]  /*7ba0*/  FSEL R25, RZ, 2.1426990032196044922, P0 ;  /* 0x400921fbff197808 */ /* 0x000fce0000000000 */
.L_x_2359:
[----:B------:R-:W-:Y:S05]  /*7bb0*/  BSYNC B0 ;  /* 0x0000000000007941 */ /* 0x000fea0003800000 */
.L_x_2357:
[----:B------:R-:W-:Y:S01]  /*7bc0*/  DADD R8, |R8|, |R10| ;  /* 0x0000000008087229 */ /* 0x000fe2000000060a */
[----:B------:R-:W-:-:S07]  /*7bd0*/  LOP3.LUT R11, R25, 0x80000000, R11, 0xb8, !PT ;  /* 0x80000000190b7812 */ /* 0x000fce00078eb80b */
[----:B------:R-:W-:-:S06]  /*7be0*/  DSETP.GTU.AND P0, PT, |R8|, +INF , PT ;  /* 0x7ff000000800742a */ /* 0x000fcc0003f0c200 */
[----:B------:R-:W-:Y:S02]  /*7bf0*/  FSEL R8, R8, R24, P0 ;  /* 0x0000001808087208 */ /* 0x000fe40000000000 */
[----:B------:R-:W-:-:S07]  /*7c00*/  FSEL R9, R9, R11, P0 ;  /* 0x0000000b09097208 */ /* 0x000fce0000000000 */
.L_x_2308:
[----:B------:R-:W-:Y:S05]  /*7c10*/  BSYNC B1 ;  /* 0x0000000000017941 */ /* 0x000fea0003800000 */
.L_x_2292:
[----:B------:R-:W-:Y:S01]  /*7c20*/  ULDC.64 UR18, c[0x0][0xe60] ;  /* 0x0003980000127ab9 */ /* 0x000fe20000000a00 */
[----:B------:R-:W-:Y:S01]  /*7c30*/  ULDC.64 UR12, c[0x0][0xe68] ;  /* 0x00039a00000c7ab9 */ /* 0x000fe20000000a00 */
[C---:B------:R-:W-:Y:S01]  /*7c40*/  DMUL R40, R8.reuse, UR18 ;  /* 0x0000001208287c28 */ /* 0x040fe20008000000 */
[----:B------:R-:W-:Y:S01]  /*7c50*/  BSSY B1, `(.L_x_2360) ;  /* 0x0000222000017945 */ /* 0x000fe20003800000 */
[----:B------:R-:W-:-:S06]  /*7c60*/  DMUL R24, R8, UR12 ;  /* 0x0000000c08187c28 */ /* 0x000fcc0008000000 */
[C---:B------:R-:W-:Y:S02]  /*7c70*/  DFMA R40, R42.reuse, UR12, R40 ;  /* 0x0000000c2a287c2b */ /* 0x040fe40008000028 */
[----:B------:R-:W-:-:S08]  /*7c80*/  DFMA R24, R42, UR18, -R24 ;  /* 0x000000122a187c2b */ /* 0x000fd00008000818 */
[----:B------:R-:W-:-:S04]  /*7c90*/  LOP3.LUT R9, R41, 0x7fffffff, RZ, 0xc0, !PT ;  /* 0x7fffffff29097812 */ /* 0x000fc800078ec0ff */
        /* <DEDUP_REMOVED lines=70> */
.L_x_2366:
[----:B------:R-:W-:Y:S05]  /*8100*/  BSYNC B0 ;  /* 0x0000000000007941 */ /* 0x000fea0003800000 */
.L_x_2365:
        /* <DEDUP_REMOVED lines=21> */
[----:B-----5:R-:W-:Y:S05]  /*8260*/  CALL.REL.NOINC `($_ZN2at6native57_GLOBAL__N__f3eca4a2_24_ForeachBinaryOpScalar_cu_86b9896c25multi_tensor_apply_kernelINS1_18TensorListMetadataILi2EEENS1_21BinaryOpScalarFunctorIN3c107complexIdEELi2ELi1ELi1EEEJNS1_13power_functorIS8_EES8_EEEvT_T0_DpT1_$__internal_trig_reduction_slowpathd) ;  /* 0x0000045400f47944 */ /* 0x020fea0003c00000 */
[----:B------:R-:W-:Y:S02]  /*8270*/  IMAD.MOV.U32 R44, RZ, RZ, R30 ;  /* 0x000000ffff2c7224 */ /* 0x000fe400078e001e */
[----:B------:R-:W-:Y:S01]  /*8280*/  IMAD.MOV.U32 R45, RZ, RZ, R31 ;  /* 0x000000ffff2d7224 */ /* 0x000fe200078e001f */
[----:B------:R-:W-:Y:S06]  /*8290*/  BRA `(.L_x_2369) ;  /* 0x0000000000087947 */ /* 0x000fec0003800000 */
.L_x_2368:
[----:B------:R-:W-:Y:S01]  /*82a0*/  DMUL R44, RZ, R40 ;  /* 0x00000028ff2c7228 */ /* 0x000fe20000000000 */
[----:B------:R-:W-:-:S10]  /*82b0*/  IMAD.MOV.U32 R27, RZ, RZ, RZ ;  /* 0x000000ffff1b7224 */ /* 0x000fd400078e00ff */
.L_x_2369:
[----:B------:R-:W-:Y:S05]  /*82c0*/  BSYNC B2 ;  /* 0x0000000000027941 */ /* 0x000fea0003800000 */
.L_x_2367:
        /* <DEDUP_REMOVED lines=46> */
[----:B------:R-:W-:Y:S02]  /*85b0*/  IMAD.MOV.U32 R32, RZ, RZ, R30 ;  /* 0x000000ffff207224 */ /* 0x000fe400078e001e */
[----:B------:R-:W-:Y:S01]  /*85c0*/  IMAD.MOV.U32 R33, RZ, RZ, R31 ;  /* 0x000000ffff217224 */ /* 0x000fe200078e001f */
[----:B------:R-:W-:Y:S06]  /*85d0*/  BRA `(.L_x_2372) ;  /* 0x0000000000087947 */ /* 0x000fec0003800000 */
.L_x_2371:
[----:B------:R-:W-:Y:S01]  /*85e0*/  DMUL R32, RZ, R40 ;  /* 0x00000028ff207228 */ /* 0x000fe20000000000 */
[----:B------:R-:W-:-:S10]  /*85f0*/  IMAD.MOV.U32 R34, RZ, RZ, RZ ;  /* 0x000000ffff227224 */ /* 0x000fd400078e00ff */
.L_x_2372:
[----:B------:R-:W-:Y:S05]  /*8600*/  BSYNC B2 ;  /* 0x0000000000027941 */ /* 0x000fea0003800000 */
.L_x_2370:
        /* <DEDUP_REMOVED lines=25> */
.L_x_2364:
        /* <DEDUP_REMOVED lines=63> */
.L_x_2375:
[----:B------:R-:W-:Y:S05]  /*8b90*/  BSYNC B0 ;  /* 0x0000000000007941 */ /* 0x000fea0003800000 */
.L_x_2374:
        /* <DEDUP_REMOVED lines=25> */
.L_x_2377:
[----:B------:R-:W-:Y:S01]  /*8d30*/  DMUL R44, RZ, R40 ;  /* 0x00000028ff2c7228 */ /* 0x000fe20000000000 */
[----:B------:R-:W-:-:S10]  /*8d40*/  IMAD.MOV.U32 R27, RZ, RZ, RZ ;  /* 0x000000ffff1b7224 */ /* 0x000fd400078e00ff */
.L_x_2378:
[----:B------:R-:W-:Y:S05]  /*8d50*/  BSYNC B2 ;  /* 0x0000000000027941 */ /* 0x000fea0003800000 */
.L_x_2376:
        /* <DEDUP_REMOVED lines=49> */
.L_x_2380:
[----:B------:R-:W-:Y:S01]  /*9070*/  DMUL R32, RZ, R40 ;  /* 0x00000028ff207228 */ /* 0x000fe20000000000 */
[----:B------:R-:W-:-:S10]  /*9080*/  IMAD.MOV.U32 R34, RZ, RZ, RZ ;  /* 0x000000ffff227224 */ /* 0x000fd400078e00ff */
.L_x_2381:
[----:B------:R-:W-:Y:S05]  /*9090*/  BSYNC B2 ;  /* 0x0000000000027941 */ /* 0x000fea0003800000 */
.L_x_2379:
        /* <DEDUP_REMOVED lines=39> */
.L_x_2363:
        /* <DEDUP_REMOVED lines=11> */
.L_x_2382:
[----:B------:R-:W-:-:S10]  /*93c0*/  DADD R8, R40, -R40 ;  /* 0x0000000028087229 */ /* 0x000fd40000000828 */
[----:B------:R-:W-:Y:S02]  /*93d0*/  IMAD.MOV.U32 R10, RZ, RZ, R8 ;  /* 0x000000ffff0a7224 */ /* 0x000fe400078e0008 */
[----:B------:R-:W-:Y:S01]  /*93e0*/  IMAD.MOV.U32 R11, RZ, RZ, R9 ;  /* 0x000000ffff0b7224 */ /* 0x000fe200078e0009 */
[----:B------:R-:W-:Y:S06]  /*93f0*/  BRA `(.L_x_2373) ;  /* 0x00000008009c7947 */ /* 0x000fec0003800000 */
.L_x_2362:
        /* <DEDUP_REMOVED lines=26> */
.L_x_2384:
[----:B------:R-:W-:Y:S01]  /*95a0*/  DMUL R34, RZ, R40 ;  /* 0x00000028ff227228 */ /* 0x000fe20000000000 */
[----:B------:R-:W-:-:S10]  /*95b0*/  IMAD.MOV.U32 R27, RZ, RZ, RZ ;  /* 0x000000ffff1b7224 */ /* 0x000fd400078e00ff */
.L_x_2385:
[----:B------:R-:W-:Y:S05]  /*95c0*/  BSYNC B2 ;  /* 0x0000000000027941 */ /* 0x000fea0003800000 */
.L_x_2383:
        /* <DEDUP_REMOVED lines=49> */
.L_x_2387:
[----:B------:R-:W-:Y:S01]  /*98e0*/  DMUL R10, RZ, R40 ;  /* 0x00000028ff0a7228 */ /* 0x000fe20000000000 */
[----:B------:R-:W-:-:S10]  /*98f0*/  IMAD.MOV.U32 R37, RZ, RZ, RZ ;  /* 0x000000ffff257224 */ /* 0x000fd400078e00ff */
.L_x_2388:
[----:B------:R-:W-:Y:S05]  /*9900*/  BSYNC B2 ;  /* 0x0000000000027941 */ /* 0x000fea0003800000 */
.L_x_2386:
        /* <DEDUP_REMOVED lines=24> */
.L_x_2361:
        /* <DEDUP_REMOVED lines=50> */
[----:B------:R-:W-:Y:S01]  /*9db0*/  @!P1 LEA.HI R11, R10, R10, RZ, 0x1 ;  /* 0x0000000a0a0b9211 */ /* 0x000fe200078f08ff */
[----:B------:R-:W-:Y:S01]  /*9dc0*/  @!P1 IMAD.MOV.U32 R24, RZ, RZ, RZ ;  /* 0x000000ffff189224 */ /* 0x000fe200078e00ff */
[----:B------:R-:W-:Y:S02]  /*9dd0*/  FSEL R9, R9, RZ, P0 ;  /* 0x000000ff09097208 */ /* 0x000fe40000000000 */
[----:B------:R-:W-:-:S05]  /*9de0*/  @!P1 SHF.R.S32.HI R11, RZ, 0x1, R11 ;  /* 0x00000001ff0b9819 */ /* 0x000fca000001140b */
[----:B------:R-:W-:Y:S02]  /*9df0*/  @!P1 IMAD.IADD R10, R10, 0x1, -R11 ;  /* 0x000000010a0a9824 */ /* 0x000fe400078e0a0b */
[----:B------:R-:W-:-:S03]  /*9e00*/  @!P1 IMAD R11, R11, 0x100000, R27 ;  /* 0x001000000b0b9824 */ /* 0x000fc600078e021b */
[----:B------:R-:W-:Y:S01]  /*9e10*/  @!P1 LEA R25, R10, 0x3ff00000, 0x14 ;  /* 0x3ff000000a199811 */ /* 0x000fe200078ea0ff */
[----:B------:R-:W-:-:S06]  /*9e20*/  @!P1 IMAD.MOV.U32 R10, RZ, RZ, R26 ;  /* 0x000000ffff0a9224 */ /* 0x000fcc00078e001a */
[----:B------:R-:W-:-:S11]  /*9e30*/  @!P1 DMUL R8, R10, R24 ;  /* 0x000000180a089228 */ /* 0x000fd60000000000 */
.L_x_2390:
[----:B------:R-:W-:Y:S05]  /*9e40*/  BSYNC B0 ;  /* 0x0000000000007941 */ /* 0x000fea0003800000 */
.L_x_2389:
[----:B------:R-:W-:Y:S02]  /*9e50*/  IMAD.MOV.U32 R10, RZ, RZ, R40 ;  /* 0x000000ffff0a7224 */ /* 0x000fe400078e0028 */
[----:B------:R-:W-:-:S07]  /*9e60*/  IMAD.MOV.U32 R11, RZ, RZ, R41 ;  /* 0x000000ffff0b7224 */ /* 0x000fce00078e0029 */
.L_x_2373:
[----:B------:R-:W-:Y:S05]  /*9e70*/  BSYNC B1 ;  /* 0x0000000000017941 */ /* 0x000fea0003800000 */
.L_x_2360:
[----:B-----5:R-:W-:Y:S01]  /*9e80*/  DSETP.NAN.AND P0, PT, R20, R22, PT ;  /* 0x000000161400722a */ /* 0x020fe20003f08000 */
[----:B------:R-:W-:Y:S01]  /*9e90*/  BSSY B1, `(.L_x_2391) ;  /* 0x0000772000017945 */ /* 0x000fe20003800000 */
[----:B------:R-:W-:-:S12]  /*9ea0*/  DADD R24, -RZ, |R20| ;  /* 0x00000000ff187229 */ /* 0x000fd80000000514 */
[----:B------:R-:W-:Y:S05]  /*9eb0*/  @P0 BRA `(.L_x_2392) ;  /* 0x0000006800800947 */ /* 0x000fea0003800000 */
        /* <DEDUP_REMOVED lines=113> */
.L_x_2398:
        /* <DEDUP_REMOVED lines=20> */
[----:B------:R-:W-:Y:S05]  /*a710*/  CALL.REL.NOINC `($__internal_3_$__cuda_sm20_div_rn_f64_full) ;  /* 0x0000042c00307944 */ /* 0x000fea0003c00000 */
.L_x_2401:
[----:B------:R-:W-:Y:S05]  /*a720*/  BSYNC B3 ;  /* 0x0000000000037941 */ /* 0x000fea0003800000 */
.L_x_2400:
        /* <DEDUP_REMOVED lines=29> */
.L_x_2399:
[----:B------:R-:W-:Y:S05]  /*a900*/  BSYNC B2 ;  /* 0x0000000000027941 */ /* 0x000fea0003800000 */
.L_x_2397:
        /* <DEDUP_REMOVED lines=20> */
[----:B------:R-:W-:Y:S05]  /*aa50*/  CALL.REL.NOINC `($__internal_3_$__cuda_sm20_div_rn_f64_full) ;  /* 0x0000042800607944 */ /* 0x000fea0003c00000 */
.L_x_2403:
[----:B------:R-:W-:Y:S05]  /*aa60*/  BSYNC B2 ;  /* 0x0000000000027941 */ /* 0x000fea0003800000 */
.L_x_2402:
        /* <DEDUP_REMOVED lines=82> */
.L_x_2405:
[----:B------:R-:W-:-:S04]  /*af90*/  ISETP.GE.AND P0, PT, R21, RZ, PT ;  /* 0x000000ff1500720c */ /* 0x000fc80003f06270 */
[----:B------:R-:W-:Y:S02]  /*afa0*/  FSEL R24, RZ, 3.37028055040000000000e+12, P0 ;  /* 0x54442d18ff187808 */ /* 0x000fe40000000000 */
[----:B------:R-:W-:-:S07]  /*afb0*/  FSEL R25, RZ, 2.1426990032196044922, P0 ;  /* 0x400921fbff197808 */ /* 0x000fce0000000000 */
.L_x_2406:
[----:B------:R-:W-:Y:S05]  /*afc0*/  BSYNC B0 ;  /* 0x0000000000007941 */ /* 0x000fea0003800000 */
.L_x_2404:
[----:B------:R-:W-:Y:S01]  /*afd0*/  DADD R20, |R20|, |R22| ;  /* 0x0000000014147229 */ /* 0x000fe20000000616 */
[----:B------:R-:W-:Y:S01]  /*afe0*/  LOP3.LUT R23, R25, 0x80000000, R23, 0xb8, !PT ;  /* 0x8000000019177812 */ /* 0x000fe200078eb817 */
[----:B------:R-:W-:-:S06]  /*aff0*/  DMUL R42, R42, 0.5 ;  /* 0x3fe000002a2a7828 */ /* 0x000fcc0000000000 */
[----:B------:R-:W-:-:S06]  /*b000*/  DSETP.GTU.AND P0, PT, |R20|, +INF , PT ;  /* 0x7ff000001400742a */ /* 0x000fcc0003f0c200 */
[----:B------:R-:W-:Y:S02]  /*b010*/  FSEL R20, R20, R24, P0 ;  /* 0x0000001814147208 */ /* 0x000fe40000000000 */
[----:B------:R-:W-:Y:S01]  /*b020*/  FSEL R21, R21, R23, P0 ;  /* 0x0000001715157208 */ /* 0x000fe20000000000 */
[----:B------:R-:W-:Y:S06]  /*b030*/  BRA `(.L_x_2407) ;  /* 0x00000064005c7947 */ /* 0x000fec0003800000 */
.L_x_2396:
        /* <DEDUP_REMOVED lines=98> */
.L_x_2410:
[----:B------:R-:W-:Y:S05]  /*b660*/  BSYNC B0 ;  /* 0x0000000000007941 */ /* 0x000fea0003800000 */
.L_x_2409:
        /* <DEDUP_REMOVED lines=8> */
[----:B------:R-:W-:Y:S05]  /*b6f0*/  CALL.REL.NOINC `($__internal_3_$__cuda_sm20_div_rn_f64_full) ;  /* 0x0000041c00387944 */ /* 0x000fea0003c00000 */
.L_x_2412:
[----:B------:R-:W-:Y:S05]  /*b700*/  BSYNC B2 ;  /* 0x0000000000027941 */ /* 0x000fea0003800000 */
.L_x_2411:
        /* <DEDUP_REMOVED lines=82> */
.L_x_2414:
[----:B------:R-:W-:-:S04]  /*bc30*/  ISETP.GE.AND P0, PT, R21, RZ, PT ;  /* 0x000000ff1500720c */ /* 0x000fc80003f06270 */
[----:B------:R-:W-:Y:S02]  /*bc40*/  FSEL R24, RZ, 3.37028055040000000000e+12, P0 ;  /* 0x54442d18ff187808 */ /* 0x000fe40000000000 */
[----:B------:R-:W-:-:S07]  /*bc50*/  FSEL R25, RZ, 2.1426990032196044922, P0 ;  /* 0x400921fbff197808 */ /* 0x000fce0000000000 */
.L_x_2415:
[----:B------:R-:W-:Y:S05]  /*bc60*/  BSYNC B0 ;  /* 0x0000000000007941 */ /* 0x000fea0003800000 */
.L_x_2413:
[----:B------:R-:W-:Y:S01]  /*bc70*/  DADD R20, |R20|, |R22| ;  /* 0x0000000014147229 */ /* 0x000fe20000000616 */
[----:B------:R-:W-:Y:S01]  /*bc80*/  LOP3.LUT R23, R25, 0x80000000, R23, 0xb8, !PT ;  /* 0x8000000019177812 */ /* 0x000fe200078eb817 */
[----:B------:R-:W-:-:S06]  /*bc90*/  DMUL R42, R42, 0.5 ;  /* 0x3fe000002a2a7828 */ /* 0x000fcc0000000000 */
[----:B------:R-:W-:-:S06]  /*bca0*/  DSETP.GTU.AND P0, PT, |R20|, +INF , PT ;  /* 0x7ff000001400742a */ /* 0x000fcc0003f0c200 */
[----:B------:R-:W-:Y:S02]  /*bcb0*/  FSEL R20, R20, R24, P0 ;  /* 0x0000001814147208 */ /* 0x000fe40000000000 */
[----:B------:R-:W-:Y:S01]  /*bcc0*/  FSEL R21, R21, R23, P0 ;  /* 0x0000001715157208 */ /* 0x000fe20000000000 */
[----:B------:R-:W-:Y:S06]  /*bcd0*/  BRA `(.L_x_2407) ;  /* 0x0000005800347947 */ /* 0x000fec0003800000 */
.L_x_2408:
        /* <DEDUP_REMOVED lines=29> */
.L_x_2417:
        /* <DEDUP_REMOVED lines=82> */
.L_x_2416:
        /* <DEDUP_REMOVED lines=98> */
.L_x_2419:
        /* <DEDUP_REMOVED lines=21> */
.L_x_2422:
[----:B------:R-:W-:Y:S05]  /*cb40*/  BSYNC B3 ;  /* 0x0000000000037941 */ /* 0x000fea0003800000 */
.L_x_2421:
        /* <DEDUP_REMOVED lines=29> */
.L_x_2420:
[----:B------:R-:W-:Y:S05]  /*cd20*/  BSYNC B2 ;  /* 0x0000000000027941 */ /* 0x000fea0003800000 */
.L_x_2418:
        /* <DEDUP_REMOVED lines=21> */
.L_x_2424:
[----:B------:R-:W-:Y:S05]  /*ce80*/  BSYNC B2 ;  /* 0x0000000000027941 */ /* 0x000fea0003800000 */
.L_x_2423:
        /* <DEDUP_REMOVED lines=82> */
.L_x_2426:
[----:B------:R-:W-:-:S04]  /*d3b0*/  ISETP.GE.AND P0, PT, R21, RZ, PT ;  /* 0x000000ff1500720c */ /* 0x000fc80003f06270 */
[----:B------:R-:W-:Y:S02]  /*d3c0*/  FSEL R24, RZ, 3.37028055040000000000e+12, P0 ;  /* 0x54442d18ff187808 */ /* 0x000fe40000000000 */
[----:B------:R-:W-:-:S07]  /*d3d0*/  FSEL R25, RZ, 2.1426990032196044922, P0 ;  /* 0x400921fbff197808 */ /* 0x000fce0000000000 */
.L_x_2427:
[----:B------:R-:W-:Y:S05]  /*d3e0*/  BSYNC B0 ;  /* 0x0000000000007941 */ /* 0x000fea0003800000 */
.L_x_2425:
[----:B------:R-:W-:Y:S01]  /*d3f0*/  DADD R20, |R20|, |R22| ;  /* 0x0000000014147229 */ /* 0x000fe20000000616 */
[----:B------:R-:W-:Y:S01]  /*d400*/  LOP3.LUT R23, R25, 0x80000000, R23, 0xb8, !PT ;  /* 0x8000000019177812 */ /* 0x000fe200078eb817 */
[----:B------:R-:W-:-:S06]  /*d410*/  DMUL R42, R42, 0.5 ;  /* 0x3fe000002a2a7828 */ /* 0x000fcc0000000000 */
[----:B------:R-:W-:-:S06]  /*d420*/  DSETP.GTU.AND P0, PT, |R20|, +INF , PT ;  /* 0x7ff000001400742a */ /* 0x000fcc0003f0c200 */
[----:B------:R-:W-:Y:S02]  /*d430*/  FSEL R20, R20, R24, P0 ;  /* 0x0000001814147208 */ /* 0x000fe40000000000 */
[----:B------:R-:W-:Y:S01]  /*d440*/  FSEL R21, R21, R23, P0 ;  /* 0x0000001715157208 */ /* 0x000fe20000000000 */
[----:B------:R-:W-:Y:S06]  /*d450*/  BRA `(.L_x_2407) ;  /* 0x0000004000547947 */ /* 0x000fec0003800000 */
.L_x_2395:
        /* <DEDUP_REMOVED lines=134> */
.L_x_2429:
[----:B------:R-:W-:Y:S05]  /*dcc0*/  BSYNC B0 ;  /* 0x0000000000007941 */ /* 0x000fea0003800000 */
.L_x_2428:
        /* <DEDUP_REMOVED lines=9> */
.L_x_2431:
[----:B------:R-:W-:Y:S05]  /*dd60*/  BSYNC B2 ;  /* 0x0000000000027941 */ /* 0x000fea0003800000 */
.L_x_2430:
        /* <DEDUP_REMOVED lines=82> */
.L_x_2433:
[----:B------:R-:W-:-:S04]  /*e290*/  ISETP.GE.AND P0, PT, R21, RZ, PT ;  /* 0x000000ff1500720c */ /* 0x000fc80003f06270 */
[----:B------:R-:W-:Y:S02]  /*e2a0*/  FSEL R24, RZ, 3.37028055040000000000e+12, P0 ;  /* 0x54442d18ff187808 */ /* 0x000fe40000000000 */
[----:B------:R-:W-:-:S07]  /*e2b0*/  FSEL R25, RZ, 2.1426990032196044922, P0 ;  /* 0x400921fbff197808 */ /* 0x000fce0000000000 */
.L_x_2434:
[----:B------:R-:W-:Y:S05]  /*e2c0*/  BSYNC B0 ;  /* 0x0000000000007941 */ /* 0x000fea0003800000 */
.L_x_2432:
[----:B------:R-:W-:Y:S01]  /*e2d0*/  DADD R20, |R20|, |R22| ;  /* 0x0000000014147229 */ /* 0x000fe20000000616 */
[----:B------:R-:W-:-:S07]  /*e2e0*/  LOP3.LUT R23, R25, 0x80000000, R23, 0xb8, !PT ;  /* 0x8000000019177812 */ /* 0x000fce00078eb817 */
[----:B------:R-:W-:-:S06]  /*e2f0*/  DSETP.GTU.AND P0, PT, |R20|, +INF , PT ;  /* 0x7ff000001400742a */ /* 0x000fcc0003f0c200 */
[----:B------:R-:W-:Y:S02]  /*e300*/  FSEL R20, R20, R24, P0 ;  /* 0x0000001814147208 */ /* 0x000fe40000000000 */
[----:B------:R-:W-:Y:S01]  /*e310*/  FSEL R21, R21, R23, P0 ;  /* 0x0000001715157208 */ /* 0x000fe20000000000 */
[----:B------:R-:W-:Y:S06]  /*e320*/  BRA `(.L_x_2407) ;  /* 0x0000003000a07947 */ /* 0x000fec0003800000 */
.L_x_2394:
        /* <DEDUP_REMOVED lines=91> */
.L_x_2437:
        /* <DEDUP_REMOVED lines=21> */
.L_x_2440:
[----:B------:R-:W-:Y:S05]  /*ea30*/  BSYNC B3 ;  /* 0x0000000000037941 */ /* 0x000fea0003800000 */
.L_x_2439:
        /* <DEDUP_REMOVED lines=29> */
.L_x_2438:
[----:B------:R-:W-:Y:S05]  /*ec10*/  BSYNC B2 ;  /* 0x0000000000027941 */ /* 0x000fea0003800000 */
.L_x_2436:
        /* <DEDUP_REMOVED lines=83> */
.L_x_2435:
        /* <DEDUP_REMOVED lines=85> */
.L_x_2393:
        /* <DEDUP_REMOVED lines=22> */
[----:B------:R-:W-:Y:S05]  /*f800*/  CALL.REL.NOINC `($__internal_3_$__cuda_sm20_div_rn_f64_full) ;  /* 0x000003d800f47944 */ /* 0x000fea0003c00000 */
.L_x_2442:
[----:B------:R-:W-:Y:S05]  /*f810*/  BSYNC B2 ;  /* 0x0000000000027941 */ /* 0x000fea0003800000 */
.L_x_2441:
        /* <DEDUP_REMOVED lines=24> */
[----:B------:R-:W-:Y:S02]  /*f9a0*/  IMAD.MOV.U32 R26, RZ, RZ, R24 ;  /* 0x000000ffff1a7224 */ /* 0x000fe400078e0018 */
[----:B------:R-:W-:-:S07]  /*f9b0*/  IMAD.MOV.U32 R27, RZ, RZ, R25 ;  /* 0x000000ffff1b7224 */ /* 0x000fce00078e0019 */
.L_x_2444:
[----:B------:R-:W-:Y:S05]  /*f9c0*/  BSYNC B2 ;  /* 0x0000000000027941 */ /* 0x000fea0003800000 */
.L_x_2443:
        /* <DEDUP_REMOVED lines=135> */
.L_x_2446:
[----:B------:R-:W-:Y:S05]  /*10240*/  BSYNC B0 ;  /* 0x0000000000007941 */ /* 0x000fea0003800000 */
.L_x_2445:
        /* <DEDUP_REMOVED lines=9> */
.L_x_2448:
[----:B------:R-:W-:Y:S05]  /*102e0*/  BSYNC B2 ;  /* 0x0000000000027941 */ /* 0x000fea0003800000 */
.L_x_2447:
        /* <DEDUP_REMOVED lines=82> */
.L_x_2450:
[----:B------:R-:W-:-:S04]  /*10810*/  ISETP.GE.AND P0, PT, R21, RZ, PT ;  /* 0x000000ff1500720c */ /* 0x000fc80003f06270 */
[----:B------:R-:W-:Y:S02]  /*10820*/  FSEL R24, RZ, 3.37028055040000000000e+12, P0 ;  /* 0x54442d18ff187808 */ /* 0x000fe40000000000 */
[----:B------:R-:W-:-:S07]  /*10830*/  FSEL R25, RZ, 2.1426990032196044922, P0 ;  /* 0x400921fbff197808 */ /* 0x000fce0000000000 */
.L_x_2451:
[----:B------:R-:W-:Y:S05]  /*10840*/  BSYNC B0 ;  /* 0x0000000000007941 */ /* 0x000fea0003800000 */
.L_x_2449:
[----:B------:R-:W-:Y:S01]  /*10850*/  DADD R20, |R20|, |R22| ;  /* 0x0000000014147229 */ /* 0x000fe20000000616 */
[----:B------:R-:W-:Y:S01]  /*10860*/  LOP3.LUT R23, R25, 0x80000000, R23, 0xb8, !PT ;  /* 0x8000000019177812 */ /* 0x000fe200078eb817 */
[----:B------:R-:W-:-:S06]  /*10870*/  DADD R42, R42, 1 ;  /* 0x3ff000002a2a7429 */ /* 0x000fcc0000000000 */
[----:B------:R-:W-:-:S06]  /*10880*/  DSETP.GTU.AND P0, PT, |R20|, +INF , PT ;  /* 0x7ff000001400742a */ /* 0x000fcc0003f0c200 */
[----:B------:R-:W-:Y:S02]  /*10890*/  FSEL R20, R20, R24, P0 ;  /* 0x0000001814147208 */ /* 0x000fe40000000000 */
[----:B------:R-:W-:Y:S01]  /*108a0*/  FSEL R21, R21, R23, P0 ;  /* 0x0000001715157208 */ /* 0x000fe20000000000 */
[----:B------:R-:W-:Y:S06]  /*108b0*/  BRA `(.L_x_2407) ;  /* 0x0000000c003c7947 */ /* 0x000fec0003800000 */
.L_x_2392:
        /* <DEDUP_REMOVED lines=106> */
.L_x_2453:
[----:B------:R-:W-:Y:S05]  /*10f60*/  BSYNC B0 ;  /* 0x0000000000007941 */ /* 0x000fea0003800000 */
.L_x_2452:
        /* <DEDUP_REMOVED lines=9> */
.L_x_2455:
[----:B------:R-:W-:Y:S05]  /*11000*/  BSYNC B2 ;  /* 0x0000000000027941 */ /* 0x000fea0003800000 */
.L_x_2454:
        /* <DEDUP_REMOVED lines=82> */
.L_x_2457:
[----:B------:R-:W-:Y:S02]  /*11530*/  FSEL R24, RZ, 3.37028055040000000000e+12, P0 ;  /* 0x54442d18ff187808 */ /* 0x000fe40000000000 */
[----:B------:R-:W-:-:S07]  /*11540*/  FSEL R25, RZ, 2.1426990032196044922, P0 ;  /* 0x400921fbff197808 */ /* 0x000fce0000000000 */
.L_x_2458:
[----:B------:R-:W-:Y:S05]  /*11550*/  BSYNC B0 ;  /* 0x0000000000007941 */ /* 0x000fea0003800000 */
.L_x_2456:
[----:B------:R-:W-:Y:S01]  /*11560*/  DADD R20, |R20|, |R22| ;  /* 0x0000000014147229 */ /* 0x000fe20000000616 */
[----:B------:R-:W-:-:S07]  /*11570*/  LOP3.LUT R23, R25, 0x80000000, R23, 0xb8, !PT ;  /* 0x8000000019177812 */ /* 0x000fce00078eb817 */
[----:B------:R-:W-:-:S06]  /*11580*/  DSETP.GTU.AND P0, PT, |R20|, +INF , PT ;  /* 0x7ff000001400742a */ /* 0x000fcc0003f0c200 */
[----:B------:R-:W-:Y:S02]  /*11590*/  FSEL R20, R20, R24, P0 ;  /* 0x0000001814147208 */ /* 0x000fe40000000000 */
[----:B------:R-:W-:-:S07]  /*115a0*/  FSEL R21, R21, R23, P0 ;  /* 0x0000001715157208 */ /* 0x000fce0000000000 */
.L_x_2407:
[----:B------:R-:W-:Y:S05]  /*115b0*/  BSYNC B1 ;  /* 0x0000000000017941 */ /* 0x000fea0003800000 */
.L_x_2391:
        /* <DEDUP_REMOVED lines=78> */
.L_x_2465:
[----:B------:R-:W-:Y:S05]  /*11aa0*/  BSYNC B0 ;  /* 0x0000000000007941 */ /* 0x000fea0003800000 */
.L_x_2464:
        /* <DEDUP_REMOVED lines=21> */
[----:B------:R-:W-:Y:S05]  /*11c00*/  CALL.REL.NOINC `($_ZN2at6native57_GLOBAL__N__f3eca4a2_24_ForeachBinaryOpScalar_cu_86b9896c25multi_tensor_apply_kernelINS1_18TensorListMetadataILi2EEENS1_21BinaryOpScalarFunctorIN3c107complexIdEELi2ELi1ELi1EEEJNS1_13power_functorIS8_EES8_EEEvT_T0_DpT1_$__internal_trig_reduction_slowpathd) ;  /* 0x000003bc008c7944 */ /* 0x000fea0003c00000 */
[----:B------:R-:W-:Y:S02]  /*11c10*/  IMAD.MOV.U32 R44, RZ, RZ, R30 ;  /* 0x000000ffff2c7224 */ /* 0x000fe400078e001e */
[----:B------:R-:W-:Y:S01]  /*11c20*/  IMAD.MOV.U32 R45, RZ, RZ, R31 ;  /* 0x000000ffff2d7224 */ /* 0x000fe200078e001f */
[----:B------:R-:W-:Y:S06]  /*11c30*/  BRA `(.L_x_2468) ;  /* 0x0000000000087947 */ /* 0x000fec0003800000 */
.L_x_2467:
[----:B------:R-:W-:Y:S01]  /*11c40*/  DMUL R44, RZ, R40 ;  /* 0x00000028ff2c7228 */ /* 0x000fe20000000000 */
[----:B------:R-:W-:-:S10]  /*11c50*/  IMAD.MOV.U32 R27, RZ, RZ, RZ ;  /* 0x000000ffff1b7224 */ /* 0x000fd400078e00ff */
.L_x_2468:
[----:B------:R-:W-:Y:S05]  /*11c60*/  BSYNC B2 ;  /* 0x0000000000027941 */ /* 0x000fea0003800000 */
.L_x_2466:
        /* <DEDUP_REMOVED lines=46> */
[----:B------:R-:W-:Y:S02]  /*11f50*/  IMAD.MOV.U32 R32, RZ, RZ, R30 ;  /* 0x000000ffff207224 */ /* 0x000fe400078e001e */
[----:B------:R-:W-:Y:S01]  /*11f60*/  IMAD.MOV.U32 R33, RZ, RZ, R31 ;  /* 0x000000ffff217224 */ /* 0x000fe200078e001f */
[----:B------:R-:W-:Y:S06]  /*11f70*/  BRA `(.L_x_2471) ;  /* 0x0000000000087947 */ /* 0x000fec0003800000 */
.L_x_2470:
[----:B------:R-:W-:Y:S01]  /*11f80*/  DMUL R32, RZ, R40 ;  /* 0x00000028ff207228 */ /* 0x000fe20000000000 */
[----:B------:R-:W-:-:S10]  /*11f90*/  IMAD.MOV.U32 R34, RZ, RZ, RZ ;  /* 0x000000ffff227224 */ /* 0x000fd400078e00ff */
.L_x_2471:
[----:B------:R-:W-:Y:S05]  /*11fa0*/  BSYNC B2 ;  /* 0x0000000000027941 */ /* 0x000fea0003800000 */
.L_x_2469:
        /* <DEDUP_REMOVED lines=25> */
.L_x_2463:
        /* <DEDUP_REMOVED lines=63> */
.L_x_2474:
[----:B------:R-:W-:Y:S05]  /*12530*/  BSYNC B0 ;  /* 0x0000000000007941 */ /* 0x000fea0003800000 */
.L_x_2473:
        /* <DEDUP_REMOVED lines=25> */
.L_x_2476:
[----:B------:R-:W-:Y:S01]  /*126d0*/  DMUL R44, RZ, R40 ;  /* 0x00000028ff2c7228 */ /* 0x000fe20000000000 */
[----:B------:R-:W-:-:S10]  /*126e0*/  IMAD.MOV.U32 R27, RZ, RZ, RZ ;  /* 0x000000ffff1b7224 */ /* 0x000fd400078e00ff */
.L_x_2477:
[----:B------:R-:W-:Y:S05]  /*126f0*/  BSYNC B2 ;  /* 0x0000000000027941 */ /* 0x000fea0003800000 */
.L_x_2475:
        /* <DEDUP_REMOVED lines=49> */
.L_x_2479:
[----:B------:R-:W-:Y:S01]  /*12a10*/  DMUL R32, RZ, R40 ;  /* 0x00000028ff207228 */ /* 0x000fe20000000000 */
[----:B------:R-:W-:-:S10]  /*12a20*/  IMAD.MOV.U32 R34, RZ, RZ, RZ ;  /* 0x000000ffff227224 */ /* 0x000fd400078e00ff */
.L_x_2480:
[----:B------:R-:W-:Y:S05]  /*12a30*/  BSYNC B2 ;  /* 0x0000000000027941 */ /* 0x000fea0003800000 */
.L_x_2478:
        /* <DEDUP_REMOVED lines=39> */
.L_x_2462:
        /* <DEDUP_REMOVED lines=11> */
.L_x_2481:
[----:B------:R-:W-:-:S10]  /*12d60*/  DADD R20, R40, -R40 ;  /* 0x0000000028147229 */ /* 0x000fd40000000828 */
[----:B------:R-:W-:Y:S02]  /*12d70*/  IMAD.MOV.U32 R22, RZ, RZ, R20 ;  /* 0x000000ffff167224 */ /* 0x000fe400078e0014 */
[----:B------:R-:W-:Y:S01]  /*12d80*/  IMAD.MOV.U32 R23, RZ, RZ, R21 ;  /* 0x000000ffff177224 */ /* 0x000fe200078e0015 */
[----:B------:R-:W-:Y:S06]  /*12d90*/  BRA `(.L_x_2472) ;  /* 0x00000008009c7947 */ /* 0x000fec0003800000 */
.L_x_2461:
        /* <DEDUP_REMOVED lines=26> */
.L_x_2483:
[----:B------:R-:W-:Y:S01]  /*12f40*/  DMUL R34, RZ, R40 ;  /* 0x00000028ff227228 */ /* 0x000fe20000000000 */
[----:B------:R-:W-:-:S10]  /*12f50*/  IMAD.MOV.U32 R27, RZ, RZ, RZ ;  /* 0x000000ffff1b7224 */ /* 0x000fd400078e00ff */
.L_x_2484:
[----:B------:R-:W-:Y:S05]  /*12f60*/  BSYNC B2 ;  /* 0x0000000000027941 */ /* 0x000fea0003800000 */
.L_x_2482:
        /* <DEDUP_REMOVED lines=49> */
.L_x_2486:
[----:B------:R-:W-:Y:S01]  /*13280*/  DMUL R22, RZ, R40 ;  /* 0x00000028ff167228 */ /* 0x000fe20000000000 */
[----:B------:R-:W-:-:S10]  /*13290*/  IMAD.MOV.U32 R37, RZ, RZ, RZ ;  /* 0x000000ffff257224 */ /* 0x000fd400078e00ff */
.L_x_2487:
[----:B------:R-:W-:Y:S05]  /*132a0*/  BSYNC B2 ;  /* 0x0000000000027941 */ /* 0x000fea0003800000 */
.L_x_2485:
        /* <DEDUP_REMOVED lines=24> */
.L_x_2460:
        /* <DEDUP_REMOVED lines=59> */
.L_x_2489:
[----:B------:R-:W-:Y:S05]  /*137e0*/  BSYNC B0 ;  /* 0x0000000000007941 */ /* 0x000fea0003800000 */
.L_x_2488:
[----:B------:R-:W-:Y:S02]  /*137f0*/  IMAD.MOV.U32 R22, RZ, RZ, R40 ;  /* 0x000000ffff167224 */ /* 0x000fe400078e0028 */
[----:B------:R-:W-:-:S07]  /*13800*/  IMAD.MOV.U32 R23, RZ, RZ, R41 ;  /* 0x000000ffff177224 */ /* 0x000fce00078e0029 */
.L_x_2472:
[----:B------:R-:W-:Y:S05]  /*13810*/  BSYNC B1 ;  /* 0x0000000000017941 */ /* 0x000fea0003800000 */
.L_x_2459:
[----:B------:R-:W-:Y:S01]  /*13820*/  DSETP.NAN.AND P0, PT, R16, R18, PT ;  /* 0x000000121000722a */ /* 0x000fe20003f08000 */
        /* <DEDUP_REMOVED lines=116> */
.L_x_2497:
        /* <DEDUP_REMOVED lines=21> */
.L_x_2500:
[----:B------:R-:W-:Y:S05]  /*140c0*/  BSYNC B3 ;  /* 0x0000000000037941 */ /* 0x000fea0003800000 */
.L_x_2499:
        /* <DEDUP_REMOVED lines=29> */
.L_x_2498:
[----:B------:R-:W-:Y:S05]  /*142a0*/  BSYNC B2 ;  /* 0x0000000000027941 */ /* 0x000fea0003800000 */
.L_x_2496:
        /* <DEDUP_REMOVED lines=21> */
.L_x_2502:
[----:B------:R-:W-:Y:S05]  /*14400*/  BSYNC B2 ;  /* 0x0000000000027941 */ /* 0x000fea0003800000 */
.L_x_2501:
        /* <DEDUP_REMOVED lines=82> */
.L_x_2504:
[----:B------:R-:W-:-:S04]  /*14930*/  ISETP.GE.AND P0, PT, R17, RZ, PT ;  /* 0x000000ff1100720c */ /* 0x000fc80003f06270 */
[----:B------:R-:W-:Y:S02]  /*14940*/  FSEL R24, RZ, 3.37028055040000000000e+12, P0 ;  /* 0x54442d18ff187808 */ /* 0x000fe40000000000 */
[----:B------:R-:W-:-:S07]  /*14950*/  FSEL R25, RZ, 2.1426990032196044922, P0 ;  /* 0x400921fbff197808 */ /* 0x000fce0000000000 */
.L_x_2505:
[----:B------:R-:W-:Y:S05]  /*14960*/  BSYNC B0 ;  /* 0x0000000000007941 */ /* 0x000fea0003800000 */
.L_x_2503:
[----:B------:R-:W-:Y:S01]  /*14970*/  DADD R16, |R16|, |R18| ;  /* 0x0000000010107229 */ /* 0x000fe20000000612 */
[----:B------:R-:W-:Y:S01]  /*14980*/  LOP3.LUT R19, R25, 0x80000000, R19, 0xb8, !PT ;  /* 0x8000000019137812 */ /* 0x000fe200078eb813 */
[----:B------:R-:W-:-:S06]  /*14990*/  DMUL R42, R42, 0.5 ;  /* 0x3fe000002a2a7828 */ /* 0x000fcc0000000000 */
[----:B------:R-:W-:-:S06]  /*149a0*/  DSETP.GTU.AND P0, PT, |R16|, +INF , PT ;  /* 0x7ff000001000742a */ /* 0x000fcc0003f0c200 */
[----:B------:R-:W-:Y:S02]  /*149b0*/  FSEL R16, R16, R24, P0 ;  /* 0x0000001810107208 */ /* 0x000fe40000000000 */
[----:B------:R-:W-:Y:S01]  /*149c0*/  FSEL R17, R17, R19, P0 ;  /* 0x0000001311117208 */ /* 0x000fe20000000000 */
[----:B------:R-:W-:Y:S06]  /*149d0*/  BRA `(.L_x_2506) ;  /* 0x00000064005c7947 */ /* 0x000fec0003800000 */
.L_x_2495:
        /* <DEDUP_REMOVED lines=98> */
.L_x_2509:
[----:B------:R-:W-:Y:S05]  /*15000*/  BSYNC B0 ;  /* 0x0000000000007941 */ /* 0x000fea0003800000 */
.L_x_2508:
        /* <DEDUP_REMOVED lines=9> */
.L_x_2511:
[----:B------:R-:W-:Y:S05]  /*150a0*/  BSYNC B2 ;  /* 0x0000000000027941 */ /* 0x000fea0003800000 */
.L_x_2510:
        /* <DEDUP_REMOVED lines=82> */
.L_x_2513:
[----:B------:R-:W-:-:S04]  /*155d0*/  ISETP.GE.AND P0, PT, R17, RZ, PT ;  /* 0x000000ff1100720c */ /* 0x000fc80003f06270 */
[----:B------:R-:W-:Y:S02]  /*155e0*/  FSEL R24, RZ, 3.37028055040000000000e+12, P0 ;  /* 0x54442d18ff187808 */ /* 0x000fe40000000000 */
[----:B------:R-:W-:-:S07]  /*155f0*/  FSEL R25, RZ, 2.1426990032196044922, P0 ;  /* 0x400921fbff197808 */ /* 0x000fce0000000000 */
.L_x_2514:
[----:B------:R-:W-:Y:S05]  /*15600*/  BSYNC B0 ;  /* 0x0000000000007941 */ /* 0x000fea0003800000 */
.L_x_2512:
[----:B------:R-:W-:Y:S01]  /*15610*/  DADD R16, |R16|, |R18| ;  /* 0x0000000010107229 */ /* 0x000fe20000000612 */
[----:B------:R-:W-:Y:S01]  /*15620*/  LOP3.LUT R19, R25, 0x80000000, R19, 0xb8, !PT ;  /* 0x8000000019137812 */ /* 0x000fe200078eb813 */
[----:B------:R-:W-:-:S06]  /*15630*/  DMUL R42, R42, 0.5 ;  /* 0x3fe000002a2a7828 */ /* 0x000fcc0000000000 */
[----:B------:R-:W-:-:S06]  /*15640*/  DSETP.GTU.AND P0, PT, |R16|, +INF , PT ;  /* 0x7ff000001000742a */ /* 0x000fcc0003f0c200 */
[----:B------:R-:W-:Y:S02]  /*15650*/  FSEL R16, R16, R24, P0 ;  /* 0x0000001810107208 */ /* 0x000fe40000000000 */
[----:B------:R-:W-:Y:S01]  /*15660*/  FSEL R17, R17, R19, P0 ;  /* 0x0000001311117208 */ /* 0x000fe20000000000 */
[----:B------:R-:W-:Y:S06]  /*15670*/  BRA `(.L_x_2506) ;  /* 0x0000005800347947 */ /* 0x000fec0003800000 */
.L_x_2507:
        /* <DEDUP_REMOVED lines=29> */
.L_x_2516:
        /* <DEDUP_REMOVED lines=82> */
.L_x_2515:
        /* <DEDUP_REMOVED lines=98> */
.L_x_2518:
        /* <DEDUP_REMOVED lines=21> */
.L_x_2521:
[----:B------:R-:W-:Y:S05]  /*164e0*/  BSYNC B3 ;  /* 0x0000000000037941 */ /* 0x000fea0003800000 */
.L_x_2520:
        /* <DEDUP_REMOVED lines=29> */
.L_x_2519:
[----:B------:R-:W-:Y:S05]  /*166c0*/  BSYNC B2 ;  /* 0x0000000000027941 */ /* 0x000fea0003800000 */
.L_x_2517:
        /* <DEDUP_REMOVED lines=21> */
.L_x_2523:
[----:B------:R-:W-:Y:S05]  /*16820*/  BSYNC B2 ;  /* 0x0000000000027941 */ /* 0x000fea0003800000 */
.L_x_2522:
        /* <DEDUP_REMOVED lines=82> */
.L_x_2525:
[----:B------:R-:W-:-:S04]  /*16d50*/  ISETP.GE.AND P0, PT, R17, RZ, PT ;  /* 0x000000ff1100720c */ /* 0x000fc80003f06270 */
[----:B------:R-:W-:Y:S02]  /*16d60*/  FSEL R24, RZ, 3.37028055040000000000e+12, P0 ;  /* 0x54442d18ff187808 */ /* 0x000fe40000000000 */
[----:B------:R-:W-:-:S07]  /*16d70*/  FSEL R25, RZ, 2.1426990032196044922, P0 ;  /* 0x400921fbff197808 */ /* 0x000fce0000000000 */
.L_x_2526:
[----:B------:R-:W-:Y:S05]  /*16d80*/  BSYNC B0 ;  /* 0x0000000000007941 */ /* 0x000fea0003800000 */
.L_x_2524:
[----:B------:R-:W-:Y:S01]  /*16d90*/  DADD R16, |R16|, |R18| ;  /* 0x0000000010107229 */ /* 0x000fe20000000612 */
[----:B------:R-:W-:Y:S01]  /*16da0*/  LOP3.LUT R19, R25, 0x80000000, R19, 0xb8, !PT ;  /* 0x8000000019137812 */ /* 0x000fe200078eb813 */
[----:B------:R-:W-:-:S06]  /*16db0*/  DMUL R42, R42, 0.5 ;  /* 0x3fe000002a2a7828 */ /* 0x000fcc0000000000 */
[----:B------:R-:W-:-:S06]  /*16dc0*/  DSETP.GTU.AND P0, PT, |R16|, +INF , PT ;  /* 0x7ff000001000742a */ /* 0x000fcc0003f0c200 */
[----:B------:R-:W-:Y:S02]  /*16dd0*/  FSEL R16, R16, R24, P0 ;  /* 0x0000001810107208 */ /* 0x000fe40000000000 */
[----:B------:R-:W-:Y:S01]  /*16de0*/  FSEL R17, R17, R19, P0 ;  /* 0x0000001311117208 */ /* 0x000fe20000000000 */
[----:B------:R-:W-:Y:S06]  /*16df0*/  BRA `(.L_x_2506) ;  /* 0x0000004000547947 */ /* 0x000fec0003800000 */
.L_x_2494:
        /* <DEDUP_REMOVED lines=134> */
.L_x_2528:
[----:B------:R-:W-:Y:S05]  /*17660*/  BSYNC B0 ;  /* 0x0000000000007941 */ /* 0x000fea0003800000 */
.L_x_2527:
        /* <DEDUP_REMOVED lines=9> */
.L_x_2530:
[----:B------:R-:W-:Y:S05]  /*17700*/  BSYNC B2 ;  /* 0x0000000000027941 */ /* 0x000fea0003800000 */
.L_x_2529:
        /* <DEDUP_REMOVED lines=82> */
.L_x_2532:
[----:B------:R-:W-:-:S04]  /*17c30*/  ISETP.GE.AND P0, PT, R17, RZ, PT ;  /* 0x000000ff1100720c */ /* 0x000fc80003f06270 */
[----:B------:R-:W-:Y:S02]  /*17c40*/  FSEL R24, RZ, 3.37028055040000000000e+12, P0 ;  /* 0x54442d18ff187808 */ /* 0x000fe40000000000 */
[----:B------:R-:W-:-:S07]  /*17c50*/  FSEL R25, RZ, 2.1426990032196044922, P0 ;  /* 0x400921fbff197808 */ /* 0x000fce0000000000 */
.L_x_2533:
[----:B------:R-:W-:Y:S05]  /*17c60*/  BSYNC B0 ;  /* 0x0000000000007941 */ /* 0x000fea0003800000 */
.L_x_2531:
[----:B------:R-:W-:Y:S01]  /*17c70*/  DADD R16, |R16|, |R18| ;  /* 0x0000000010107229 */ /* 0x000fe20000000612 */
[----:B------:R-:W-:-:S07]  /*17c80*/  LOP3.LUT R19, R25, 0x80000000, R19, 0xb8, !PT ;  /* 0x8000000019137812 */ /* 0x000fce00078eb813 */
[----:B------:R-:W-:-:S06]  /*17c90*/  DSETP.GTU.AND P0, PT, |R16|, +INF , PT ;  /* 0x7ff000001000742a */ /* 0x000fcc0003f0c200 */
[----:B------:R-:W-:Y:S02]  /*17ca0*/  FSEL R16, R16, R24, P0 ;  /* 0x0000001810107208 */ /* 0x000fe40000000000 */
[----:B------:R-:W-:Y:S01]  /*17cb0*/  FSEL R17, R17, R19, P0 ;  /* 0x0000001311117208 */ /* 0x000fe20000000000 */
[----:B------:R-:W-:Y:S06]  /*17cc0*/  BRA `(.L_x_2506) ;  /* 0x0000003000a07947 */ /* 0x000fec0003800000 */
.L_x_2493:
        /* <DEDUP_REMOVED lines=91> */
.L_x_2536:
        /* <DEDUP_REMOVED lines=21> */
.L_x_2539:
[----:B------:R-:W-:Y:S05]  /*183d0*/  BSYNC B3 ;  /* 0x0000000000037941 */ /* 0x000fea0003800000 */
.L_x_2538:
        /* <DEDUP_REMOVED lines=29> */
.L_x_2537:
[----:B------:R-:W-:Y:S05]  /*185b0*/  BSYNC B2 ;  /* 0x0000000000027941 */ /* 0x000fea0003800000 */
.L_x_2535:
        /* <DEDUP_REMOVED lines=83> */
.L_x_2534:
        /* <DEDUP_REMOVED lines=85> */
.L_x_2492:
        /* <DEDUP_REMOVED lines=23> */
.L_x_2541:
[----:B------:R-:W-:Y:S05]  /*191b0*/  BSYNC B2 ;  /* 0x0000000000027941 */ /* 0x000fea0003800000 */
.L_x_2540:
        /* <DEDUP_REMOVED lines=26> */
.L_x_2543:
[----:B------:R-:W-:Y:S05]  /*19360*/  BSYNC B2 ;  /* 0x0000000000027941 */ /* 0x000fea0003800000 */
.L_x_2542:
        /* <DEDUP_REMOVED lines=135> */
.L_x_2545:
[----:B------:R-:W-:Y:S05]  /*19be0*/  BSYNC B0 ;  /* 0x0000000000007941 */ /* 0x000fea0003800000 */
.L_x_2544:
        /* <DEDUP_REMOVED lines=9> */
.L_x_2547:
[----:B------:R-:W-:Y:S05]  /*19c80*/  BSYNC B2 ;  /* 0x0000000000027941 */ /* 0x000fea0003800000 */
.L_x_2546:
        /* <DEDUP_REMOVED lines=82> */
.L_x_2549:
[----:B------:R-:W-:-:S04]  /*1a1b0*/  ISETP.GE.AND P0, PT, R17, RZ, PT ;  /* 0x000000ff1100720c */ /* 0x000fc80003f06270 */
[----:B------:R-:W-:Y:S02]  /*1a1c0*/  FSEL R24, RZ, 3.37028055040000000000e+12, P0 ;  /* 0x54442d18ff187808 */ /* 0x000fe40000000000 */
[----:B------:R-:W-:-:S07]  /*1a1d0*/  FSEL R25, RZ, 2.1426990032196044922, P0 ;  /* 0x400921fbff197808 */ /* 0x000fce0000000000 */
.L_x_2550:
[----:B------:R-:W-:Y:S05]  /*1a1e0*/  BSYNC B0 ;  /* 0x0000000000007941 */ /* 0x000fea0003800000 */
.L_x_2548:
[----:B------:R-:W-:Y:S01]  /*1a1f0*/  DADD R16, |R16|, |R18| ;  /* 0x0000000010107229 */ /* 0x000fe20000000612 */
[----:B------:R-:W-:Y:S01]  /*1a200*/  LOP3.LUT R19, R25, 0x80000000, R19, 0xb8, !PT ;  /* 0x8000000019137812 */ /* 0x000fe200078eb813 */
[----:B------:R-:W-:-:S06]  /*1a210*/  DADD R42, R42, 1 ;  /* 0x3ff000002a2a7429 */ /* 0x000fcc0000000000 */
[----:B------:R-:W-:-:S06]  /*1a220*/  DSETP.GTU.AND P0, PT, |R16|, +INF , PT ;  /* 0x7ff000001000742a */ /* 0x000fcc0003f0c200 */
[----:B------:R-:W-:Y:S02]  /*1a230*/  FSEL R16, R16, R24, P0 ;  /* 0x0000001810107208 */ /* 0x000fe40000000000 */
[----:B------:R-:W-:Y:S01]  /*1a240*/  FSEL R17, R17, R19, P0 ;  /* 0x0000001311117208 */ /* 0x000fe20000000000 */
[----:B------:R-:W-:Y:S06]  /*1a250*/  BRA `(.L_x_2506) ;  /* 0x0000000c003c7947 */ /* 0x000fec0003800000 */
.L_x_2491:
        /* <DEDUP_REMOVED lines=106> */
.L_x_2552:
[----:B------:R-:W-:Y:S05]  /*1a900*/  BSYNC B0 ;  /* 0x0000000000007941 */ /* 0x000fea0003800000 */
.L_x_2551:
        /* <DEDUP_REMOVED lines=9> */
.L_x_2554:
[----:B------:R-:W-:Y:S05]  /*1a9a0*/  BSYNC B2 ;  /* 0x0000000000027941 */ /* 0x000fea0003800000 */
.L_x_2553:
        /* <DEDUP_REMOVED lines=82> */
.L_x_2556:
[----:B------:R-:W-:Y:S02]  /*1aed0*/  FSEL R24, RZ, 3.37028055040000000000e+12, P0 ;  /* 0x54442d18ff187808 */ /* 0x000fe40000000000 */
[----:B------:R-:W-:-:S07]  /*1aee0*/  FSEL R25, RZ, 2.1426990032196044922, P0 ;  /* 0x400921fbff197808 */ /* 0x000fce0000000000 */
.L_x_2557:
[----:B------:R-:W-:Y:S05]  /*1aef0*/  BSYNC B0 ;  /* 0x0000000000007941 */ /* 0x000fea0003800000 */
.L_x_2555:
[----:B------:R-:W-:Y:S01]  /*1af00*/  DADD R16, |R16|, |R18| ;  /* 0x0000000010107229 */ /* 0x000fe20000000612 */
[----:B------:R-:W-:-:S07]  /*1af10*/  LOP3.LUT R19, R25, 0x80000000, R19, 0xb8, !PT ;  /* 0x8000000019137812 */ /* 0x000fce00078eb813 */
[----:B------:R-:W-:-:S06]  /*1af20*/  DSETP.GTU.AND P0, PT, |R16|, +INF , PT ;  /* 0x7ff000001000742a */ /* 0x000fcc0003f0c200 */
[----:B------:R-:W-:Y:S02]  /*1af30*/  FSEL R16, R16, R24, P0 ;  /* 0x0000001810107208 */ /* 0x000fe40000000000 */
[----:B------:R-:W-:-:S07]  /*1af40*/  FSEL R17, R17, R19, P0 ;  /* 0x0000001311117208 */ /* 0x000fce0000000000 */
.L_x_2506:
[----:B------:R-:W-:Y:S05]  /*1af50*/  BSYNC B1 ;  /* 0x0000000000017941 */ /* 0x000fea0003800000 */
.L_x_2490:
        /* <DEDUP_REMOVED lines=78> */
.L_x_2564:
[----:B------:R-:W-:Y:S05]  /*1b440*/  BSYNC B0 ;  /* 0x0000000000007941 */ /* 0x000fea0003800000 */
.L_x_2563:
        /* <DEDUP_REMOVED lines=25> */
.L_x_2566:
[----:B------:R-:W-:Y:S01]  /*1b5e0*/  DMUL R44, RZ, R40 ;  /* 0x00000028ff2c7228 */ /* 0x000fe20000000000 */
[----:B------:R-:W-:-:S10]  /*1b5f0*/  IMAD.MOV.U32 R27, RZ, RZ, RZ ;  /* 0x000000ffff1b7224 */ /* 0x000fd400078e00ff */
.L_x_2567:
[----:B------:R-:W-:Y:S05]  /*1b600*/  BSYNC B2 ;  /* 0x0000000000027941 */ /* 0x000fea0003800000 */
.L_x_2565:
        /* <DEDUP_REMOVED lines=49> */
.L_x_2569:
[----:B------:R-:W-:Y:S01]  /*1b920*/  DMUL R32, RZ, R40 ;  /* 0x00000028ff207228 */ /* 0x000fe20000000000 */
[----:B------:R-:W-:-:S10]  /*1b930*/  IMAD.MOV.U32 R34, RZ, RZ, RZ ;  /* 0x000000ffff227224 */ /* 0x000fd400078e00ff */
.L_x_2570:
[----:B------:R-:W-:Y:S05]  /*1b940*/  BSYNC B2 ;  /* 0x0000000000027941 */ /* 0x000fea0003800000 */
.L_x_2568:
        /* <DEDUP_REMOVED lines=25> */
.L_x_2562:
        /* <DEDUP_REMOVED lines=63> */
.L_x_2573:
[----:B------:R-:W-:Y:S05]  /*1bed0*/  BSYNC B0 ;  /* 0x0000000000007941 */ /* 0x000fea0003800000 */
.L_x_2572:
        /* <DEDUP_REMOVED lines=25> */
.L_x_2575:
[----:B------:R-:W-:Y:S01]  /*1c070*/  DMUL R44, RZ, R40 ;  /* 0x00000028ff2c7228 */ /* 0x000fe20000000000 */
[----:B------:R-:W-:-:S10]  /*1c080*/  IMAD.MOV.U32 R27, RZ, RZ, RZ ;  /* 0x000000ffff1b7224 */ /* 0x000fd400078e00ff */
.L_x_2576:
[----:B------:R-:W-:Y:S05]  /*1c090*/  BSYNC B2 ;  /* 0x0000000000027941 */ /* 0x000fea0003800000 */
.L_x_2574:
        /* <DEDUP_REMOVED lines=49> */
.L_x_2578:
[----:B------:R-:W-:Y:S01]  /*1c3b0*/  DMUL R32, RZ, R40 ;  /* 0x00000028ff207228 */ /* 0x000fe20000000000 */
[----:B------:R-:W-:-:S10]  /*1c3c0*/  IMAD.MOV.U32 R34, RZ, RZ, RZ ;  /* 0x000000ffff227224 */ /* 0x000fd400078e00ff */
.L_x_2579:
[----:B------:R-:W-:Y:S05]  /*1c3d0*/  BSYNC B2 ;  /* 0x0000000000027941 */ /* 0x000fea0003800000 */
.L_x_2577:
        /* <DEDUP_REMOVED lines=39> */
.L_x_2561:
        /* <DEDUP_REMOVED lines=11> */
.L_x_2580:
[----:B------:R-:W-:-:S10]  /*1c700*/  DADD R16, R40, -R40 ;  /* 0x0000000028107229 */ /* 0x000fd40000000828 */
[----:B------:R-:W-:Y:S02]  /*1c710*/  IMAD.MOV.U32 R18, RZ, RZ, R16 ;  /* 0x000000ffff127224 */ /* 0x000fe400078e0010 */
[----:B------:R-:W-:Y:S01]  /*1c720*/  IMAD.MOV.U32 R19, RZ, RZ, R17 ;  /* 0x000000ffff137224 */ /* 0x000fe200078e0011 */
[----:B------:R-:W-:Y:S06]  /*1c730*/  BRA `(.L_x_2571) ;  /* 0x00000008009c7947 */ /* 0x000fec0003800000 */
.L_x_2560:
        /* <DEDUP_REMOVED lines=26> */
.L_x_2582:
[----:B------:R-:W-:Y:S01]  /*1c8e0*/  DMUL R34, RZ, R40 ;  /* 0x00000028ff227228 */ /* 0x000fe20000000000 */
[----:B------:R-:W-:-:S10]  /*1c8f0*/  IMAD.MOV.U32 R27, RZ, RZ, RZ ;  /* 0x000000ffff1b7224 */ /* 0x000fd400078e00ff */
.L_x_2583:
[----:B------:R-:W-:Y:S05]  /*1c900*/  BSYNC B2 ;  /* 0x0000000000027941 */ /* 0x000fea0003800000 */
.L_x_2581:
        /* <DEDUP_REMOVED lines=49> */
.L_x_2585:
[----:B------:R-:W-:Y:S01]  /*1cc20*/  DMUL R18, RZ, R40 ;  /* 0x00000028ff127228 */ /* 0x000fe20000000000 */
[----:B------:R-:W-:-:S10]  /*1cc30*/  IMAD.MOV.U32 R37, RZ, RZ, RZ ;  /* 0x000000ffff257224 */ /* 0x000fd400078e00ff */
.L_x_2586:
[----:B------:R-:W-:Y:S05]  /*1cc40*/  BSYNC B2 ;  /* 0x0000000000027941 */ /* 0x000fea0003800000 */
.L_x_2584:
        /* <DEDUP_REMOVED lines=24> */
.L_x_2559:
        /* <DEDUP_REMOVED lines=59> */
.L_x_2588:
[----:B------:R-:W-:Y:S05]  /*1d180*/  BSYNC B0 ;  /* 0x0000000000007941 */ /* 0x000fea0003800000 */
.L_x_2587:
[----:B------:R-:W-:Y:S02]  /*1d190*/  IMAD.MOV.U32 R18, RZ, RZ, R40 ;  /* 0x000000ffff127224 */ /* 0x000fe400078e0028 */
[----:B------:R-:W-:-:S07]  /*1d1a0*/  IMAD.MOV.U32 R19, RZ, RZ, R41 ;  /* 0x000000ffff137224 */ /* 0x000fce00078e0029 */
.L_x_2571:
[----:B------:R-:W-:Y:S05]  /*1d1b0*/  BSYNC B1 ;  /* 0x0000000000017941 */ /* 0x000fea0003800000 */
.L_x_2558:
        /* <DEDUP_REMOVED lines=117> */
.L_x_2596:
        /* <DEDUP_REMOVED lines=21> */
.L_x_2599:
[----:B------:R-:W-:Y:S05]  /*1da60*/  BSYNC B3 ;  /* 0x0000000000037941 */ /* 0x000fea0003800000 */
.L_x_2598:
        /* <DEDUP_REMOVED lines=29> */
.L_x_2597:
[----:B------:R-:W-:Y:S05]  /*1dc40*/  BSYNC B2 ;  /* 0x0000000000027941 */ /* 0x000fea0003800000 */
.L_x_2595:
        /* <DEDUP_REMOVED lines=21> */
.L_x_2601:
[----:B------:R-:W-:Y:S05]  /*1dda0*/  BSYNC B2 ;  /* 0x0000000000027941 */ /* 0x000fea0003800000 */
.L_x_2600:
        /* <DEDUP_REMOVED lines=82> */
.L_x_2603:
[----:B------:R-:W-:-:S04]  /*1e2d0*/  ISETP.GE.AND P0, PT, R13, RZ, PT ;  /* 0x000000ff0d00720c */ /* 0x000fc80003f06270 */
[----:B------:R-:W-:Y:S02]  /*1e2e0*/  FSEL R24, RZ, 3.37028055040000000000e+12, P0 ;  /* 0x54442d18ff187808 */ /* 0x000fe40000000000 */
[----:B------:R-:W-:-:S07]  /*1e2f0*/  FSEL R25, RZ, 2.1426990032196044922, P0 ;  /* 0x400921fbff197808 */ /* 0x000fce0000000000 */
.L_x_2604:
[----:B------:R-:W-:Y:S05]  /*1e300*/  BSYNC B0 ;  /* 0x0000000000007941 */ /* 0x000fea0003800000 */
.L_x_2602:
[----:B------:R-:W-:Y:S01]  /*1e310*/  DADD R12, |R12|, |R14| ;  /* 0x000000000c0c7229 */ /* 0x000fe2000000060e */
[----:B------:R-:W-:Y:S01]  /*1e320*/  LOP3.LUT R15, R25, 0x80000000, R15, 0xb8, !PT ;  /* 0x80000000190f7812 */ /* 0x000fe200078eb80f */
[----:B------:R-:W-:-:S06]  /*1e330*/  DMUL R42, R42, 0.5 ;  /* 0x3fe000002a2a7828 */ /* 0x000fcc0000000000 */
[----:B------:R-:W-:-:S06]  /*1e340*/  DSETP.GTU.AND P0, PT, |R12|, +INF , PT ;  /* 0x7ff000000c00742a */ /* 0x000fcc0003f0c200 */
[----:B------:R-:W-:Y:S02]  /*1e350*/  FSEL R12, R12, R24, P0 ;  /* 0x000000180c0c7208 */ /* 0x000fe40000000000 */
[----:B------:R-:W-:Y:S01]  /*1e360*/  FSEL R13, R13, R15, P0 ;  /* 0x0000000f0d0d7208 */ /* 0x000fe20000000000 */
[----:B------:R-:W-:Y:S06]  /*1e370*/  BRA `(.L_x_2605) ;  /* 0x00000064005c7947 */ /* 0x000fec0003800000 */
.L_x_2594:
        /* <DEDUP_REMOVED lines=98> */
.L_x_2608:
[----:B------:R-:W-:Y:S05]  /*1e9a0*/  BSYNC B0 ;  /* 0x0000000000007941 */ /* 0x000fea0003800000 */
.L_x_2607:
        /* <DEDUP_REMOVED lines=9> */
.L_x_2610:
[----:B------:R-:W-:Y:S05]  /*1ea40*/  BSYNC B2 ;  /* 0x0000000000027941 */ /* 0x000fea0003800000 */
.L_x_2609:
        /* <DEDUP_REMOVED lines=82> */
.L_x_2612:
[----:B------:R-:W-:-:S04]  /*1ef70*/  ISETP.GE.AND P0, PT, R13, RZ, PT ;  /* 0x000000ff0d00720c */ /* 0x000fc80003f06270 */
[----:B------:R-:W-:Y:S02]  /*1ef80*/  FSEL R24, RZ, 3.37028055040000000000e+12, P0 ;  /* 0x54442d18ff187808 */ /* 0x000fe40000000000 */
[----:B------:R-:W-:-:S07]  /*1ef90*/  FSEL R25, RZ, 2.1426990032196044922, P0 ;  /* 0x400921fbff197808 */ /* 0x000fce0000000000 */
.L_x_2613:
[----:B------:R-:W-:Y:S05]  /*1efa0*/  BSYNC B0 ;  /* 0x0000000000007941 */ /* 0x000fea0003800000 */
.L_x_2611:
[----:B------:R-:W-:Y:S01]  /*1efb0*/  DADD R12, |R12|, |R14| ;  /* 0x000000000c0c7229 */ /* 0x000fe2000000060e */
[----:B------:R-:W-:Y:S01]  /*1efc0*/  LOP3.LUT R15, R25, 0x80000000, R15, 0xb8, !PT ;  /* 0x80000000190f7812 */ /* 0x000fe200078eb80f */
[----:B------:R-:W-:-:S06]  /*1efd0*/  DMUL R42, R42, 0.5 ;  /* 0x3fe000002a2a7828 */ /* 0x000fcc0000000000 */
[----:B------:R-:W-:-:S06]  /*1efe0*/  DSETP.GTU.AND P0, PT, |R12|, +INF , PT ;  /* 0x7ff000000c00742a */ /* 0x000fcc0003f0c200 */
[----:B------:R-:W-:Y:S02]  /*1eff0*/  FSEL R12, R12, R24, P0 ;  /* 0x000000180c0c7208 */ /* 0x000fe40000000000 */
[----:B------:R-:W-:Y:S01]  /*1f000*/  FSEL R13, R13, R15, P0 ;  /* 0x0000000f0d0d7208 */ /* 0x000fe20000000000 */
[----:B------:R-:W-:Y:S06]  /*1f010*/  BRA `(.L_x_2605) ;  /* 0x0000005800347947 */ /* 0x000fec0003800000 */
.L_x_2606:
        /* <DEDUP_REMOVED lines=29> */
.L_x_2615:
        /* <DEDUP_REMOVED lines=82> */
.L_x_2614:
        /* <DEDUP_REMOVED lines=98> */
.L_x_2617:
        /* <DEDUP_REMOVED lines=21> */
.L_x_2620:
[----:B------:R-:W-:Y:S05]  /*1fe80*/  BSYNC B3 ;  /* 0x0000000000037941 */ /* 0x000fea0003800000 */
.L_x_2619:
        /* <DEDUP_REMOVED lines=29> */
.L_x_2618:
[----:B------:R-:W-:Y:S05]  /*20060*/  BSYNC B2 ;  /* 0x0000000000027941 */ /* 0x000fea0003800000 */
.L_x_2616:
        /* <DEDUP_REMOVED lines=21> */
.L_x_2622:
[----:B------:R-:W-:Y:S05]  /*201c0*/  BSYNC B2 ;  /* 0x0000000000027941 */ /* 0x000fea0003800000 */
.L_x_2621:
        /* <DEDUP_REMOVED lines=82> */
.L_x_2624:
[----:B------:R-:W-:-:S04]  /*206f0*/  ISETP.GE.AND P0, PT, R13, RZ, PT ;  /* 0x000000ff0d00720c */ /* 0x000fc80003f06270 */
[----:B------:R-:W-:Y:S02]  /*20700*/  FSEL R24, RZ, 3.37028055040000000000e+12, P0 ;  /* 0x54442d18ff187808 */ /* 0x000fe40000000000 */
[----:B------:R-:W-:-:S07]  /*20710*/  FSEL R25, RZ, 2.1426990032196044922, P0 ;  /* 0x400921fbff197808 */ /* 0x000fce0000000000 */
.L_x_2625:
[----:B------:R-:W-:Y:S05]  /*20720*/  BSYNC B0 ;  /* 0x0000000000007941 */ /* 0x000fea0003800000 */
.L_x_2623:
[----:B------:R-:W-:Y:S01]  /*20730*/  DADD R12, |R12|, |R14| ;  /* 0x000000000c0c7229 */ /* 0x000fe2000000060e */
[----:B------:R-:W-:Y:S01]  /*20740*/  LOP3.LUT R15, R25, 0x80000000, R15, 0xb8, !PT ;  /* 0x80000000190f7812 */ /* 0x000fe200078eb80f */
[----:B------:R-:W-:-:S06]  /*20750*/  DMUL R42, R42, 0.5 ;  /* 0x3fe000002a2a7828 */ /* 0x000fcc0000000000 */
[----:B------:R-:W-:-:S06]  /*20760*/  DSETP.GTU.AND P0, PT, |R12|, +INF , PT ;  /* 0x7ff000000c00742a */ /* 0x000fcc0003f0c200 */
[----:B------:R-:W-:Y:S02]  /*20770*/  FSEL R12, R12, R24, P0 ;  /* 0x000000180c0c7208 */ /* 0x000fe40000000000 */
[----:B------:R-:W-:Y:S01]  /*20780*/  FSEL R13, R13, R15, P0 ;  /* 0x0000000f0d0d7208 */ /* 0x000fe20000000000 */
[----:B------:R-:W-:Y:S06]  /*20790*/  BRA `(.L_x_2605) ;  /* 0x0000004000547947 */ /* 0x000fec0003800000 */
.L_x_2593:
        /* <DEDUP_REMOVED lines=134> */
.L_x_2627:
[----:B------:R-:W-:Y:S05]  /*21000*/  BSYNC B0 ;  /* 0x0000000000007941 */ /* 0x000fea0003800000 */
.L_x_2626:
        /* <DEDUP_REMOVED lines=9> */
.L_x_2629:
[----:B------:R-:W-:Y:S05]  /*210a0*/  BSYNC B2 ;  /* 0x0000000000027941 */ /* 0x000fea0003800000 */
.L_x_2628:
        /* <DEDUP_REMOVED lines=82> */
.L_x_2631:
[----:B------:R-:W-:-:S04]  /*215d0*/  ISETP.GE.AND P0, PT, R13, RZ, PT ;  /* 0x000000ff0d00720c */ /* 0x000fc80003f06270 */
[----:B------:R-:W-:Y:S02]  /*215e0*/  FSEL R24, RZ, 3.37028055040000000000e+12, P0 ;  /* 0x54442d18ff187808 */ /* 0x000fe40000000000 */
[----:B------:R-:W-:-:S07]  /*215f0*/  FSEL R25, RZ, 2.1426990032196044922, P0 ;  /* 0x400921fbff197808 */ /* 0x000fce0000000000 */
.L_x_2632:
[----:B------:R-:W-:Y:S05]  /*21600*/  BSYNC B0 ;  /* 0x0000000000007941 */ /* 0x000fea0003800000 */
.L_x_2630:
[----:B------:R-:W-:Y:S01]  /*21610*/  DADD R12, |R12|, |R14| ;  /* 0x000000000c0c7229 */ /* 0x000fe2000000060e */
[----:B------:R-:W-:-:S07]  /*21620*/  LOP3.LUT R15, R25, 0x80000000, R15, 0xb8, !PT ;  /* 0x80000000190f7812 */ /* 0x000fce00078eb80f */
[----:B------:R-:W-:-:S06]  /*21630*/  DSETP.GTU.AND P0, PT, |R12|, +INF , PT ;  /* 0x7ff000000c00742a */ /* 0x000fcc0003f0c200 */
[----:B------:R-:W-:Y:S02]  /*21640*/  FSEL R12, R12, R24, P0 ;  /* 0x000000180c0c7208 */ /* 0x000fe40000000000 */
[----:B------:R-:W-:Y:S01]  /*21650*/  FSEL R13, R13, R15, P0 ;  /* 0x0000000f0d0d7208 */ /* 0x000fe20000000000 */
[----:B------:R-:W-:Y:S06]  /*21660*/  BRA `(.L_x_2605) ;  /* 0x0000003000a07947 */ /* 0x000fec0003800000 */
.L_x_2592:
        /* <DEDUP_REMOVED lines=91> */
.L_x_2635:
        /* <DEDUP_REMOVED lines=21> */
.L_x_2638:
[----:B------:R-:W-:Y:S05]  /*21d70*/  BSYNC B3 ;  /* 0x0000000000037941 */ /* 0x000fea0003800000 */
.L_x_2637:
        /* <DEDUP_REMOVED lines=29> */
.L_x_2636:
[----:B------:R-:W-:Y:S05]  /*21f50*/  BSYNC B2 ;  /* 0x0000000000027941 */ /* 0x000fea0003800000 */
.L_x_2634:
        /* <DEDUP_REMOVED lines=83> */
.L_x_2633:
        /* <DEDUP_REMOVED lines=85> */
.L_x_2591:
        /* <DEDUP_REMOVED lines=23> */
.L_x_2640:
[----:B------:R-:W-:Y:S05]  /*22b50*/  BSYNC B2 ;  /* 0x0000000000027941 */ /* 0x000fea0003800000 */
.L_x_2639:
        /* <DEDUP_REMOVED lines=26> */
.L_x_2642:
[----:B------:R-:W-:Y:S05]  /*22d00*/  BSYNC B2 ;  /* 0x0000000000027941 */ /* 0x000fea0003800000 */
.L_x_2641:
        /* <DEDUP_REMOVED lines=135> */
.L_x_2644:
[----:B------:R-:W-:Y:S05]  /*23580*/  BSYNC B0 ;  /* 0x0000000000007941 */ /* 0x000fea0003800000 */
.L_x_2643:
        /* <DEDUP_REMOVED lines=9> */
.L_x_2646:
[----:B------:R-:W-:Y:S05]  /*23620*/  BSYNC B2 ;  /* 0x0000000000027941 */ /* 0x000fea0003800000 */
.L_x_2645:
        /* <DEDUP_REMOVED lines=82> */
.L_x_2648:
[----:B------:R-:W-:-:S04]  /*23b50*/  ISETP.GE.AND P0, PT, R13, RZ, PT ;  /* 0x000000ff0d00720c */ /* 0x000fc80003f06270 */
[----:B------:R-:W-:Y:S02]  /*23b60*/  FSEL R24, RZ, 3.37028055040000000000e+12, P0 ;  /* 0x54442d18ff187808 */ /* 0x000fe40000000000 */
[----:B------:R-:W-:-:S07]  /*23b70*/  FSEL R25, RZ, 2.1426990032196044922, P0 ;  /* 0x400921fbff197808 */ /* 0x000fce0000000000 */
.L_x_2649:
[----:B------:R-:W-:Y:S05]  /*23b80*/  BSYNC B0 ;  /* 0x0000000000007941 */ /* 0x000fea0003800000 */
.L_x_2647:
[----:B------:R-:W-:Y:S01]  /*23b90*/  DADD R12, |R12|, |R14| ;  /* 0x000000000c0c7229 */ /* 0x000fe2000000060e */
[----:B------:R-:W-:Y:S01]  /*23ba0*/  LOP3.LUT R15, R25, 0x80000000, R15, 0xb8, !PT ;  /* 0x80000000190f7812 */ /* 0x000fe200078eb80f */
[----:B------:R-:W-:-:S06]  /*23bb0*/  DADD R42, R42, 1 ;  /* 0x3ff000002a2a7429 */ /* 0x000fcc0000000000 */
[----:B------:R-:W-:-:S06]  /*23bc0*/  DSETP.GTU.AND P0, PT, |R12|, +INF , PT ;  /* 0x7ff000000c00742a */ /* 0x000fcc0003f0c200 */
[----:B------:R-:W-:Y:S02]  /*23bd0*/  FSEL R12, R12, R24, P0 ;  /* 0x000000180c0c7208 */ /* 0x000fe40000000000 */
[----:B------:R-:W-:Y:S01]  /*23be0*/  FSEL R13, R13, R15, P0 ;  /* 0x0000000f0d0d7208 */ /* 0x000fe20000000000 */
[----:B------:R-:W-:Y:S06]  /*23bf0*/  BRA `(.L_x_2605) ;  /* 0x0000000c003c7947 */ /* 0x000fec0003800000 */
.L_x_2590:
        /* <DEDUP_REMOVED lines=106> */
.L_x_2651:
[----:B------:R-:W-:Y:S05]  /*242a0*/  BSYNC B0 ;  /* 0x0000000000007941 */ /* 0x000fea0003800000 */
.L_x_2650:
        /* <DEDUP_REMOVED lines=9> */
.L_x_2653:
[----:B------:R-:W-:Y:S05]  /*24340*/  BSYNC B2 ;  /* 0x0000000000027941 */ /* 0x000fea0003800000 */
.L_x_2652:
        /* <DEDUP_REMOVED lines=82> */
.L_x_2655:
[----:B------:R-:W-:Y:S02]  /*24870*/  FSEL R24, RZ, 3.37028055040000000000e+12, P0 ;  /* 0x54442d18ff187808 */ /* 0x000fe40000000000 */
[----:B------:R-:W-:-:S07]  /*24880*/  FSEL R25, RZ, 2.1426990032196044922, P0 ;  /* 0x400921fbff197808 */ /* 0x000fce0000000000 */
.L_x_2656:
[----:B------:R-:W-:Y:S05]  /*24890*/  BSYNC B0 ;  /* 0x0000000000007941 */ /* 0x000fea0003800000 */
.L_x_2654:
[----:B------:R-:W-:Y:S01]  /*248a0*/  DADD R12, |R12|, |R14| ;  /* 0x000000000c0c7229 */ /* 0x000fe2000000060e */
[----:B------:R-:W-:-:S07]  /*248b0*/  LOP3.LUT R15, R25, 0x80000000, R15, 0xb8, !PT ;  /* 0x80000000190f7812 */ /* 0x000fce00078eb80f */
[----:B------:R-:W-:-:S06]  /*248c0*/  DSETP.GTU.AND P0, PT, |R12|, +INF , PT ;  /* 0x7ff000000c00742a */ /* 0x000fcc0003f0c200 */
[----:B------:R-:W-:Y:S02]  /*248d0*/  FSEL R12, R12, R24, P0 ;  /* 0x000000180c0c7208 */ /* 0x000fe40000000000 */
[----:B------:R-:W-:-:S07]  /*248e0*/  FSEL R13, R13, R15, P0 ;  /* 0x0000000f0d0d7208 */ /* 0x000fce0000000000 */
.L_x_2605:
[----:B------:R-:W-:Y:S05]  /*248f0*/  BSYNC B1 ;  /* 0x0000000000017941 */ /* 0x000fea0003800000 */
.L_x_2589:
        /* <DEDUP_REMOVED lines=78> */
.L_x_2663:
[----:B------:R-:W-:Y:S05]  /*24de0*/  BSYNC B0 ;  /* 0x0000000000007941 */ /* 0x000fea0003800000 */
.L_x_2662:
        /* <DEDUP_REMOVED lines=25> */
.L_x_2665:
[----:B------:R-:W-:Y:S01]  /*24f80*/  DMUL R44, RZ, R40 ;  /* 0x00000028ff2c7228 */ /* 0x000fe20000000000 */
[----:B------:R-:W-:-:S10]  /*24f90*/  IMAD.MOV.U32 R27, RZ, RZ, RZ ;  /* 0x000000ffff1b7224 */ /* 0x000fd400078e00ff */
.L_x_2666:
[----:B------:R-:W-:Y:S05]  /*24fa0*/  BSYNC B2 ;  /* 0x0000000000027941 */ /* 0x000fea0003800000 */
.L_x_2664:
        /* <DEDUP_REMOVED lines=49> */
.L_x_2668:
[----:B------:R-:W-:Y:S01]  /*252c0*/  DMUL R32, RZ, R40 ;  /* 0x00000028ff207228 */ /* 0x000fe20000000000 */
[----:B------:R-:W-:-:S10]  /*252d0*/  IMAD.MOV.U32 R34, RZ, RZ, RZ ;  /* 0x000000ffff227224 */ /* 0x000fd400078e00ff */
.L_x_2669:
[----:B------:R-:W-:Y:S05]  /*252e0*/  BSYNC B2 ;  /* 0x0000000000027941 */ /* 0x000fea0003800000 */
.L_x_2667:
        /* <DEDUP_REMOVED lines=25> */
.L_x_2661:
        /* <DEDUP_REMOVED lines=63> */
.L_x_2672:
[----:B------:R-:W-:Y:S05]  /*25870*/  BSYNC B0 ;  /* 0x0000000000007941 */ /* 0x000fea0003800000 */
.L_x_2671:
        /* <DEDUP_REMOVED lines=25> */
.L_x_2674:
[----:B------:R-:W-:Y:S01]  /*25a10*/  DMUL R44, RZ, R40 ;  /* 0x00000028ff2c7228 */ /* 0x000fe20000000000 */
[----:B------:R-:W-:-:S10]  /*25a20*/  IMAD.MOV.U32 R27, RZ, RZ, RZ ;  /* 0x000000ffff1b7224 */ /* 0x000fd400078e00ff */
.L_x_2675:
[----:B------:R-:W-:Y:S05]  /*25a30*/  BSYNC B2 ;  /* 0x0000000000027941 */ /* 0x000fea0003800000 */
.L_x_2673:
        /* <DEDUP_REMOVED lines=49> */
.L_x_2677:
[----:B------:R-:W-:Y:S01]  /*25d50*/  DMUL R32, RZ, R40 ;  /* 0x00000028ff207228 */ /* 0x000fe20000000000 */
[----:B------:R-:W-:-:S10]  /*25d60*/  IMAD.MOV.U32 R34, RZ, RZ, RZ ;  /* 0x000000ffff227224 */ /* 0x000fd400078e00ff */
.L_x_2678:
[----:B------:R-:W-:Y:S05]  /*25d70*/  BSYNC B2 ;  /* 0x0000000000027941 */ /* 0x000fea0003800000 */
.L_x_2676:
        /* <DEDUP_REMOVED lines=39> */
.L_x_2660:
        /* <DEDUP_REMOVED lines=11> */
.L_x_2679:
[----:B------:R-:W-:-:S10]  /*260a0*/  DADD R12, R40, -R40 ;  /* 0x00000000280c7229 */ /* 0x000fd40000000828 */
[----:B------:R-:W-:Y:S02]  /*260b0*/  IMAD.MOV.U32 R14, RZ, RZ, R12 ;  /* 0x000000ffff0e7224 */ /* 0x000fe400078e000c */
[----:B------:R-:W-:Y:S01]  /*260c0*/  IMAD.MOV.U32 R15, RZ, RZ, R13 ;  /* 0x000000ffff0f7224 */ /* 0x000fe200078e000d */
[----:B------:R-:W-:Y:S06]  /*260d0*/  BRA `(.L_x_2670) ;  /* 0x00000008009c7947 */ /* 0x000fec0003800000 */
.L_x_2659:
        /* <DEDUP_REMOVED lines=26> */
.L_x_2681:
[----:B------:R-:W-:Y:S01]  /*26280*/  DMUL R34, RZ, R40 ;  /* 0x00000028ff227228 */ /* 0x000fe20000000000 */
[----:B------:R-:W-:-:S10]  /*26290*/  IMAD.MOV.U32 R27, RZ, RZ, RZ ;  /* 0x000000ffff1b7224 */ /* 0x000fd400078e00ff */
.L_x_2682:
[----:B------:R-:W-:Y:S05]  /*262a0*/  BSYNC B2 ;  /* 0x0000000000027941 */ /* 0x000fea0003800000 */
.L_x_2680:
        /* <DEDUP_REMOVED lines=49> */
.L_x_2684:
[----:B------:R-:W-:Y:S01]  /*265c0*/  DMUL R14, RZ, R40 ;  /* 0x00000028ff0e7228 */ /* 0x000fe20000000000 */
[----:B------:R-:W-:-:S10]  /*265d0*/  IMAD.MOV.U32 R37, RZ, RZ, RZ ;  /* 0x000000ffff257224 */ /* 0x000fd400078e00ff */
.L_x_2685:
[----:B------:R-:W-:Y:S05]  /*265e0*/  BSYNC B2 ;  /* 0x0000000000027941 */ /* 0x000fea0003800000 */
.L_x_2683:
        /* <DEDUP_REMOVED lines=24> */
.L_x_2658:
        /* <DEDUP_REMOVED lines=59> */
.L_x_2687:
[----:B------:R-:W-:Y:S05]  /*26b20*/  BSYNC B0 ;  /* 0x0000000000007941 */ /* 0x000fea0003800000 */
.L_x_2686:
[----:B------:R-:W-:Y:S02]  /*26b30*/  IMAD.MOV.U32 R14, RZ, RZ, R40 ;  /* 0x000000ffff0e7224 */ /* 0x000fe400078e0028 */
[----:B------:R-:W-:-:S07]  /*26b40*/  IMAD.MOV.U32 R15, RZ, RZ, R41 ;  /* 0x000000ffff0f7224 */ /* 0x000fce00078e0029 */
.L_x_2670:
[----:B------:R-:W-:Y:S05]  /*26b50*/  BSYNC B1 ;  /* 0x0000000000017941 */ /* 0x000fea0003800000 */
.L_x_2657:
        /* <DEDUP_REMOVED lines=26> */
.L_x_2291:
[----:B------:R-:W0:Y:S02]  /*26d00*/  S2R R3, SR_TID.X ;  /* 0x0000000000037919 */ /* 0x000e240000002100 */
[----:B0-----:R-:W-:-:S03]  /*26d10*/  IMAD.WIDE.U32 R4, R3, 0x4, RZ ;  /* 0x0000000403047825 */ /* 0x001fc600078e00ff */
[----:B------:R-:W-:-:S04]  /*26d20*/  ISETP.GE.U32.AND P0, PT, R4, UR16, PT ;  /* 0x0000001004007c0c */ /* 0x000fc8000bf06070 */
[----:B------:R-:W-:-:S04]  /*26d30*/  ISETP.GE.AND.EX P0, PT, R5, UR7, PT, P0 ;  /* 0x0000000705007c0c */ /* 0x000fc8000bf06300 */
[----:B------:R-:W-:-:S13]  /*26d40*/  ISETP.GT.U32.OR P0, PT, R3, 0x3fff, P0 ;  /* 0x00003fff0300780c */ /* 0x000fda0000704470 */
[----:B------:R-:W-:Y:S05]  /*26d50*/  @P0 EXIT ;  /* 0x000000000000094d */ /* 0x000fea0003800000 */
[----:B------:R-:W-:Y:S01]  /*26d60*/  IMAD.MOV.U32 R0, RZ, RZ, RZ ;  /* 0x000000ffff007224 */ /* 0x000fe200078e00ff */
[----:B------:R-:W-:-:S06]  /*26d70*/  ULDC UR12, c[0x0][0x0] ;  /* 0x00000000000c7ab9 */ /* 0x000fcc0000000800 */
.L_x_3085:
[----:B0-----:R-:W-:-:S04]  /*26d80*/  LEA R20, P0, R3, UR8, 0x6 ;  /* 0x0000000803147c11 */ /* 0x001fc8000f8030ff */
[----:B------:R-:W-:-:S05]  /*26d90*/  LEA.HI.X R21, R3, UR9, R0, 0x6, P0 ;  /* 0x0000000903157c11 */ /* 0x000fca00080f3400 */
[----:B------:R-:W2:Y:S04]  /*26da0*/  LDG.E.128 R8, desc[UR14][R20.64] ;  /* 0x0000000e14087981 */ /* 0x000ea8000c1e1d00 */
[----:B------:R0:W5:Y:S04]  /*26db0*/  LDG.E.128 R12, desc[UR14][R20.64+0x10] ;  /* 0x0000100e140c7981 */ /* 0x000168000c1e1d00 */
[----:B------:R0:W5:Y:S04]  /*26dc0*/  LDG.E.128 R16, desc[UR14][R20.64+0x20] ;  /* 0x0000200e14107981 */ /* 0x000168000c1e1d00 */
[----:B------:R0:W5:Y:S01]  /*26dd0*/  LDG.E.128 R4, desc[UR14][R20.64+0x30] ;  /* 0x0000300e14047981 */ /* 0x000162000c1e1d00 */
[----:B------:R-:W-:Y:S01]  /*26de0*/  BSSY B1, `(.L_x_2689) ;  /* 0x000076f000017945 */ /* 0x000fe20003800000 */
[----:B--2---:R-:W-:-:S02]  /*26df0*/  DSETP.NAN.AND P0, PT, R8, R10, PT ;  /* 0x0000000a0800722a */ /* 0x004fc40003f08000 */
        /* <DEDUP_REMOVED lines=37> */
[----:B------:R-:W-:-:S08]  /*27050*/  IMAD.MOV.U32 R28, RZ, RZ, R30 ;  /* 0x000000ffff1c7224 */ /* 0x000fd000078e001e */
        /* <DEDUP_REMOVED lines=10> */
[----:B------:R-:W-:-:S10]  /*27100*/  @P2 DFMA R22, R24, R22, +INF ;  /* 0x7ff000001816242b */ /* 0x000fd40000000016 */
[----:B------:R-:W-:Y:S02]  /*27110*/  @P2 FSEL R22, R22, RZ, P3 ;  /* 0x000000ff16162208 */ /* 0x000fe40001800000 */
[----:B------:R-:W-:Y:S01]  /*27120*/  @P2 FSEL R23, R23, -QNAN , P3 ;  /* 0xfff0000017172808 */ /* 0x000fe20001800000 */
        /* <DEDUP_REMOVED lines=9> */
[----:B------:R-:W-:Y:S01]  /*271c0*/  UMOV UR18, 0x80000000 ;  /* 0x8000000000127882 */ /* 0x000fe20000000000 */
[----:B------:R-:W-:Y:S01]  /*271d0*/  ISETP.GE.AND P0, PT, R29, 0x3ff6a09f, PT ;  /* 0x3ff6a09f1d00780c */ /* 0x000fe20003f06270 */
[----:B------:R-:W-:-:S12]  /*271e0*/  UMOV UR19, 0x43300000 ;  /* 0x4330000000137882 */ /* 0x000fd80000000000 */
        /* <DEDUP_REMOVED lines=51> */
.L_x_2696:
        /* <DEDUP_REMOVED lines=21> */
.L_x_2699:
[----:B------:R-:W-:Y:S05]  /*27670*/  BSYNC B3 ;  /* 0x0000000000037941 */ /* 0x000fea0003800000 */
.L_x_2698:
        /* <DEDUP_REMOVED lines=29> */
.L_x_2697:
[----:B------:R-:W-:Y:S05]  /*27850*/  BSYNC B2 ;  /* 0x0000000000027941 */ /* 0x000fea0003800000 */
.L_x_2695:
        /* <DEDUP_REMOVED lines=21> */
.L_x_2701:
[----:B------:R-:W-:Y:S05]  /*279b0*/  BSYNC B2 ;  /* 0x0000000000027941 */ /* 0x000fea0003800000 */
.L_x_2700:
        /* <DEDUP_REMOVED lines=82> */
.L_x_2703:
[----:B------:R-:W-:-:S04]  /*27ee0*/  ISETP.GE.AND P0, PT, R9, RZ, PT ;  /* 0x000000ff0900720c */ /* 0x000fc80003f06270 */
[----:B------:R-:W-:Y:S02]  /*27ef0*/  FSEL R20, RZ, 3.37028055040000000000e+12, P0 ;  /* 0x54442d18ff147808 */ /* 0x000fe40000000000 */
[----:B------:R-:W-:-:S07]  /*27f00*/  FSEL R21, RZ, 2.1426990032196044922, P0 ;  /* 0x400921fbff157808 */ /* 0x000fce0000000000 */
.L_x_2704:
[----:B------:R-:W-:Y:S05]  /*27f10*/  BSYNC B0 ;  /* 0x0000000000007941 */ /* 0x000fea0003800000 */
.L_x_2702:
[----:B------:R-:W-:Y:S01]  /*27f20*/  DADD R8, |R8|, |R10| ;  /* 0x0000000008087229 */ /* 0x000fe2000000060a */
[----:B------:R-:W-:Y:S01]  /*27f30*/  LOP3.LUT R11, R21, 0x80000000, R11, 0xb8, !PT ;  /* 0x80000000150b7812 */ /* 0x000fe200078eb80b */
[----:B------:R-:W-:-:S06]  /*27f40*/  DMUL R22, R22, 0.5 ;  /* 0x3fe0000016167828 */ /* 0x000fcc0000000000 */
[----:B------:R-:W-:-:S06]  /*27f50*/  DSETP.GTU.AND P0, PT, |R8|, +INF , PT ;  /* 0x7ff000000800742a */ /* 0x000fcc0003f0c200 */
[----:B------:R-:W-:Y:S02]  /*27f60*/  FSEL R8, R8, R20, P0 ;  /* 0x0000001408087208 */ /* 0x000fe40000000000 */
[----:B------:R-:W-:Y:S01]  /*27f70*/  FSEL R9, R9, R11, P0 ;  /* 0x0000000b09097208 */ /* 0x000fe20000000000 */
[----:B------:R-:W-:Y:S06]  /*27f80*/  BRA `(.L_x_2705) ;  /* 0x0000006400507947 */ /* 0x000fec0003800000 */
.L_x_2694:
[----:B------:R-:W-:Y:S01]  /*27f90*/  DMUL R22, R20, R20 ;  /* 0x0000001414167228 */ /* 0x000fe20000000000 */
[----:B------:R-:W-:Y:S01]  /*27fa0*/  UMOV UR4, 0x66666666 ;  /* 0x6666666600047882 */ /* 0x000fe20000000000 */
[----:B------:R-:W-:-:S06]  /*27fb0*/  UMOV UR5, 0x3fe66666 ;  /* 0x3fe6666600057882 */ /* 0x000fcc0000000000 */
[----:B------:R-:W-:-:S08]  /*27fc0*/  DFMA R22, R36, R36, R22 ;  /* 0x000000242416722b */ /* 0x000fd00000000016 */
[----:B------:R-:W-:-:S14]  /*27fd0*/  DSETP.GTU.AND P0, PT, R22, UR4, PT ;  /* 0x0000000416007e2a */ /* 0x000fdc000bf0c000 */
[----:B------:R-:W-:Y:S05]  /*27fe0*/  @P0 BRA `(.L_x_2706) ;  /* 0x0000000c00180947 */ /* 0x000fea0003800000 */
[----:B------:R-:W0:Y:S01]  /*27ff0*/  MUFU.RCP64H R25, R37 ;  /* 0x0000002500197308 */ /* 0x000e220000001800 */
[----:B------:R-:W-:Y:S01]  /*28000*/  IMAD.MOV.U32 R24, RZ, RZ, 0x1 ;  /* 0x00000001ff187424 */ /* 0x000fe200078e00ff */
[----:B------:R-:W-:Y:S01]  /*28010*/  BSSY B0, `(.L_x_2707) ;  /* 0x000005d000007945 */ /* 0x000fe20003800000 */
[----:B------:R-:W-:Y:S01]  /*28020*/  IMAD.MOV.U32 R27, RZ, RZ, R23 ;  /* 0x000000ffff1b7224 */ /* 0x000fe200078e0017 */
[----:B------:R-:W-:Y:S01]  /*28030*/  FSETP.GEU.AND P5, PT, |R21|, 6.5827683646048100446e-37, PT ;  /* 0x036000001500780b */ /* 0x000fe20003fae200 */
[----:B------:R-:W-:Y:S02]  /*28040*/  IMAD.MOV.U32 R26, RZ, RZ, R22 ;  /* 0x000000ffff1a7224 */ /* 0x000fe400078e0016 */
[----:B------:R-:W-:Y:S01]  /*28050*/  IMAD.MOV.U32 R33, RZ, RZ, R27 ;  /* 0x000000ffff217224 */ /* 0x000fe200078e001b */
[----:B------:R-:W-:Y:S01]  /*28060*/  ISETP.GT.AND P0, PT, R27, 0xfffff, PT ;  /* 0x000fffff1b00780c */ /* 0x000fe20003f04270 */
[----:B------:R-:W-:Y:S01]  /*28070*/  IMAD.MOV.U32 R32, RZ, RZ, R26 ;  /* 0x000000ffff207224 */ /* 0x000fe200078e001a */
[----:B0-----:R-:W-:-:S11]  /*28080*/  DFMA R28, -R36, R24, 1 ;  /* 0x3ff00000241c742b */ /* 0x001fd60000000118 */
[----:B------:R-:W-:Y:S02]  /*28090*/  @!P0 DMUL R26, R26, 1.80143985094819840000e+16 ;  /* 0x435000001a1a8828 */ /* 0x000fe40000000000 */
[----:B------:R-:W-:-:S08]  /*280a0*/  DFMA R28, R28, R28, R28 ;  /* 0x0000001c1c1c722b */ /* 0x000fd0000000001c */
[----:B------:R-:W-:Y:S01]  /*280b0*/  @!P0 IMAD.MOV.U32 R33, RZ, RZ, R27 ;  /* 0x000000ffff218224 */ /* 0x000fe200078e001b */
[----:B------:R-:W-:Y:S01]  /*280c0*/  DFMA R28, R24, R28, R24 ;  /* 0x0000001c181c722b */ /* 0x000fe20000000018 */
[----:B------:R-:W-:Y:S02]  /*280d0*/  @!P0 IMAD.MOV.U32 R32, RZ, RZ, R26 ;  /* 0x000000ffff208224 */ /* 0x000fe400078e001a */
[----:B------:R-:W-:-:S05]  /*280e0*/  VIADD R2, R33, 0xffffffff ;  /* 0xffffffff21027836 */ /* 0x000fca0000000000 */
[----:B------:R-:W-:Y:S01]  /*280f0*/  DFMA R22, -R36, R28, 1 ;  /* 0x3ff000002416742b */ /* 0x000fe2000000011c */
[----:B------:R-:W-:-:S07]  /*28100*/  ISETP.GE.U32.AND P2, PT, R2, 0x7fefffff, PT ;  /* 0x7fefffff0200780c */ /* 0x000fce0003f46070 */
[----:B------:R-:W-:-:S06]  /*28110*/  DFMA R24, R28, R22, R28 ;  /* 0x000000161c18722b */ /* 0x000fcc000000001c */
[----:B------:R-:W-:Y:S01]  /*28120*/  @P2 IMAD.MOV.U32 R22, RZ, RZ, 0x0 ;  /* 0x00000000ff162424 */ /* 0x000fe200078e00ff */
[----:B------:R-:W-:Y:S01]  /*28130*/  @P2 FSETP.NEU.FTZ.AND P3, PT, R27, RZ, PT ;  /* 0x000000ff1b00220b */ /* 0x000fe20003f7d000 */
[----:B------:R-:W-:Y:S01]  /*28140*/  DMUL R28, R20, R24 ;  /* 0x00000018141c7228 */ /* 0x000fe20000000000 */
[----:B------:R-:W-:-:S06]  /*28150*/  @P2 IMAD.MOV.U32 R23, RZ, RZ, 0x7ff00000 ;  /* 0x7ff00000ff172424 */ /* 0x000fcc00078e00ff */
[----:B------:R-:W-:Y:S02]  /*28160*/  @P2 DFMA R22, R26, R22, +INF ;  /* 0x7ff000001a16242b */ /* 0x000fe40000000016 */
[----:B------:R-:W-:-:S08]  /*28170*/  DFMA R30, -R36, R28, R20 ;  /* 0x0000001c241e722b */ /* 0x000fd00000000114 */
[----:B------:R-:W-:Y:S01]  /*28180*/  DFMA R24, R24, R30, R28 ;  /* 0x0000001e1818722b */ /* 0x000fe2000000001c */
[----:B------:R-:W-:Y:S02]  /*28190*/  @P2 FSEL R22, R22, RZ, P3 ;  /* 0x000000ff16162208 */ /* 0x000fe40001800000 */
[----:B------:R-:W-:-:S07]  /*281a0*/  @P2 FSEL R23, R23, -QNAN , P3 ;  /* 0xfff0000017172808 */ /* 0x000fce0001800000 */
[----:B------:R-:W-:-:S05]  /*281b0*/  FFMA R2, RZ, R37, R25 ;  /* 0x00000025ff027223 */ /* 0x000fca0000000019 */
[----:B------:R-:W-:Y:S01]  /*281c0*/  FSETP.GT.AND P4, PT, |R2|, 1.469367938527859385e-39, PT ;  /* 0x001000000200780b */ /* 0x000fe20003f84200 */
[----:B------:R-:W-:Y:S02]  /*281d0*/  IMAD.MOV.U32 R2, RZ, RZ, -0x3ff ;  /* 0xfffffc01ff027424 */ /* 0x000fe400078e00ff */
[----:B------:R-:W-:Y:S01]  /*281e0*/  @!P0 IMAD.MOV.U32 R2, RZ, RZ, -0x435 ;  /* 0xfffffbcbff028424 */ /* 0x000fe200078e00ff */
[----:B------:R-:W-:Y:S09]  /*281f0*/  @P2 BRA `(.L_x_2708) ;  /* 0x0000000000f82947 */ /* 0x000ff20003800000 */
[----:B------:R-:W-:Y:S01]  /*28200*/  LOP3.LUT R22, R33, 0x800fffff, RZ, 0xc0, !PT ;  /* 0x800fffff21167812 */ /* 0x000fe200078ec0ff */
[----:B------:R-:W-:Y:S01]  /*28210*/  IMAD.MOV.U32 R30, RZ, RZ, R32 ;  /* 0x000000ffff1e7224 */ /* 0x000fe200078e0020 */
[----:B------:R-:W-:Y:S01]  /*28220*/  UMOV UR4, 0x3ae80f1e ;  /* 0x3ae80f1e00047882 */ /* 0x000fe20000000000 */
[----:B------:R-:W-:Y:S01]  /*28230*/  IMAD.MOV.U32 R26, RZ, RZ, RZ ;  /* 0x000000ffff1a7224 */ /* 0x000fe200078e00ff */
[----:B------:R-:W-:Y:S01]  /*28240*/  LOP3.LUT R31, R22, 0x3ff00000, RZ, 0xfc, !PT ;  /* 0x3ff00000161f7812 */ /* 0x000fe200078efcff */
[----:B------:R-:W-:Y:S01]  /*28250*/  IMAD.MOV.U32 R38, RZ, RZ, -0x748574fc ;  /* 0x8b7a8b04ff267424 */ /* 0x000fe200078e00ff */
        /* <DEDUP_REMOVED lines=56> */
.L_x_2708:
[----:B------:R-:W-:Y:S05]  /*285e0*/  BSYNC B0 ;  /* 0x0000000000007941 */ /* 0x000fea0003800000 */
.L_x_2707:
[----:B------:R-:W-:Y:S04]  /*285f0*/  BSSY B2, `(.L_x_2709) ;  /* 0x0000008000027945 */ /* 0x000fe80003800000 */
[----:B------:R-:W-:Y:S05]  /*28600*/  @P4 BRA P5, `(.L_x_2710) ;  /* 0x0000000000184947 */ /* 0x000fea0002800000 */
[----:B------:R-:W-:Y:S01]  /*28610*/  IMAD.MOV.U32 R24, RZ, RZ, R20 ;  /* 0x000000ffff187224 */ /* 0x000fe200078e0014 */
[----:B------:R-:W-:Y:S01]  /*28620*/  MOV R28, 0x28670 ;  /* 0x00028670001c7802 */ /* 0x000fe20000000f00 */
[----:B------:R-:W-:Y:S02]  /*28630*/  IMAD.MOV.U32 R25, RZ, RZ, R21 ;  /* 0x000000ffff197224 */ /* 0x000fe400078e0015 */
[----:B------:R-:W-:Y:S02]  /*28640*/  IMAD.MOV.U32 R30, RZ, RZ, R36 ;  /* 0x000000ffff1e7224 */ /* 0x000fe400078e0024 */
[----:B------:R-:W-:-:S07]  /*28650*/  IMAD.MOV.U32 R27, RZ, RZ, R37 ;  /* 0x000000ffff1b7224 */ /* 0x000fce00078e0025 */
[----:B-----5:R-:W-:Y:S05]  /*28660*/  CALL.REL.NOINC `($__internal_3_$__cuda_sm20_div_rn_f64_full) ;  /* 0x0000024c005c7944 */ /* 0x020fea0003c00000 */
.L_x_2710:
[----:B------:R-:W-:Y:S05]  /*28670*/  BSYNC B2 ;  /* 0x0000000000027941 */ /* 0x000fea0003800000 */
.L_x_2709:
        /* <DEDUP_REMOVED lines=82> */
.L_x_2712:
[----:B------:R-:W-:-:S04]  /*28ba0*/  ISETP.GE.AND P0, PT, R9, RZ, PT ;  /* 0x000000ff0900720c */ /* 0x000fc80003f06270 */
[----:B------:R-:W-:Y:S02]  /*28bb0*/  FSEL R20, RZ, 3.37028055040000000000e+12, P0 ;  /* 0x54442d18ff147808 */ /* 0x000fe40000000000 */
[----:B------:R-:W-:-:S07]  /*28bc0*/  FSEL R21, RZ, 2.1426990032196044922, P0 ;  /* 0x400921fbff157808 */ /* 0x000fce0000000000 */
.L_x_2713:
[----:B------:R-:W-:Y:S05]  /*28bd0*/  BSYNC B0 ;  /* 0x0000000000007941 */ /* 0x000fea0003800000 */
.L_x_2711:
[----:B------:R-:W-:Y:S01]  /*28be0*/  DADD R8, |R8|, |R10| ;  /* 0x0000000008087229 */ /* 0x000fe2000000060a */
[----:B------:R-:W-:Y:S01]  /*28bf0*/  LOP3.LUT R11, R21, 0x80000000, R11, 0xb8, !PT ;  /* 0x80000000150b7812 */ /* 0x000fe200078eb80b */
[----:B------:R-:W-:-:S06]  /*28c00*/  DMUL R22, R22, 0.5 ;  /* 0x3fe0000016167828 */ /* 0x000fcc0000000000 */
[----:B------:R-:W-:-:S06]  /*28c10*/  DSETP.GTU.AND P0, PT, |R8|, +INF , PT ;  /* 0x7ff000000800742a */ /* 0x000fcc0003f0c200 */
[----:B------:R-:W-:Y:S02]  /*28c20*/  FSEL R8, R8, R20, P0 ;  /* 0x0000001408087208 */ /* 0x000fe40000000000 */
[----:B------:R-:W-:Y:S01]  /*28c30*/  FSEL R9, R9, R11, P0 ;  /* 0x0000000b09097208 */ /* 0x000fe20000000000 */
[----:B------:R-:W-:Y:S06]  /*28c40*/  BRA `(.L_x_2705) ;  /* 0x0000005800207947 */ /* 0x000fec0003800000 */
.L_x_2706:
        /* <DEDUP_REMOVED lines=9> */
[----:B------:R-:W-:-:S02]  /*28ce0*/  DADD R38, R22, R22 ;  /* 0x0000000016267229 */ /* 0x000fc40000000016 */
[----:B------:R-:W-:Y:S02]  /*28cf0*/  DMUL R46, R22, R22 ;  /* 0x00000016162e7228 */ /* 0x000fe40000000000 */
        /* <DEDUP_REMOVED lines=18> */
.L_x_2715:
        /* <DEDUP_REMOVED lines=11> */
[C-C-:B------:R-:W-:Y:S01]  /*28ed0*/  DSETP.GEU.AND P3, PT, R46.reuse, R24.reuse, PT ;  /* 0x000000182e00722a */ /* 0x140fe20003f6e000 */
[----:B------:R-:W-:Y:S01]  /*28ee0*/  IMAD.MOV.U32 R52, RZ, RZ, R22 ;  /* 0x000000ffff347224 */ /* 0x000fe200078e0016 */
[----:B------:R-:W-:Y:S01]  /*28ef0*/  DSETP.LT.OR P0, PT, R46, R24, P0 ;  /* 0x000000182e00722a */ /* 0x000fe20000701400 */
[----:B------:R-:W-:-:S03]  /*28f00*/  IMAD.MOV.U32 R53, RZ, RZ, R23 ;  /* 0x000000ffff357224 */ /* 0x000fc600078e0017 */
        /* <DEDUP_REMOVED lines=50> */
[C-C-:B------:R-:W-:Y:S01]  /*29230*/  DSETP.LT.OR P0, PT, R46.reuse, R42.reuse, P0 ;  /* 0x0000002a2e00722a */ /* 0x140fe20000701400 */
[----:B------:R-:W-:Y:S01]  /*29240*/  IMAD.MOV.U32 R48, RZ, RZ, R30 ;  /* 0x000000ffff307224 */ /* 0x000fe200078e001e */
        /* <DEDUP_REMOVED lines=8> */
[----:B------:R-:W-:Y:S01]  /*292d0*/  IMAD.MOV.U32 R42, RZ, RZ, R26 ;  /* 0x000000ffff2a7224 */ /* 0x000fe200078e001a */
[----:B------:R-:W-:Y:S06]  /*292e0*/  @P0 BRA `(.L_x_2715) ;  /* 0xfffffff800cc0947 */ /* 0x000fec000383ffff */
[----:B------:R-:W-:Y:S05]  /*292f0*/  BSYNC B0 ;  /* 0x0000000000007941 */ /* 0x000fea0003800000 */
.L_x_2714:
        /* <DEDUP_REMOVED lines=97> */
.L_x_2717:
        /* <DEDUP_REMOVED lines=21> */
.L_x_2720:
[----:B------:R-:W-:Y:S05]  /*29a60*/  BSYNC B3 ;  /* 0x0000000000037941 */ /* 0x000fea0003800000 */
.L_x_2719:
        /* <DEDUP_REMOVED lines=29> */
.L_x_2718:
[----:B------:R-:W-:Y:S05]  /*29c40*/  BSYNC B2 ;  /* 0x0000000000027941 */ /* 0x000fea0003800000 */
.L_x_2716:
        /* <DEDUP_REMOVED lines=21> */
.L_x_2722:
[----:B------:R-:W-:Y:S05]  /*29da0*/  BSYNC B2 ;  /* 0x0000000000027941 */ /* 0x000fea0003800000 */
.L_x_2721:
        /* <DEDUP_REMOVED lines=82> */
.L_x_2724:
[----:B------:R-:W-:-:S04]  /*2a2d0*/  ISETP.GE.AND P0, PT, R9, RZ, PT ;  /* 0x000000ff0900720c */ /* 0x000fc80003f06270 */
[----:B------:R-:W-:Y:S02]  /*2a2e0*/  FSEL R20, RZ, 3.37028055040000000000e+12, P0 ;  /* 0x54442d18ff147808 */ /* 0x000fe40000000000 */
[----:B------:R-:W-:-:S07]  /*2a2f0*/  FSEL R21, RZ, 2.1426990032196044922, P0 ;  /* 0x400921fbff157808 */ /* 0x000fce0000000000 */
.L_x_2725:
[----:B------:R-:W-:Y:S05]  /*2a300*/  BSYNC B0 ;  /* 0x0000000000007941 */ /* 0x000fea0003800000 */
.L_x_2723:
[----:B------:R-:W-:Y:S01]  /*2a310*/  DADD R8, |R8|, |R10| ;  /* 0x0000000008087229 */ /* 0x000fe2000000060a */
[----:B------:R-:W-:Y:S01]  /*2a320*/  LOP3.LUT R11, R21, 0x80000000, R11, 0xb8, !PT ;  /* 0x80000000150b7812 */ /* 0x000fe200078eb80b */
[----:B------:R-:W-:-:S06]  /*2a330*/  DMUL R22, R22, 0.5 ;  /* 0x3fe0000016167828 */ /* 0x000fcc0000000000 */
[----:B------:R-:W-:-:S06]  /*2a340*/  DSETP.GTU.AND P0, PT, |R8|, +INF , PT ;  /* 0x7ff000000800742a */ /* 0x000fcc0003f0c200 */
[----:B------:R-:W-:Y:S02]  /*2a350*/  FSEL R8, R8, R20, P0 ;  /* 0x0000001408087208 */ /* 0x000fe40000000000 */
[----:B------:R-:W-:Y:S01]  /*2a360*/  FSEL R9, R9, R11, P0 ;  /* 0x0000000b09097208 */ /* 0x000fe20000000000 */
[----:B------:R-:W-:Y:S06]  /*2a370*/  BRA `(.L_x_2705) ;  /* 0x0000004000547947 */ /* 0x000fec0003800000 */
.L_x_2693:
        /* <DEDUP_REMOVED lines=10> */
[-C--:B------:R-:W-:Y:S01]  /*2a420*/  SEL R26, R32, R22.reuse, P0 ;  /* 0x00000016201a7207 */ /* 0x080fe20000000000 */
[----:B------:R-:W-:Y:S01]  /*2a430*/  IMAD.MOV.U32 R35, RZ, RZ, 0x3fd80000 ;  /* 0x3fd80000ff237424 */ /* 0x000fe200078e00ff */
[----:B------:R-:W-:Y:S01]  /*2a440*/  LOP3.LUT R2, R25, 0xffc00000, RZ, 0xc0, !PT ;  /* 0xffc0000019027812 */ /* 0x000fe200078ec0ff */
[----:B------:R-:W-:Y:S01]  /*2a450*/  MUFU.RCP64H R39, R37 ;  /* 0x0000002500277308 */ /* 0x000fe20000001800 */
[----:B------:R-:W-:Y:S01]  /*2a460*/  SEL R27, R33, R23, P0 ;  /* 0x00000017211b7207 */ /* 0x000fe20000000000 */
[----:B------:R-:W-:Y:S01]  /*2a470*/  IMAD.MOV.U32 R38, RZ, RZ, 0x1 ;  /* 0x00000001ff267424 */ /* 0x000fe200078e00ff */
[----:B------:R-:W-:Y:S01]  /*2a480*/  IADD3 R29, -R2, 0x7fd00000, RZ ;  /* 0x7fd00000021d7810 */ /* 0x000fe20007ffe1ff */
[----:B------:R-:W-:Y:S01]  /*2a490*/  BSSY B0, `(.L_x_2726) ;  /* 0x0000076000007945 */ /* 0x000fe20003800000 */
[----:B------:R-:W-:-:S02]  /*2a4a0*/  SEL R24, R32, R22, P2 ;  /* 0x0000001620187207 */ /* 0x000fc40001000000 */
[----:B------:R-:W-:Y:S02]  /*2a4b0*/  ISETP.GE.U32.AND P3, PT, R27, 0x7ff00000, PT ;  /* 0x7ff000001b00780c */ /* 0x000fe40003f66070 */
[C---:B------:R-:W-:Y:S01]  /*2a4c0*/  DMUL R30, R28.reuse, R26 ;  /* 0x0000001a1c1e7228 */ /* 0x040fe20000000000 */
[----:B------:R-:W-:Y:S01]  /*2a4d0*/  FSETP.GEU.AND P5, PT, |R21|, 6.5827683646048100446e-37, PT ;  /* 0x036000001500780b */ /* 0x000fe20003fae200 */
        /* <DEDUP_REMOVED lines=10> */
[----:B------:R-:W-:Y:S01]  /*2a580*/  IMAD.MOV.U32 R30, RZ, RZ, RZ ;  /* 0x000000ffff1e7224 */ /* 0x000fe200078e00ff */
[----:B------:R-:W-:Y:S02]  /*2a590*/  DSETP.NEU.AND P2, PT, R26, RZ, PT ;  /* 0x000000ff1a00722a */ /* 0x000fe40003f4d000 */
[----:B------:R-:W0:Y:S03]  /*2a5a0*/  MUFU.RSQ64H R31, R29 ;  /* 0x0000001d001f7308 */ /* 0x000e260000001c00 */
[----:B0-----:R-:W-:-:S08]  /*2a5b0*/  DMUL R32, R30, R30 ;  /* 0x0000001e1e207228 */ /* 0x001fd00000000000 */
[----:B------:R-:W-:Y:S02]  /*2a5c0*/  DFMA R32, R28, -R32, 1 ;  /* 0x3ff000001c20742b */ /* 0x000fe40000000820 */
[----:B------:R-:W-:-:S06]  /*2a5d0*/  DFMA R28, -R36, R38, 1 ;  /* 0x3ff00000241c742b */ /* 0x000fcc0000000126 */
[----:B------:R-:W-:Y:S02]  /*2a5e0*/  DFMA R34, R32, R34, 0.5 ;  /* 0x3fe000002022742b */ /* 0x000fe40000000022 */
[----:B------:R-:W-:Y:S02]  /*2a5f0*/  DMUL R32, R30, R32 ;  /* 0x000000201e207228 */ /* 0x000fe40000000000 */
[----:B------:R-:W-:-:S06]  /*2a600*/  DFMA R28, R28, R28, R28 ;  /* 0x0000001c1c1c722b */ /* 0x000fcc000000001c */
[----:B------:R-:W-:Y:S02]  /*2a610*/  DFMA R32, R34, R32, R30 ;  /* 0x000000202220722b */ /* 0x000fe4000000001e */
[----:B------:R-:W-:-:S06]  /*2a620*/  DFMA R38, R38, R28, R38 ;  /* 0x0000001c2626722b */ /* 0x000fcc0000000026 */
[----:B------:R-:W-:Y:S01]  /*2a630*/  DMUL R32, R22, R32 ;  /* 0x0000002016207228 */ /* 0x000fe20000000000 */
[----:B------:R-:W-:Y:S01]  /*2a640*/  LOP3.LUT R23, R2, 0x100000, RZ, 0xfc, !PT ;  /* 0x0010000002177812 */ /* 0x000fe200078efcff */
[----:B------:R-:W-:-:S06]  /*2a650*/  IMAD.MOV.U32 R22, RZ, RZ, RZ ;  /* 0x000000ffff167224 */ /* 0x000fcc00078e00ff */
[----:B------:R-:W-:Y:S02]  /*2a660*/  DMUL R32, R32, R22 ;  /* 0x0000001620207228 */ /* 0x000fe40000000000 */
[----:B------:R-:W-:-:S08]  /*2a670*/  DFMA R22, -R36, R38, 1 ;  /* 0x3ff000002416742b */ /* 0x000fd00000000126 */
[----:B------:R-:W-:Y:S01]  /*2a680*/  @!P3 FSEL R27, R25, R33, !P2 ;  /* 0x00000021191bb208 */ /* 0x000fe20005000000 */
[----:B------:R-:W-:Y:S01]  /*2a690*/  DFMA R22, R38, R22, R38 ;  /* 0x000000162616722b */ /* 0x000fe20000000026 */
[----:B------:R-:W-:Y:S02]  /*2a6a0*/  @!P3 FSEL R26, R24, R32, !P2 ;  /* 0x00000020181ab208 */ /* 0x000fe40005000000 */
[----:B------:R-:W-:Y:S01]  /*2a6b0*/  ISETP.GT.AND P0, PT, R27, 0xfffff, PT ;  /* 0x000fffff1b00780c */ /* 0x000fe20003f04270 */
[----:B------:R-:W-:Y:S02]  /*2a6c0*/  IMAD.MOV.U32 R29, RZ, RZ, R27 ;  /* 0x000000ffff1d7224 */ /* 0x000fe400078e001b */
[----:B------:R-:W-:Y:S02]  /*2a6d0*/  IMAD.MOV.U32 R28, RZ, RZ, R26 ;  /* 0x000000ffff1c7224 */ /* 0x000fe400078e001a */
[----:B------:R-:W-:-:S08]  /*2a6e0*/  DMUL R24, R20, R22 ;  /* 0x0000001614187228 */ /* 0x000fd00000000000 */
[----:B------:R-:W-:Y:S02]  /*2a6f0*/  @!P0 DMUL R28, R28, 1.80143985094819840000e+16 ;  /* 0x435000001c1c8828 */ /* 0x000fe40000000000 */
[----:B------:R-:W-:-:S08]  /*2a700*/  DFMA R30, -R36, R24, R20 ;  /* 0x00000018241e722b */ /* 0x000fd00000000114 */
[----:B------:R-:W-:Y:S01]  /*2a710*/  @!P0 IMAD.MOV.U32 R27, RZ, RZ, R29 ;  /* 0x000000ffff1b8224 */ /* 0x000fe200078e001d */
[----:B------:R-:W-:Y:S01]  /*2a720*/  DFMA R24, R22, R30, R24 ;  /* 0x0000001e1618722b */ /* 0x000fe20000000018 */
[----:B------:R-:W-:Y:S02]  /*2a730*/  @!P0 IMAD.MOV.U32 R26, RZ, RZ, R28 ;  /* 0x000000ffff1a8224 */ /* 0x000fe400078e001c */
[----:B------:R-:W-:-:S05]  /*2a740*/  VIADD R2, R27, 0xffffffff ;  /* 0xffffffff1b027836 */ /* 0x000fca0000000000 */
[----:B------:R-:W-:Y:S02]  /*2a750*/  ISETP.GE.U32.AND P2, PT, R2, 0x7fefffff, PT ;  /* 0x7fefffff0200780c */ /* 0x000fe40003f46070 */
[----:B------:R-:W-:-:S05]  /*2a760*/  FFMA R2, RZ, R37, R25 ;  /* 0x00000025ff027223 */ /* 0x000fca0000000019 */
[----:B------:R-:W-:Y:S01]  /*2a770*/  FSETP.GT.AND P4, PT, |R2|, 1.469367938527859385e-39, PT ;  /* 0x001000000200780b */ /* 0x000fe20003f84200 */
[----:B------:R-:W-:Y:S02]  /*2a780*/  IMAD.MOV.U32 R2, RZ, RZ, -0x3ff ;  /* 0xfffffc01ff027424 */ /* 0x000fe400078e00ff */
[----:B------:R-:W-:-:S03]  /*2a790*/  @!P0 IMAD.MOV.U32 R2, RZ, RZ, -0x435 ;  /* 0xfffffbcbff028424 */ /* 0x000fc600078e00ff */
[----:B------:R-:W-:Y:S01]  /*2a7a0*/  @P2 IMAD.MOV.U32 R22, RZ, RZ, 0x0 ;  /* 0x00000000ff162424 */ /* 0x000fe200078e00ff */
[----:B------:R-:W-:Y:S01]  /*2a7b0*/  @P2 FSETP.NEU.FTZ.AND P3, PT, R29, RZ, PT ;  /* 0x000000ff1d00220b */ /* 0x000fe20003f7d000 */
[----:B------:R-:W-:-:S06]  /*2a7c0*/  @P2 IMAD.MOV.U32 R23, RZ, RZ, 0x7ff00000 ;  /* 0x7ff00000ff172424 */ /* 0x000fcc00078e00ff */
[----:B------:R-:W-:-:S10]  /*2a7d0*/  @P2 DFMA R22, R28, R22, +INF ;  /* 0x7ff000001c16242b */ /* 0x000fd40000000016 */
[----:B------:R-:W-:Y:S02]  /*2a7e0*/  @P2 FSEL R22, R22, RZ, P3 ;  /* 0x000000ff16162208 */ /* 0x000fe40001800000 */
[----:B------:R-:W-:Y:S01]  /*2a7f0*/  @P2 FSEL R23, R23, -QNAN , P3 ;  /* 0xfff0000017172808 */ /* 0x000fe20001800000 */
[----:B------:R-:W-:Y:S06]  /*2a800*/  @P2 BRA `(.L_x_2727) ;  /* 0x0000000000f82947 */ /* 0x000fec0003800000 */
        /* <DEDUP_REMOVED lines=62> */
.L_x_2727:
[----:B------:R-:W-:Y:S05]  /*2abf0*/  BSYNC B0 ;  /* 0x0000000000007941 */ /* 0x000fea0003800000 */
.L_x_2726:
        /* <DEDUP_REMOVED lines=8> */
.L_x_2729:
[----:B------:R-:W-:Y:S05]  /*2ac80*/  BSYNC B2 ;  /* 0x0000000000027941 */ /* 0x000fea0003800000 */
.L_x_2728:
        /* <DEDUP_REMOVED lines=82> */
.L_x_2731:
[----:B------:R-:W-:-:S04]  /*2b1b0*/  ISETP.GE.AND P0, PT, R9, RZ, PT ;  /* 0x000000ff0900720c */ /* 0x000fc80003f06270 */
[----:B------:R-:W-:Y:S02]  /*2b1c0*/  FSEL R20, RZ, 3.37028055040000000000e+12, P0 ;  /* 0x54442d18ff147808 */ /* 0x000fe40000000000 */
[----:B------:R-:W-:-:S07]  /*2b1d0*/  FSEL R21, RZ, 2.1426990032196044922, P0 ;  /* 0x400921fbff157808 */ /* 0x000fce0000000000 */
.L_x_2732:
[----:B------:R-:W-:Y:S05]  /*2b1e0*/  BSYNC B0 ;  /* 0x0000000000007941 */ /* 0x000fea0003800000 */
.L_x_2730:
[----:B------:R-:W-:Y:S01]  /*2b1f0*/  DADD R8, |R8|, |R10| ;  /* 0x0000000008087229 */ /* 0x000fe2000000060a */
[----:B------:R-:W-:-:S07]  /*2b200*/  LOP3.LUT R11, R21, 0x80000000, R11, 0xb8, !PT ;  /* 0x80000000150b7812 */ /* 0x000fce00078eb80b */
[----:B------:R-:W-:-:S06]  /*2b210*/  DSETP.GTU.AND P0, PT, |R8|, +INF , PT ;  /* 0x7ff000000800742a */ /* 0x000fcc0003f0c200 */
[----:B------:R-:W-:Y:S02]  /*2b220*/  FSEL R8, R8, R20, P0 ;  /* 0x0000001408087208 */ /* 0x000fe40000000000 */
[----:B------:R-:W-:Y:S01]  /*2b230*/  FSEL R9, R9, R11, P0 ;  /* 0x0000000b09097208 */ /* 0x000fe20000000000 */
[----:B------:R-:W-:Y:S06]  /*2b240*/  BRA `(.L_x_2705) ;  /* 0x0000003000a07947 */ /* 0x000fec0003800000 */
.L_x_2692:
        /* <DEDUP_REMOVED lines=90> */
.L_x_2735:
        /* <DEDUP_REMOVED lines=21> */
.L_x_2738:
[----:B------:R-:W-:Y:S05]  /*2b940*/  BSYNC B3 ;  /* 0x0000000000037941 */ /* 0x000fea0003800000 */
.L_x_2737:
        /* <DEDUP_REMOVED lines=29> */
.L_x_2736:
[----:B------:R-:W-:Y:S05]  /*2bb20*/  BSYNC B2 ;  /* 0x0000000000027941 */ /* 0x000fea0003800000 */
.L_x_2734:
[----:B------:R-:W-:Y:S01]  /*2bb30*/  IMAD.MOV.U32 R26, RZ, RZ, -0x2449a4b7 ;  /* 0xdbb65b49ff1a7424 */ /* 0x000fe200078e00ff */
[----:B------:R-:W-:Y:S01]  /*2bb40*/  UMOV UR4, 0x2a25ff7e ;  /* 0x2a25ff7e00047882 */ /* 0x000fe20000000000 */
[----:B------:R-:W-:Y:S01]  /*2bb50*/  IMAD.MOV.U32 R27, RZ, RZ, 0x3f2d3b63 ;  /* 0x3f2d3b63ff1b7424 */ /* 0x000fe200078e00ff */
[----:B------:R-:W-:Y:S01]  /*2bb60*/  UMOV UR5, 0x3ef53e1d ;  /* 0x3ef53e1d00057882 */ /* 0x000fe20000000000 */
[----:B------:R-:W-:Y:S01]  /*2bb70*/  ISETP.GE.AND P0, PT, R9, RZ, PT ;  /* 0x000000ff0900720c */ /* 0x000fe20003f06270 */
[C-C-:B------:R-:W-:Y:S01]  /*2bb80*/  DSETP.NEU.AND P2, PT, |R8|.reuse, |R10|.reuse, PT ;  /* 0x4000000a0800722a */ /* 0x140fe20003f4d200 */
[----:B------:R-:W-:Y:S01]  /*2bb90*/  IMAD.MOV.U32 R2, RZ, RZ, 0x7f3321d2 ;  /* 0x7f3321d2ff027424 */ /* 0x000fe200078e00ff */
[----:B------:R-:W-:Y:S02]  /*2bba0*/  DADD R8, |R8|, |R10| ;  /* 0x0000000008087229 */ /* 0x000fe4000000060a */
        /* <DEDUP_REMOVED lines=68> */
[----:B------:R-:W-:Y:S01]  /*2bff0*/  @!P2 FSEL R10, R20, 1.8213495016098022461, !P0 ;  /* 0x3fe921fb140aa808 */ /* 0x000fe20004000000 */
[----:B------:R-:W-:Y:S01]  /*2c000*/  DMUL R22, R24, 0.5 ;  /* 0x3fe0000018167828 */ /* 0x000fe20000000000 */
[----:B------:R-:W-:-:S02]  /*2c010*/  @!P2 FSEL R21, R2, 3.37028055040000000000e+12, !P0 ;  /* 0x54442d180215a808 */ /* 0x000fc40004000000 */
[----:B------:R-:W-:Y:S02]  /*2c020*/  LOP3.LUT R11, R10, 0x80000000, R11, 0xb8, !PT ;  /* 0x800000000a0b7812 */ /* 0x000fe400078eb80b */
[----:B------:R-:W-:Y:S02]  /*2c030*/  FSEL R8, R8, R21, P1 ;  /* 0x0000001508087208 */ /* 0x000fe40000800000 */
[----:B------:R-:W-:Y:S01]  /*2c040*/  FSEL R9, R9, R11, P1 ;  /* 0x0000000b09097208 */ /* 0x000fe20000800000 */
[----:B------:R-:W-:Y:S06]  /*2c050*/  BRA `(.L_x_2705) ;  /* 0x00000024001c7947 */ /* 0x000fec0003800000 */
.L_x_2733:
[----:B------:R-:W-:Y:S01]  /*2c060*/  DMUL R22, R20, R20 ;  /* 0x0000001414167228 */ /* 0x000fe20000000000 */
        /* <DEDUP_REMOVED lines=74> */
[----:B------:R-:W-:Y:S01]  /*2c510*/  DMUL R22, R20, 0.5 ;  /* 0x3fe0000014167828 */ /* 0x000fe20000000000 */
[----:B------:R-:W-:Y:S01]  /*2c520*/  FSEL R27, R26, R29, !P1 ;  /* 0x0000001d1a1b7208 */ /* 0x000fe20004800000 */
[----:B------:R-:W-:Y:S01]  /*2c530*/  DSETP.GTU.AND P1, PT, |R8|, +INF , PT ;  /* 0x7ff000000800742a */ /* 0x000fe20003f2c200 */
[----:B------:R-:W-:Y:S02]  /*2c540*/  @!P2 FSEL R10, R24, 1.8213495016098022461, !P0 ;  /* 0x3fe921fb180aa808 */ /* 0x000fe40004000000 */
[----:B------:R-:W-:-:S02]  /*2c550*/  @!P2 FSEL R27, R2, 3.37028055040000000000e+12, !P0 ;  /* 0x54442d18021ba808 */ /* 0x000fc40004000000 */
[----:B------:R-:W-:Y:S01]  /*2c560*/  LOP3.LUT R11, R10, 0x80000000, R11, 0xb8, !PT ;  /* 0x800000000a0b7812 */ /* 0x000fe200078eb80b */
[----:B------:R-:W-:Y:S01]  /*2c570*/  DMUL R22, R20, R22 ;  /* 0x0000001614167228 */ /* 0x000fe20000000000 */
[----:B------:R-:W-:Y:S02]  /*2c580*/  FSEL R8, R8, R27, P1 ;  /* 0x0000001b08087208 */ /* 0x000fe40000800000 */
[----:B------:R-:W-:Y:S01]  /*2c590*/  FSEL R9, R9, R11, P1 ;  /* 0x0000000b09097208 */ /* 0x000fe20000800000 */
[----:B------:R-:W-:Y:S07]  /*2c5a0*/  BRA `(.L_x_2705) ;  /* 0x0000001c00c87947 */ /* 0x000fee0003800000 */
.L_x_2691:
        /* <DEDUP_REMOVED lines=23> */
.L_x_2740:
[----:B------:R-:W-:Y:S05]  /*2c720*/  BSYNC B2 ;  /* 0x0000000000027941 */ /* 0x000fea0003800000 */
.L_x_2739:
        /* <DEDUP_REMOVED lines=13> */
[----:B------:R-:W-:Y:S02]  /*2c800*/  DFMA R26, R30, R22, R26 ;  /* 0x000000161e1a722b */ /* 0x000fe4000000001a */
[----:B------:R-:W-:-:S08]  /*2c810*/  DADD R22, -RZ, |R24| ;  /* 0x00000000ff167229 */ /* 0x000fd00000000518 */
        /* <DEDUP_REMOVED lines=11> */
.L_x_2742:
[----:B------:R-:W-:Y:S05]  /*2c8d0*/  BSYNC B2 ;  /* 0x0000000000027941 */ /* 0x000fea0003800000 */
.L_x_2741:
[----:B------:R-:W-:Y:S01]  /*2c8e0*/  DADD R32, -RZ, |R26| ;  /* 0x00000000ff207229 */ /* 0x000fe2000000051a */
[----:B------:R-:W-:Y:S01]  /*2c8f0*/  IMAD.MOV.U32 R28, RZ, RZ, RZ ;  /* 0x000000ffff1c7224 */ /* 0x000fe200078e00ff */
[----:B------:R-:W-:Y:S01]  /*2c900*/  UMOV UR4, 0xffffffff ;  /* 0xffffffff00047882 */ /* 0x000fe20000000000 */
[----:B------:R-:W-:Y:S01]  /*2c910*/  UMOV UR5, 0x7fefffff ;  /* 0x7fefffff00057882 */ /* 0x000fe20000000000 */
[----:B------:R-:W-:Y:S01]  /*2c920*/  IMAD.MOV.U32 R34, RZ, RZ, 0x0 ;  /* 0x00000000ff227424 */ /* 0x000fe200078e00ff */
[----:B------:R-:W-:Y:S01]  /*2c930*/  UMOV UR6, UR5 ;  /* 0x0000000500067c82 */ /* 0x000fe20008000000 */
[----:B------:R-:W-:Y:S01]  /*2c940*/  IMAD.MOV.U32 R35, RZ, RZ, 0x3fd80000 ;  /* 0x3fd80000ff237424 */ /* 0x000fe200078e00ff */
[----:B------:R-:W-:Y:S01]  /*2c950*/  MUFU.RCP64H R39, R37 ;  /* 0x0000002500277308 */ /* 0x000fe20000001800 */
[----:B------:R-:W-:Y:S01]  /*2c960*/  IMAD.MOV.U32 R38, RZ, RZ, 0x1 ;  /* 0x00000001ff267424 */ /* 0x000fe200078e00ff */
[----:B------:R-:W-:Y:S01]  /*2c970*/  BSSY B0, `(.L_x_2743) ;  /* 0x000007f000007945 */ /* 0x000fe20003800000 */
        /* <DEDUP_REMOVED lines=9> */
[----:B------:R-:W-:Y:S02]  /*2ca10*/  SEL R24, R32, R22, P2 ;  /* 0x0000001620187207 */ /* 0x000fe40001000000 */
        /* <DEDUP_REMOVED lines=116> */
.L_x_2744:
[----:B------:R-:W-:Y:S05]  /*2d160*/  BSYNC B0 ;  /* 0x0000000000007941 */ /* 0x000fea0003800000 */
.L_x_2743:
        /* <DEDUP_REMOVED lines=8> */
.L_x_2746:
[----:B------:R-:W-:Y:S05]  /*2d1f0*/  BSYNC B2 ;  /* 0x0000000000027941 */ /* 0x000fea0003800000 */
.L_x_2745:
        /* <DEDUP_REMOVED lines=82> */
.L_x_2748:
[----:B------:R-:W-:-:S04]  /*2d720*/  ISETP.GE.AND P0, PT, R9, RZ, PT ;  /* 0x000000ff0900720c */ /* 0x000fc80003f06270 */
[----:B------:R-:W-:Y:S02]  /*2d730*/  FSEL R20, RZ, 3.37028055040000000000e+12, P0 ;  /* 0x54442d18ff147808 */ /* 0x000fe40000000000 */
[----:B------:R-:W-:-:S07]  /*2d740*/  FSEL R21, RZ, 2.1426990032196044922, P0 ;  /* 0x400921fbff157808 */ /* 0x000fce0000000000 */
.L_x_2749:
[----:B------:R-:W-:Y:S05]  /*2d750*/  BSYNC B0 ;  /* 0x0000000000007941 */ /* 0x000fea0003800000 */
.L_x_2747:
[----:B------:R-:W-:Y:S01]  /*2d760*/  DADD R8, |R8|, |R10| ;  /* 0x0000000008087229 */ /* 0x000fe2000000060a */
[----:B------:R-:W-:Y:S01]  /*2d770*/  LOP3.LUT R11, R21, 0x80000000, R11, 0xb8, !PT ;  /* 0x80000000150b7812 */ /* 0x000fe200078eb80b */
[----:B------:R-:W-:-:S06]  /*2d780*/  DADD R22, R22, 1 ;  /* 0x3ff0000016167429 */ /* 0x000fcc0000000000 */
[----:B------:R-:W-:-:S06]  /*2d790*/  DSETP.GTU.AND P0, PT, |R8|, +INF , PT ;  /* 0x7ff000000800742a */ /* 0x000fcc0003f0c200 */
[----:B------:R-:W-:Y:S02]  /*2d7a0*/  FSEL R8, R8, R20, P0 ;  /* 0x0000001408087208 */ /* 0x000fe40000000000 */
[----:B------:R-:W-:Y:S01]  /*2d7b0*/  FSEL R9, R9, R11, P0 ;  /* 0x0000000b09097208 */ /* 0x000fe20000000000 */
[----:B------:R-:W-:Y:S06]  /*2d7c0*/  BRA `(.L_x_2705) ;  /* 0x0000000c00407947 */ /* 0x000fec0003800000 */
.L_x_2690:
[C---:B------:R-:W-:Y:S01]  /*2d7d0*/  DSETP.GEU.AND P0, PT, |R10|.reuse, 1.4916681462400413487e-154, PT ;  /* 0x200000000a00742a */ /* 0x040fe20003f0e200 */
[----:B------:R-:W-:Y:S01]  /*2d7e0*/  IMAD.MOV.U32 R30, RZ, RZ, 0x1 ;  /* 0x00000001ff1e7424 */ /* 0x000fe200078e00ff */
[----:B------:R-:W-:Y:S01]  /*2d7f0*/  DADD R32, -RZ, |R10| ;  /* 0x00000000ff207229 */ /* 0x000fe2000000050a */
[----:B------:R-:W-:Y:S01]  /*2d800*/  BSSY B0, `(.L_x_2750) ;  /* 0x0000069000007945 */ /* 0x000fe20003800000 */
[----:B------:R-:W-:Y:S02]  /*2d810*/  DSETP.GT.AND P1, PT, |R10|, |R8|, PT ;  /* 0x400000080a00722a */ /* 0x000fe40003f24200 */
[----:B------:R-:W-:-:S06]  /*2d820*/  DSETP.LT.AND P0, PT, |R8|, 1.4916681462400413487e-154, !P0 ;  /* 0x200000000800742a */ /* 0x000fcc0004701200 */
[----:B------:R-:W-:Y:S02]  /*2d830*/  FSEL R21, R33, R23, P1 ;  /* 0x0000001721157208 */ /* 0x000fe40000800000 */
[----:B------:R-:W-:Y:S02]  /*2d840*/  FSEL R20, R32, R22, P1 ;  /* 0x0000001620147208 */ /* 0x000fe40000800000 */
[----:B------:R-:W0:Y:S04]  /*2d850*/  MUFU.RCP64H R31, R21 ;  /* 0x00000015001f7308 */ /* 0x000e280000001800 */
[----:B------:R-:W-:Y:S02]  /*2d860*/  @P0 DMUL R26, R10, 4 ;  /* 0x401000000a1a0828 */ /* 0x000fe40000000000 */
[----:B------:R-:W-:-:S02]  /*2d870*/  @P0 DMUL R24, R8, 4 ;  /* 0x4010000008180828 */ /* 0x000fc40000000000 */
[----:B------:R-:W-:-:S04]  /*2d880*/  @!P0 DMUL R28, R10, R10 ;  /* 0x0000000a0a1c8228 */ /* 0x000fc80000000000 */
[----:B------:R-:W-:-:S04]  /*2d890*/  @P0 DMUL R26, R26, R26 ;  /* 0x0000001a1a1a0228 */ /* 0x000fc80000000000 */
[----:B------:R-:W-:-:S04]  /*2d8a0*/  @!P0 DFMA R28, R8, R8, R28 ;  /* 0x00000008081c822b */ /* 0x000fc8000000001c */
[----:B------:R-:W-:Y:S02]  /*2d8b0*/  @P0 DFMA R26, R24, R24, R26 ;  /* 0x00000018181a022b */ /* 0x000fe4000000001a */
[----:B0-----:R-:W-:-:S06]  /*2d8c0*/  DFMA R24, -R20, R30, 1 ;  /* 0x3ff000001418742b */ /* 0x001fcc000000011e */
[----:B------:R-:W-:Y:S02]  /*2d8d0*/  @P0 DMUL R28, R26, 0.0625 ;  /* 0x3fb000001a1c0828 */ /* 0x000fe40000000000 */
[----:B------:R-:W-:Y:S01]  /*2d8e0*/  DFMA R24, R24, R24, R24 ;  /* 0x000000181818722b */ /* 0x000fe20000000018 */
[----:B------:R-:W-:Y:S02]  /*2d8f0*/  FSEL R26, R22, R32, P1 ;  /* 0x00000020161a7208 */ /* 0x000fe40000800000 */
[----:B------:R-:W-:-:S04]  /*2d900*/  FSEL R27, R23, R33, P1 ;  /* 0x00000021171b7208 */ /* 0x000fc80000800000 */
[----:B------:R-:W-:Y:S01]  /*2d910*/  FSETP.GEU.AND P5, PT, |R27|, 6.5827683646048100446e-37, PT ;  /* 0x036000001b00780b */ /* 0x000fe20003fae200 */
[----:B------:R-:W-:Y:S01]  /*2d920*/  DFMA R24, R30, R24, R30 ;  /* 0x000000181e18722b */ /* 0x000fe2000000001e */
[----:B------:R-:W-:Y:S01]  /*2d930*/  ISETP.GT.AND P0, PT, R29, 0xfffff, PT ;  /* 0x000fffff1d00780c */ /* 0x000fe20003f04270 */
[----:B------:R-:W-:Y:S02]  /*2d940*/  IMAD.MOV.U32 R34, RZ, RZ, R28 ;  /* 0x000000ffff227224 */ /* 0x000fe400078e001c */
[----:B------:R-:W-:-:S04]  /*2d950*/  IMAD.MOV.U32 R35, RZ, RZ, R29 ;  /* 0x000000ffff237224 */ /* 0x000fc800078e001d */
[----:B------:R-:W-:-:S06]  /*2d960*/  DFMA R30, -R20, R24, 1 ;  /* 0x3ff00000141e742b */ /* 0x000fcc0000000118 */
        /* <DEDUP_REMOVED lines=82> */
.L_x_2751:
[----:B------:R-:W-:Y:S05]  /*2de90*/  BSYNC B0 ;  /* 0x0000000000007941 */ /* 0x000fea0003800000 */
.L_x_2750:
        /* <DEDUP_REMOVED lines=8> */
.L_x_2753:
[----:B------:R-:W-:Y:S05]  /*2df20*/  BSYNC B2 ;  /* 0x0000000000027941 */ /* 0x000fea0003800000 */
.L_x_2752:
        /* <DEDUP_REMOVED lines=82> */
.L_x_2755:
[----:B------:R-:W-:Y:S02]  /*2e450*/  FSEL R20, RZ, 3.37028055040000000000e+12, P2 ;  /* 0x54442d18ff147808 */ /* 0x000fe40001000000 */
[----:B------:R-:W-:-:S07]  /*2e460*/  FSEL R21, RZ, 2.1426990032196044922, P2 ;  /* 0x400921fbff157808 */ /* 0x000fce0001000000 */
.L_x_2756:
[----:B------:R-:W-:Y:S05]  /*2e470*/  BSYNC B0 ;  /* 0x0000000000007941 */ /* 0x000fea0003800000 */
.L_x_2754:
[----:B------:R-:W-:Y:S01]  /*2e480*/  DADD R8, |R8|, |R10| ;  /* 0x0000000008087229 */ /* 0x000fe2000000060a */
[----:B------:R-:W-:-:S07]  /*2e490*/  LOP3.LUT R11, R21, 0x80000000, R11, 0xb8, !PT ;  /* 0x80000000150b7812 */ /* 0x000fce00078eb80b */
[----:B------:R-:W-:-:S06]  /*2e4a0*/  DSETP.GTU.AND P0, PT, |R8|, +INF , PT ;  /* 0x7ff000000800742a */ /* 0x000fcc0003f0c200 */
[----:B------:R-:W-:Y:S02]  /*2e4b0*/  FSEL R8, R8, R20, P0 ;  /* 0x0000001408087208 */ /* 0x000fe40000000000 */
[----:B------:R-:W-:-:S07]  /*2e4c0*/  FSEL R9, R9, R11, P0 ;  /* 0x0000000b09097208 */ /* 0x000fce0000000000 */
.L_x_2705:
[----:B------:R-:W-:Y:S05]  /*2e4d0*/  BSYNC B1 ;  /* 0x0000000000017941 */ /* 0x000fea0003800000 */
.L_x_2689:
        /* <DEDUP_REMOVED lines=75> */
[----:B------:R-:W-:-:S06]  /*2e990*/  @!P0 IMAD.MOV.U32 R22, RZ, RZ, RZ ;  /* 0x000000ffff168224 */ /* 0x000fcc00078e00ff */
[----:B------:R-:W-:-:S11]  /*2e9a0*/  @!P0 DMUL R10, R8, R22 ;  /* 0x00000016080a8228 */ /* 0x000fd60000000000 */
.L_x_2763:
[----:B------:R-:W-:Y:S05]  /*2e9b0*/  BSYNC B0 ;  /* 0x0000000000007941 */ /* 0x000fea0003800000 */
.L_x_2762:
        /* <DEDUP_REMOVED lines=25> */
.L_x_2765:
[----:B------:R-:W-:Y:S01]  /*2eb50*/  DMUL R8, RZ, R20 ;  /* 0x00000014ff087228 */ /* 0x000fe20000000000 */
[----:B------:R-:W-:-:S10]  /*2eb60*/  IMAD.MOV.U32 R27, RZ, RZ, RZ ;  /* 0x000000ffff1b7224 */ /* 0x000fd400078e00ff */
.L_x_2766:
[----:B------:R-:W-:Y:S05]  /*2eb70*/  BSYNC B2 ;  /* 0x0000000000027941 */ /* 0x000fea0003800000 */
.L_x_2764:
        /* <DEDUP_REMOVED lines=49> */
.L_x_2768:
[----:B------:R-:W-:Y:S01]  /*2ee90*/  DMUL R32, RZ, R20 ;  /* 0x00000014ff207228 */ /* 0x000fe20000000000 */
[----:B------:R-:W-:-:S10]  /*2eea0*/  IMAD.MOV.U32 R2, RZ, RZ, RZ ;  /* 0x000000ffff027224 */ /* 0x000fd400078e00ff */
.L_x_2769:
[----:B------:R-:W-:Y:S05]  /*2eeb0*/  BSYNC B2 ;  /* 0x0000000000027941 */ /* 0x000fea0003800000 */
.L_x_2767:
        /* <DEDUP_REMOVED lines=25> */
.L_x_2761:
        /* <DEDUP_REMOVED lines=62> */
.L_x_2772:
[----:B------:R-:W-:Y:S05]  /*2f430*/  BSYNC B0 ;  /* 0x0000000000007941 */ /* 0x000fea0003800000 */
.L_x_2771:
        /* <DEDUP_REMOVED lines=25> */
.L_x_2774:
[----:B------:R-:W-:Y:S01]  /*2f5d0*/  DMUL R8, RZ, R20 ;  /* 0x00000014ff087228 */ /* 0x000fe20000000000 */
[----:B------:R-:W-:-:S10]  /*2f5e0*/  IMAD.MOV.U32 R27, RZ, RZ, RZ ;  /* 0x000000ffff1b7224 */ /* 0x000fd400078e00ff */
.L_x_2775:
[----:B------:R-:W-:Y:S05]  /*2f5f0*/  BSYNC B2 ;  /* 0x0000000000027941 */ /* 0x000fea0003800000 */
.L_x_2773:
        /* <DEDUP_REMOVED lines=49> */
.L_x_2777:
[----:B------:R-:W-:Y:S01]  /*2f910*/  DMUL R32, RZ, R20 ;  /* 0x00000014ff207228 */ /* 0x000fe20000000000 */
[----:B------:R-:W-:-:S10]  /*2f920*/  IMAD.MOV.U32 R2, RZ, RZ, RZ ;  /* 0x000000ffff027224 */ /* 0x000fd400078e00ff */
.L_x_2778:
[----:B------:R-:W-:Y:S05]  /*2f930*/  BSYNC B2 ;  /* 0x0000000000027941 */ /* 0x000fea0003800000 */
.L_x_2776:
        /* <DEDUP_REMOVED lines=15> */
[----:B------:R-:W-:-:S08]  /*2fa30*/  DFMA R28, R38, R28, R30 ;  /* 0x0000001c261c722b */ /* 0x000fd0000000001e */
[----:B---3--:R-:W-:-:S08]  /*2fa40*/  DFMA R20, R38, R28, R20 ;  /* 0x0000001c2614722b */ /* 0x008fd00000000014 */
[----:B------:R-:W-:Y:S01]  /*2fa50*/  DFMA R20, R38, R20, R22 ;  /* 0x000000142614722b */ /* 0x000fe20000000016 */
[----:B------:R-:W-:Y:S02]  /*2fa60*/  LEA.HI R22, R11, 0xffffff09, RZ, 0xc ;  /* 0xffffff090b167811 */ /* 0x000fe400078f60ff */
[----:B------:R-:W-:Y:S02]  /*2fa70*/  LOP3.LUT R11, R2, 0x7fe00000, RZ, 0xfc, !PT ;  /* 0x7fe00000020b7812 */ /* 0x000fe400078efcff */
[----:B------:R-:W-:-:S03]  /*2fa80*/  LEA.HI R2, R22, R22, RZ, 0x1 ;  /* 0x0000001616027211 */ /* 0x000fc600078f08ff */
[----:B----4-:R-:W-:Y:S01]  /*2fa90*/  DFMA R20, R38, R20, R24 ;  /* 0x000000142614722b */ /* 0x010fe20000000018 */
[----:B------:R-:W-:-:S05]  /*2faa0*/  SHF.R.S32.HI R23, RZ, 0x1, R2 ;  /* 0x00000001ff177819 */ /* 0x000fca0000011402 */
[----:B------:R-:W-:Y:S02]  /*2fab0*/  IMAD.IADD R2, R22, 0x1, -R23 ;  /* 0x0000000116027824 */ /* 0x000fe400078e0a17 */
        /* <DEDUP_REMOVED lines=15> */
.L_x_2760:
        /* <DEDUP_REMOVED lines=11> */
.L_x_2779:
[----:B------:R-:W-:-:S10]  /*2fc60*/  DADD R8, R20, -R20 ;  /* 0x0000000014087229 */ /* 0x000fd40000000814 */
[----:B------:R-:W-:Y:S02]  /*2fc70*/  IMAD.MOV.U32 R10, RZ, RZ, R8 ;  /* 0x000000ffff0a7224 */ /* 0x000fe400078e0008 */
[----:B------:R-:W-:Y:S01]  /*2fc80*/  IMAD.MOV.U32 R11, RZ, RZ, R9 ;  /* 0x000000ffff0b7224 */ /* 0x000fe200078e0009 */
[----:B------:R-:W-:Y:S06]  /*2fc90*/  BRA `(.L_x_2770) ;  /* 0x00000008009c7947 */ /* 0x000fec0003800000 */
.L_x_2759:
        /* <DEDUP_REMOVED lines=26> */
.L_x_2781:
[----:B------:R-:W-:Y:S01]  /*2fe40*/  DMUL R22, RZ, R20 ;  /* 0x00000014ff167228 */ /* 0x000fe20000000000 */
[----:B------:R-:W-:-:S10]  /*2fe50*/  IMAD.MOV.U32 R27, RZ, RZ, RZ ;  /* 0x000000ffff1b7224 */ /* 0x000fd400078e00ff */
.L_x_2782:
[----:B------:R-:W-:Y:S05]  /*2fe60*/  BSYNC B2 ;  /* 0x0000000000027941 */ /* 0x000fea0003800000 */
.L_x_2780:
        /* <DEDUP_REMOVED lines=49> */
.L_x_2784:
[----:B------:R-:W-:Y:S01]  /*30180*/  DMUL R10, RZ, R20 ;  /* 0x00000014ff0a7228 */ /* 0x000fe20000000000 */
[----:B------:R-:W-:-:S10]  /*30190*/  IMAD.MOV.U32 R2, RZ, RZ, RZ ;  /* 0x000000ffff027224 */ /* 0x000fd400078e00ff */
.L_x_2785:
[----:B------:R-:W-:Y:S05]  /*301a0*/  BSYNC B2 ;  /* 0x0000000000027941 */ /* 0x000fea0003800000 */
.L_x_2783:
        /* <DEDUP_REMOVED lines=24> */
.L_x_2758:
        /* <DEDUP_REMOVED lines=59> */
.L_x_2787:
[----:B------:R-:W-:Y:S05]  /*306e0*/  BSYNC B0 ;  /* 0x0000000000007941 */ /* 0x000fea0003800000 */
.L_x_2786:
[----:B------:R-:W-:Y:S02]  /*306f0*/  IMAD.MOV.U32 R10, RZ, RZ, R20 ;  /* 0x000000ffff0a7224 */ /* 0x000fe400078e0014 */
[----:B------:R-:W-:-:S07]  /*30700*/  IMAD.MOV.U32 R11, RZ, RZ, R21 ;  /* 0x000000ffff0b7224 */ /* 0x000fce00078e0015 */
.L_x_2770:
[----:B------:R-:W-:Y:S05]  /*30710*/  BSYNC B1 ;  /* 0x0000000000017941 */ /* 0x000fea0003800000 */
.L_x_2757:
        /* <DEDUP_REMOVED lines=116> */
.L_x_2795:
        /* <DEDUP_REMOVED lines=21> */
.L_x_2798:
[----:B------:R-:W-:Y:S05]  /*30fb0*/  BSYNC B3 ;  /* 0x0000000000037941 */ /* 0x000fea0003800000 */
.L_x_2797:
        /* <DEDUP_REMOVED lines=29> */
.L_x_2796:
[----:B------:R-:W-:Y:S05]  /*31190*/  BSYNC B2 ;  /* 0x0000000000027941 */ /* 0x000fea0003800000 */
.L_x_2794:
        /* <DEDUP_REMOVED lines=21> */
.L_x_2800:
[----:B------:R-:W-:Y:S05]  /*312f0*/  BSYNC B2 ;  /* 0x0000000000027941 */ /* 0x000fea0003800000 */
.L_x_2799:
        /* <DEDUP_REMOVED lines=82> */
.L_x_2802:
[----:B------:R-:W-:-:S04]  /*31820*/  ISETP.GE.AND P0, PT, R13, RZ, PT ;  /* 0x000000ff0d00720c */ /* 0x000fc80003f06270 */
[----:B------:R-:W-:Y:S02]  /*31830*/  FSEL R20, RZ, 3.37028055040000000000e+12, P0 ;  /* 0x54442d18ff147808 */ /* 0x000fe40000000000 */
[----:B------:R-:W-:-:S07]  /*31840*/  FSEL R21, RZ, 2.1426990032196044922, P0 ;  /* 0x400921fbff157808 */ /* 0x000fce0000000000 */
.L_x_2803:
[----:B------:R-:W-:Y:S05]  /*31850*/  BSYNC B0 ;  /* 0x0000000000007941 */ /* 0x000fea0003800000 */
.L_x_2801:
[----:B------:R-:W-:Y:S01]  /*31860*/  DADD R12, |R12|, |R14| ;  /* 0x000000000c0c7229 */ /* 0x000fe2000000060e */
[----:B------:R-:W-:Y:S01]  /*31870*/  LOP3.LUT R15, R21, 0x80000000, R15, 0xb8, !PT ;  /* 0x80000000150f7812 */ /* 0x000fe200078eb80f */
[----:B------:R-:W-:-:S06]  /*31880*/  DMUL R22, R22, 0.5 ;  /* 0x3fe0000016167828 */ /* 0x000fcc0000000000 */
[----:B------:R-:W-:-:S06]  /*31890*/  DSETP.GTU.AND P0, PT, |R12|, +INF , PT ;  /* 0x7ff000000c00742a */ /* 0x000fcc0003f0c200 */
[----:B------:R-:W-:Y:S02]  /*318a0*/  FSEL R12, R12, R20, P0 ;  /* 0x000000140c0c7208 */ /* 0x000fe40000000000 */
[----:B------:R-:W-:Y:S01]  /*318b0*/  FSEL R13, R13, R15, P0 ;  /* 0x0000000f0d0d7208 */ /* 0x000fe20000000000 */
[----:B------:R-:W-:Y:S06]  /*318c0*/  BRA `(.L_x_2804) ;  /* 0x0000006400507947 */ /* 0x000fec0003800000 */
.L_x_2793:
        /* <DEDUP_REMOVED lines=101> */
.L_x_2807:
[----:B------:R-:W-:Y:S05]  /*31f20*/  BSYNC B0 ;  /* 0x0000000000007941 */ /* 0x000fea0003800000 */
.L_x_2806:
[----:B------:R-:W-:Y:S04]  /*31f30*/  BSSY B2, `(.L_x_2808) ;  /* 0x0000008000027945 */ /* 0x000fe80003800000 */
[----:B------:R-:W-:Y:S05]  /*31f40*/  @P4 BRA P5, `(.L_x_2809) ;  /* 0x0000000000184947 */ /* 0x000fea0002800000 */
[----:B------:R-:W-:Y:S01]  /*31f50*/  IMAD.MOV.U32 R24, RZ, RZ, R20 ;  /* 0x000000ffff187224 */ /* 0x000fe200078e0014 */
[----:B------:R-:W-:Y:S01]  /*31f60*/  MOV R28, 0x31fb0 ;  /* 0x00031fb0001c7802 */ /* 0x000fe20000000f00 */
[----:B------:R-:W-:Y:S02]  /*31f70*/  IMAD.MOV.U32 R25, RZ, RZ, R21 ;  /* 0x000000ffff197224 */ /* 0x000fe400078e0015 */
[----:B------:R-:W-:Y:S02]  /*31f80*/  IMAD.MOV.U32 R30, RZ, RZ, R36 ;  /* 0x000000ffff1e7224 */ /* 0x000fe400078e0024 */
[----:B------:R-:W-:-:S07]  /*31f90*/  IMAD.MOV.U32 R27, RZ, RZ, R37 ;  /* 0x000000ffff1b7224 */ /* 0x000fce00078e0025 */
[----:B------:R-:W-:Y:S05]  /*31fa0*/  CALL.REL.NOINC `($__internal_3_$__cuda_sm20_div_rn_f64_full) ;  /* 0x000001b4000c7944 */ /* 0x000fea0003c00000 */
.L_x_2809:
[----:B------:R-:W-:Y:S05]  /*31fb0*/  BSYNC B2 ;  /* 0x0000000000027941 */ /* 0x000fea0003800000 */
.L_x_2808:
        /* <DEDUP_REMOVED lines=82> */
.L_x_2811:
[----:B------:R-:W-:-:S04]  /*324e0*/  ISETP.GE.AND P0, PT, R13, RZ, PT ;  /* 0x000000ff0d00720c */ /* 0x000fc80003f06270 */
[----:B------:R-:W-:Y:S02]  /*324f0*/  FSEL R20, RZ, 3.37028055040000000000e+12, P0 ;  /* 0x54442d18ff147808 */ /* 0x000fe40000000000 */
[----:B------:R-:W-:-:S07]  /*32500*/  FSEL R21, RZ, 2.1426990032196044922, P0 ;  /* 0x400921fbff157808 */ /* 0x000fce0000000000 */
.L_x_2812:
[----:B------:R-:W-:Y:S05]  /*32510*/  BSYNC B0 ;  /* 0x0000000000007941 */ /* 0x000fea0003800000 */
.L_x_2810:
[----:B------:R-:W-:Y:S01]  /*32520*/  DADD R12, |R12|, |R14| ;  /* 0x000000000c0c7229 */ /* 0x000fe2000000060e */
[----:B------:R-:W-:Y:S01]  /*32530*/  LOP3.LUT R15, R21, 0x80000000, R15, 0xb8, !PT ;  /* 0x80000000150f7812 */ /* 0x000fe200078eb80f */
[----:B------:R-:W-:-:S06]  /*32540*/  DMUL R22, R22, 0.5 ;  /* 0x3fe0000016167828 */ /* 0x000fcc0000000000 */
[----:B------:R-:W-:-:S06]  /*32550*/  DSETP.GTU.AND P0, PT, |R12|, +INF , PT ;  /* 0x7ff000000c00742a */ /* 0x000fcc0003f0c200 */
[----:B------:R-:W-:Y:S02]  /*32560*/  FSEL R12, R12, R20, P0 ;  /* 0x000000140c0c7208 */ /* 0x000fe40000000000 */
[----:B------:R-:W-:Y:S01]  /*32570*/  FSEL R13, R13, R15, P0 ;  /* 0x0000000f0d0d7208 */ /* 0x000fe20000000000 */
[----:B------:R-:W-:Y:S06]  /*32580*/  BRA `(.L_x_2804) ;  /* 0x0000005800207947 */ /* 0x000fec0003800000 */
.L_x_2805:
        /* <DEDUP_REMOVED lines=29> */
.L_x_2814:
        /* <DEDUP_REMOVED lines=78> */
.L_x_2813:
        /* <DEDUP_REMOVED lines=97> */
.L_x_2816:
        /* <DEDUP_REMOVED lines=21> */
.L_x_2819:
[----:B------:R-:W-:Y:S05]  /*333a0*/  BSYNC B3 ;  /* 0x0000000000037941 */ /* 0x000fea0003800000 */
.L_x_2818:
        /* <DEDUP_REMOVED lines=29> */
.L_x_2817:
[----:B------:R-:W-:Y:S05]  /*33580*/  BSYNC B2 ;  /* 0x0000000000027941 */ /* 0x000fea0003800000 */
.L_x_2815:
        /* <DEDUP_REMOVED lines=21> */
.L_x_2821:
[----:B------:R-:W-:Y:S05]  /*336e0*/  BSYNC B2 ;  /* 0x0000000000027941 */ /* 0x000fea0003800000 */
.L_x_2820:
        /* <DEDUP_REMOVED lines=82> */
.L_x_2823:
[----:B------:R-:W-:-:S04]  /*33c10*/  ISETP.GE.AND P0, PT, R13, RZ, PT ;  /* 0x000000ff0d00720c */ /* 0x000fc80003f06270 */
[----:B------:R-:W-:Y:S02]  /*33c20*/  FSEL R20, RZ, 3.37028055040000000000e+12, P0 ;  /* 0x54442d18ff147808 */ /* 0x000fe40000000000 */
[----:B------:R-:W-:-:S07]  /*33c30*/  FSEL R21, RZ, 2.1426990032196044922, P0 ;  /* 0x400921fbff157808 */ /* 0x000fce0000000000 */
.L_x_2824:
[----:B------:R-:W-:Y:S05]  /*33c40*/  BSYNC B0 ;  /* 0x0000000000007941 */ /* 0x000fea0003800000 */
.L_x_2822:
[----:B------:R-:W-:Y:S01]  /*33c50*/  DADD R12, |R12|, |R14| ;  /* 0x000000000c0c7229 */ /* 0x000fe2000000060e */
[----:B------:R-:W-:Y:S01]  /*33c60*/  LOP3.LUT R15, R21, 0x80000000, R15, 0xb8, !PT ;  /* 0x80000000150f7812 */ /* 0x000fe200078eb80f */
[----:B------:R-:W-:-:S06]  /*33c70*/  DMUL R22, R22, 0.5 ;  /* 0x3fe0000016167828 */ /* 0x000fcc0000000000 */
[----:B------:R-:W-:-:S06]  /*33c80*/  DSETP.GTU.AND P0, PT, |R12|, +INF , PT ;  /* 0x7ff000000c00742a */ /* 0x000fcc0003f0c200 */
[----:B------:R-:W-:Y:S02]  /*33c90*/  FSEL R12, R12, R20, P0 ;  /* 0x000000140c0c7208 */ /* 0x000fe40000000000 */
[----:B------:R-:W-:Y:S01]  /*33ca0*/  FSEL R13, R13, R15, P0 ;  /* 0x0000000f0d0d7208 */ /* 0x000fe20000000000 */
[----:B------:R-:W-:Y:S06]  /*33cb0*/  BRA `(.L_x_2804) ;  /* 0x0000004000547947 */ /* 0x000fec0003800000 */
.L_x_2792:
        /* <DEDUP_REMOVED lines=135> */
.L_x_2826:
[----:B------:R-:W-:Y:S05]  /*34530*/  BSYNC B0 ;  /* 0x0000000000007941 */ /* 0x000fea0003800000 */
.L_x_2825:
        /* <DEDUP_REMOVED lines=8> */
.L_x_2828:
[----:B------:R-:W-:Y:S05]  /*345c0*/  BSYNC B2 ;  /* 0x0000000000027941 */ /* 0x000fea0003800000 */
.L_x_2827:
        /* <DEDUP_REMOVED lines=82> */
.L_x_2830:
[----:B------:R-:W-:-:S04]  /*34af0*/  ISETP.GE.AND P0, PT, R13, RZ, PT ;  /* 0x000000ff0d00720c */ /* 0x000fc80003f06270 */
[----:B------:R-:W-:Y:S02]  /*34b00*/  FSEL R20, RZ, 3.37028055040000000000e+12, P0 ;  /* 0x54442d18ff147808 */ /* 0x000fe40000000000 */
[----:B------:R-:W-:-:S07]  /*34b10*/  FSEL R21, RZ, 2.1426990032196044922, P0 ;  /* 0x400921fbff157808 */ /* 0x000fce0000000000 */
.L_x_2831:
[----:B------:R-:W-:Y:S05]  /*34b20*/  BSYNC B0 ;  /* 0x0000000000007941 */ /* 0x000fea0003800000 */
.L_x_2829:
[----:B------:R-:W-:Y:S01]  /*34b30*/  DADD R12, |R12|, |R14| ;  /* 0x000000000c0c7229 */ /* 0x000fe2000000060e */
[----:B------:R-:W-:-:S07]  /*34b40*/  LOP3.LUT R15, R21, 0x80000000, R15, 0xb8, !PT ;  /* 0x80000000150f7812 */ /* 0x000fce00078eb80f */
[----:B------:R-:W-:-:S06]  /*34b50*/  DSETP.GTU.AND P0, PT, |R12|, +INF , PT ;  /* 0x7ff000000c00742a */ /* 0x000fcc0003f0c200 */
[----:B------:R-:W-:Y:S02]  /*34b60*/  FSEL R12, R12, R20, P0 ;  /* 0x000000140c0c7208 */ /* 0x000fe40000000000 */
[----:B------:R-:W-:Y:S01]  /*34b70*/  FSEL R13, R13, R15, P0 ;  /* 0x0000000f0d0d7208 */ /* 0x000fe20000000000 */
[----:B------:R-:W-:Y:S06]  /*34b80*/  BRA `(.L_x_2804) ;  /* 0x0000003000a07947 */ /* 0x000fec0003800000 */
.L_x_2791:
        /* <DEDUP_REMOVED lines=90> */
.L_x_2834:
        /* <DEDUP_REMOVED lines=21> */
.L_x_2837:
[----:B------:R-:W-:Y:S05]  /*35280*/  BSYNC B3 ;  /* 0x0000000000037941 */ /* 0x000fea0003800000 */
.L_x_2836:
        /* <DEDUP_REMOVED lines=29> */
.L_x_2835:
[----:B------:R-:W-:Y:S05]  /*35460*/  BSYNC B2 ;  /* 0x0000000000027941 */ /* 0x000fea0003800000 */
.L_x_2833:
        /* <DEDUP_REMOVED lines=83> */
.L_x_2832:
        /* <DEDUP_REMOVED lines=85> */
.L_x_2790:
        /* <DEDUP_REMOVED lines=23> */
.L_x_2839:
[----:B------:R-:W-:Y:S05]  /*36060*/  BSYNC B2 ;  /* 0x0000000000027941 */ /* 0x000fea0003800000 */
.L_x_2838:
        /* <DEDUP_REMOVED lines=26> */
.L_x_2841:
[----:B------:R-:W-:Y:S05]  /*36210*/  BSYNC B2 ;  /* 0x0000000000027941 */ /* 0x000fea0003800000 */
.L_x_2840:
        /* <DEDUP_REMOVED lines=136> */
.L_x_2843:
[----:B------:R-:W-:Y:S05]  /*36aa0*/  BSYNC B0 ;  /* 0x0000000000007941 */ /* 0x000fea0003800000 */
.L_x_2842:
        /* <DEDUP_REMOVED lines=8> */
.L_x_2845:
[----:B------:R-:W-:Y:S05]  /*36b30*/  BSYNC B2 ;  /* 0x0000000000027941 */ /* 0x000fea0003800000 */
.L_x_2844:
        /* <DEDUP_REMOVED lines=82> */
.L_x_2847:
[----:B------:R-:W-:-:S04]  /*37060*/  ISETP.GE.AND P0, PT, R13, RZ, PT ;  /* 0x000000ff0d00720c */ /* 0x000fc80003f06270 */
[----:B------:R-:W-:Y:S02]  /*37070*/  FSEL R20, RZ, 3.37028055040000000000e+12, P0 ;  /* 0x54442d18ff147808 */ /* 0x000fe40000000000 */
[----:B------:R-:W-:-:S07]  /*37080*/  FSEL R21, RZ, 2.1426990032196044922, P0 ;  /* 0x400921fbff157808 */ /* 0x000fce0000000000 */
.L_x_2848:
[----:B------:R-:W-:Y:S05]  /*37090*/  BSYNC B0 ;  /* 0x0000000000007941 */ /* 0x000fea0003800000 */
.L_x_2846:
[----:B------:R-:W-:Y:S01]  /*370a0*/  DADD R12, |R12|, |R14| ;  /* 0x000000000c0c7229 */ /* 0x000fe2000000060e */
[----:B------:R-:W-:Y:S01]  /*370b0*/  LOP3.LUT R15, R21, 0x80000000, R15, 0xb8, !PT ;  /* 0x80000000150f7812 */ /* 0x000fe200078eb80f */
[----:B------:R-:W-:-:S06]  /*370c0*/  DADD R22, R22, 1 ;  /* 0x3ff0000016167429 */ /* 0x000fcc0000000000 */
[----:B------:R-:W-:-:S06]  /*370d0*/  DSETP.GTU.AND P0, PT, |R12|, +INF , PT ;  /* 0x7ff000000c00742a */ /* 0x000fcc0003f0c200 */
[----:B------:R-:W-:Y:S02]  /*370e0*/  FSEL R12, R12, R20, P0 ;  /* 0x000000140c0c7208 */ /* 0x000fe40000000000 */
[----:B------:R-:W-:Y:S01]  /*370f0*/  FSEL R13, R13, R15, P0 ;  /* 0x0000000f0d0d7208 */ /* 0x000fe20000000000 */
[----:B------:R-:W-:Y:S06]  /*37100*/  BRA `(.L_x_2804) ;  /* 0x0000000c00407947 */ /* 0x000fec0003800000 */
.L_x_2789:
        /* <DEDUP_REMOVED lines=108> */
.L_x_2850:
[----:B------:R-:W-:Y:S05]  /*377d0*/  BSYNC B0 ;  /* 0x0000000000007941 */ /* 0x000fea0003800000 */
.L_x_2849:
        /* <DEDUP_REMOVED lines=8> */
.L_x_2852:
[----:B------:R-:W-:Y:S05]  /*37860*/  BSYNC B2 ;  /* 0x0000000000027941 */ /* 0x000fea0003800000 */
.L_x_2851:
        /* <DEDUP_REMOVED lines=82> */
.L_x_2854:
[----:B------:R-:W-:Y:S02]  /*37d90*/  FSEL R20, RZ, 3.37028055040000000000e+12, P2 ;  /* 0x54442d18ff147808 */ /* 0x000fe40001000000 */
[----:B------:R-:W-:-:S07]  /*37da0*/  FSEL R21, RZ, 2.1426990032196044922, P2 ;  /* 0x400921fbff157808 */ /* 0x000fce0001000000 */
.L_x_2855:
[----:B------:R-:W-:Y:S05]  /*37db0*/  BSYNC B0 ;  /* 0x0000000000007941 */ /* 0x000fea0003800000 */
.L_x_2853:
[----:B------:R-:W-:Y:S01]  /*37dc0*/  DADD R12, |R12|, |R14| ;  /* 0x000000000c0c7229 */ /* 0x000fe2000000060e */
[----:B------:R-:W-:-:S07]  /*37dd0*/  LOP3.LUT R15, R21, 0x80000000, R15, 0xb8, !PT ;  /* 0x80000000150f7812 */ /* 0x000fce00078eb80f */
[----:B------:R-:W-:-:S06]  /*37de0*/  DSETP.GTU.AND P0, PT, |R12|, +INF , PT ;  /* 0x7ff000000c00742a */ /* 0x000fcc0003f0c200 */
[----:B------:R-:W-:Y:S02]  /*37df0*/  FSEL R12, R12, R20, P0 ;  /* 0x000000140c0c7208 */ /* 0x000fe40000000000 */
[----:B------:R-:W-:-:S07]  /*37e00*/  FSEL R13, R13, R15, P0 ;  /* 0x0000000f0d0d7208 */ /* 0x000fce0000000000 */
.L_x_2804:
[----:B------:R-:W-:Y:S05]  /*37e10*/  BSYNC B1 ;  /* 0x0000000000017941 */ /* 0x000fea0003800000 */
.L_x_2788:
        /* <DEDUP_REMOVED lines=77> */
.L_x_2862:
[----:B------:R-:W-:Y:S05]  /*382f0*/  BSYNC B0 ;  /* 0x0000000000007941 */ /* 0x000fea0003800000 */
.L_x_2861:
        /* <DEDUP_REMOVED lines=25> */
.L_x_2864:
[----:B------:R-:W-:Y:S01]  /*38490*/  DMUL R12, RZ, R20 ;  /* 0x00000014ff0c7228 */ /* 0x000fe20000000000 */
[----:B------:R-:W-:-:S10]  /*384a0*/  IMAD.MOV.U32 R27, RZ, RZ, RZ ;  /* 0x000000ffff1b7224 */ /* 0x000fd400078e00ff */
.L_x_2865:
[----:B------:R-:W-:Y:S05]  /*384b0*/  BSYNC B2 ;  /* 0x0000000000027941 */ /* 0x000fea0003800000 */
.L_x_2863:
        /* <DEDUP_REMOVED lines=49> */
.L_x_2867:
[----:B------:R-:W-:Y:S01]  /*387d0*/  DMUL R32, RZ, R20 ;  /* 0x00000014ff207228 */ /* 0x000fe20000000000 */
[----:B------:R-:W-:-:S10]  /*387e0*/  IMAD.MOV.U32 R2, RZ, RZ, RZ ;  /* 0x000000ffff027224 */ /* 0x000fd400078e00ff */
.L_x_2868:
[----:B------:R-:W-:Y:S05]  /*387f0*/  BSYNC B2 ;  /* 0x0000000000027941 */ /* 0x000fea0003800000 */
.L_x_2866:
        /* <DEDUP_REMOVED lines=25> */
.L_x_2860:
        /* <DEDUP_REMOVED lines=62> */
.L_x_2871:
[----:B------:R-:W-:Y:S05]  /*38d70*/  BSYNC B0 ;  /* 0x0000000000007941 */ /* 0x000fea0003800000 */
.L_x_2870:
        /* <DEDUP_REMOVED lines=25> */
.L_x_2873:
[----:B------:R-:W-:Y:S01]  /*38f10*/  DMUL R12, RZ, R20 ;  /* 0x00000014ff0c7228 */ /* 0x000fe20000000000 */
[----:B------:R-:W-:-:S10]  /*38f20*/  IMAD.MOV.U32 R27, RZ, RZ, RZ ;  /* 0x000000ffff1b7224 */ /* 0x000fd400078e00ff */
.L_x_2874:
[----:B------:R-:W-:Y:S05]  /*38f30*/  BSYNC B2 ;  /* 0x0000000000027941 */ /* 0x000fea0003800000 */
.L_x_2872:
        /* <DEDUP_REMOVED lines=49> */
.L_x_2876:
[----:B------:R-:W-:Y:S01]  /*39250*/  DMUL R32, RZ, R20 ;  /* 0x00000014ff207228 */ /* 0x000fe20000000000 */
[----:B------:R-:W-:-:S10]  /*39260*/  IMAD.MOV.U32 R2, RZ, RZ, RZ ;  /* 0x000000ffff027224 */ /* 0x000fd400078e00ff */
.L_x_2877:
[----:B------:R-:W-:Y:S05]  /*39270*/  BSYNC B2 ;  /* 0x0000000000027941 */ /* 0x000fea0003800000 */
.L_x_2875:
        /* <DEDUP_REMOVED lines=39> */
.L_x_2859:
        /* <DEDUP_REMOVED lines=11> */
.L_x_2878:
[----:B------:R-:W-:-:S10]  /*395a0*/  DADD R12, R20, -R20 ;  /* 0x00000000140c7229 */ /* 0x000fd40000000814 */
[----:B------:R-:W-:Y:S02]  /*395b0*/  IMAD.MOV.U32 R14, RZ, RZ, R12 ;  /* 0x000000ffff0e7224 */ /* 0x000fe400078e000c */
[----:B------:R-:W-:Y:S01]  /*395c0*/  IMAD.MOV.U32 R15, RZ, RZ, R13 ;  /* 0x000000ffff0f7224 */ /* 0x000fe200078e000d */
[----:B------:R-:W-:Y:S06]  /*395d0*/  BRA `(.L_x_2869) ;  /* 0x00000008009c7947 */ /* 0x000fec0003800000 */
.L_x_2858:
        /* <DEDUP_REMOVED lines=26> */
.L_x_2880:
[----:B------:R-:W-:Y:S01]  /*39780*/  DMUL R22, RZ, R20 ;  /* 0x00000014ff167228 */ /* 0x000fe20000000000 */
[----:B------:R-:W-:-:S10]  /*39790*/  IMAD.MOV.U32 R27, RZ, RZ, RZ ;  /* 0x000000ffff1b7224 */ /* 0x000fd400078e00ff */
.L_x_2881:
[----:B------:R-:W-:Y:S05]  /*397a0*/  BSYNC B2 ;  /* 0x0000000000027941 */ /* 0x000fea0003800000 */
.L_x_2879:
        /* <DEDUP_REMOVED lines=49> */
.L_x_2883:
[----:B------:R-:W-:Y:S01]  /*39ac0*/  DMUL R14, RZ, R20 ;  /* 0x00000014ff0e7228 */ /* 0x000fe20000000000 */
[----:B------:R-:W-:-:S10]  /*39ad0*/  IMAD.MOV.U32 R2, RZ, RZ, RZ ;  /* 0x000000ffff027224 */ /* 0x000fd400078e00ff */
.L_x_2884:
[----:B------:R-:W-:Y:S05]  /*39ae0*/  BSYNC B2 ;  /* 0x0000000000027941 */ /* 0x000fea0003800000 */
.L_x_2882:
        /* <DEDUP_REMOVED lines=24> */
.L_x_2857:
        /* <DEDUP_REMOVED lines=59> */
.L_x_2886:
[----:B------:R-:W-:Y:S05]  /*3a020*/  BSYNC B0 ;  /* 0x0000000000007941 */ /* 0x000fea0003800000 */
.L_x_2885:
[----:B------:R-:W-:Y:S02]  /*3a030*/  IMAD.MOV.U32 R14, RZ, RZ, R20 ;  /* 0x000000ffff0e7224 */ /* 0x000fe400078e0014 */
[----:B------:R-:W-:-:S07]  /*3a040*/  IMAD.MOV.U32 R15, RZ, RZ, R21 ;  /* 0x000000ffff0f7224 */ /* 0x000fce00078e0015 */
.L_x_2869:
[----:B------:R-:W-:Y:S05]  /*3a050*/  BSYNC B1 ;  /* 0x0000000000017941 */ /* 0x000fea0003800000 */
.L_x_2856:
        /* <DEDUP_REMOVED lines=116> */
.L_x_2894:
        /* <DEDUP_REMOVED lines=21> */
.L_x_2897:
[----:B------:R-:W-:Y:S05]  /*3a8f0*/  BSYNC B3 ;  /* 0x0000000000037941 */ /* 0x000fea0003800000 */
.L_x_2896:
        /* <DEDUP_REMOVED lines=29> */
.L_x_2895:
[----:B------:R-:W-:Y:S05]  /*3aad0*/  BSYNC B2 ;  /* 0x0000000000027941 */ /* 0x000fea0003800000 */
.L_x_2893:
        /* <DEDUP_REMOVED lines=21> */
.L_x_2899:
[----:B------:R-:W-:Y:S05]  /*3ac30*/  BSYNC B2 ;  /* 0x0000000000027941 */ /* 0x000fea0003800000 */
.L_x_2898:
        /* <DEDUP_REMOVED lines=82> */
.L_x_2901:
[----:B------:R-:W-:-:S04]  /*3b160*/  ISETP.GE.AND P0, PT, R17, RZ, PT ;  /* 0x000000ff1100720c */ /* 0x000fc80003f06270 */
[----:B------:R-:W-:Y:S02]  /*3b170*/  FSEL R20, RZ, 3.37028055040000000000e+12, P0 ;  /* 0x54442d18ff147808 */ /* 0x000fe40000000000 */
[----:B------:R-:W-:-:S07]  /*3b180*/  FSEL R21, RZ, 2.1426990032196044922, P0 ;  /* 0x400921fbff157808 */ /* 0x000fce0000000000 */
.L_x_2902:
[----:B------:R-:W-:Y:S05]  /*3b190*/  BSYNC B0 ;  /* 0x0000000000007941 */ /* 0x000fea0003800000 */
.L_x_2900:
[----:B------:R-:W-:Y:S01]  /*3b1a0*/  DADD R16, |R16|, |R18| ;  /* 0x0000000010107229 */ /* 0x000fe20000000612 */
[----:B------:R-:W-:Y:S01]  /*3b1b0*/  LOP3.LUT R19, R21, 0x80000000, R19, 0xb8, !PT ;  /* 0x8000000015137812 */ /* 0x000fe200078eb813 */
[----:B------:R-:W-:-:S06]  /*3b1c0*/  DMUL R22, R22, 0.5 ;  /* 0x3fe0000016167828 */ /* 0x000fcc0000000000 */
[----:B------:R-:W-:-:S06]  /*3b1d0*/  DSETP.GTU.AND P0, PT, |R16|, +INF , PT ;  /* 0x7ff000001000742a */ /* 0x000fcc0003f0c200 */
[----:B------:R-:W-:Y:S02]  /*3b1e0*/  FSEL R16, R16, R20, P0 ;  /* 0x0000001410107208 */ /* 0x000fe40000000000 */
[----:B------:R-:W-:Y:S01]  /*3b1f0*/  FSEL R17, R17, R19, P0 ;  /* 0x0000001311117208 */ /* 0x000fe20000000000 */
[----:B------:R-:W-:Y:S06]  /*3b200*/  BRA `(.L_x_2903) ;  /* 0x0000006400507947 */ /* 0x000fec0003800000 */
.L_x_2892:
        /* <DEDUP_REMOVED lines=101> */
.L_x_2906:
[----:B------:R-:W-:Y:S05]  /*3b860*/  BSYNC B0 ;  /* 0x0000000000007941 */ /* 0x000fea0003800000 */
.L_x_2905:
        /* <DEDUP_REMOVED lines=8> */
.L_x_2908:
[----:B------:R-:W-:Y:S05]  /*3b8f0*/  BSYNC B2 ;  /* 0x0000000000027941 */ /* 0x000fea0003800000 */
.L_x_2907:
        /* <DEDUP_REMOVED lines=82> */
.L_x_2910:
[----:B------:R-:W-:-:S04]  /*3be20*/  ISETP.GE.AND P0, PT, R17, RZ, PT ;  /* 0x000000ff1100720c */ /* 0x000fc80003f06270 */
[----:B------:R-:W-:Y:S02]  /*3be30*/  FSEL R20, RZ, 3.37028055040000000000e+12, P0 ;  /* 0x54442d18ff147808 */ /* 0x000fe40000000000 */
[----:B------:R-:W-:-:S07]  /*3be40*/  FSEL R21, RZ, 2.1426990032196044922, P0 ;  /* 0x400921fbff157808 */ /* 0x000fce0000000000 */
.L_x_2911:
[----:B------:R-:W-:Y:S05]  /*3be50*/  BSYNC B0 ;  /* 0x0000000000007941 */ /* 0x000fea0003800000 */
.L_x_2909:
[----:B------:R-:W-:Y:S01]  /*3be60*/  DADD R16, |R16|, |R18| ;  /* 0x0000000010107229 */ /* 0x000fe20000000612 */
[----:B------:R-:W-:Y:S01]  /*3be70*/  LOP3.LUT R19, R21, 0x80000000, R19, 0xb8, !PT ;  /* 0x8000000015137812 */ /* 0x000fe200078eb813 */
[----:B------:R-:W-:-:S06]  /*3be80*/  DMUL R22, R22, 0.5 ;  /* 0x3fe0000016167828 */ /* 0x000fcc0000000000 */
[----:B------:R-:W-:-:S06]  /*3be90*/  DSETP.GTU.AND P0, PT, |R16|, +INF , PT ;  /* 0x7ff000001000742a */ /* 0x000fcc0003f0c200 */
[----:B------:R-:W-:Y:S02]  /*3bea0*/  FSEL R16, R16, R20, P0 ;  /* 0x0000001410107208 */ /* 0x000fe40000000000 */
[----:B------:R-:W-:Y:S01]  /*3beb0*/  FSEL R17, R17, R19, P0 ;  /* 0x0000001311117208 */ /* 0x000fe20000000000 */
[----:B------:R-:W-:Y:S06]  /*3bec0*/  BRA `(.L_x_2903) ;  /* 0x0000005800207947 */ /* 0x000fec0003800000 */
.L_x_2904:
        /* <DEDUP_REMOVED lines=29> */
.L_x_2913:
        /* <DEDUP_REMOVED lines=78> */
.L_x_2912:
        /* <DEDUP_REMOVED lines=97> */
.L_x_2915:
        /* <DEDUP_REMOVED lines=21> */
.L_x_2918:
[----:B------:R-:W-:Y:S05]  /*3cce0*/  BSYNC B3 ;  /* 0x0000000000037941 */ /* 0x000fea0003800000 */
.L_x_2917:
        /* <DEDUP_REMOVED lines=29> */
.L_x_2916:
[----:B------:R-:W-:Y:S05]  /*3cec0*/  BSYNC B2 ;  /* 0x0000000000027941 */ /* 0x000fea0003800000 */
.L_x_2914:
        /* <DEDUP_REMOVED lines=21> */
.L_x_2920:
[----:B------:R-:W-:Y:S05]  /*3d020*/  BSYNC B2 ;  /* 0x0000000000027941 */ /* 0x000fea0003800000 */
.L_x_2919:
        /* <DEDUP_REMOVED lines=82> */
.L_x_2922:
[----:B------:R-:W-:-:S04]  /*3d550*/  ISETP.GE.AND P0, PT, R17, RZ, PT ;  /* 0x000000ff1100720c */ /* 0x000fc80003f06270 */
[----:B------:R-:W-:Y:S02]  /*3d560*/  FSEL R20, RZ, 3.37028055040000000000e+12, P0 ;  /* 0x54442d18ff147808 */ /* 0x000fe40000000000 */
[----:B------:R-:W-:-:S07]  /*3d570*/  FSEL R21, RZ, 2.1426990032196044922, P0 ;  /* 0x400921fbff157808 */ /* 0x000fce0000000000 */
.L_x_2923:
[----:B------:R-:W-:Y:S05]  /*3d580*/  BSYNC B0 ;  /* 0x0000000000007941 */ /* 0x000fea0003800000 */
.L_x_2921:
[----:B------:R-:W-:Y:S01]  /*3d590*/  DADD R16, |R16|, |R18| ;  /* 0x0000000010107229 */ /* 0x000fe20000000612 */
[----:B------:R-:W-:Y:S01]  /*3d5a0*/  LOP3.LUT R19, R21, 0x80000000, R19, 0xb8, !PT ;  /* 0x8000000015137812 */ /* 0x000fe200078eb813 */
[----:B------:R-:W-:-:S06]  /*3d5b0*/  DMUL R22, R22, 0.5 ;  /* 0x3fe0000016167828 */ /* 0x000fcc0000000000 */
[----:B------:R-:W-:-:S06]  /*3d5c0*/  DSETP.GTU.AND P0, PT, |R16|, +INF , PT ;  /* 0x7ff000001000742a */ /* 0x000fcc0003f0c200 */
[----:B------:R-:W-:Y:S02]  /*3d5d0*/  FSEL R16, R16, R20, P0 ;  /* 0x0000001410107208 */ /* 0x000fe40000000000 */
[----:B------:R-:W-:Y:S01]  /*3d5e0*/  FSEL R17, R17, R19, P0 ;  /* 0x0000001311117208 */ /* 0x000fe20000000000 */
[----:B------:R-:W-:Y:S06]  /*3d5f0*/  BRA `(.L_x_2903) ;  /* 0x0000004000547947 */ /* 0x000fec0003800000 */
.L_x_2891:
        /* <DEDUP_REMOVED lines=135> */
.L_x_2925:
[----:B------:R-:W-:Y:S05]  /*3de70*/  BSYNC B0 ;  /* 0x0000000000007941 */ /* 0x000fea0003800000 */
.L_x_2924:
        /* <DEDUP_REMOVED lines=8> */
.L_x_2927:
[----:B------:R-:W-:Y:S05]  /*3df00*/  BSYNC B2 ;  /* 0x0000000000027941 */ /* 0x000fea0003800000 */
.L_x_2926:
        /* <DEDUP_REMOVED lines=82> */
.L_x_2929:
[----:B------:R-:W-:-:S04]  /*3e430*/  ISETP.GE.AND P0, PT, R17, RZ, PT ;  /* 0x000000ff1100720c */ /* 0x000fc80003f06270 */
[----:B------:R-:W-:Y:S02]  /*3e440*/  FSEL R20, RZ, 3.37028055040000000000e+12, P0 ;  /* 0x54442d18ff147808 */ /* 0x000fe40000000000 */
[----:B------:R-:W-:-:S07]  /*3e450*/  FSEL R21, RZ, 2.1426990032196044922, P0 ;  /* 0x400921fbff157808 */ /* 0x000fce0000000000 */
.L_x_2930:
[----:B------:R-:W-:Y:S05]  /*3e460*/  BSYNC B0 ;  /* 0x0000000000007941 */ /* 0x000fea0003800000 */
.L_x_2928:
[----:B------:R-:W-:Y:S01]  /*3e470*/  DADD R16, |R16|, |R18| ;  /* 0x0000000010107229 */ /* 0x000fe20000000612 */
[----:B------:R-:W-:-:S07]  /*3e480*/  LOP3.LUT R19, R21, 0x80000000, R19, 0xb8, !PT ;  /* 0x8000000015137812 */ /* 0x000fce00078eb813 */
[----:B------:R-:W-:-:S06]  /*3e490*/  DSETP.GTU.AND P0, PT, |R16|, +INF , PT ;  /* 0x7ff000001000742a */ /* 0x000fcc0003f0c200 */
[----:B------:R-:W-:Y:S02]  /*3e4a0*/  FSEL R16, R16, R20, P0 ;  /* 0x0000001410107208 */ /* 0x000fe40000000000 */
[----:B------:R-:W-:Y:S01]  /*3e4b0*/  FSEL R17, R17, R19, P0 ;  /* 0x0000001311117208 */ /* 0x000fe20000000000 */
[----:B------:R-:W-:Y:S06]  /*3e4c0*/  BRA `(.L_x_2903) ;  /* 0x0000003000a07947 */ /* 0x000fec0003800000 */
.L_x_2890:
        /* <DEDUP_REMOVED lines=90> */
.L_x_2933:
        /* <DEDUP_REMOVED lines=21> */
.L_x_2936:
[----:B------:R-:W-:Y:S05]  /*3ebc0*/  BSYNC B3 ;  /* 0x0000000000037941 */ /* 0x000fea0003800000 */
.L_x_2935:
        /* <DEDUP_REMOVED lines=29> */
.L_x_2934:
[----:B------:R-:W-:Y:S05]  /*3eda0*/  BSYNC B2 ;  /* 0x0000000000027941 */ /* 0x000fea0003800000 */
.L_x_2932:
        /* <DEDUP_REMOVED lines=83> */
.L_x_2931:
        /* <DEDUP_REMOVED lines=85> */
.L_x_2889:
        /* <DEDUP_REMOVED lines=23> */
.L_x_2938:
[----:B------:R-:W-:Y:S05]  /*3f9a0*/  BSYNC B2 ;  /* 0x0000000000027941 */ /* 0x000fea0003800000 */
.L_x_2937:
        /* <DEDUP_REMOVED lines=26> */
.L_x_2940:
[----:B------:R-:W-:Y:S05]  /*3fb50*/  BSYNC B2 ;  /* 0x0000000000027941 */ /* 0x000fea0003800000 */
.L_x_2939:
        /* <DEDUP_REMOVED lines=136> */
.L_x_2942:
[----:B------:R-:W-:Y:S05]  /*403e0*/  BSYNC B0 ;  /* 0x0000000000007941 */ /* 0x000fea0003800000 */
.L_x_2941:
        /* <DEDUP_REMOVED lines=8> */
.L_x_2944:
[----:B------:R-:W-:Y:S05]  /*40470*/  BSYNC B2 ;  /* 0x0000000000027941 */ /* 0x000fea0003800000 */
.L_x_2943:
        /* <DEDUP_REMOVED lines=82> */
.L_x_2946:
[----:B------:R-:W-:-:S04]  /*409a0*/  ISETP.GE.AND P0, PT, R17, RZ, PT ;  /* 0x000000ff1100720c */ /* 0x000fc80003f06270 */
[----:B------:R-:W-:Y:S02]  /*409b0*/  FSEL R20, RZ, 3.37028055040000000000e+12, P0 ;  /* 0x54442d18ff147808 */ /* 0x000fe40000000000 */
[----:B------:R-:W-:-:S07]  /*409c0*/  FSEL R21, RZ, 2.1426990032196044922, P0 ;  /* 0x400921fbff157808 */ /* 0x000fce0000000000 */
.L_x_2947:
[----:B------:R-:W-:Y:S05]  /*409d0*/  BSYNC B0 ;  /* 0x0000000000007941 */ /* 0x000fea0003800000 */
.L_x_2945:
[----:B------:R-:W-:Y:S01]  /*409e0*/  DADD R16, |R16|, |R18| ;  /* 0x0000000010107229 */ /* 0x000fe20000000612 */
[----:B------:R-:W-:Y:S01]  /*409f0*/  LOP3.LUT R19, R21, 0x80000000, R19, 0xb8, !PT ;  /* 0x8000000015137812 */ /* 0x000fe200078eb813 */
[----:B------:R-:W-:-:S06]  /*40a00*/  DADD R22, R22, 1 ;  /* 0x3ff0000016167429 */ /* 0x000fcc0000000000 */
[----:B------:R-:W-:-:S06]  /*40a10*/  DSETP.GTU.AND P0, PT, |R16|, +INF , PT ;  /* 0x7ff000001000742a */ /* 0x000fcc0003f0c200 */
[----:B------:R-:W-:Y:S02]  /*40a20*/  FSEL R16, R16, R20, P0 ;  /* 0x0000001410107208 */ /* 0x000fe40000000000 */
[----:B------:R-:W-:Y:S01]  /*40a30*/  FSEL R17, R17, R19, P0 ;  /* 0x0000001311117208 */ /* 0x000fe20000000000 */
[----:B------:R-:W-:Y:S06]  /*40a40*/  BRA `(.L_x_2903) ;  /* 0x0000000c00407947 */ /* 0x000fec0003800000 */
.L_x_2888:
        /* <DEDUP_REMOVED lines=108> */
.L_x_2949:
[----:B------:R-:W-:Y:S05]  /*41110*/  BSYNC B0 ;  /* 0x0000000000007941 */ /* 0x000fea0003800000 */
.L_x_2948:
        /* <DEDUP_REMOVED lines=8> */
.L_x_2951:
[----:B------:R-:W-:Y:S05]  /*411a0*/  BSYNC B2 ;  /* 0x0000000000027941 */ /* 0x000fea0003800000 */
.L_x_2950:
        /* <DEDUP_REMOVED lines=82> */
.L_x_2953:
[----:B------:R-:W-:Y:S02]  /*416d0*/  FSEL R20, RZ, 3.37028055040000000000e+12, P2 ;  /* 0x54442d18ff147808 */ /* 0x000fe40001000000 */
[----:B------:R-:W-:-:S07]  /*416e0*/  FSEL R21, RZ, 2.1426990032196044922, P2 ;  /* 0x400921fbff157808 */ /* 0x000fce0001000000 */
.L_x_2954:
[----:B------:R-:W-:Y:S05]  /*416f0*/  BSYNC B0 ;  /* 0x0000000000007941 */ /* 0x000fea0003800000 */
.L_x_2952:
[----:B------:R-:W-:Y:S01]  /*41700*/  DADD R16, |R16|, |R18| ;  /* 0x0000000010107229 */ /* 0x000fe20000000612 */
[----:B------:R-:W-:-:S07]  /*41710*/  LOP3.LUT R19, R21, 0x80000000, R19, 0xb8, !PT ;  /* 0x8000000015137812 */ /* 0x000fce00078eb813 */
[----:B------:R-:W-:-:S06]  /*41720*/  DSETP.GTU.AND P0, PT, |R16|, +INF , PT ;  /* 0x7ff000001000742a */ /* 0x000fcc0003f0c200 */
[----:B------:R-:W-:Y:S02]  /*41730*/  FSEL R16, R16, R20, P0 ;  /* 0x0000001410107208 */ /* 0x000fe40000000000 */
[----:B------:R-:W-:-:S07]  /*41740*/  FSEL R17, R17, R19, P0 ;  /* 0x0000001311117208 */ /* 0x000fce0000000000 */
.L_x_2903:
[----:B------:R-:W-:Y:S05]  /*41750*/  BSYNC B1 ;  /* 0x0000000000017941 */ /* 0x000fea0003800000 */
.L_x_2887:
        /* <DEDUP_REMOVED lines=77> */
.L_x_2961:
[----:B------:R-:W-:Y:S05]  /*41c30*/  BSYNC B0 ;  /* 0x0000000000007941 */ /* 0x000fea0003800000 */
.L_x_2960:
        /* <DEDUP_REMOVED lines=25> */
.L_x_2963:
[----:B------:R-:W-:Y:S01]  /*41dd0*/  DMUL R16, RZ, R20 ;  /* 0x00000014ff107228 */ /* 0x000fe20000000000 */
[----:B------:R-:W-:-:S10]  /*41de0*/  IMAD.MOV.U32 R27, RZ, RZ, RZ ;  /* 0x000000ffff1b7224 */ /* 0x000fd400078e00ff */
.L_x_2964:
[----:B------:R-:W-:Y:S05]  /*41df0*/  BSYNC B2 ;  /* 0x0000000000027941 */ /* 0x000fea0003800000 */
.L_x_2962:
        /* <DEDUP_REMOVED lines=49> */
.L_x_2966:
[----:B------:R-:W-:Y:S01]  /*42110*/  DMUL R32, RZ, R20 ;  /* 0x00000014ff207228 */ /* 0x000fe20000000000 */
[----:B------:R-:W-:-:S10]  /*42120*/  IMAD.MOV.U32 R2, RZ, RZ, RZ ;  /* 0x000000ffff027224 */ /* 0x000fd400078e00ff */
.L_x_2967:
[----:B------:R-:W-:Y:S05]  /*42130*/  BSYNC B2 ;  /* 0x0000000000027941 */ /* 0x000fea0003800000 */
.L_x_2965:
        /* <DEDUP_REMOVED lines=25> */
.L_x_2959:
        /* <DEDUP_REMOVED lines=62> */
.L_x_2970:
[----:B------:R-:W-:Y:S05]  /*426b0*/  BSYNC B0 ;  /* 0x0000000000007941 */ /* 0x000fea0003800000 */
.L_x_2969:
        /* <DEDUP_REMOVED lines=25> */
.L_x_2972:
[----:B------:R-:W-:Y:S01]  /*42850*/  DMUL R16, RZ, R20 ;  /* 0x00000014ff107228 */ /* 0x000fe20000000000 */
[----:B------:R-:W-:-:S10]  /*42860*/  IMAD.MOV.U32 R27, RZ, RZ, RZ ;  /* 0x000000ffff1b7224 */ /* 0x000fd400078e00ff */
.L_x_2973:
[----:B------:R-:W-:Y:S05]  /*42870*/  BSYNC B2 ;  /* 0x0000000000027941 */ /* 0x000fea0003800000 */
.L_x_2971:
        /* <DEDUP_REMOVED lines=49> */
.L_x_2975:
[----:B------:R-:W-:Y:S01]  /*42b90*/  DMUL R32, RZ, R20 ;  /* 0x00000014ff207228 */ /* 0x000fe20000000000 */
[----:B------:R-:W-:-:S10]  /*42ba0*/  IMAD.MOV.U32 R2, RZ, RZ, RZ ;  /* 0x000000ffff027224 */ /* 0x000fd400078e00ff */
.L_x_2976:
[----:B------:R-:W-:Y:S05]  /*42bb0*/  BSYNC B2 ;  /* 0x0000000000027941 */ /* 0x000fea0003800000 */
.L_x_2974:
        /* <DEDUP_REMOVED lines=39> */
.L_x_2958:
        /* <DEDUP_REMOVED lines=11> */
.L_x_2977:
[----:B------:R-:W-:-:S10]  /*42ee0*/  DADD R16, R20, -R20 ;  /* 0x0000000014107229 */ /* 0x000fd40000000814 */
[----:B------:R-:W-:Y:S02]  /*42ef0*/  IMAD.MOV.U32 R18, RZ, RZ, R16 ;  /* 0x000000ffff127224 */ /* 0x000fe400078e0010 */
[----:B------:R-:W-:Y:S01]  /*42f00*/  IMAD.MOV.U32 R19, RZ, RZ, R17 ;  /* 0x000000ffff137224 */ /* 0x000fe200078e0011 */
[----:B------:R-:W-:Y:S06]  /*42f10*/  BRA `(.L_x_2968) ;  /* 0x00000008009c7947 */ /* 0x000fec0003800000 */
.L_x_2957:
        /* <DEDUP_REMOVED lines=26> */
.L_x_2979:
[----:B------:R-:W-:Y:S01]  /*430c0*/  DMUL R22, RZ, R20 ;  /* 0x00000014ff167228 */ /* 0x000fe20000000000 */
[----:B------:R-:W-:-:S10]  /*430d0*/  IMAD.MOV.U32 R27, RZ, RZ, RZ ;  /* 0x000000ffff1b7224 */ /* 0x000fd400078e00ff */
.L_x_2980:
[----:B------:R-:W-:Y:S05]  /*430e0*/  BSYNC B2 ;  /* 0x0000000000027941 */ /* 0x000fea0003800000 */
.L_x_2978:
        /* <DEDUP_REMOVED lines=49> */
.L_x_2982:
[----:B------:R-:W-:Y:S01]  /*43400*/  DMUL R18, RZ, R20 ;  /* 0x00000014ff127228 */ /* 0x000fe20000000000 */
[----:B------:R-:W-:-:S10]  /*43410*/  IMAD.MOV.U32 R2, RZ, RZ, RZ ;  /* 0x000000ffff027224 */ /* 0x000fd400078e00ff */
.L_x_2983:
[----:B------:R-:W-:Y:S05]  /*43420*/  BSYNC B2 ;  /* 0x0000000000027941 */ /* 0x000fea0003800000 */
.L_x_2981:
        /* <DEDUP_REMOVED lines=24> */
.L_x_2956:
        /* <DEDUP_REMOVED lines=59> */
.L_x_2985:
[----:B------:R-:W-:Y:S05]  /*43960*/  BSYNC B0 ;  /* 0x0000000000007941 */ /* 0x000fea0003800000 */
.L_x_2984:
[----:B------:R-:W-:Y:S02]  /*43970*/  IMAD.MOV.U32 R18, RZ, RZ, R20 ;  /* 0x000000ffff127224 */ /* 0x000fe400078e0014 */
[----:B------:R-:W-:-:S07]  /*43980*/  IMAD.MOV.U32 R19, RZ, RZ, R21 ;  /* 0x000000ffff137224 */ /* 0x000fce00078e0015 */
.L_x_2968:
[----:B------:R-:W-:Y:S05]  /*43990*/  BSYNC B1 ;  /* 0x0000000000017941 */ /* 0x000fea0003800000 */
.L_x_2955:
        /* <DEDUP_REMOVED lines=116> */
.L_x_2993:
        /* <DEDUP_REMOVED lines=21> */
.L_x_2996:
[----:B------:R-:W-:Y:S05]  /*44230*/  BSYNC B3 ;  /* 0x0000000000037941 */ /* 0x000fea0003800000 */
.L_x_2995:
        /* <DEDUP_REMOVED lines=29> */
.L_x_2994:
[----:B------:R-:W-:Y:S05]  /*44410*/  BSYNC B2 ;  /* 0x0000000000027941 */ /* 0x000fea0003800000 */
.L_x_2992:
        /* <DEDUP_REMOVED lines=21> */
.L_x_2998:
[----:B------:R-:W-:Y:S05]  /*44570*/  BSYNC B2 ;  /* 0x0000000000027941 */ /* 0x000fea0003800000 */
.L_x_2997:
        /* <DEDUP_REMOVED lines=82> */
.L_x_3000:
[----:B------:R-:W-:-:S04]  /*44aa0*/  ISETP.GE.AND P0, PT, R5, RZ, PT ;  /* 0x000000ff0500720c */ /* 0x000fc80003f06270 */
[----:B------:R-:W-:Y:S02]  /*44ab0*/  FSEL R20, RZ, 3.37028055040000000000e+12, P0 ;  /* 0x54442d18ff147808 */ /* 0x000fe40000000000 */
[----:B------:R-:W-:-:S07]  /*44ac0*/  FSEL R21, RZ, 2.1426990032196044922, P0 ;  /* 0x400921fbff157808 */ /* 0x000fce0000000000 */
.L_x_3001:
[----:B------:R-:W-:Y:S05]  /*44ad0*/  BSYNC B0 ;  /* 0x0000000000007941 */ /* 0x000fea0003800000 */
.L_x_2999:
[----:B------:R-:W-:Y:S01]  /*44ae0*/  DADD R4, |R4|, |R6| ;  /* 0x0000000004047229 */ /* 0x000fe20000000606 */
[----:B------:R-:W-:Y:S01]  /*44af0*/  LOP3.LUT R7, R21, 0x80000000, R7, 0xb8, !PT ;  /* 0x8000000015077812 */ /* 0x000fe200078eb807 */
[----:B------:R-:W-:-:S06]  /*44b00*/  DMUL R22, R22, 0.5 ;  /* 0x3fe0000016167828 */ /* 0x000fcc0000000000 */
[----:B------:R-:W-:-:S06]  /*44b10*/  DSETP.GTU.AND P0, PT, |R4|, +INF , PT ;  /* 0x7ff000000400742a */ /* 0x000fcc0003f0c200 */
[----:B------:R-:W-:Y:S02]  /*44b20*/  FSEL R4, R4, R20, P0 ;  /* 0x0000001404047208 */ /* 0x000fe40000000000 */
[----:B------:R-:W-:Y:S01]  /*44b30*/  FSEL R5, R5, R7, P0 ;  /* 0x0000000705057208 */ /* 0x000fe20000000000 */
[----:B------:R-:W-:Y:S06]  /*44b40*/  BRA `(.L_x_3002) ;  /* 0x0000006400507947 */ /* 0x000fec0003800000 */
.L_x_2991:
        /* <DEDUP_REMOVED lines=101> */
.L_x_3005:
[----:B------:R-:W-:Y:S05]  /*451a0*/  BSYNC B0 ;  /* 0x0000000000007941 */ /* 0x000fea0003800000 */
.L_x_3004:
        /* <DEDUP_REMOVED lines=8> */
.L_x_3007:
[----:B------:R-:W-:Y:S05]  /*45230*/  BSYNC B2 ;  /* 0x0000000000027941 */ /* 0x000fea0003800000 */
.L_x_3006:
        /* <DEDUP_REMOVED lines=82> */
.L_x_3009:
[----:B------:R-:W-:-:S04]  /*45760*/  ISETP.GE.AND P0, PT, R5, RZ, PT ;  /* 0x000000ff0500720c */ /* 0x000fc80003f06270 */
[----:B------:R-:W-:Y:S02]  /*45770*/  FSEL R20, RZ, 3.37028055040000000000e+12, P0 ;  /* 0x54442d18ff147808 */ /* 0x000fe40000000000 */
[----:B------:R-:W-:-:S07]  /*45780*/  FSEL R21, RZ, 2.1426990032196044922, P0 ;  /* 0x400921fbff157808 */ /* 0x000fce0000000000 */
.L_x_3010:
[----:B------:R-:W-:Y:S05]  /*45790*/  BSYNC B0 ;  /* 0x0000000000007941 */ /* 0x000fea0003800000 */
.L_x_3008:
[----:B------:R-:W-:Y:S01]  /*457a0*/  DADD R4, |R4|, |R6| ;  /* 0x0000000004047229 */ /* 0x000fe20000000606 */
[----:B------:R-:W-:Y:S01]  /*457b0*/  LOP3.LUT R7, R21, 0x80000000, R7, 0xb8, !PT ;  /* 0x8000000015077812 */ /* 0x000fe200078eb807 */
[----:B------:R-:W-:-:S06]  /*457c0*/  DMUL R22, R22, 0.5 ;  /* 0x3fe0000016167828 */ /* 0x000fcc0000000000 */
[----:B------:R-:W-:-:S06]  /*457d0*/  DSETP.GTU.AND P0, PT, |R4|, +INF , PT ;  /* 0x7ff000000400742a */ /* 0x000fcc0003f0c200 */
[----:B------:R-:W-:Y:S02]  /*457e0*/  FSEL R4, R4, R20, P0 ;  /* 0x0000001404047208 */ /* 0x000fe40000000000 */
[----:B------:R-:W-:Y:S01]  /*457f0*/  FSEL R5, R5, R7, P0 ;  /* 0x0000000705057208 */ /* 0x000fe20000000000 */
[----:B------:R-:W-:Y:S06]  /*45800*/  BRA `(.L_x_3002) ;  /* 0x0000005800207947 */ /* 0x000fec0003800000 */
.L_x_3003:
        /* <DEDUP_REMOVED lines=29> */
.L_x_3012:
        /* <DEDUP_REMOVED lines=78> */
.L_x_3011:
        /* <DEDUP_REMOVED lines=97> */
.L_x_3014:
        /* <DEDUP_REMOVED lines=21> */
.L_x_3017:
[----:B------:R-:W-:Y:S05]  /*46620*/  BSYNC B3 ;  /* 0x0000000000037941 */ /* 0x000fea0003800000 */
.L_x_3016:
        /* <DEDUP_REMOVED lines=29> */
.L_x_3015:
[----:B------:R-:W-:Y:S05]  /*46800*/  BSYNC B2 ;  /* 0x0000000000027941 */ /* 0x000fea0003800000 */
.L_x_3013:
        /* <DEDUP_REMOVED lines=21> */
.L_x_3019:
[----:B------:R-:W-:Y:S05]  /*46960*/  BSYNC B2 ;  /* 0x0000000000027941 */ /* 0x000fea0003800000 */
.L_x_3018:
        /* <DEDUP_REMOVED lines=82> */
.L_x_3021:
[----:B------:R-:W-:-:S04]  /*46e90*/  ISETP.GE.AND P0, PT, R5, RZ, PT ;  /* 0x000000ff0500720c */ /* 0x000fc80003f06270 */
[----:B------:R-:W-:Y:S02]  /*46ea0*/  FSEL R20, RZ, 3.37028055040000000000e+12, P0 ;  /* 0x54442d18ff147808 */ /* 0x000fe40000000000 */
[----:B------:R-:W-:-:S07]  /*46eb0*/  FSEL R21, RZ, 2.1426990032196044922, P0 ;  /* 0x400921fbff157808 */ /* 0x000fce0000000000 */
.L_x_3022:
[----:B------:R-:W-:Y:S05]  /*46ec0*/  BSYNC B0 ;  /* 0x0000000000007941 */ /* 0x000fea0003800000 */
.L_x_3020:
[----:B------:R-:W-:Y:S01]  /*46ed0*/  DADD R4, |R4|, |R6| ;  /* 0x0000000004047229 */ /* 0x000fe20000000606 */
[----:B------:R-:W-:Y:S01]  /*46ee0*/  LOP3.LUT R7, R21, 0x80000000, R7, 0xb8, !PT ;  /* 0x8000000015077812 */ /* 0x000fe200078eb807 */
[----:B------:R-:W-:-:S06]  /*46ef0*/  DMUL R22, R22, 0.5 ;  /* 0x3fe0000016167828 */ /* 0x000fcc0000000000 */
[----:B------:R-:W-:-:S06]  /*46f00*/  DSETP.GTU.AND P0, PT, |R4|, +INF , PT ;  /* 0x7ff000000400742a */ /* 0x000fcc0003f0c200 */
[----:B------:R-:W-:Y:S02]  /*46f10*/  FSEL R4, R4, R20, P0 ;  /* 0x0000001404047208 */ /* 0x000fe40000000000 */
[----:B------:R-:W-:Y:S01]  /*46f20*/  FSEL R5, R5, R7, P0 ;  /* 0x0000000705057208 */ /* 0x000fe20000000000 */
[----:B------:R-:W-:Y:S06]  /*46f30*/  BRA `(.L_x_3002) ;  /* 0x0000004000547947 */ /* 0x000fec0003800000 */
.L_x_2990:
        /* <DEDUP_REMOVED lines=135> */
.L_x_3024:
[----:B------:R-:W-:Y:S05]  /*477b0*/  BSYNC B0 ;  /* 0x0000000000007941 */ /* 0x000fea0003800000 */
.L_x_3023:
        /* <DEDUP_REMOVED lines=8> */
.L_x_3026:
[----:B------:R-:W-:Y:S05]  /*47840*/  BSYNC B2 ;  /* 0x0000000000027941 */ /* 0x000fea0003800000 */
.L_x_3025:
        /* <DEDUP_REMOVED lines=82> */
.L_x_3028:
[----:B------:R-:W-:-:S04]  /*47d70*/  ISETP.GE.AND P0, PT, R5, RZ, PT ;  /* 0x000000ff0500720c */ /* 0x000fc80003f06270 */
[----:B------:R-:W-:Y:S02]  /*47d80*/  FSEL R20, RZ, 3.37028055040000000000e+12, P0 ;  /* 0x54442d18ff147808 */ /* 0x000fe40000000000 */
[----:B------:R-:W-:-:S07]  /*47d90*/  FSEL R21, RZ, 2.1426990032196044922, P0 ;  /* 0x400921fbff157808 */ /* 0x000fce0000000000 */
.L_x_3029:
[----:B------:R-:W-:Y:S05]  /*47da0*/  BSYNC B0 ;  /* 0x0000000000007941 */ /* 0x000fea0003800000 */
.L_x_3027:
[----:B------:R-:W-:Y:S01]  /*47db0*/  DADD R4, |R4|, |R6| ;  /* 0x0000000004047229 */ /* 0x000fe20000000606 */
[----:B------:R-:W-:-:S07]  /*47dc0*/  LOP3.LUT R7, R21, 0x80000000, R7, 0xb8, !PT ;  /* 0x8000000015077812 */ /* 0x000fce00078eb807 */
[----:B------:R-:W-:-:S06]  /*47dd0*/  DSETP.GTU.AND P0, PT, |R4|, +INF , PT ;  /* 0x7ff000000400742a */ /* 0x000fcc0003f0c200 */
[----:B------:R-:W-:Y:S02]  /*47de0*/  FSEL R4, R4, R20, P0 ;  /* 0x0000001404047208 */ /* 0x000fe40000000000 */
[----:B------:R-:W-:Y:S01]  /*47df0*/  FSEL R5, R5, R7, P0 ;  /* 0x0000000705057208 */ /* 0x000fe20000000000 */
[----:B------:R-:W-:Y:S06]  /*47e00*/  BRA `(.L_x_3002) ;  /* 0x0000003000a07947 */ /* 0x000fec0003800000 */
.L_x_2989:
        /* <DEDUP_REMOVED lines=90> */
.L_x_3032:
        /* <DEDUP_REMOVED lines=21> */
.L_x_3035:
[----:B------:R-:W-:Y:S05]  /*48500*/  BSYNC B3 ;  /* 0x0000000000037941 */ /* 0x000fea0003800000 */
.L_x_3034:
        /* <DEDUP_REMOVED lines=29> */
.L_x_3033:
[----:B------:R-:W-:Y:S05]  /*486e0*/  BSYNC B2 ;  /* 0x0000000000027941 */ /* 0x000fea0003800000 */
.L_x_3031:
        /* <DEDUP_REMOVED lines=83> */
.L_x_3030:
        /* <DEDUP_REMOVED lines=85> */
.L_x_2988:
        /* <DEDUP_REMOVED lines=23> */
.L_x_3037:
[----:B------:R-:W-:Y:S05]  /*492e0*/  BSYNC B2 ;  /* 0x0000000000027941 */ /* 0x000fea0003800000 */
.L_x_3036:
        /* <DEDUP_REMOVED lines=26> */
.L_x_3039:
[----:B------:R-:W-:Y:S05]  /*49490*/  BSYNC B2 ;  /* 0x0000000000027941 */ /* 0x000fea0003800000 */
.L_x_3038:
        /* <DEDUP_REMOVED lines=136> */
.L_x_3041:
[----:B------:R-:W-:Y:S05]  /*49d20*/  BSYNC B0 ;  /* 0x0000000000007941 */ /* 0x000fea0003800000 */
.L_x_3040:
        /* <DEDUP_REMOVED lines=8> */
.L_x_3043:
[----:B------:R-:W-:Y:S05]  /*49db0*/  BSYNC B2 ;  /* 0x0000000000027941 */ /* 0x000fea0003800000 */
.L_x_3042:
        /* <DEDUP_REMOVED lines=82> */
.L_x_3045:
[----:B------:R-:W-:-:S04]  /*4a2e0*/  ISETP.GE.AND P0, PT, R5, RZ, PT ;  /* 0x000000ff0500720c */ /* 0x000fc80003f06270 */
[----:B------:R-:W-:Y:S02]  /*4a2f0*/  FSEL R20, RZ, 3.37028055040000000000e+12, P0 ;  /* 0x54442d18ff147808 */ /* 0x000fe40000000000 */
[----:B------:R-:W-:-:S07]  /*4a300*/  FSEL R21, RZ, 2.1426990032196044922, P0 ;  /* 0x400921fbff157808 */ /* 0x000fce0000000000 */
.L_x_3046:
[----:B------:R-:W-:Y:S05]  /*4a310*/  BSYNC B0 ;  /* 0x0000000000007941 */ /* 0x000fea0003800000 */
.L_x_3044:
[----:B------:R-:W-:Y:S01]  /*4a320*/  DADD R4, |R4|, |R6| ;  /* 0x0000000004047229 */ /* 0x000fe20000000606 */
[----:B------:R-:W-:Y:S01]  /*4a330*/  LOP3.LUT R7, R21, 0x80000000, R7, 0xb8, !PT ;  /* 0x8000000015077812 */ /* 0x000fe200078eb807 */
[----:B------:R-:W-:-:S06]  /*4a340*/  DADD R22, R22, 1 ;  /* 0x3ff0000016167429 */ /* 0x000fcc0000000000 */
[----:B------:R-:W-:-:S06]  /*4a350*/  DSETP.GTU.AND P0, PT, |R4|, +INF , PT ;  /* 0x7ff000000400742a */ /* 0x000fcc0003f0c200 */
[----:B------:R-:W-:Y:S02]  /*4a360*/  FSEL R4, R4, R20, P0 ;  /* 0x0000001404047208 */ /* 0x000fe40000000000 */
[----:B------:R-:W-:Y:S01]  /*4a370*/  FSEL R5, R5, R7, P0 ;  /* 0x0000000705057208 */ /* 0x000fe20000000000 */
[----:B------:R-:W-:Y:S06]  /*4a380*/  BRA `(.L_x_3002) ;  /* 0x0000000c00407947 */ /* 0x000fec0003800000 */
.L_x_2987:
        /* <DEDUP_REMOVED lines=108> */
.L_x_3048:
[----:B------:R-:W-:Y:S05]  /*4aa50*/  BSYNC B0 ;  /* 0x0000000000007941 */ /* 0x000fea0003800000 */
.L_x_3047:
        /* <DEDUP_REMOVED lines=8> */
.L_x_3050:
[----:B------:R-:W-:Y:S05]  /*4aae0*/  BSYNC B2 ;  /* 0x0000000000027941 */ /* 0x000fea0003800000 */
.L_x_3049:
        /* <DEDUP_REMOVED lines=82> */
.L_x_3052:
[----:B------:R-:W-:Y:S02]  /*4b010*/  FSEL R20, RZ, 3.37028055040000000000e+12, P2 ;  /* 0x54442d18ff147808 */ /* 0x000fe40001000000 */
[----:B------:R-:W-:-:S07]  /*4b020*/  FSEL R21, RZ, 2.1426990032196044922, P2 ;  /* 0x400921fbff157808 */ /* 0x000fce0001000000 */
.L_x_3053:
[----:B------:R-:W-:Y:S05]  /*4b030*/  BSYNC B0 ;  /* 0x0000000000007941 */ /* 0x000fea0003800000 */
.L_x_3051:
[----:B------:R-:W-:Y:S01]  /*4b040*/  DADD R4, |R4|, |R6| ;  /* 0x0000000004047229 */ /* 0x000fe20000000606 */
[----:B------:R-:W-:-:S07]  /*4b050*/  LOP3.LUT R7, R21, 0x80000000, R7, 0xb8, !PT ;  /* 0x8000000015077812 */ /* 0x000fce00078eb807 */
[----:B------:R-:W-:-:S06]  /*4b060*/  DSETP.GTU.AND P0, PT, |R4|, +INF , PT ;  /* 0x7ff000000400742a */ /* 0x000fcc0003f0c200 */
[----:B------:R-:W-:Y:S02]  /*4b070*/  FSEL R4, R4, R20, P0 ;  /* 0x0000001404047208 */ /* 0x000fe40000000000 */
[----:B------:R-:W-:-:S07]  /*4b080*/  FSEL R5, R5, R7, P0 ;  /* 0x0000000705057208 */ /* 0x000fce0000000000 */
.L_x_3002:
[----:B------:R-:W-:Y:S05]  /*4b090*/  BSYNC B1 ;  /* 0x0000000000017941 */ /* 0x000fea0003800000 */
.L_x_2986:
        /* <DEDUP_REMOVED lines=77> */
.L_x_3060:
[----:B------:R-:W-:Y:S05]  /*4b570*/  BSYNC B0 ;  /* 0x0000000000007941 */ /* 0x000fea0003800000 */
.L_x_3059:
        /* <DEDUP_REMOVED lines=25> */
.L_x_3062:
[----:B------:R-:W-:Y:S01]  /*4b710*/  DMUL R4, RZ, R20 ;  /* 0x00000014ff047228 */ /* 0x000fe20000000000 */
[----:B------:R-:W-:-:S10]  /*4b720*/  IMAD.MOV.U32 R27, RZ, RZ, RZ ;  /* 0x000000ffff1b7224 */ /* 0x000fd400078e00ff */
.L_x_3063:
[----:B------:R-:W-:Y:S05]  /*4b730*/  BSYNC B2 ;  /* 0x0000000000027941 */ /* 0x000fea0003800000 */
.L_x_3061:
        /* <DEDUP_REMOVED lines=49> */
.L_x_3065:
[----:B------:R-:W-:Y:S01]  /*4ba50*/  DMUL R32, RZ, R20 ;  /* 0x00000014ff207228 */ /* 0x000fe20000000000 */
[----:B------:R-:W-:-:S10]  /*4ba60*/  IMAD.MOV.U32 R2, RZ, RZ, RZ ;  /* 0x000000ffff027224 */ /* 0x000fd400078e00ff */
.L_x_3066:
[----:B------:R-:W-:Y:S05]  /*4ba70*/  BSYNC B2 ;  /* 0x0000000000027941 */ /* 0x000fea0003800000 */
.L_x_3064:
        /* <DEDUP_REMOVED lines=25> */
.L_x_3058:
        /* <DEDUP_REMOVED lines=62> */
.L_x_3069:
[----:B------:R-:W-:Y:S05]  /*4bff0*/  BSYNC B0 ;  /* 0x0000000000007941 */ /* 0x000fea0003800000 */
.L_x_3068:
        /* <DEDUP_REMOVED lines=25> */
.L_x_3071:
[----:B------:R-:W-:Y:S01]  /*4c190*/  DMUL R4, RZ, R20 ;  /* 0x00000014ff047228 */ /* 0x000fe20000000000 */
[----:B------:R-:W-:-:S10]  /*4c1a0*/  IMAD.MOV.U32 R27, RZ, RZ, RZ ;  /* 0x000000ffff1b7224 */ /* 0x000fd400078e00ff */
.L_x_3072:
[----:B------:R-:W-:Y:S05]  /*4c1b0*/  BSYNC B2 ;  /* 0x0000000000027941 */ /* 0x000fea0003800000 */
.L_x_3070:
        /* <DEDUP_REMOVED lines=49> */
.L_x_3074:
[----:B------:R-:W-:Y:S01]  /*4c4d0*/  DMUL R32, RZ, R20 ;  /* 0x00000014ff207228 */ /* 0x000fe20000000000 */
[----:B------:R-:W-:-:S10]  /*4c4e0*/  IMAD.MOV.U32 R2, RZ, RZ, RZ ;  /* 0x000000ffff027224 */ /* 0x000fd400078e00ff */
.L_x_3075:
[----:B------:R-:W-:Y:S05]  /*4c4f0*/  BSYNC B2 ;  /* 0x0000000000027941 */ /* 0x000fea0003800000 */
.L_x_3073:
        /* <DEDUP_REMOVED lines=39> */
.L_x_3057:
        /* <DEDUP_REMOVED lines=11> */
.L_x_3076:
[----:B------:R-:W-:-:S10]  /*4c820*/  DADD R4, R20, -R20 ;  /* 0x0000000014047229 */ /* 0x000fd40000000814 */
[----:B------:R-:W-:Y:S02]  /*4c830*/  IMAD.MOV.U32 R6, RZ, RZ, R4 ;  /* 0x000000ffff067224 */ /* 0x000fe400078e0004 */
[----:B------:R-:W-:Y:S01]  /*4c840*/  IMAD.MOV.U32 R7, RZ, RZ, R5 ;  /* 0x000000ffff077224 */ /* 0x000fe200078e0005 */
[----:B------:R-:W-:Y:S06]  /*4c850*/  BRA `(.L_x_3067) ;  /* 0x00000008009c7947 */ /* 0x000fec0003800000 */
.L_x_3056:
        /* <DEDUP_REMOVED lines=26> */
.L_x_3078:
[----:B------:R-:W-:Y:S01]  /*4ca00*/  DMUL R22, RZ, R20 ;  /* 0x00000014ff167228 */ /* 0x000fe20000000000 */
[----:B------:R-:W-:-:S10]  /*4ca10*/  IMAD.MOV.U32 R27, RZ, RZ, RZ ;  /* 0x000000ffff1b7224 */ /* 0x000fd400078e00ff */
.L_x_3079:
[----:B------:R-:W-:Y:S05]  /*4ca20*/  BSYNC B2 ;  /* 0x0000000000027941 */ /* 0x000fea0003800000 */
.L_x_3077:
        /* <DEDUP_REMOVED lines=49> */
.L_x_3081:
[----:B------:R-:W-:Y:S01]  /*4cd40*/  DMUL R6, RZ, R20 ;  /* 0x00000014ff067228 */ /* 0x000fe20000000000 */
[----:B------:R-:W-:-:S10]  /*4cd50*/  IMAD.MOV.U32 R2, RZ, RZ, RZ ;  /* 0x000000ffff027224 */ /* 0x000fd400078e00ff */
.L_x_3082:
[----:B------:R-:W-:Y:S05]  /*4cd60*/  BSYNC B2 ;  /* 0x0000000000027941 */ /* 0x000fea0003800000 */
.L_x_3080:
        /* <DEDUP_REMOVED lines=24> */
.L_x_3055:
        /* <DEDUP_REMOVED lines=59> */
.L_x_3084:
[----:B------:R-:W-:Y:S05]  /*4d2a0*/  BSYNC B0 ;  /* 0x0000000000007941 */ /* 0x000fea0003800000 */
.L_x_3083:
[----:B------:R-:W-:Y:S02]  /*4d2b0*/  IMAD.MOV.U32 R6, RZ, RZ, R20 ;  /* 0x000000ffff067224 */ /* 0x000fe400078e0014 */
[----:B------:R-:W-:-:S07]  /*4d2c0*/  IMAD.MOV.U32 R7, RZ, RZ, R21 ;  /* 0x000000ffff077224 */ /* 0x000fce00078e0015 */
.L_x_3067:
[----:B------:R-:W-:Y:S05]  /*4d2d0*/  BSYNC B1 ;  /* 0x0000000000017941 */ /* 0x000fea0003800000 */
.L_x_3054:
        /* <DEDUP_REMOVED lines=16> */
        .weak           $__internal_3_$__cuda_sm20_div_rn_f64_full
        .type           $__internal_3_$__cuda_sm20_div_rn_f64_full,@function
        .size           $__internal_3_$__cuda_sm20_div_rn_f64_full,($_ZN2at6native57_GLOBAL__N__f3eca4a2_24_ForeachBinaryOpScalar_cu_86b9896c25multi_tensor_apply_kernelINS1_18TensorListMetadataILi2EEENS1_21BinaryOpScalarFunctorIN3c107complexIdEELi2ELi1ELi1EEEJNS1_13power_functorIS8_EES8_EEEvT_T0_DpT1_$__internal_trig_reduction_slowpathd - $__internal_3_$__cuda_sm20_div_rn_f64_full)
$__internal_3_$__cuda_sm20_div_rn_f64_full:
[----:B------:R-:W-:Y:S01]  /*4d3e0*/  IMAD.MOV.U32 R39, RZ, RZ, R25 ;  /* 0x000000ffff277224 */ /* 0x000fe200078e0019 */
[----:B------:R-:W-:Y:S01]  /*4d3f0*/  BSSY B0, `(.L_x_3086) ;  /* 0x0000060000007945 */ /* 0x000fe20003800000 */
[----:B------:R-:W-:Y:S02]  /*4d400*/  IMAD.MOV.U32 R33, RZ, RZ, R27 ;  /* 0x000000ffff217224 */ /* 0x000fe400078e001b */
[----:B------:R-:W-:Y:S01]  /*4d410*/  IMAD.MOV.U32 R38, RZ, RZ, R24 ;  /* 0x000000ffff267224 */ /* 0x000fe200078e0018 */
[C---:B------:R-:W-:Y:S01]  /*4d420*/  FSETP.GEU.AND P0, PT, |R39|.reuse, 1.469367938527859385e-39, PT ;  /* 0x001000002700780b */ /* 0x040fe20003f0e200 */
[----:B------:R-:W-:Y:S01]  /*4d430*/  IMAD.MOV.U32 R26, RZ, RZ, 0x1ca00000 ;  /* 0x1ca00000ff1a7424 */ /* 0x000fe200078e00ff */
[----:B------:R-:W-:Y:S01]  /*4d440*/  LOP3.LUT R24, R39, 0x7ff00000, RZ, 0xc0, !PT ;  /* 0x7ff0000027187812 */ /* 0x000fe200078ec0ff */
[--C-:B------:R-:W-:Y:S02]  /*4d450*/  IMAD.MOV.U32 R32, RZ, RZ, R30.reuse ;  /* 0x000000ffff207224 */ /* 0x100fe400078e001e */
[----:B------:R-:W-:-:S02]  /*4d460*/  IMAD.MOV.U32 R34, RZ, RZ, R30 ;  /* 0x000000ffff227224 */ /* 0x000fc400078e001e */
[----:B------:R-:W-:-:S06]  /*4d470*/  IMAD.MOV.U32 R40, RZ, RZ, 0x1 ;  /* 0x00000001ff287424 */ /* 0x000fcc00078e00ff */
[----:B------:R-:W-:Y:S01]  /*4d480*/  @!P0 LOP3.LUT R25, R33, 0x7ff00000, RZ, 0xc0, !PT ;  /* 0x7ff0000021198812 */ /* 0x000fe200078ec0ff */
[----:B------:R-:W-:-:S03]  /*4d490*/  @!P0 IMAD.MOV.U32 R44, RZ, RZ, RZ ;  /* 0x000000ffff2c8224 */ /* 0x000fc600078e00ff */
[----:B------:R-:W-:Y:S02]  /*4d4a0*/  @!P0 ISETP.GE.U32.AND P3, PT, R24, R25, PT ;  /* 0x000000191800820c */ /* 0x000fe40003f66070 */
[----:B------:R-:W-:Y:S02]  /*4d4b0*/  LOP3.LUT R25, R27, 0x7ff00000, RZ, 0xc0, !PT ;  /* 0x7ff000001b197812 */ /* 0x000fe400078ec0ff */
[----:B------:R-:W-:Y:S02]  /*4d4c0*/  @!P0 SEL R29, R26, 0x63400000, !P3 ;  /* 0x634000001a1d8807 */ /* 0x000fe40005800000 */
[----:B------:R-:W-:Y:S02]  /*4d4d0*/  ISETP.GE.U32.AND P3, PT, R24, R25, PT ;  /* 0x000000191800720c */ /* 0x000fe40003f66070 */
[----:B------:R-:W-:Y:S02]  /*4d4e0*/  @!P0 LOP3.LUT R29, R29, 0x80000000, R39, 0xf8, !PT ;  /* 0x800000001d1d8812 */ /* 0x000fe400078ef827 */
[----:B------:R-:W-:-:S02]  /*4d4f0*/  SEL R31, R26, 0x63400000, !P3 ;  /* 0x634000001a1f7807 */ /* 0x000fc40005800000 */
[C---:B------:R-:W-:Y:S02]  /*4d500*/  FSETP.GEU.AND P3, PT, |R27|.reuse, 1.469367938527859385e-39, PT ;  /* 0x001000001b00780b */ /* 0x040fe40003f6e200 */
[----:B------:R-:W-:Y:S02]  /*4d510*/  LOP3.LUT R27, R27, 0x800fffff, RZ, 0xc0, !PT ;  /* 0x800fffff1b1b7812 */ /* 0x000fe400078ec0ff */
[----:B------:R-:W-:Y:S02]  /*4d520*/  @!P0 LOP3.LUT R45, R29, 0x100000, RZ, 0xfc, !PT ;  /* 0x001000001d2d8812 */ /* 0x000fe400078efcff */
[----:B------:R-:W-:Y:S01]  /*4d530*/  LOP3.LUT R35, R27, 0x3ff00000, RZ, 0xfc, !PT ;  /* 0x3ff000001b237812 */ /* 0x000fe200078efcff */
[----:B------:R-:W-:-:S06]  /*4d540*/  IMAD.MOV.U32 R27, RZ, RZ, R24 ;  /* 0x000000ffff1b7224 */ /* 0x000fcc00078e0018 */
[----:B------:R-:W-:-:S06]  /*4d550*/  @!P3 DMUL R34, R32, 8.98846567431157953865e+307 ;  /* 0x7fe000002022b828 */ /* 0x000fcc0000000000 */
[----:B------:R-:W0:Y:S02]  /*4d560*/  MUFU.RCP64H R41, R35 ;  /* 0x0000002300297308 */ /* 0x000e240000001800 */
[----:B0-----:R-:W-:-:S08]  /*4d570*/  DFMA R50, R40, -R34, 1 ;  /* 0x3ff000002832742b */ /* 0x001fd00000000822 */
[----:B------:R-:W-:-:S08]  /*4d580*/  DFMA R50, R50, R50, R50 ;  /* 0x000000323232722b */ /* 0x000fd00000000032 */
[----:B------:R-:W-:Y:S01]  /*4d590*/  DFMA R50, R40, R50, R40 ;  /* 0x000000322832722b */ /* 0x000fe20000000028 */
[----:B------:R-:W-:Y:S01]  /*4d5a0*/  LOP3.LUT R41, R31, 0x800fffff, R39, 0xf8, !PT ;  /* 0x800fffff1f297812 */ /* 0x000fe200078ef827 */
[----:B------:R-:W-:-:S06]  /*4d5b0*/  IMAD.MOV.U32 R40, RZ, RZ, R38 ;  /* 0x000000ffff287224 */ /* 0x000fcc00078e0026 */
[----:B------:R-:W-:Y:S02]  /*4d5c0*/  DFMA R30, R50, -R34, 1 ;  /* 0x3ff00000321e742b */ /* 0x000fe40000000822 */
[----:B------:R-:W-:-:S06]  /*4d5d0*/  @!P0 DFMA R40, R40, 2, -R44 ;  /* 0x400000002828882b */ /* 0x000fcc000000082c */
[----:B------:R-:W-:Y:S01]  /*4d5e0*/  DFMA R50, R50, R30, R50 ;  /* 0x0000001e3232722b */ /* 0x000fe20000000032 */
[----:B------:R-:W-:Y:S01]  /*4d5f0*/  IMAD.MOV.U32 R30, RZ, RZ, R25 ;  /* 0x000000ffff1e7224 */ /* 0x000fe200078e0019 */
[----:B------:R-:W-:Y:S02]  /*4d600*/  @!P3 LOP3.LUT R30, R35, 0x7ff00000, RZ, 0xc0, !PT ;  /* 0x7ff00000231eb812 */ /* 0x000fe400078ec0ff */
[----:B------:R-:W-:-:S03]  /*4d610*/  @!P0 LOP3.LUT R27, R41, 0x7ff00000, RZ, 0xc0, !PT ;  /* 0x7ff00000291b8812 */ /* 0x000fc600078ec0ff */
[----:B------:R-:W-:Y:S01]  /*4d620*/  VIADD R25, R30, 0xffffffff ;  /* 0xffffffff1e197836 */ /* 0x000fe20000000000 */
[----:B------:R-:W-:Y:S01]  /*4d630*/  DMUL R44, R50, R40 ;  /* 0x00000028322c7228 */ /* 0x000fe20000000000 */
[----:B------:R-:W-:-:S05]  /*4d640*/  VIADD R29, R27, 0xffffffff ;  /* 0xffffffff1b1d7836 */ /* 0x000fca0000000000 */
[----:B------:R-:W-:Y:S02]  /*4d650*/  ISETP.GT.U32.AND P0, PT, R29, 0x7feffffe, PT ;  /* 0x7feffffe1d00780c */ /* 0x000fe40003f04070 */
[----:B------:R-:W-:Y:S02]  /*4d660*/  DFMA R52, R44, -R34, R40 ;  /* 0x800000222c34722b */ /* 0x000fe40000000028 */
[----:B------:R-:W-:-:S06]  /*4d670*/  ISETP.GT.U32.OR P0, PT, R25, 0x7feffffe, P0 ;  /* 0x7feffffe1900780c */ /* 0x000fcc0000704470 */
[----:B------:R-:W-:-:S07]  /*4d680*/  DFMA R44, R50, R52, R44 ;  /* 0x00000034322c722b */ /* 0x000fce000000002c */
[----:B------:R-:W-:Y:S05]  /*4d690*/  @P0 BRA `(.L_x_3087) ;  /* 0x0000000000740947 */ /* 0x000fea0003800000 */
[----:B------:R-:W-:-:S04]  /*4d6a0*/  LOP3.LUT R25, R33, 0x7ff00000, RZ, 0xc0, !PT ;  /* 0x7ff0000021197812 */ /* 0x000fc800078ec0ff */
[CC--:B------:R-:W-:Y:S02]  /*4d6b0*/  VIADDMNMX R27, R24.reuse, -R25.reuse, 0xb9600000, !PT ;  /* 0xb9600000181b7446 */ /* 0x0c0fe40007800919 */
[----:B------:R-:W-:Y:S01]  /*4d6c0*/  ISETP.GE.U32.AND P0, PT, R24, R25, PT ;  /* 0x000000191800720c */ /* 0x000fe20003f06070 */
[----:B------:R-:W-:Y:S01]  /*4d6d0*/  IMAD.MOV.U32 R24, RZ, RZ, RZ ;  /* 0x000000ffff187224 */ /* 0x000fe200078e00ff */
[----:B------:R-:W-:Y:S02]  /*4d6e0*/  VIMNMX R27, R27, 0x46a00000, PT ;  /* 0x46a000001b1b7848 */ /* 0x000fe40003fe0100 */
[----:B------:R-:W-:-:S05]  /*4d6f0*/  SEL R26, R26, 0x63400000, !P0 ;  /* 0x634000001a1a7807 */ /* 0x000fca0004000000 */
[----:B------:R-:W-:-:S04]  /*4d700*/  IMAD.IADD R26, R27, 0x1, -R26 ;  /* 0x000000011b1a7824 */ /* 0x000fc800078e0a1a */
        /* <DEDUP_REMOVED lines=11> */
[----:B------:R-:W-:Y:S01]  /*4d7c0*/  IADD3 R26, -R26, -0x43300000, RZ ;  /* 0xbcd000001a1a7810 */ /* 0x000fe20007ffe1ff */
[----:B------:R-:W-:-:S06]  /*4d7d0*/  IMAD.MOV.U32 R30, RZ, RZ, RZ ;  /* 0x000000ffff1e7224 */ /* 0x000fcc00078e00ff */
[----:B------:R-:W-:Y:S02]  /*4d7e0*/  DFMA R30, R50, -R30, R44 ;  /* 0x8000001e321e722b */ /* 0x000fe4000000002c */
[----:B------:R-:W-:-:S08]  /*4d7f0*/  DMUL.RP R44, R44, R32 ;  /* 0x000000202c2c7228 */ /* 0x000fd00000008000 */
[----:B------:R-:W-:Y:S02]  /*4d800*/  FSETP.NEU.AND P0, PT, |R31|, R26, PT ;  /* 0x0000001a1f00720b */ /* 0x000fe40003f0d200 */
[----:B------:R-:W-:Y:S02]  /*4d810*/  LOP3.LUT R24, R45, R24, RZ, 0x3c, !PT ;  /* 0x000000182d187212 */ /* 0x000fe400078e3cff */
[----:B------:R-:W-:Y:S02]  /*4d820*/  FSEL R26, R44, R50, !P0 ;  /* 0x000000322c1a7208 */ /* 0x000fe40004000000 */
[----:B------:R-:W-:-:S03]  /*4d830*/  FSEL R27, R24, R51, !P0 ;  /* 0x00000033181b7208 */ /* 0x000fc60004000000 */
[----:B------:R-:W-:Y:S02]  /*4d840*/  IMAD.MOV.U32 R50, RZ, RZ, R26 ;  /* 0x000000ffff327224 */ /* 0x000fe400078e001a */
[----:B------:R-:W-:Y:S01]  /*4d850*/  IMAD.MOV.U32 R51, RZ, RZ, R27 ;  /* 0x000000ffff337224 */ /* 0x000fe200078e001b */
[----:B------:R-:W-:Y:S06]  /*4d860*/  BRA `(.L_x_3088) ;  /* 0x0000000000607947 */ /* 0x000fec0003800000 */
.L_x_3087:
        /* <DEDUP_REMOVED lines=17> */
.L_x_3090:
[----:B------:R-:W-:Y:S01]  /*4d980*/  LOP3.LUT R25, R33, 0x80000, RZ, 0xfc, !PT ;  /* 0x0008000021197812 */ /* 0x000fe200078efcff */
[----:B------:R-:W-:-:S04]  /*4d990*/  IMAD.MOV.U32 R50, RZ, RZ, R32 ;  /* 0x000000ffff327224 */ /* 0x000fc800078e0020 */
[----:B------:R-:W-:Y:S01]  /*4d9a0*/  IMAD.MOV.U32 R51, RZ, RZ, R25 ;  /* 0x000000ffff337224 */ /* 0x000fe200078e0019 */
[----:B------:R-:W-:Y:S06]  /*4d9b0*/  BRA `(.L_x_3088) ;  /* 0x00000000000c7947 */ /* 0x000fec0003800000 */
.L_x_3089:
[----:B------:R-:W-:Y:S01]  /*4d9c0*/  LOP3.LUT R25, R39, 0x80000, RZ, 0xfc, !PT ;  /* 0x0008000027197812 */ /* 0x000fe200078efcff */
[----:B------:R-:W-:-:S04]  /*4d9d0*/  IMAD.MOV.U32 R50, RZ, RZ, R38 ;  /* 0x000000ffff327224 */ /* 0x000fc800078e0026 */
[----:B------:R-:W-:-:S07]  /*4d9e0*/  IMAD.MOV.U32 R51, RZ, RZ, R25 ;  /* 0x000000ffff337224 */ /* 0x000fce00078e0019 */
.L_x_3088:
[----:B------:R-:W-:Y:S05]  /*4d9f0*/  BSYNC B0 ;  /* 0x0000000000007941 */ /* 0x000fea0003800000 */
.L_x_3086:
[----:B------:R-:W-:Y:S02]  /*4da00*/  IMAD.MOV.U32 R29, RZ, RZ, 0x0 ;  /* 0x00000000ff1d7424 */ /* 0x000fe400078e00ff */
[----:B------:R-:W-:Y:S02]  /*4da10*/  IMAD.MOV.U32 R24, RZ, RZ, R50 ;  /* 0x000000ffff187224 */ /* 0x000fe400078e0032 */
[----:B------:R-:W-:Y:S01]  /*4da20*/  IMAD.MOV.U32 R25, RZ, RZ, R51 ;  /* 0x000000ffff197224 */ /* 0x000fe200078e0033 */
[----:B------:R-:W-:Y:S06]  /*4da30*/  RET.REL.NODEC R28 `(_ZN2at6native57_GLOBAL__N__f3eca4a2_24_ForeachBinaryOpScalar_cu_86b9896c25multi_tensor_apply_kernelINS1_18TensorListMetadataILi2EEENS1_21BinaryOpScalarFunctorIN3c107complexIdEELi2ELi1ELi1EEEJNS1_13power_functorIS8_EES8_EEEvT_T0_DpT1_) ;  /* 0xfffffb241c707950 */ /* 0x000fec0003c3ffff */
        .type           $_ZN2at6native57_GLOBAL__N__f3eca4a2_24_ForeachBinaryOpScalar_cu_86b9896c25multi_tensor_apply_kernelINS1_18TensorListMetadataILi2EEENS1_21BinaryOpScalarFunctorIN3c107complexIdEELi2ELi1ELi1EEEJNS1_13power_functorIS8_EES8_EEEvT_T0_DpT1_$__internal_trig_reduction_slowpathd,@function
        .size           $_ZN2at6native57_GLOBAL__N__f3eca4a2_24_ForeachBinaryOpScalar_cu_86b9896c25multi_tensor_apply_kernelINS1_18TensorListMetadataILi2EEENS1_21BinaryOpScalarFunctorIN3c107complexIdEELi2ELi1ELi1EEEJNS1_13power_functorIS8_EES8_EEEvT_T0_DpT1_$__internal_trig_reduction_slowpathd,(.L_x_5378 - $_ZN2at6native57_GLOBAL__N__f3eca4a2_24_ForeachBinaryOpScalar_cu_86b9896c25multi_tensor_apply_kernelINS1_18TensorListMetadataILi2EEENS1_21BinaryOpScalarFunctorIN3c107complexIdEELi2ELi1ELi1EEEJNS1_13power_functorIS8_EES8_EEEvT_T0_DpT1_$__internal_trig_reduction_slowpathd)
$_ZN2at6native57_GLOBAL__N__f3eca4a2_24_ForeachBinaryOpScalar_cu_86b9896c25multi_tensor_apply_kernelINS1_18TensorListMetadataILi2EEENS1_21BinaryOpScalarFunctorIN3c107complexIdEELi2ELi1ELi1EEEJNS1_13power_functorIS8_EES8_EEEvT_T0_DpT1_$__internal_trig_reduction_slowpathd:
        /* <DEDUP_REMOVED lines=11> */
[C---:B------:R-:W-:Y:S02]  /*4daf0*/  IADD3 R24, -R32.reuse, 0x13, RZ ;  /* 0x0000001320187810 */ /* 0x040fe40007ffe1ff */
[----:B------:R-:W-:Y:S02]  /*4db00*/  ISETP.GT.AND P0, PT, R25, 0xe, PT ;  /* 0x0000000e1900780c */ /* 0x000fe40003f04270 */
[----:B------:R-:W-:Y:S02]  /*4db10*/  IADD3 R32, -R32, 0xf, RZ ;  /* 0x0000000f20207810 */ /* 0x000fe40007ffe1ff */
[----:B------:R-:W-:-:S03]  /*4db20*/  SEL R24, R24, 0x12, !P0 ;  /* 0x0000001218187807 */ /* 0x000fc60004000000 */
[----:B------:R-:W-:Y:S01]  /*4db30*/  IMAD.MOV.U32 R39, RZ, RZ, R32 ;  /* 0x000000ffff277224 */ /* 0x000fe200078e0020 */
[----:B------:R-:W-:-:S13]  /*4db40*/  ISETP.GT.AND P0, PT, R25, R24, PT ;  /* 0x000000181900720c */ /* 0x000fda0003f04270 */
[----:B------:R-:W-:Y:S05]  /*4db50*/  @P0 BRA `(.L_x_3093) ;  /* 0x0000000000980947 */ /* 0x000fea0003800000 */
[----:B------:R-:W0:Y:S01]  /*4db60*/  LDC.64 R34, c[0x4][0xe8] ;  /* 0x01003a00ff227b82 */ /* 0x000e220000000a00 */
[C---:B------:R-:W-:Y:S01]  /*4db70*/  SHF.L.U64.HI R26, R30.reuse, 0xb, R29 ;  /* 0x0000000b1e1a7819 */ /* 0x040fe2000001021d */
[----:B------:R-:W-:Y:S01]  /*4db80*/  IMAD.SHL.U32 R25, R30, 0x800, RZ ;  /* 0x000008001e197824 */ /* 0x000fe200078e00ff */
[----:B------:R-:W-:Y:S01]  /*4db90*/  CS2R R50, SRZ ;  /* 0x0000000000327805 */ /* 0x000fe2000001ff00 */
[----:B------:R-:W-:Y:S01]  /*4dba0*/  IMAD.MOV.U32 R39, RZ, RZ, R32 ;  /* 0x000000ffff277224 */ /* 0x000fe200078e0020 */
[----:B------:R-:W-:-:S03]  /*4dbb0*/  LOP3.LUT R26, R26, 0x80000000, RZ, 0xfc, !PT ;  /* 0x800000001a1a7812 */ /* 0x000fc600078efcff */
[----:B------:R-:W1:Y:S01]  /*4dbc0*/  LDC.64 R46, c[0x0][0x208] ;  /* 0x00008200ff2e7b82 */ /* 0x000e620000000a00 */
[----:B0-----:R-:W-:-:S04]  /*4dbd0*/  IMAD.WIDE R34, R32, 0x8, R34 ;  /* 0x0000000820227825 */ /* 0x001fc800078e0222 */
[----:B------:R-:W-:Y:S02]  /*4dbe0*/  IMAD.MOV.U32 R33, RZ, RZ, R35 ;  /* 0x000000ffff217224 */ /* 0x000fe400078e0023 */
[----:B------:R-:W-:-:S07]  /*4dbf0*/  IMAD.MOV.U32 R35, RZ, RZ, R1 ;  /* 0x000000ffff237224 */ /* 0x000fce00078e0001 */
.L_x_3094:
[----:B-1----:R-:W-:Y:S01]  /*4dc00*/  R2UR UR18, R46 ;  /* 0x000000002e1272ca */ /* 0x002fe200000e0000 */
[----:B------:R-:W-:Y:S01]  /*4dc10*/  IMAD.MOV.U32 R48, RZ, RZ, R34 ;  /* 0x000000ffff307224 */ /* 0x000fe200078e0022 */
[----:B------:R-:W-:Y:S01]  /*4dc20*/  R2UR UR19, R47 ;  /* 0x000000002f1372ca */ /* 0x000fe200000e0000 */
[----:B------:R-:W-:-:S12]  /*4dc30*/  IMAD.MOV.U32 R49, RZ, RZ, R33 ;  /* 0x000000ffff317224 */ /* 0x000fd800078e0021 */
[----:B------:R-:W2:Y:S01]  /*4dc40*/  LDG.E.64.CONSTANT R48, desc[UR18][R48.64] ;  /* 0x0000001230307981 */ /* 0x000ea2000c1e9b00 */
[----:B------:R-:W-:Y:S01]  /*4dc50*/  IADD3 R34, P1, R34, 0x8, RZ ;  /* 0x0000000822227810 */ /* 0x000fe20007f3e0ff */
[----:B------:R-:W-:-:S04]  /*4dc60*/  VIADD R39, R39, 0x1 ;  /* 0x0000000127277836 */ /* 0x000fc80000000000 */
[----:B------:R-:W-:Y:S02]  /*4dc70*/  IMAD.X R33, RZ, RZ, R33, P1 ;  /* 0x000000ffff217224 */ /* 0x000fe400008e0621 */
[----:B--2---:R-:W-:-:S04]  /*4dc80*/  IMAD.WIDE.U32 R50, P0, R48, R25, R50 ;  /* 0x0000001930327225 */ /* 0x004fc80007800032 */
[CC--:B------:R-:W-:Y:S02]  /*4dc90*/  IMAD R27, R48.reuse, R26.reuse, RZ ;  /* 0x0000001a301b7224 */ /* 0x0c0fe400078e02ff */
[----:B------:R-:W-:-:S03]  /*4dca0*/  IMAD.HI.U32 R30, R48, R26, RZ ;  /* 0x0000001a301e7227 */ /* 0x000fc600078e00ff */
[----:B------:R-:W-:Y:S01]  /*4dcb0*/  IADD3 R38, P1, R27, R51, RZ ;  /* 0x000000331b267210 */ /* 0x000fe20007f3e0ff */
[CC--:B------:R-:W-:Y:S02]  /*4dcc0*/  IMAD R31, R49.reuse, R25.reuse, RZ ;  /* 0x00000019311f7224 */ /* 0x0c0fe400078e02ff */
[----:B------:R-:W-:Y:S02]  /*4dcd0*/  IMAD.X R30, RZ, RZ, R30, P0 ;  /* 0x000000ffff1e7224 */ /* 0x000fe400000e061e */
[----:B------:R-:W-:Y:S01]  /*4dce0*/  IMAD.HI.U32 R27, R49, R25, RZ ;  /* 0x00000019311b7227 */ /* 0x000fe200078e00ff */
[----:B------:R-:W-:-:S04]  /*4dcf0*/  IADD3 R51, P0, R31, R38, RZ ;  /* 0x000000261f337210 */ /* 0x000fc80007f1e0ff */
[----:B------:R-:W-:Y:S01]  /*4dd00*/  IADD3.X R38, P1, R27, R30, RZ, P1, !PT ;  /* 0x0000001e1b267210 */ /* 0x000fe20000f3e4ff */
[CC--:B------:R-:W-:Y:S01]  /*4dd10*/  IMAD R27, R49.reuse, R26.reuse, RZ ;  /* 0x0000001a311b7224 */ /* 0x0c0fe200078e02ff */
[----:B------:R0:W-:Y:S01]  /*4dd20*/  STL.64 [R35], R50 ;  /* 0x0000003223007387 */ /* 0x0001e20000100a00 */
[----:B------:R-:W-:-:S03]  /*4dd30*/  IMAD.HI.U32 R30, R49, R26, RZ ;  /* 0x0000001a311e7227 */ /* 0x000fc600078e00ff */
[----:B------:R-:W-:Y:S01]  /*4dd40*/  IADD3.X R38, P0, R27, R38, RZ, P0, !PT ;  /* 0x000000261b267210 */ /* 0x000fe2000071e4ff */
[----:B------:R-:W-:Y:S01]  /*4dd50*/  IMAD.X R27, RZ, RZ, R30, P1 ;  /* 0x000000ffff1b7224 */ /* 0x000fe200008e061e */
[----:B------:R-:W-:-:S03]  /*4dd60*/  ISETP.GE.AND P1, PT, R39, R24, PT ;  /* 0x000000182700720c */ /* 0x000fc60003f26270 */
[----:B------:R-:W-:Y:S02]  /*4dd70*/  IMAD.X R27, RZ, RZ, R27, P0 ;  /* 0x000000ffff1b7224 */ /* 0x000fe400000e061b */
[----:B0-----:R-:W-:Y:S02]  /*4dd80*/  VIADD R35, R35, 0x8 ;  /* 0x0000000823237836 */ /* 0x001fe40000000000 */
[----:B------:R-:W-:Y:S02]  /*4dd90*/  IMAD.MOV.U32 R50, RZ, RZ, R38 ;  /* 0x000000ffff327224 */ /* 0x000fe400078e0026 */
[----:B------:R-:W-:-:S04]  /*4dda0*/  IMAD.MOV.U32 R51, RZ, RZ, R27 ;  /* 0x000000ffff337224 */ /* 0x000fc800078e001b */
[----:B------:R-:W-:Y:S05]  /*4ddb0*/  @!P1 BRA `(.L_x_3094) ;  /* 0xfffffffc00909947 */ /* 0x000fea000383ffff */
.L_x_3093:
[----:B------:R-:W-:Y:S05]  /*4ddc0*/  BSYNC B0 ;  /* 0x0000000000007941 */ /* 0x000fea0003800000 */
.L_x_3092:
        /* <DEDUP_REMOVED lines=8> */
[----:B------:R-:W-:Y:S01]  /*4de50*/  IMAD.MOV.U32 R39, RZ, RZ, RZ ;  /* 0x000000ffff277224 */ /* 0x000fe200078e00ff */
        /* <DEDUP_REMOVED lines=18> */
[----:B0-----:R-:W-:Y:S02]  /*4df80*/  LOP3.LUT R35, RZ, R30, RZ, 0x33, !PT ;  /* 0x0000001eff237212 */ /* 0x001fe400078e33ff */
        /* <DEDUP_REMOVED lines=27> */
[----:B------:R-:W-:-:S03]  /*4e140*/  @P1 LOP3.LUT R26, R33, R24, RZ, 0xfc, !PT ;  /* 0x00000018211a1212 */ /* 0x000fc600078efcff */
[----:B------:R-:W-:-:S04]  /*4e150*/  IMAD.WIDE.U32 R34, R31, 0x2168c235, RZ ;  /* 0x2168c2351f227825 */ /* 0x000fc800078e00ff */
[----:B------:R-:W-:Y:S02]  /*4e160*/  IMAD.MOV.U32 R38, RZ, RZ, R35 ;  /* 0x000000ffff267224 */ /* 0x000fe400078e0023 */
[----:B------:R-:W-:-:S04]  /*4e170*/  IMAD.HI.U32 R24, R26, -0x36f0255e, RZ ;  /* 0xc90fdaa21a187827 */ /* 0x000fc800078e00ff */
[----:B------:R-:W-:-:S04]  /*4e180*/  IMAD.WIDE.U32 R30, R31, -0x36f0255e, R38 ;  /* 0xc90fdaa21f1e7825 */ /* 0x000fc800078e0026 */
[C---:B------:R-:W-:Y:S02]  /*4e190*/  IMAD R33, R26.reuse, -0x36f0255e, RZ ;  /* 0xc90fdaa21a217824 */ /* 0x040fe400078e02ff */
        /* <DEDUP_REMOVED lines=22> */
[----:B------:R-:W-:Y:S02]  /*4e300*/  IADD3 R30, P6, P1, R26, -UR6, RZ ;  /* 0x800000061a1e7c10 */ /* 0x000fe4000f9de0ff */
[----:B------:R-:W-:Y:S02]  /*4e310*/  LOP3.LUT R26, R25, 0x1, RZ, 0xc0, !PT ;  /* 0x00000001191a7812 */ /* 0x000fe400078ec0ff */
[----:B------:R-:W-:Y:S02]  /*4e320*/  IADD3.X R24, R24, 0x3fe00000, ~R33, P6, P1 ;  /* 0x3fe0000018187810 */ /* 0x000fe400037e2c21 */
[----:B------:R-:W-:-:S02]  /*4e330*/  LOP3.LUT P1, R29, R29, 0x80000000, RZ, 0xc0, !PT ;  /* 0x800000001d1d7812 */ /* 0x000fc4000782c0ff */
[----:B------:R-:W-:Y:S02]  /*4e340*/  LEA.HI R27, R27, R26, RZ, 0x2 ;  /* 0x0000001a1b1b7211 */ /* 0x000fe400078f10ff */
[----:B------:R-:W-:-:S04]  /*4e350*/  @P0 LOP3.LUT R29, R29, 0x80000000, RZ, 0x3c, !PT ;  /* 0x800000001d1d0812 */ /* 0x000fc800078e3cff */
[----:B------:R-:W-:-:S05]  /*4e360*/  LOP3.LUT R29, R24, R29, RZ, 0xfc, !PT ;  /* 0x0000001d181d7212 */ /* 0x000fca00078efcff */
[----:B------:R-:W-:-:S07]  /*4e370*/  @P1 IMAD.MOV R27, RZ, RZ, -R27 ;  /* 0x000000ffff1b1224 */ /* 0x000fce00078e0a1b */
.L_x_3091:
[----:B------:R-:W-:Y:S02]  /*4e380*/  IMAD.MOV.U32 R31, RZ, RZ, R29 ;  /* 0x000000ffff1f7224 */ /* 0x000fe400078e001d */
[----:B------:R-:W-:-:S04]  /*4e390*/  IMAD.MOV.U32 R29, RZ, RZ, 0x0 ;  /* 0x00000000ff1d7424 */ /* 0x000fc800078e00ff */
[----:B------:R-:W-:Y:S05]  /*4e3a0*/  RET.REL.NODEC R28 `(_ZN2at6native57_GLOBAL__N__f3eca4a2_24_ForeachBinaryOpScalar_cu_86b9896c25multi_tensor_apply_kernelINS1_18TensorListMetadataILi2EEENS1_21BinaryOpScalarFunctorIN3c107complexIdEELi2ELi1ELi1EEEJNS1_13power_functorIS8_EES8_EEEvT_T0_DpT1_) ;  /* 0xfffffb1c1c147950 */ /* 0x000fea0003c3ffff */
.L_x_3095:
        /* <DEDUP_REMOVED lines=13> */
.L_x_5378:


//--------------------- .text._ZN2at6native57_GLOBAL__N__f3eca4a2_24_ForeachBinaryOpScalar_cu_86b9896c25multi_tensor_apply_kernelINS1_18TensorListMetadataILi2EEENS1_21BinaryOpScalarFunctorIfLi2ELi1ELi1EEEJNS1_13power_functorIfEEfEEEvT_T0_DpT1_ --------------------------
	.section	.text._ZN2at6native57_GLOBAL__N__f3eca4a2_24_ForeachBinaryOpScalar_cu_86b9896c25multi_tensor_apply_kernelINS1_18TensorListMetadataILi2EEENS1_21BinaryOpScalarFunctorIfLi2ELi1ELi1EEEJNS1_13power_functorIfEEfEEEvT_T0_DpT1_,"ax",@progbits
	.align	128
.text._ZN2at6native57_GLOBAL__N__f3eca4a2_24_ForeachBinaryOpScalar_cu_86b9896c25multi_tensor_apply_kernelINS1_18TensorListMetadataILi2EEENS1_21BinaryOpScalarFunctorIfLi2ELi1ELi1EEEJNS1_13power_functorIfEEfEEEvT_T0_DpT1_:
        .type           _ZN2at6native57_GLOBAL__N__f3eca4a2_24_ForeachBinaryOpScalar_cu_86b9896c25multi_tensor_apply_kernelINS1_18TensorListMetadataILi2EEENS1_21BinaryOpScalarFunctorIfLi2ELi1ELi1EEEJNS1_13power_functorIfEEfEEEvT_T0_DpT1_,@function
        .size           _ZN2at6native57_GLOBAL__N__f3eca4a2_24_ForeachBinaryOpScalar_cu_86b9896c25multi_tensor_apply_kernelINS1_18TensorListMetadataILi2EEENS1_21BinaryOpScalarFunctorIfLi2ELi1ELi1EEEJNS1_13power_functorIfEEfEEEvT_T0_DpT1_,(.L_x_5381 - _ZN2at6native57_GLOBAL__N__f3eca4a2_24_ForeachBinaryOpScalar_cu_86b9896c25multi_tensor_apply_kernelINS1_18TensorListMetadataILi2EEENS1_21BinaryOpScalarFunctorIfLi2ELi1ELi1EEEJNS1_13power_functorIfEEfEEEvT_T0_DpT1_)
        .other          _ZN2at6native57_GLOBAL__N__f3eca4a2_24_ForeachBinaryOpScalar_cu_86b9896c25multi_tensor_apply_kernelINS1_18TensorListMetadataILi2EEENS1_21BinaryOpScalarFunctorIfLi2ELi1ELi1EEEJNS1_13power_functorIfEEfEEEvT_T0_DpT1_,@"STO_CUDA_ENTRY STV_DEFAULT"
_ZN2at6native57_GLOBAL__N__f3eca4a2_24_ForeachBinaryOpScalar_cu_86b9896c25multi_tensor_apply_kernelINS1_18TensorListMetadataILi2EEENS1_21BinaryOpScalarFunctorIfLi2ELi1ELi1EEEJNS1_13power_functorIfEEfEEEvT_T0_DpT1_:
        /* <DEDUP_REMOVED lines=26> */
.L_x_3097:
[----:B0-----:R-:W-:Y:S01]  /*01a0*/  IADD3 R20, P1, R3, R6, RZ ;  /* 0x0000000603147210 */ /* 0x001fe20007f3e0ff */
[----:B-1----:R-:W-:Y:S01]  /*01b0*/  IMAD R21, R4, 0x3, RZ ;  /* 0x0000000304157824 */ /* 0x002fe200078e02ff */
[----:B------:R-:W-:Y:S01]  /*01c0*/  CS2R R28, SRZ ;  /* 0x00000000001c7805 */ /* 0x000fe2000001ff00 */
[----:B------:R-:W-:Y:S01]  /*01d0*/  IMAD.MOV.U32 R22, RZ, RZ, RZ ;  /* 0x000000ffff167224 */ /* 0x000fe200078e00ff */
[----:B------:R-:W-:Y:S01]  /*01e0*/  ISETP.GE.U32.AND P0, PT, R20, 0x10000, PT ;  /* 0x000100001400780c */ /* 0x000fe20003f06070 */
[----:B------:R-:W-:Y:S01]  /*01f0*/  IMAD.X R18, RZ, RZ, R7, P1 ;  /* 0x000000ffff127224 */ /* 0x000fe200008e0607 */
[CC--:B------:R-:W-:Y:S02]  /*0200*/  IADD3 R8, P1, R4.reuse, R20.reuse, RZ ;  /* 0x0000001404087210 */ /* 0x0c0fe40007f3e0ff */
[----:B------:R-:W-:Y:S02]  /*0210*/  LEA R19, P4, R4, R20, 0x1 ;  /* 0x0000001404137211 */ /* 0x000fe400078808ff */
[----:B------:R-:W-:Y:S01]  /*0220*/  ISETP.LT.U32.AND P2, PT, R20, R0, PT ;  /* 0x000000001400720c */ /* 0x000fe20003f41070 */
[--C-:B------:R-:W-:Y:S01]  /*0230*/  IMAD.X R5, RZ, RZ, R18.reuse, P1 ;  /* 0x000000ffff057224 */ /* 0x100fe200008e0612 */
[----:B------:R-:W-:Y:S01]  /*0240*/  ISETP.GE.U32.AND.EX P0, PT, R18, RZ, PT, P0 ;  /* 0x000000ff1200720c */ /* 0x000fe20003f06100 */
[----:B------:R-:W-:Y:S01]  /*0250*/  IMAD.X R9, RZ, RZ, R18, P4 ;  /* 0x000000ffff097224 */ /* 0x000fe200020e0612 */
[----:B------:R-:W-:-:S02]  /*0260*/  ISETP.GE.U32.AND P3, PT, R8, 0x10000, PT ;  /* 0x000100000800780c */ /* 0x000fc40003f66070 */
[----:B------:R-:W-:Y:S02]  /*0270*/  ISETP.LT.U32.AND P1, PT, R8, R0, PT ;  /* 0x000000000800720c */ /* 0x000fe40003f21070 */
[----:B------:R-:W-:Y:S02]  /*0280*/  ISETP.LT.AND.EX P0, PT, R18, R2, !P0, P2 ;  /* 0x000000021200720c */ /* 0x000fe40004701320 */
[----:B------:R-:W-:Y:S02]  /*0290*/  ISETP.GE.U32.AND.EX P3, PT, R5, RZ, PT, P3 ;  /* 0x000000ff0500720c */ /* 0x000fe40003f66130 */
[----:B------:R-:W-:Y:S02]  /*02a0*/  IADD3 R21, P5, R21, R20, RZ ;  /* 0x0000001415157210 */ /* 0x000fe40007fbe0ff */
[----:B------:R-:W-:Y:S02]  /*02b0*/  ISETP.GE.U32.AND P2, PT, R19, 0x10000, PT ;  /* 0x000100001300780c */ /* 0x000fe40003f46070 */
        /* <DEDUP_REMOVED lines=8> */
[----:B------:R-:W-:-:S02]  /*0340*/  @P0 LEA R26, P5, R20, R10, 0x2 ;  /* 0x0000000a141a0211 */ /* 0x000fc400078a10ff */
[----:B------:R-:W-:Y:S02]  /*0350*/  ISETP.LT.AND.EX P4, PT, R23, R2, !P2, P4 ;  /* 0x000000021700720c */ /* 0x000fe40005781340 */
[-C--:B------:R-:W-:Y:S02]  /*0360*/  @P0 LEA.HI.X R27, R20, R11.reuse, R18, 0x2, P5 ;  /* 0x0000000b141b0211 */ /* 0x080fe400028f1412 */
[CC--:B------:R-:W-:Y:S02]  /*0370*/  @P1 LEA R24, P5, R8.reuse, R10.reuse, 0x2 ;  /* 0x0000000a08181211 */ /* 0x0c0fe400078a10ff */
[C---:B------:R-:W-:Y:S01]  /*0380*/  @P3 LEA R14, P2, R19.reuse, R10, 0x2 ;  /* 0x0000000a130e3211 */ /* 0x040fe200078410ff */
[----:B------:R0:W2:Y:S01]  /*0390*/  @P0 LDG.E R28, desc[UR4][R26.64] ;  /* 0x000000041a1c0981 */ /* 0x0000a2000c1e1900 */
[-C--:B------:R-:W-:Y:S02]  /*03a0*/  @P1 LEA.HI.X R25, R8, R11.reuse, R5, 0x2, P5 ;  /* 0x0000000b08191211 */ /* 0x080fe400028f1405 */
[----:B------:R-:W-:-:S03]  /*03b0*/  @P3 LEA.HI.X R15, R19, R11, R9, 0x2, P2 ;  /* 0x0000000b130f3211 */ /* 0x000fc600010f1409 */
[C---:B------:R-:W-:Y:S01]  /*03c0*/  @P4 LEA R16, P2, R21.reuse, R10, 0x2 ;  /* 0x0000000a15104211 */ /* 0x040fe200078410ff */
[----:B------:R1:W3:Y:S03]  /*03d0*/  @P1 LDG.E R22, desc[UR4][R24.64] ;  /* 0x0000000418161981 */ /* 0x0002e6000c1e1900 */
[----:B------:R-:W-:Y:S01]  /*03e0*/  @P4 LEA.HI.X R17, R21, R11, R23, 0x2, P2 ;  /* 0x0000000b15114211 */ /* 0x000fe200010f1417 */
[----:B0-----:R-:W0:Y:S04]  /*03f0*/  @P1 LDC R26, c[0x0][0xe5c] ;  /* 0x00039700ff1a1b82 */ /* 0x001e280000000800 */
[----:B------:R4:W5:Y:S01]  /*0400*/  @P4 LDG.E R29, desc[UR4][R16.64] ;  /* 0x00000004101d4981 */ /* 0x000962000c1e1900 */
[----:B-1----:R-:W-:-:S06]  /*0410*/  IMAD.MOV.U32 R24, RZ, RZ, RZ ;  /* 0x000000ffff187224 */ /* 0x002fcc00078e00ff */
[----:B------:R1:W5:Y:S01]  /*0420*/  @P3 LDG.E R24, desc[UR4][R14.64] ;  /* 0x000000040e183981 */ /* 0x000362000c1e1900 */
[----:B----4-:R-:W4:Y:S08]  /*0430*/  @P4 LDC R16, c[0x0][0xe5c] ;  /* 0x00039700ff104b82 */ /* 0x010f300000000800 */
[----:B-1----:R-:W1:Y:S08]  /*0440*/  @P0 LDC R14, c[0x0][0xe5c] ;  /* 0x00039700ff0e0b82 */ /* 0x002e700000000800 */
[----:B------:R-:W4:Y:S01]  /*0450*/  @P3 LDC R15, c[0x0][0xe5c] ;  /* 0x00039700ff0f3b82 */ /* 0x000f220000000800 */
[----:B------:R-:W-:Y:S01]  /*0460*/  IMAD.WIDE.U32 R6, R4, 0x4, R6 ;  /* 0x0000000404067825 */ /* 0x000fe200078e0006 */
[----:B--2---:R-:W1:Y:S08]  /*0470*/  @P0 MUFU.LG2 R28, R28 ;  /* 0x0000001c001c0308 */ /* 0x004e700000000c00 */
[----:B---3--:R-:W0:Y:S08]  /*0480*/  @P1 MUFU.LG2 R27, R22 ;  /* 0x00000016001b1308 */ /* 0x008e300000000c00 */
[----:B-----5:R-:W4:Y:S08]  /*0490*/  @P4 MUFU.LG2 R17, R29 ;  /* 0x0000001d00114308 */ /* 0x020f300000000c00 */
[----:B------:R-:W2:Y:S01]  /*04a0*/  @P3 MUFU.LG2 R24, R24 ;  /* 0x0000001800183308 */ /* 0x000ea20000000c00 */
[----:B-1----:R-:W-:Y:S01]  /*04b0*/  @P0 FMUL.FTZ R25, R28, R14 ;  /* 0x0000000e1c190220 */ /* 0x002fe20000410000 */
[----:B0-----:R-:W-:Y:S01]  /*04c0*/  @P1 FMUL.FTZ R27, R27, R26 ;  /* 0x0000001a1b1b1220 */ /* 0x001fe20000410000 */
[----:B----4-:R-:W-:-:S05]  /*04d0*/  @P4 FMUL.FTZ R22, R17, R16 ;  /* 0x0000001011164220 */ /* 0x010fca0000410000 */
[----:B------:R-:W0:Y:S01]  /*04e0*/  @P0 MUFU.EX2 R25, R25 ;  /* 0x0000001900190308 */ /* 0x000e220000000800 */
[----:B------:R-:W-:Y:S01]  /*04f0*/  @P0 LEA R14, P2, R20, R12, 0x2 ;  /* 0x0000000c140e0211 */ /* 0x000fe200078410ff */
[----:B--2---:R-:W-:-:S06]  /*0500*/  @P3 FMUL.FTZ R26, R24, R15 ;  /* 0x0000000f181a3220 */ /* 0x004fcc0000410000 */
[----:B------:R-:W1:Y:S01]  /*0510*/  @P1 MUFU.EX2 R27, R27 ;  /* 0x0000001b001b1308 */ /* 0x000e620000000800 */
[----:B------:R-:W-:-:S07]  /*0520*/  @P0 LEA.HI.X R15, R20, R13, R18, 0x2, P2 ;  /* 0x0000000d140f0211 */ /* 0x000fce00010f1412 */
[----:B------:R-:W2:Y:S01]  /*0530*/  @P3 MUFU.EX2 R29, R26 ;  /* 0x0000001a001d3308 */ /* 0x000ea20000000800 */
[----:B------:R-:W-:-:S07]  /*0540*/  @P1 LEA R16, P2, R8, R12, 0x2 ;  /* 0x0000000c08101211 */ /* 0x000fce00078410ff */
[----:B------:R-:W3:Y:S01]  /*0550*/  @P4 MUFU.EX2 R22, R22 ;  /* 0x0000001600164308 */ /* 0x000ee20000000800 */
[-C--:B------:R-:W-:Y:S02]  /*0560*/  @P3 LEA R18, P5, R19, R12.reuse, 0x2 ;  /* 0x0000000c13123211 */ /* 0x080fe400078a10ff */
[----:B------:R-:W-:Y:S02]  /*0570*/  @P4 LEA R20, P6, R21, R12, 0x2 ;  /* 0x0000000c15144211 */ /* 0x000fe400078c10ff */
[-C--:B------:R-:W-:Y:S02]  /*0580*/  @P1 LEA.HI.X R17, R8, R13.reuse, R5, 0x2, P2 ;  /* 0x0000000d08111211 */ /* 0x080fe400010f1405 */
[-C--:B------:R-:W-:Y:S02]  /*0590*/  @P3 LEA.HI.X R19, R19, R13.reuse, R9, 0x2, P5 ;  /* 0x0000000d13133211 */ /* 0x080fe400028f1409 */
[----:B------:R-:W-:Y:S01]  /*05a0*/  @P4 LEA.HI.X R21, R21, R13, R23, 0x2, P6 ;  /* 0x0000000d15154211 */ /* 0x000fe200030f1417 */
[----:B0-----:R4:W-:Y:S01]  /*05b0*/  @P0 STG.E desc[UR4][R14.64], R25 ;  /* 0x000000190e000986 */ /* 0x0019e2000c101904 */
[----:B------:R-:W-:-:S03]  /*05c0*/  ISETP.GE.U32.AND P0, PT, R6, 0x10000, PT ;  /* 0x000100000600780c */ /* 0x000fc60003f06070 */
[----:B-1----:R4:W-:Y:S01]  /*05d0*/  @P1 STG.E desc[UR4][R16.64], R27 ;  /* 0x0000001b10001986 */ /* 0x0029e2000c101904 */
[----:B------:R-:W-:-:S03]  /*05e0*/  ISETP.LT.U32.AND P1, PT, R6, R0, PT ;  /* 0x000000000600720c */ /* 0x000fc60003f21070 */
[----:B--2---:R4:W-:Y:S04]  /*05f0*/  @P3 STG.E desc[UR4][R18.64], R29 ;  /* 0x0000001d12003986 */ /* 0x0049e8000c101904 */
[----:B---3--:R4:W-:Y:S01]  /*0600*/  @P4 STG.E desc[UR4][R20.64], R22 ;  /* 0x0000001614004986 */ /* 0x0089e2000c101904 */
[C---:B------:R-:W-:Y:S02]  /*0610*/  ISETP.GE.U32.AND.EX P0, PT, R7.reuse, RZ, PT, P0 ;  /* 0x000000ff0700720c */ /* 0x040fe40003f06100 */
[----:B------:R-:W-:-:S13]  /*0620*/  ISETP.LT.AND.EX P1, PT, R7, R2, PT, P1 ;  /* 0x000000020700720c */ /* 0x000fda0003f21310 */
[----:B----4-:R-:W-:Y:S05]  /*0630*/  @!P0 BRA P1, `(.L_x_3097) ;  /* 0xfffffff800d88947 */ /* 0x010fea000083ffff */
[----:B------:R-:W-:Y:S05]  /*0640*/  EXIT ;  /* 0x000000000000794d */ /* 0x000fea0003800000 */
.L_x_3096:
        /* <DEDUP_REMOVED lines=9> */
.L_x_3098:
[C---:B------:R-:W-:Y:S01]  /*06e0*/  IMAD.SHL.U32 R21, R8.reuse, 0x10, RZ ;  /* 0x0000001008157824 */ /* 0x040fe200078e00ff */
[----:B------:R-:W-:-:S04]  /*06f0*/  SHF.L.U64.HI R9, R8, 0x4, R3 ;  /* 0x0000000408097819 */ /* 0x000fc80000010203 */
[----:B------:R-:W-:-:S05]  /*0700*/  IADD3 R4, P0, R10, R21, RZ ;  /* 0x000000150a047210 */ /* 0x000fca0007f1e0ff */
[----:B------:R-:W-:-:S06]  /*0710*/  IMAD.X R5, R11, 0x1, R9, P0 ;  /* 0x000000010b057824 */ /* 0x000fcc00000e0609 */
[----:B0-----:R-:W2:Y:S02]  /*0720*/  LDG.E.128 R4, desc[UR4][R4.64] ;  /* 0x0000000404047981 */ /* 0x001ea4000c1e1d00 */
[----:B--2---:R-:W0:Y:S08]  /*0730*/  MUFU.LG2 R7, R7 ;  /* 0x0000000700077308 */ /* 0x004e300000000c00 */
[----:B------:R-:W1:Y:S08]  /*0740*/  MUFU.LG2 R6, R6 ;  /* 0x0000000600067308 */ /* 0x000e700000000c00 */
[----:B------:R-:W2:Y:S01]  /*0750*/  MUFU.LG2 R15, R5 ;  /* 0x00000005000f7308 */ /* 0x000ea20000000c00 */
[----:B0-----:R-:W-:-:S07]  /*0760*/  FMUL.FTZ R19, R7, UR7 ;  /* 0x0000000707137c20 */ /* 0x001fce0008410000 */
[----:B------:R-:W0:Y:S01]  /*0770*/  MUFU.LG2 R14, R4 ;  /* 0x00000004000e7308 */ /* 0x000e220000000c00 */
[----:B-1----:R-:W-:Y:S01]  /*0780*/  FMUL.FTZ R18, R6, UR7 ;  /* 0x0000000706127c20 */ /* 0x002fe20008410000 */
[----:B------:R-:W-:-:S05]  /*0790*/  IADD3 R6, P0, R12, R21, RZ ;  /* 0x000000150c067210 */ /* 0x000fca0007f1e0ff */
[----:B------:R-:W-:Y:S01]  /*07a0*/  IMAD.X R7, R13, 0x1, R9, P0 ;  /* 0x000000010d077824 */ /* 0x000fe200000e0609 */
[----:B------:R-:W-:Y:S01]  /*07b0*/  MUFU.EX2 R19, R19 ;  /* 0x0000001300137308 */ /* 0x000fe20000000800 */
[----:B--2---:R-:W-:Y:S01]  /*07c0*/  FMUL.FTZ R15, R15, UR7 ;  /* 0x000000070f0f7c20 */ /* 0x004fe20008410000 */
[----:B------:R-:W-:-:S04]  /*07d0*/  IADD3 R8, P0, R8, UR6, RZ ;  /* 0x0000000608087c10 */ /* 0x000fc8000ff1e0ff */
[C---:B------:R-:W-:Y:S01]  /*07e0*/  ISETP.LT.U32.AND P1, PT, R8.reuse, 0x4000, PT ;  /* 0x000040000800780c */ /* 0x040fe20003f21070 */
[----:B------:R-:W-:Y:S01]  /*07f0*/  IMAD.SHL.U32 R5, R8, 0x4, RZ ;  /* 0x0000000408057824 */ /* 0x000fe200078e00ff */
[----:B------:R-:W-:Y:S01]  /*0800*/  MUFU.EX2 R18, R18 ;  /* 0x0000001200127308 */ /* 0x000fe20000000800 */
[----:B0-----:R-:W-:Y:S01]  /*0810*/  FMUL.FTZ R14, R14, UR7 ;  /* 0x000000070e0e7c20 */ /* 0x001fe20008410000 */
[----:B------:R-:W-:Y:S02]  /*0820*/  IMAD.X R3, RZ, RZ, R3, P0 ;  /* 0x000000ffff037224 */ /* 0x000fe400000e0603 */
[----:B------:R-:W-:-:S03]  /*0830*/  ISETP.GE.U32.AND P0, PT, R5, R0, PT ;  /* 0x000000000500720c */ /* 0x000fc60003f06070 */
[----:B------:R-:W-:Y:S01]  /*0840*/  SHF.L.U64.HI R5, R8, 0x2, R3 ;  /* 0x0000000208057819 */ /* 0x000fe20000010203 */
[----:B------:R-:W-:Y:S01]  /*0850*/  MUFU.EX2 R17, R15 ;  /* 0x0000000f00117308 */ /* 0x000fe20000000800 */
[----:B------:R-:W-:Y:S02]  /*0860*/  ISETP.LT.U32.AND.EX P1, PT, R3, RZ, PT, P1 ;  /* 0x000000ff0300720c */ /* 0x000fe40003f21110 */
[----:B------:R-:W-:-:S05]  /*0870*/  ISETP.GE.AND.EX P0, PT, R5, R2, PT, P0 ;  /* 0x000000020500720c */ /* 0x000fca0003f06300 */
[----:B------:R-:W0:Y:S02]  /*0880*/  MUFU.EX2 R16, R14 ;  /* 0x0000000e00107308 */ /* 0x000e240000000800 */
[----:B0-----:R0:W-:Y:S06]  /*0890*/  STG.E.128 desc[UR4][R6.64], R16 ;  /* 0x0000001006007986 */ /* 0x0011ec000c101d04 */
[----:B------:R-:W-:Y:S05]  /*08a0*/  @!P0 BRA P1, `(.L_x_3098) ;  /* 0xfffffffc008c8947 */ /* 0x000fea000083ffff */
[----:B------:R-:W-:Y:S05]  /*08b0*/  EXIT ;  /* 0x000000000000794d */ /* 0x000fea0003800000 */
.L_x_3099:
        /* <DEDUP_REMOVED lines=12> */
.L_x_5381:


//--------------------- .text._ZN2at6native57_GLOBAL__N__f3eca4a2_24_ForeachBinaryOpScalar_cu_86b9896c25multi_tensor_apply_kernelINS1_18TensorListMetadataILi2EEENS1_21BinaryOpScalarFunctorIdLi2ELi1ELi1EEEJNS1_13power_functorIdEEdEEEvT_T0_DpT1_ --------------------------
	.section	.text._ZN2at6native57_GLOBAL__N__f3eca4a2_24_ForeachBinaryOpScalar_cu_86b9896c25multi_tensor_apply_kernelINS1_18TensorListMetadataILi2EEENS1_21BinaryOpScalarFunctorIdLi2ELi1ELi1EEEJNS1_13power_functorIdEEdEEEvT_T0_DpT1_,"ax",@progbits
	.align	128
.text._ZN2at6native57_GLOBAL__N__f3eca4a2_24_ForeachBinaryOpScalar_cu_86b9896c25multi_tensor_apply_kernelINS1_18TensorListMetadataILi2EEENS1_21BinaryOpScalarFunctorIdLi2ELi1ELi1EEEJNS1_13power_functorIdEEdEEEvT_T0_DpT1_:
        .type           _ZN2at6native57_GLOBAL__N__f3eca4a2_24_ForeachBinaryOpScalar_cu_86b9896c25multi_tensor_apply_kernelINS1_18TensorListMetadataILi2EEENS1_21BinaryOpScalarFunctorIdLi2ELi1ELi1EEEJNS1_13power_functorIdEEdEEEvT_T0_DpT1_,@function
        .size           _ZN2at6native57_GLOBAL__N__f3eca4a2_24_ForeachBinaryOpScalar_cu_86b9896c25multi_tensor_apply_kernelINS1_18TensorListMetadataILi2EEENS1_21BinaryOpScalarFunctorIdLi2ELi1ELi1EEEJNS1_13power_functorIdEEdEEEvT_T0_DpT1_,(.L_x_5382 - _ZN2at6native57_GLOBAL__N__f3eca4a2_24_ForeachBinaryOpScalar_cu_86b9896c25multi_tensor_apply_kernelINS1_18TensorListMetadataILi2EEENS1_21BinaryOpScalarFunctorIdLi2ELi1ELi1EEEJNS1_13power_functorIdEEdEEEvT_T0_DpT1_)
        .other          _ZN2at6native57_GLOBAL__N__f3eca4a2_24_ForeachBinaryOpScalar_cu_86b9896c25multi_tensor_apply_kernelINS1_18TensorListMetadataILi2EEENS1_21BinaryOpScalarFunctorIdLi2ELi1ELi1EEEJNS1_13power_functorIdEEdEEEvT_T0_DpT1_,@"STO_CUDA_ENTRY STV_DEFAULT"
_ZN2at6native57_GLOBAL__N__f3eca4a2_24_ForeachBinaryOpScalar_cu_86b9896c25multi_tensor_apply_kernelINS1_18TensorListMetadataILi2EEENS1_21BinaryOpScalarFunctorIdLi2ELi1ELi1EEEJNS1_13power_functorIdEEdEEEvT_T0_DpT1_:
[----:B------:R-:W-:Y:S08]  /*0000*/  LDC R1, c[0x0][0x28] ;  /* 0x00000a00ff017b82 */ /* 0x000ff00000000800 */
[----:B------:R-:W0:Y:S01]  /*0010*/  S2UR UR4, SR_CTAID.X ;  /* 0x00000000000479c3 */ /* 0x000e220000002500 */
[----:B------:R-:W-:Y:S01]  /*0020*/  UMOV UR5, 0x740 ;  /* 0x0000074000057882 */ /* 0x000fe20000000000 */
[----:B------:R-:W-:Y:S01]  /*0030*/  ULDC.64 UR18, c[0x0][0x208] ;  /* 0x0000820000127ab9 */ /* 0x000fe20000000a00 */
        /* <DEDUP_REMOVED lines=24> */
[----:B------:R-:W-:Y:S01]  /*01c0*/  ULDC.64 UR20, c[0x0][0xe60] ;  /* 0x0003980000147ab9 */ /* 0x000fe20000000a00 */
[----:B------:R-:W-:Y:S01]  /*01d0*/  ULDC UR25, c[0x0][0x0] ;  /* 0x0000000000197ab9 */ /* 0x000fe20000000800 */
[----:B------:R-:W-:Y:S02]  /*01e0*/  ULOP3.LUT UR4, UR21, 0x7ff00000, URZ, 0xc0, !UPT ;  /* 0x7ff0000015047892 */ /* 0x000fe4000f8ec03f */
[----:B------:R-:W-:Y:S02]  /*01f0*/  UISETP.GT.AND UP0, UPT, UR21, -0x1, UPT ;  /* 0xffffffff1500788c */ /* 0x000fe4000bf04270 */
[----:B------:R-:W-:Y:S01]  /*0200*/  ULEA.HI UR4, UR4, 0xfffffc0c, URZ, 0xc ;  /* 0xfffffc0c04047891 */ /* 0x000fe2000f8f603f */
[----:B------:R-:W2:Y:S01]  /*0210*/  LDC.64 R14, c[0x0][0xe60] ;  /* 0x00039800ff0e7b82 */ /* 0x000ea20000000a00 */
[----:B------:R-:W-:-:S02]  /*0220*/  USEL UR7, URZ, 0x7ff00000, !UP0 ;  /* 0x7ff000003f077887 */ /* 0x000fc4000c000000 */
[----:B------:R-:W-:Y:S02]  /*0230*/  USHF.L.U64.HI UR15, UR20, UR4, UR21 ;  /* 0x00000004140f7299 */ /* 0x000fe40008010215 */
[----:B------:R-:W-:Y:S02]  /*0240*/  USHF.L.U32 UR16, UR20, UR4, URZ ;  /* 0x0000000414107299 */ /* 0x000fe4000800063f */
[----:B------:R-:W-:Y:S01]  /*0250*/  UIADD3 UR24, UR7, -0x80000000, URZ ;  /* 0x8000000007187890 */ /* 0x000fe2000fffe03f */
[----:B------:R-:W-:Y:S01]  /*0260*/  UMOV UR4, URZ ;  /* 0x0000003f00047c82 */ /* 0x000fe20008000000 */
[----:B------:R-:W-:Y:S01]  /*0270*/  UMOV UR5, URZ ;  /* 0x0000003f00057c82 */ /* 0x000fe20008000000 */
[----:B------:R-:W-:Y:S01]  /*0280*/  ULDC.64 UR22, c[0x0][0xe60] ;  /* 0x0003980000167ab9 */ /* 0x000fe20000000a00 */
[----:B------:R-:W-:-:S08]  /*0290*/  ULDC UR26, c[0x0][0xe64] ;  /* 0x00039900001a7ab9 */ /* 0x000fd00000000800 */
.L_x_3192:
[----:B0-----:R-:W-:Y:S01]  /*02a0*/  IADD3 R0, P0, R25, UR4, RZ ;  /* 0x0000000419007c10 */ /* 0x001fe2000ff1e0ff */
[----:B------:R-:W-:Y:S01]  /*02b0*/  IMAD.U32 R21, RZ, RZ, UR25 ;  /* 0x00000019ff157e24 */ /* 0x000fe2000f8e00ff */
[----:B------:R-:W-:Y:S01]  /*02c0*/  CS2R R10, SRZ ;  /* 0x00000000000a7805 */ /* 0x000fe2000001ff00 */
[----:B------:R-:W-:Y:S01]  /*02d0*/  IMAD.U32 R3, RZ, RZ, UR25 ;  /* 0x00000019ff037e24 */ /* 0x000fe2000f8e00ff */
[C---:B------:R-:W-:Y:S01]  /*02e0*/  ISETP.GE.U32.AND P3, PT, R0.reuse, 0x10000, PT ;  /* 0x000100000000780c */ /* 0x040fe20003f66070 */
[----:B------:R-:W-:Y:S01]  /*02f0*/  IMAD.X R5, RZ, RZ, UR5, P0 ;  /* 0x00000005ff057e24 */ /* 0x000fe200080e06ff */
[C---:B------:R-:W-:Y:S01]  /*0300*/  ISETP.LT.U32.AND P0, PT, R0.reuse, UR17, PT ;  /* 0x0000001100007c0c */ /* 0x040fe2000bf01070 */
[----:B------:R-:W-:Y:S01]  /*0310*/  IMAD R21, R21, 0x3, RZ ;  /* 0x0000000315157824 */ /* 0x000fe200078e02ff */
[----:B------:R-:W-:Y:S02]  /*0320*/  IADD3 R23, P4, R0, UR25, RZ ;  /* 0x0000001900177c10 */ /* 0x000fe4000ff9e0ff */
[----:B------:R-:W-:-:S02]  /*0330*/  ISETP.GE.U32.AND.EX P3, PT, R5, RZ, PT, P3 ;  /* 0x000000ff0500720c */ /* 0x000fc40003f66130 */
[-C--:B------:R-:W-:Y:S01]  /*0340*/  LEA R22, P6, R3, R0.reuse, 0x1 ;  /* 0x0000000003167211 */ /* 0x080fe200078c08ff */
[--C-:B------:R-:W-:Y:S01]  /*0350*/  IMAD.X R20, RZ, RZ, R5.reuse, P4 ;  /* 0x000000ffff147224 */ /* 0x100fe200020e0605 */
[----:B------:R-:W-:Y:S02]  /*0360*/  ISETP.LT.AND.EX P3, PT, R5, UR14, !P3, P0 ;  /* 0x0000000e05007c0c */ /* 0x000fe4000df61300 */
[----:B------:R-:W-:Y:S01]  /*0370*/  IADD3 R21, P0, R21, R0, RZ ;  /* 0x0000000015157210 */ /* 0x000fe20007f1e0ff */
[--C-:B------:R-:W-:Y:S01]  /*0380*/  IMAD.X R19, RZ, RZ, R5.reuse, P6 ;  /* 0x000000ffff137224 */ /* 0x100fe200030e0605 */
[C---:B------:R-:W-:Y:S02]  /*0390*/  ISETP.GE.U32.AND P5, PT, R23.reuse, 0x10000, PT ;  /* 0x000100001700780c */ /* 0x040fe40003fa6070 */
[----:B------:R-:W-:Y:S01]  /*03a0*/  ISETP.LT.U32.AND P2, PT, R23, UR17, PT ;  /* 0x0000001117007c0c */ /* 0x000fe2000bf41070 */
[----:B------:R-:W-:Y:S01]  /*03b0*/  IMAD.X R18, RZ, RZ, R5, P0 ;  /* 0x000000ffff127224 */ /* 0x000fe200000e0605 */
[----:B------:R-:W-:-:S02]  /*03c0*/  ISETP.GE.U32.AND.EX P5, PT, R20, RZ, PT, P5 ;  /* 0x000000ff1400720c */ /* 0x000fc40003fa6150 */
[----:B------:R-:W-:Y:S02]  /*03d0*/  ISETP.GE.U32.AND P4, PT, R22, 0x10000, PT ;  /* 0x000100001600780c */ /* 0x000fe40003f86070 */
[----:B------:R-:W-:Y:S02]  /*03e0*/  ISETP.GE.U32.AND P0, PT, R21, 0x10000, PT ;  /* 0x000100001500780c */ /* 0x000fe40003f06070 */
[----:B------:R-:W-:Y:S02]  /*03f0*/  @P3 LEA R2, P1, R0, UR8, 0x3 ;  /* 0x0000000800023c11 */ /* 0x000fe4000f8218ff */
[----:B------:R-:W-:Y:S02]  /*0400*/  ISETP.LT.AND.EX P2, PT, R20, UR14, !P5, P2 ;  /* 0x0000000e14007c0c */ /* 0x000fe4000ef41320 */
[----:B------:R-:W-:Y:S02]  /*0410*/  @P3 LEA.HI.X R3, R0, UR9, R5, 0x3, P1 ;  /* 0x0000000900033c11 */ /* 0x000fe400088f1c05 */
[----:B------:R-:W-:-:S02]  /*0420*/  ISETP.LT.U32.AND P1, PT, R22, UR17, PT ;  /* 0x0000001116007c0c */ /* 0x000fc4000bf21070 */
[----:B------:R-:W-:Y:S01]  /*0430*/  ISETP.GE.U32.AND.EX P4, PT, R19, RZ, PT, P4 ;  /* 0x000000ff1300720c */ /* 0x000fe20003f86140 */
[----:B------:R-:W3:Y:S01]  /*0440*/  @P3 LDG.E.64 R10, desc[UR18][R2.64] ;  /* 0x00000012020a3981 */ /* 0x000ee2000c1e1b00 */
[----:B------:R-:W-:Y:S02]  /*0450*/  ISETP.LT.U32.AND P5, PT, R21, UR17, PT ;  /* 0x0000001115007c0c */ /* 0x000fe4000bfa1070 */
[C---:B------:R-:W-:Y:S02]  /*0460*/  ISETP.GE.U32.AND.EX P0, PT, R18.reuse, RZ, PT, P0 ;  /* 0x000000ff1200720c */ /* 0x040fe40003f06100 */
[----:B------:R-:W-:Y:S02]  /*0470*/  ISETP.LT.AND.EX P1, PT, R19, UR14, !P4, P1 ;  /* 0x0000000e13007c0c */ /* 0x000fe4000e721310 */
[----:B------:R-:W-:Y:S02]  /*0480*/  ISETP.LT.AND.EX P0, PT, R18, UR14, !P0, P5 ;  /* 0x0000000e12007c0c */ /* 0x000fe4000c701350 */
[----:B------:R-:W-:-:S04]  /*0490*/  @P2 LEA R6, P4, R23, UR8, 0x3 ;  /* 0x0000000817062c11 */ /* 0x000fc8000f8818ff */
[----:B------:R-:W-:Y:S02]  /*04a0*/  @P2 LEA.HI.X R7, R23, UR9, R20, 0x3, P4 ;  /* 0x0000000917072c11 */ /* 0x000fe4000a0f1c14 */
[----:B------:R-:W-:Y:S02]  /*04b0*/  CS2R R8, SRZ ;  /* 0x0000000000087805 */ /* 0x000fe4000001ff00 */
[----:B------:R-:W-:Y:S02]  /*04c0*/  CS2R R16, SRZ ;  /* 0x0000000000107805 */ /* 0x000fe4000001ff00 */
[----:B------:R-:W-:Y:S02]  /*04d0*/  @P1 LEA R26, P5, R22, UR8, 0x3 ;  /* 0x00000008161a1c11 */ /* 0x000fe4000f8a18ff */
[----:B------:R-:W-:Y:S02]  /*04e0*/  @P0 LEA R28, P4, R21, UR8, 0x3 ;  /* 0x00000008151c0c11 */ /* 0x000fe4000f8818ff */
[----:B------:R-:W-:-:S02]  /*04f0*/  CS2R R12, SRZ ;  /* 0x00000000000c7805 */ /* 0x000fc4000001ff00 */
[----:B------:R-:W-:Y:S01]  /*0500*/  @P1 LEA.HI.X R27, R22, UR9, R19, 0x3, P5 ;  /* 0x00000009161b1c11 */ /* 0x000fe2000a8f1c13 */
[----:B------:R0:W5:Y:S01]  /*0510*/  @P2 LDG.E.64 R8, desc[UR18][R6.64] ;  /* 0x0000001206082981 */ /* 0x000162000c1e1b00 */
[----:B------:R-:W-:-:S03]  /*0520*/  @P0 LEA.HI.X R29, R21, UR9, R18, 0x3, P4 ;  /* 0x00000009151d0c11 */ /* 0x000fc6000a0f1c12 */
[----:B------:R0:W5:Y:S04]  /*0530*/  @P1 LDG.E.64 R16, desc[UR18][R26.64] ;  /* 0x000000121a101981 */ /* 0x000168000c1e1b00 */
[----:B------:R0:W5:Y:S01]  /*0540*/  @P0 LDG.E.64 R12, desc[UR18][R28.64] ;  /* 0x000000121c0c0981 */ /* 0x000162000c1e1b00 */
[----:B------:R-:W-:Y:S01]  /*0550*/  BSSY B0, `(.L_x_3101) ;  /* 0x0000004000007945 */ /* 0x000fe20003800000 */
[----:B------:R-:W-:Y:S01]  /*0560*/  MOV R0, 0x590 ;  /* 0x0000059000007802 */ /* 0x000fe20000000f00 */
[----:B0--3--:R-:W-:-:S11]  /*0570*/  DADD R4, -RZ, |R10| ;  /* 0x00000000ff047229 */ /* 0x009fd6000000050a */
[----:B-12--5:R-:W-:Y:S05]  /*0580*/  CALL.REL.NOINC `($_ZN2at6native57_GLOBAL__N__f3eca4a2_24_ForeachBinaryOpScalar_cu_86b9896c25multi_tensor_apply_kernelINS1_18TensorListMetadataILi2EEENS1_21BinaryOpScalarFunctorIdLi2ELi1ELi1EEEJNS1_13power_functorIdEEdEEEvT_T0_DpT1_$__internal_accurate_pow) ;  /* 0x0000004c00487944 */ /* 0x026fea0003c00000 */
[----:B------:R-:W-:Y:S05]  /*0590*/  BSYNC B0 ;  /* 0x0000000000007941 */ /* 0x000fea0003800000 */
.L_x_3101:
[----:B------:R-:W-:-:S04]  /*05a0*/  UISETP.NE.U32.AND UP0, UPT, UR16, URZ, UPT ;  /* 0x0000003f1000728c */ /* 0x000fc8000bf05070 */
[----:B------:R-:W-:-:S06]  /*05b0*/  UISETP.NE.AND.EX UP0, UPT, UR15, -0x80000000, UPT, UP0 ;  /* 0x800000000f00788c */ /* 0x000fcc000bf05300 */
[----:B------:R-:W-:-:S13]  /*05c0*/  PLOP3.LUT P4, PT, PT, PT, UP0, 0x80, 0x0 ;  /* 0x000000000000781c */ /* 0x000fda0003f8f008 */
[----:B------:R-:W-:Y:S05]  /*05d0*/  @!P4 BRA `(.L_x_3102) ;  /* 0x000000140090c947 */ /* 0x000fea0003800000 */
[----:B------:R-:W-:-:S13]  /*05e0*/  ISETP.LE.AND P4, PT, RZ, UR26, PT ;  /* 0x0000001aff007c0c */ /* 0x000fda000bf83270 */
[----:B------:R-:W-:Y:S05]  /*05f0*/  @!P4 BRA `(.L_x_3103) ;  /* 0x0000000800bcc947 */ /* 0x000fea0003800000 */
[----:B------:R-:W-:Y:S01]  /*0600*/  DSETP.NEU.AND P4, PT, R10, RZ, PT ;  /* 0x000000ff0a00722a */ /* 0x000fe20003f8d000 */
[----:B------:R-:W-:-:S13]  /*0610*/  BSSY B0, `(.L_x_3104) ;  /* 0x000000a000007945 */ /* 0x000fda0003800000 */
[----:B------:R-:W-:Y:S05]  /*0620*/  @!P4 BRA `(.L_x_3105) ;  /* 0x00000000001cc947 */ /* 0x000fea0003800000 */
[----:B------:R-:W0:Y:S02]  /*0630*/  FRND.F64.TRUNC R4, UR22 ;  /* 0x0000001600047d13 */ /* 0x000e24000830d800 */
[----:B0-----:R-:W-:-:S06]  /*0640*/  DSETP.NEU.AND P4, PT, R4, UR22, PT ;  /* 0x0000001604007e2a */ /* 0x001fcc000bf8d000 */
[----:B------:R-:W-:-:S13]  /*0650*/  ISETP.GT.OR P4, PT, R11, -0x1, !P4 ;  /* 0xffffffff0b00780c */ /* 0x000fda0006784670 */
[----:B------:R-:W-:Y:S05]  /*0660*/  @P4 BRA `(.L_x_3106) ;  /* 0x0000000000104947 */ /* 0x000fea0003800000 */
[----:B------:R-:W-:Y:S02]  /*0670*/  IMAD.MOV.U32 R2, RZ, RZ, 0x0 ;  /* 0x00000000ff027424 */ /* 0x000fe400078e00ff */
[----:B------:R-:W-:Y:S01]  /*0680*/  IMAD.MOV.U32 R3, RZ, RZ, -0x80000 ;  /* 0xfff80000ff037424 */ /* 0x000fe200078e00ff */
[----:B------:R-:W-:Y:S06]  /*0690*/  BRA `(.L_x_3106) ;  /* 0x0000000000047947 */ /* 0x000fec0003800000 */
.L_x_3105:
[----:B------:R-:W-:-:S07]  /*06a0*/  CS2R R2, SRZ ;  /* 0x0000000000027805 */ /* 0x000fce000001ff00 */
.L_x_3106:
[----:B------:R-:W-:Y:S05]  /*06b0*/  BSYNC B0 ;  /* 0x0000000000007941 */ /* 0x000fea0003800000 */
.L_x_3104:
[----:B------:R-:W-:Y:S01]  /*06c0*/  IMAD.U32 R4, RZ, RZ, UR22 ;  /* 0x00000016ff047e24 */ /* 0x000fe2000f8e00ff */
[----:B------:R-:W-:Y:S01]  /*06d0*/  BSSY B0, `(.L_x_3107) ;  /* 0x0000018000007945 */ /* 0x000fe20003800000 */
[----:B------:R-:W-:-:S06]  /*06e0*/  IMAD.U32 R5, RZ, RZ, UR23 ;  /* 0x00000017ff057e24 */ /* 0x000fcc000f8e00ff */
[----:B------:R-:W-:-:S10]  /*06f0*/  DADD R6, R10, R4 ;  /* 0x000000000a067229 */ /* 0x000fd40000000004 */
        /* <DEDUP_REMOVED lines=10> */
[----:B------:R-:W-:Y:S01]  /*07a0*/  UMOV UR6, URZ ;  /* 0x0000003f00067c82 */ /* 0x000fe20008000000 */
[----:B------:R-:W-:Y:S02]  /*07b0*/  IMAD.U32 R3, RZ, RZ, UR7 ;  /* 0x00000007ff037e24 */ /* 0x000fe4000f8e00ff */
[----:B------:R-:W-:Y:S01]  /*07c0*/  IMAD.U32 R2, RZ, RZ, UR6 ;  /* 0x00000006ff027e24 */ /* 0x000fe2000f8e00ff */
[----:B------:R-:W-:Y:S06]  /*07d0*/  BRA `(.L_x_3108) ;  /* 0x00000000001c7947 */ /* 0x000fec0003800000 */
.L_x_3110:
[C---:B------:R-:W-:Y:S02]  /*07e0*/  DSETP.GT.AND P4, PT, |R10|.reuse, 1, PT ;  /* 0x3ff000000a00742a */ /* 0x040fe40003f84200 */
[----:B------:R-:W-:-:S04]  /*07f0*/  DSETP.NEU.AND P5, PT, R10, -1, PT ;  /* 0xbff000000a00742a */ /* 0x000fc80003fad000 */
[----:B------:R-:W-:-:S04]  /*0800*/  SEL R2, RZ, 0x7ff00000, !P4 ;  /* 0x7ff00000ff027807 */ /* 0x000fc80006000000 */
[----:B------:R-:W-:Y:S01]  /*0810*/  SEL R3, R2, 0x3ff00000, P5 ;  /* 0x3ff0000002037807 */ /* 0x000fe20002800000 */
[----:B------:R-:W-:Y:S01]  /*0820*/  IMAD.MOV.U32 R2, RZ, RZ, RZ ;  /* 0x000000ffff027224 */ /* 0x000fe200078e00ff */
[----:B------:R-:W-:Y:S06]  /*0830*/  BRA `(.L_x_3108) ;  /* 0x0000000000047947 */ /* 0x000fec0003800000 */
.L_x_3109:
[----:B------:R-:W-:-:S11]  /*0840*/  DADD R2, R10, R4 ;  /* 0x000000000a027229 */ /* 0x000fd60000000004 */
.L_x_3108:
[----:B------:R-:W-:Y:S05]  /*0850*/  BSYNC B0 ;  /* 0x0000000000007941 */ /* 0x000fea0003800000 */
.L_x_3107:
[----:B------:R-:W-:Y:S01]  /*0860*/  DSETP.NEU.AND P6, PT, R8, RZ, PT ;  /* 0x000000ff0800722a */ /* 0x000fe20003fcd000 */
[----:B------:R-:W-:Y:S01]  /*0870*/  BSSY B0, `(.L_x_3111) ;  /* 0x0000013000007945 */ /* 0x000fe20003800000 */
[----:B------:R-:W-:-:S06]  /*0880*/  DSETP.NEU.AND P5, PT, R4, RZ, PT ;  /* 0x000000ff0400722a */ /* 0x000fcc0003fad000 */
[----:B------:R-:W-:-:S06]  /*0890*/  DSETP.EQ.OR P4, PT, R10, 1, !P5 ;  /* 0x3ff000000a00742a */ /* 0x000fcc0006f82400 */
[----:B------:R-:W-:Y:S02]  /*08a0*/  FSEL R10, R2, RZ, !P4 ;  /* 0x000000ff020a7208 */ /* 0x000fe40006000000 */
[----:B------:R-:W-:Y:S01]  /*08b0*/  FSEL R11, R3, 1.875, !P4 ;  /* 0x3ff00000030b7808 */ /* 0x000fe20006000000 */
[----:B------:R-:W-:Y:S06]  /*08c0*/  @!P6 BRA `(.L_x_3112) ;  /* 0x000000000030e947 */ /* 0x000fec0003800000 */
[----:B------:R-:W-:Y:S01]  /*08d0*/  DADD R4, -RZ, |R8| ;  /* 0x00000000ff047229 */ /* 0x000fe20000000508 */
[----:B------:R-:W-:-:S10]  /*08e0*/  MOV R0, 0x900 ;  /* 0x0000090000007802 */ /* 0x000fd40000000f00 */
[----:B------:R-:W-:Y:S05]  /*08f0*/  CALL.REL.NOINC `($_ZN2at6native57_GLOBAL__N__f3eca4a2_24_ForeachBinaryOpScalar_cu_86b9896c25multi_tensor_apply_kernelINS1_18TensorListMetadataILi2EEENS1_21BinaryOpScalarFunctorIdLi2ELi1ELi1EEEJNS1_13power_functorIdEEdEEEvT_T0_DpT1_$__internal_accurate_pow) ;  /* 0x00000048006c7944 */ /* 0x000fea0003c00000 */
[----:B------:R-:W-:Y:S02]  /*0900*/  IMAD.U32 R4, RZ, RZ, UR22 ;  /* 0x00000016ff047e24 */ /* 0x000fe4000f8e00ff */
[----:B------:R-:W-:-:S04]  /*0910*/  IMAD.U32 R5, RZ, RZ, UR23 ;  /* 0x00000017ff057e24 */ /* 0x000fc8000f8e00ff */
[----:B------:R-:W0:Y:S02]  /*0920*/  FRND.F64.TRUNC R6, R4 ;  /* 0x0000000400067313 */ /* 0x000e24000030d800 */
[----:B0-----:R-:W-:-:S06]  /*0930*/  DSETP.NEU.AND P4, PT, R6, R4, PT ;  /* 0x000000040600722a */ /* 0x001fcc0003f8d000 */
[----:B------:R-:W-:-:S13]  /*0940*/  ISETP.GT.OR P4, PT, R9, -0x1, !P4 ;  /* 0xffffffff0900780c */ /* 0x000fda0006784670 */
[----:B------:R-:W-:Y:S05]  /*0950*/  @P4 BRA `(.L_x_3113) ;  /* 0x0000000000104947 */ /* 0x000fea0003800000 */
[----:B------:R-:W-:Y:S02]  /*0960*/  IMAD.MOV.U32 R2, RZ, RZ, 0x0 ;  /* 0x00000000ff027424 */ /* 0x000fe400078e00ff */
[----:B------:R-:W-:Y:S01]  /*0970*/  IMAD.MOV.U32 R3, RZ, RZ, -0x80000 ;  /* 0xfff80000ff037424 */ /* 0x000fe200078e00ff */
[----:B------:R-:W-:Y:S06]  /*0980*/  BRA `(.L_x_3113) ;  /* 0x0000000000047947 */ /* 0x000fec0003800000 */
.L_x_3112:
[----:B------:R-:W-:-:S07]  /*0990*/  CS2R R2, SRZ ;  /* 0x0000000000027805 */ /* 0x000fce000001ff00 */
.L_x_3113:
[----:B------:R-:W-:Y:S05]  /*09a0*/  BSYNC B0 ;  /* 0x0000000000007941 */ /* 0x000fea0003800000 */
.L_x_3111:
        /* <DEDUP_REMOVED lines=16> */
.L_x_3117:
[C---:B------:R-:W-:Y:S02]  /*0ab0*/  DSETP.GT.AND P4, PT, |R8|.reuse, 1, PT ;  /* 0x3ff000000800742a */ /* 0x040fe40003f84200 */
[----:B------:R-:W-:-:S04]  /*0ac0*/  DSETP.NEU.AND P6, PT, R8, -1, PT ;  /* 0xbff000000800742a */ /* 0x000fc80003fcd000 */
[----:B------:R-:W-:-:S04]  /*0ad0*/  SEL R2, RZ, 0x7ff00000, !P4 ;  /* 0x7ff00000ff027807 */ /* 0x000fc80006000000 */
[----:B------:R-:W-:Y:S01]  /*0ae0*/  SEL R3, R2, 0x3ff00000, P6 ;  /* 0x3ff0000002037807 */ /* 0x000fe20003000000 */
[----:B------:R-:W-:Y:S01]  /*0af0*/  IMAD.MOV.U32 R2, RZ, RZ, RZ ;  /* 0x000000ffff027224 */ /* 0x000fe200078e00ff */
[----:B------:R-:W-:Y:S06]  /*0b00*/  BRA `(.L_x_3115) ;  /* 0x0000000000047947 */ /* 0x000fec0003800000 */
.L_x_3116:
[----:B------:R-:W-:-:S11]  /*0b10*/  DADD R2, R8, R4 ;  /* 0x0000000008027229 */ /* 0x000fd60000000004 */
.L_x_3115:
[----:B------:R-:W-:Y:S05]  /*0b20*/  BSYNC B0 ;  /* 0x0000000000007941 */ /* 0x000fea0003800000 */
.L_x_3114:
[----:B------:R-:W-:Y:S01]  /*0b30*/  DSETP.NEU.AND P6, PT, R16, RZ, PT ;  /* 0x000000ff1000722a */ /* 0x000fe20003fcd000 */
[----:B------:R-:W-:Y:S01]  /*0b40*/  BSSY B0, `(.L_x_3118) ;  /* 0x0000012000007945 */ /* 0x000fe20003800000 */
[----:B------:R-:W-:-:S06]  /*0b50*/  DSETP.EQ.OR P4, PT, R8, 1, !P5 ;  /* 0x3ff000000800742a */ /* 0x000fcc0006f82400 */
[----:B------:R-:W-:Y:S02]  /*0b60*/  FSEL R8, R2, RZ, !P4 ;  /* 0x000000ff02087208 */ /* 0x000fe40006000000 */
[----:B------:R-:W-:-:S04]  /*0b70*/  FSEL R9, R3, 1.875, !P4 ;  /* 0x3ff0000003097808 */ /* 0x000fc80006000000 */
[----:B------:R-:W-:Y:S05]  /*0b80*/  @!P6 BRA `(.L_x_3119) ;  /* 0x000000000030e947 */ /* 0x000fea0003800000 */
        /* <DEDUP_REMOVED lines=12> */
.L_x_3119:
[----:B------:R-:W-:-:S07]  /*0c50*/  CS2R R2, SRZ ;  /* 0x0000000000027805 */ /* 0x000fce000001ff00 */
.L_x_3120:
[----:B------:R-:W-:Y:S05]  /*0c60*/  BSYNC B0 ;  /* 0x0000000000007941 */ /* 0x000fea0003800000 */
.L_x_3118:
        /* <DEDUP_REMOVED lines=16> */
.L_x_3124:
[C---:B------:R-:W-:Y:S02]  /*0d70*/  DSETP.GT.AND P4, PT, |R16|.reuse, 1, PT ;  /* 0x3ff000001000742a */ /* 0x040fe40003f84200 */
[----:B------:R-:W-:-:S04]  /*0d80*/  DSETP.NEU.AND P6, PT, R16, -1, PT ;  /* 0xbff000001000742a */ /* 0x000fc80003fcd000 */
[----:B------:R-:W-:-:S04]  /*0d90*/  SEL R2, RZ, 0x7ff00000, !P4 ;  /* 0x7ff00000ff027807 */ /* 0x000fc80006000000 */
[----:B------:R-:W-:Y:S01]  /*0da0*/  SEL R3, R2, 0x3ff00000, P6 ;  /* 0x3ff0000002037807 */ /* 0x000fe20003000000 */
[----:B------:R-:W-:Y:S01]  /*0db0*/  IMAD.MOV.U32 R2, RZ, RZ, RZ ;  /* 0x000000ffff027224 */ /* 0x000fe200078e00ff */
[----:B------:R-:W-:Y:S06]  /*0dc0*/  BRA `(.L_x_3122) ;  /* 0x0000000000047947 */ /* 0x000fec0003800000 */
.L_x_3123:
[----:B------:R-:W-:-:S11]  /*0dd0*/  DADD R2, R16, R4 ;  /* 0x0000000010027229 */ /* 0x000fd60000000004 */
.L_x_3122:
[----:B------:R-:W-:Y:S05]  /*0de0*/  BSYNC B0 ;  /* 0x0000000000007941 */ /* 0x000fea0003800000 */
.L_x_3121:
        /* <DEDUP_REMOVED lines=18> */
.L_x_3126:
[----:B------:R-:W-:-:S07]  /*0f10*/  CS2R R2, SRZ ;  /* 0x0000000000027805 */ /* 0x000fce000001ff00 */
.L_x_3127:
[----:B------:R-:W-:Y:S05]  /*0f20*/  BSYNC B0 ;  /* 0x0000000000007941 */ /* 0x000fea0003800000 */
.L_x_3125:
        /* <DEDUP_REMOVED lines=16> */
.L_x_3131:
[C---:B------:R-:W-:Y:S02]  /*1030*/  DSETP.GT.AND P4, PT, |R12|.reuse, 1, PT ;  /* 0x3ff000000c00742a */ /* 0x040fe40003f84200 */
[----:B------:R-:W-:-:S04]  /*1040*/  DSETP.NEU.AND P6, PT, R12, -1, PT ;  /* 0xbff000000c00742a */ /* 0x000fc80003fcd000 */
[----:B------:R-:W-:-:S04]  /*1050*/  SEL R2, RZ, 0x7ff00000, !P4 ;  /* 0x7ff00000ff027807 */ /* 0x000fc80006000000 */
[----:B------:R-:W-:Y:S01]  /*1060*/  SEL R3, R2, 0x3ff00000, P6 ;  /* 0x3ff0000002037807 */ /* 0x000fe20003000000 */
[----:B------:R-:W-:Y:S01]  /*1070*/  IMAD.MOV.U32 R2, RZ, RZ, RZ ;  /* 0x000000ffff027224 */ /* 0x000fe200078e00ff */
[----:B------:R-:W-:Y:S06]  /*1080*/  BRA `(.L_x_3129) ;  /* 0x0000000000047947 */ /* 0x000fec0003800000 */
.L_x_3130:
[----:B------:R-:W-:-:S11]  /*1090*/  DADD R2, R12, R4 ;  /* 0x000000000c027229 */ /* 0x000fd60000000004 */
.L_x_3129:
[----:B------:R-:W-:Y:S05]  /*10a0*/  BSYNC B0 ;  /* 0x0000000000007941 */ /* 0x000fea0003800000 */
.L_x_3128:
[----:B------:R-:W-:-:S06]  /*10b0*/  DSETP.EQ.OR P5, PT, R12, 1, !P5 ;  /* 0x3ff000000c00742a */ /* 0x000fcc0006fa2400 */
[----:B------:R-:W-:Y:S02]  /*10c0*/  FSEL R2, R2, RZ, !P5 ;  /* 0x000000ff02027208 */ /* 0x000fe40006800000 */
[----:B------:R-:W-:Y:S01]  /*10d0*/  FSEL R3, R3, 1.875, !P5 ;  /* 0x3ff0000003037808 */ /* 0x000fe20006800000 */
[----:B------:R-:W-:Y:S06]  /*10e0*/  BRA `(.L_x_3132) ;  /* 0x0000001800487947 */ /* 0x000fec0003800000 */
.L_x_3103:
        /* <DEDUP_REMOVED lines=10> */
.L_x_3134:
[----:B------:R-:W-:Y:S02]  /*1190*/  IMAD.MOV.U32 R2, RZ, RZ, 0x0 ;  /* 0x00000000ff027424 */ /* 0x000fe400078e00ff */
[----:B------:R-:W-:-:S07]  /*11a0*/  IMAD.MOV.U32 R3, RZ, RZ, 0x7ff00000 ;  /* 0x7ff00000ff037424 */ /* 0x000fce00078e00ff */
.L_x_3135:
[----:B------:R-:W-:Y:S05]  /*11b0*/  BSYNC B0 ;  /* 0x0000000000007941 */ /* 0x000fea0003800000 */
.L_x_3133:
        /* <DEDUP_REMOVED lines=18> */
.L_x_3139:
[C---:B------:R-:W-:Y:S01]  /*12e0*/  DSETP.GT.AND P4, PT, |R10|.reuse, 1, PT ;  /* 0x3ff000000a00742a */ /* 0x040fe20003f84200 */
[----:B------:R-:W-:Y:S01]  /*12f0*/  IMAD.MOV.U32 R2, RZ, RZ, RZ ;  /* 0x000000ffff027224 */ /* 0x000fe200078e00ff */
[----:B------:R-:W-:-:S04]  /*1300*/  DSETP.NEU.AND P5, PT, R10, -1, PT ;  /* 0xbff000000a00742a */ /* 0x000fc80003fad000 */
[----:B------:R-:W-:-:S04]  /*1310*/  SEL R0, RZ, 0x7ff00000, P4 ;  /* 0x7ff00000ff007807 */ /* 0x000fc80002000000 */
[----:B------:R-:W-:Y:S01]  /*1320*/  SEL R3, R0, 0x3ff00000, P5 ;  /* 0x3ff0000000037807 */ /* 0x000fe20002800000 */
[----:B------:R-:W-:Y:S06]  /*1330*/  BRA `(.L_x_3137) ;  /* 0x0000000000047947 */ /* 0x000fec0003800000 */
.L_x_3138:
[----:B------:R-:W-:-:S11]  /*1340*/  DADD R2, R10, R4 ;  /* 0x000000000a027229 */ /* 0x000fd60000000004 */
.L_x_3137:
[----:B------:R-:W-:Y:S05]  /*1350*/  BSYNC B0 ;  /* 0x0000000000007941 */ /* 0x000fea0003800000 */
.L_x_3136:
        /* <DEDUP_REMOVED lines=19> */
.L_x_3141:
[----:B------:R-:W-:Y:S02]  /*1490*/  IMAD.MOV.U32 R2, RZ, RZ, 0x0 ;  /* 0x00000000ff027424 */ /* 0x000fe400078e00ff */
[----:B------:R-:W-:-:S07]  /*14a0*/  IMAD.MOV.U32 R3, RZ, RZ, 0x7ff00000 ;  /* 0x7ff00000ff037424 */ /* 0x000fce00078e00ff */
.L_x_3142:
[----:B------:R-:W-:Y:S05]  /*14b0*/  BSYNC B0 ;  /* 0x0000000000007941 */ /* 0x000fea0003800000 */
.L_x_3140:
        /* <DEDUP_REMOVED lines=16> */
.L_x_3146:
[C---:B------:R-:W-:Y:S02]  /*15c0*/  DSETP.GT.AND P4, PT, |R8|.reuse, 1, PT ;  /* 0x3ff000000800742a */ /* 0x040fe40003f84200 */
[----:B------:R-:W-:-:S04]  /*15d0*/  DSETP.NEU.AND P6, PT, R8, -1, PT ;  /* 0xbff000000800742a */ /* 0x000fc80003fcd000 */
[----:B------:R-:W-:-:S04]  /*15e0*/  SEL R2, RZ, 0x7ff00000, P4 ;  /* 0x7ff00000ff027807 */ /* 0x000fc80002000000 */
[----:B------:R-:W-:Y:S01]  /*15f0*/  SEL R3, R2, 0x3ff00000, P6 ;  /* 0x3ff0000002037807 */ /* 0x000fe20003000000 */
[----:B------:R-:W-:Y:S01]  /*1600*/  IMAD.MOV.U32 R2, RZ, RZ, RZ ;  /* 0x000000ffff027224 */ /* 0x000fe200078e00ff */
[----:B------:R-:W-:Y:S06]  /*1610*/  BRA `(.L_x_3144) ;  /* 0x0000000000047947 */ /* 0x000fec0003800000 */
.L_x_3145:
[----:B------:R-:W-:-:S11]  /*1620*/  DADD R2, R8, R4 ;  /* 0x0000000008027229 */ /* 0x000fd60000000004 */
.L_x_3144:
[----:B------:R-:W-:Y:S05]  /*1630*/  BSYNC B0 ;  /* 0x0000000000007941 */ /* 0x000fea0003800000 */
.L_x_3143:
        /* <DEDUP_REMOVED lines=18> */
.L_x_3148:
[----:B------:R-:W-:Y:S02]  /*1760*/  IMAD.MOV.U32 R2, RZ, RZ, 0x0 ;  /* 0x00000000ff027424 */ /* 0x000fe400078e00ff */
[----:B------:R-:W-:-:S07]  /*1770*/  IMAD.MOV.U32 R3, RZ, RZ, 0x7ff00000 ;  /* 0x7ff00000ff037424 */ /* 0x000fce00078e00ff */
.L_x_3149:
[----:B------:R-:W-:Y:S05]  /*1780*/  BSYNC B0 ;  /* 0x0000000000007941 */ /* 0x000fea0003800000 */
.L_x_3147:
        /* <DEDUP_REMOVED lines=16> */
.L_x_3153:
[C---:B------:R-:W-:Y:S02]  /*1890*/  DSETP.GT.AND P4, PT, |R16|.reuse, 1, PT ;  /* 0x3ff000001000742a */ /* 0x040fe40003f84200 */
[----:B------:R-:W-:-:S04]  /*18a0*/  DSETP.NEU.AND P6, PT, R16, -1, PT ;  /* 0xbff000001000742a */ /* 0x000fc80003fcd000 */
[----:B------:R-:W-:-:S04]  /*18b0*/  SEL R2, RZ, 0x7ff00000, P4 ;  /* 0x7ff00000ff027807 */ /* 0x000fc80002000000 */
[----:B------:R-:W-:Y:S01]  /*18c0*/  SEL R3, R2, 0x3ff00000, P6 ;  /* 0x3ff0000002037807 */ /* 0x000fe20003000000 */
[----:B------:R-:W-:Y:S01]  /*18d0*/  IMAD.MOV.U32 R2, RZ, RZ, RZ ;  /* 0x000000ffff027224 */ /* 0x000fe200078e00ff */
[----:B------:R-:W-:Y:S06]  /*18e0*/  BRA `(.L_x_3151) ;  /* 0x0000000000047947 */ /* 0x000fec0003800000 */
.L_x_3152:
[----:B------:R-:W-:-:S11]  /*18f0*/  DADD R2, R16, R4 ;  /* 0x0000000010027229 */ /* 0x000fd60000000004 */
.L_x_3151:
[----:B------:R-:W-:Y:S05]  /*1900*/  BSYNC B0 ;  /* 0x0000000000007941 */ /* 0x000fea0003800000 */
.L_x_3150:
        /* <DEDUP_REMOVED lines=18> */
.L_x_3155:
[----:B------:R-:W-:Y:S02]  /*1a30*/  IMAD.MOV.U32 R2, RZ, RZ, 0x0 ;  /* 0x00000000ff027424 */ /* 0x000fe400078e00ff */
[----:B------:R-:W-:-:S07]  /*1a40*/  IMAD.MOV.U32 R3, RZ, RZ, 0x7ff00000 ;  /* 0x7ff00000ff037424 */ /* 0x000fce00078e00ff */
.L_x_3156:
[----:B------:R-:W-:Y:S05]  /*1a50*/  BSYNC B0 ;  /* 0x0000000000007941 */ /* 0x000fea0003800000 */
.L_x_3154:
        /* <DEDUP_REMOVED lines=16> */
.L_x_3160:
[C---:B------:R-:W-:Y:S02]  /*1b60*/  DSETP.GT.AND P4, PT, |R12|.reuse, 1, PT ;  /* 0x3ff000000c00742a */ /* 0x040fe40003f84200 */
[----:B------:R-:W-:-:S04]  /*1b70*/  DSETP.NEU.AND P6, PT, R12, -1, PT ;  /* 0xbff000000c00742a */ /* 0x000fc80003fcd000 */
[----:B------:R-:W-:-:S04]  /*1b80*/  SEL R2, RZ, 0x7ff00000, P4 ;  /* 0x7ff00000ff027807 */ /* 0x000fc80002000000 */
[----:B------:R-:W-:Y:S01]  /*1b90*/  SEL R3, R2, 0x3ff00000, P6 ;  /* 0x3ff0000002037807 */ /* 0x000fe20003000000 */
[----:B------:R-:W-:Y:S01]  /*1ba0*/  IMAD.MOV.U32 R2, RZ, RZ, RZ ;  /* 0x000000ffff027224 */ /* 0x000fe200078e00ff */
[----:B------:R-:W-:Y:S06]  /*1bb0*/  BRA `(.L_x_3158) ;  /* 0x0000000000047947 */ /* 0x000fec0003800000 */
.L_x_3159:
[----:B------:R-:W-:-:S11]  /*1bc0*/  DADD R2, R12, R4 ;  /* 0x000000000c027229 */ /* 0x000fd60000000004 */
.L_x_3158:
[----:B------:R-:W-:Y:S05]  /*1bd0*/  BSYNC B0 ;  /* 0x0000000000007941 */ /* 0x000fea0003800000 */
.L_x_3157:
[----:B------:R-:W-:-:S06]  /*1be0*/  DSETP.EQ.OR P5, PT, R12, 1, !P5 ;  /* 0x3ff000000c00742a */ /* 0x000fcc0006fa2400 */
[----:B------:R-:W-:Y:S02]  /*1bf0*/  FSEL R2, R2, RZ, !P5 ;  /* 0x000000ff02027208 */ /* 0x000fe40006800000 */
[----:B------:R-:W-:Y:S01]  /*1c00*/  FSEL R3, R3, 1.875, !P5 ;  /* 0x3ff0000003037808 */ /* 0x000fe20006800000 */
[----:B------:R-:W-:Y:S06]  /*1c10*/  BRA `(.L_x_3132) ;  /* 0x0000000c007c7947 */ /* 0x000fec0003800000 */
.L_x_3102:
[----:B------:R-:W-:Y:S01]  /*1c20*/  DSETP.NEU.AND P4, PT, R10, RZ, PT ;  /* 0x000000ff0a00722a */ /* 0x000fe20003f8d000 */
[----:B------:R-:W-:-:S13]  /*1c30*/  BSSY B0, `(.L_x_3161) ;  /* 0x0000011000007945 */ /* 0x000fda0003800000 */
[----:B------:R-:W-:Y:S05]  /*1c40*/  @!P4 BRA `(.L_x_3162) ;  /* 0x000000000028c947 */ /* 0x000fea0003800000 */
[----:B------:R-:W-:Y:S02]  /*1c50*/  ISETP.GT.AND P5, PT, R11, -0x1, PT ;  /* 0xffffffff0b00780c */ /* 0x000fe40003fa4270 */
[----:B------:R-:W-:-:S11]  /*1c60*/  PLOP3.LUT P4, PT, PT, PT, PT, 0x80, 0x0 ;  /* 0x000000000000781c */ /* 0x000fd60003f8f070 */
[----:B------:R-:W-:Y:S05]  /*1c70*/  @P5 BRA `(.L_x_3163) ;  /* 0x0000000000305947 */ /* 0x000fea0003800000 */
[----:B------:R-:W0:Y:S01]  /*1c80*/  FRND.F64.TRUNC R4, UR22 ;  /* 0x0000001600047d13 */ /* 0x000e22000830d800 */
[----:B------:R-:W-:Y:S02]  /*1c90*/  DADD R2, -RZ, -R2 ;  /* 0x00000000ff027229 */ /* 0x000fe40000000902 */
[----:B0-----:R-:W-:-:S14]  /*1ca0*/  DSETP.NEU.AND P5, PT, R4, UR22, PT ;  /* 0x0000001604007e2a */ /* 0x001fdc000bfad000 */
[----:B------:R-:W-:Y:S05]  /*1cb0*/  @!P5 BRA `(.L_x_3163) ;  /* 0x000000000020d947 */ /* 0x000fea0003800000 */
[----:B------:R-:W-:Y:S02]  /*1cc0*/  IMAD.MOV.U32 R2, RZ, RZ, 0x0 ;  /* 0x00000000ff027424 */ /* 0x000fe400078e00ff */
[----:B------:R-:W-:Y:S01]  /*1cd0*/  IMAD.MOV.U32 R3, RZ, RZ, -0x80000 ;  /* 0xfff80000ff037424 */ /* 0x000fe200078e00ff */
[----:B------:R-:W-:Y:S06]  /*1ce0*/  BRA `(.L_x_3163) ;  /* 0x0000000000147947 */ /* 0x000fec0003800000 */
.L_x_3162:
[----:B------:R-:W-:Y:S01]  /*1cf0*/  ISETP.LE.AND P5, PT, RZ, UR26, PT ;  /* 0x0000001aff007c0c */ /* 0x000fe2000bfa3270 */
[----:B------:R-:W-:Y:S01]  /*1d00*/  DSETP.NEU.AND P4, PT, |R14|, 0.5, PT ;  /* 0x3fe000000e00742a */ /* 0x000fe20003f8d200 */
[----:B------:R-:W-:-:S05]  /*1d10*/  IMAD.MOV.U32 R2, RZ, RZ, RZ ;  /* 0x000000ffff027224 */ /* 0x000fca00078e00ff */
[----:B------:R-:W-:-:S06]  /*1d20*/  SEL R3, R11, RZ, P4 ;  /* 0x000000ff0b037207 */ /* 0x000fcc0002000000 */
[----:B------:R-:W-:-:S07]  /*1d30*/  @!P5 LOP3.LUT R3, R3, 0x7ff00000, RZ, 0xfc, !PT ;  /* 0x7ff000000303d812 */ /* 0x000fce00078efcff */
.L_x_3163:
[----:B------:R-:W-:Y:S05]  /*1d40*/  BSYNC B0 ;  /* 0x0000000000007941 */ /* 0x000fea0003800000 */
.L_x_3161:
        /* <DEDUP_REMOVED lines=13> */
[----:B------:R-:W-:Y:S01]  /*1e20*/  IMAD.U32 R3, RZ, RZ, UR24 ;  /* 0x00000018ff037e24 */ /* 0x000fe2000f8e00ff */
[----:B------:R-:W-:Y:S01]  /*1e30*/  LOP3.LUT R0, R24, 0x7fffffff, RZ, 0xc0, !PT ;  /* 0x7fffffff18007812 */ /* 0x000fe200078ec0ff */
[----:B------:R-:W-:-:S03]  /*1e40*/  IMAD.MOV.U32 R2, RZ, RZ, RZ ;  /* 0x000000ffff027224 */ /* 0x000fc600078e00ff */
[----:B------:R-:W-:-:S04]  /*1e50*/  ISETP.NE.AND P4, PT, R0, 0x3fe00000, P4 ;  /* 0x3fe000000000780c */ /* 0x000fc80002785270 */
[----:B------:R-:W-:Y:S01]  /*1e60*/  SEL R3, R3, UR7, P4 ;  /* 0x0000000703037c07 */ /* 0x000fe2000a000000 */
[----:B------:R-:W-:Y:S08]  /*1e70*/  BRA `(.L_x_3165) ;  /* 0x0000000000247947 */ /* 0x000ff00003800000 */
.L_x_3167:
[----:B------:R-:W-:Y:S01]  /*1e80*/  ISETP.LE.AND P4, PT, RZ, UR26, PT ;  /* 0x0000001aff007c0c */ /* 0x000fe2000bf83270 */
[----:B------:R-:W-:Y:S01]  /*1e90*/  DSETP.GT.AND P5, PT, |R10|, 1, PT ;  /* 0x3ff000000a00742a */ /* 0x000fe20003fa4200 */
[----:B------:R-:W-:-:S05]  /*1ea0*/  IMAD.MOV.U32 R2, RZ, RZ, RZ ;  /* 0x000000ffff027224 */ /* 0x000fca00078e00ff */
[----:B------:R-:W-:Y:S01]  /*1eb0*/  SEL R3, RZ, 0x7ff00000, !P5 ;  /* 0x7ff00000ff037807 */ /* 0x000fe20006800000 */
[----:B------:R-:W-:-:S05]  /*1ec0*/  DSETP.NEU.AND P5, PT, R10, -1, PT ;  /* 0xbff000000a00742a */ /* 0x000fca0003fad000 */
[----:B------:R-:W-:-:S04]  /*1ed0*/  @!P4 LOP3.LUT R3, R3, 0x7ff00000, RZ, 0x3c, !PT ;  /* 0x7ff000000303c812 */ /* 0x000fc800078e3cff */
[----:B------:R-:W-:Y:S01]  /*1ee0*/  SEL R3, R3, 0x3ff00000, P5 ;  /* 0x3ff0000003037807 */ /* 0x000fe20002800000 */
[----:B------:R-:W-:Y:S06]  /*1ef0*/  BRA `(.L_x_3165) ;  /* 0x0000000000047947 */ /* 0x000fec0003800000 */
.L_x_3166:
[----:B------:R-:W-:-:S11]  /*1f00*/  DADD R2, R10, R14 ;  /* 0x000000000a027229 */ /* 0x000fd6000000000e */
.L_x_3165:
[----:B------:R-:W-:Y:S05]  /*1f10*/  BSYNC B0 ;  /* 0x0000000000007941 */ /* 0x000fea0003800000 */
.L_x_3164:
[----:B------:R-:W-:Y:S01]  /*1f20*/  DSETP.NEU.AND P5, PT, R14, RZ, PT ;  /* 0x000000ff0e00722a */ /* 0x000fe20003fad000 */
[----:B------:R-:W-:Y:S01]  /*1f30*/  BSSY B0, `(.L_x_3168) ;  /* 0x0000007000007945 */ /* 0x000fe20003800000 */
[----:B------:R-:W-:Y:S01]  /*1f40*/  DADD R4, -RZ, |R8| ;  /* 0x00000000ff047229 */ /* 0x000fe20000000508 */
[----:B------:R-:W-:-:S03]  /*1f50*/  MOV R0, 0x1fa0 ;  /* 0x00001fa000007802 */ /* 0x000fc60000000f00 */
[----:B------:R-:W-:-:S06]  /*1f60*/  DSETP.EQ.OR P4, PT, R10, 1, !P5 ;  /* 0x3ff000000a00742a */ /* 0x000fcc0006f82400 */
[----:B------:R-:W-:Y:S02]  /*1f70*/  FSEL R10, R2, RZ, !P4 ;  /* 0x000000ff020a7208 */ /* 0x000fe40006000000 */
[----:B------:R-:W-:-:S07]  /*1f80*/  FSEL R11, R3, 1.875, !P4 ;  /* 0x3ff00000030b7808 */ /* 0x000fce0006000000 */
[----:B------:R-:W-:Y:S05]  /*1f90*/  CALL.REL.NOINC `($_ZN2at6native57_GLOBAL__N__f3eca4a2_24_ForeachBinaryOpScalar_cu_86b9896c25multi_tensor_apply_kernelINS1_18TensorListMetadataILi2EEENS1_21BinaryOpScalarFunctorIdLi2ELi1ELi1EEEJNS1_13power_functorIdEEdEEEvT_T0_DpT1_$__internal_accurate_pow) ;  /* 0x0000003000c47944 */ /* 0x000fea0003c00000 */
[----:B------:R-:W-:Y:S05]  /*1fa0*/  BSYNC B0 ;  /* 0x0000000000007941 */ /* 0x000fea0003800000 */
.L_x_3168:
        /* <DEDUP_REMOVED lines=10> */
[----:B------:R-:W-:Y:S01]  /*2050*/  PLOP3.LUT P4, PT, PT, PT, PT, 0x80, 0x0 ;  /* 0x000000000000781c */ /* 0x000fe20003f8f070 */
[----:B------:R-:W-:Y:S02]  /*2060*/  IMAD.MOV.U32 R2, RZ, RZ, 0x0 ;  /* 0x00000000ff027424 */ /* 0x000fe400078e00ff */
[----:B------:R-:W-:Y:S01]  /*2070*/  IMAD.MOV.U32 R3, RZ, RZ, -0x80000 ;  /* 0xfff80000ff037424 */ /* 0x000fe200078e00ff */
[----:B------:R-:W-:Y:S09]  /*2080*/  BRA `(.L_x_3171) ;  /* 0x0000000000147947 */ /* 0x000ff20003800000 */
.L_x_3170:
[----:B------:R-:W-:Y:S01]  /*2090*/  ISETP.LE.AND P6, PT, RZ, UR26, PT ;  /* 0x0000001aff007c0c */ /* 0x000fe2000bfc3270 */
[----:B------:R-:W-:Y:S01]  /*20a0*/  DSETP.NEU.AND P4, PT, |R14|, 0.5, PT ;  /* 0x3fe000000e00742a */ /* 0x000fe20003f8d200 */
[----:B------:R-:W-:-:S05]  /*20b0*/  IMAD.MOV.U32 R2, RZ, RZ, RZ ;  /* 0x000000ffff027224 */ /* 0x000fca00078e00ff */
[----:B------:R-:W-:-:S06]  /*20c0*/  SEL R3, R9, RZ, P4 ;  /* 0x000000ff09037207 */ /* 0x000fcc0002000000 */
[----:B------:R-:W-:-:S07]  /*20d0*/  @!P6 LOP3.LUT R3, R3, 0x7ff00000, RZ, 0xfc, !PT ;  /* 0x7ff000000303e812 */ /* 0x000fce00078efcff */
.L_x_3171:
[----:B------:R-:W-:Y:S05]  /*20e0*/  BSYNC B0 ;  /* 0x0000000000007941 */ /* 0x000fea0003800000 */
.L_x_3169:
        /* <DEDUP_REMOVED lines=14> */
[----:B------:R-:W-:-:S04]  /*21d0*/  LOP3.LUT R0, R24, 0x7fffffff, RZ, 0xc0, !PT ;  /* 0x7fffffff18007812 */ /* 0x000fc800078ec0ff */
[----:B------:R-:W-:-:S04]  /*21e0*/  ISETP.NE.AND P4, PT, R0, 0x3fe00000, P4 ;  /* 0x3fe000000000780c */ /* 0x000fc80002785270 */
[----:B------:R-:W-:Y:S01]  /*21f0*/  SEL R3, R2, UR7, P4 ;  /* 0x0000000702037c07 */ /* 0x000fe2000a000000 */
[----:B------:R-:W-:Y:S01]  /*2200*/  IMAD.MOV.U32 R2, RZ, RZ, RZ ;  /* 0x000000ffff027224 */ /* 0x000fe200078e00ff */
[----:B------:R-:W-:Y:S07]  /*2210*/  BRA `(.L_x_3173) ;  /* 0x0000000000247947 */ /* 0x000fee0003800000 */
.L_x_3175:
[----:B------:R-:W-:Y:S01]  /*2220*/  ISETP.LE.AND P4, PT, RZ, UR26, PT ;  /* 0x0000001aff007c0c */ /* 0x000fe2000bf83270 */
[----:B------:R-:W-:-:S06]  /*2230*/  DSETP.GT.AND P6, PT, |R8|, 1, PT ;  /* 0x3ff000000800742a */ /* 0x000fcc0003fc4200 */
[----:B------:R-:W-:Y:S01]  /*2240*/  SEL R2, RZ, 0x7ff00000, !P6 ;  /* 0x7ff00000ff027807 */ /* 0x000fe20007000000 */
[----:B------:R-:W-:-:S05]  /*2250*/  DSETP.NEU.AND P6, PT, R8, -1, PT ;  /* 0xbff000000800742a */ /* 0x000fca0003fcd000 */
[----:B------:R-:W-:-:S04]  /*2260*/  @!P4 LOP3.LUT R2, R2, 0x7ff00000, RZ, 0x3c, !PT ;  /* 0x7ff000000202c812 */ /* 0x000fc800078e3cff */
[----:B------:R-:W-:Y:S01]  /*2270*/  SEL R3, R2, 0x3ff00000, P6 ;  /* 0x3ff0000002037807 */ /* 0x000fe20003000000 */
[----:B------:R-:W-:Y:S01]  /*2280*/  IMAD.MOV.U32 R2, RZ, RZ, RZ ;  /* 0x000000ffff027224 */ /* 0x000fe200078e00ff */
[----:B------:R-:W-:Y:S06]  /*2290*/  BRA `(.L_x_3173) ;  /* 0x0000000000047947 */ /* 0x000fec0003800000 */
.L_x_3174:
[----:B------:R-:W-:-:S11]  /*22a0*/  DADD R2, R8, R14 ;  /* 0x0000000008027229 */ /* 0x000fd6000000000e */
.L_x_3173:
[----:B------:R-:W-:Y:S05]  /*22b0*/  BSYNC B0 ;  /* 0x0000000000007941 */ /* 0x000fea0003800000 */
.L_x_3172:
[----:B------:R-:W-:Y:S01]  /*22c0*/  DSETP.EQ.OR P4, PT, R8, 1, !P5 ;  /* 0x3ff000000800742a */ /* 0x000fe20006f82400 */
[----:B------:R-:W-:Y:S01]  /*22d0*/  BSSY B0, `(.L_x_3176) ;  /* 0x0000006000007945 */ /* 0x000fe20003800000 */
[----:B------:R-:W-:Y:S01]  /*22e0*/  DADD R4, -RZ, |R16| ;  /* 0x00000000ff047229 */ /* 0x000fe20000000510 */
[----:B------:R-:W-:-:S03]  /*22f0*/  MOV R0, 0x2330 ;  /* 0x0000233000007802 */ /* 0x000fc60000000f00 */
[----:B------:R-:W-:Y:S02]  /*2300*/  FSEL R8, R2, RZ, !P4 ;  /* 0x000000ff02087208 */ /* 0x000fe40006000000 */
[----:B------:R-:W-:-:S07]  /*2310*/  FSEL R9, R3, 1.875, !P4 ;  /* 0x3ff0000003097808 */ /* 0x000fce0006000000 */
[----:B------:R-:W-:Y:S05]  /*2320*/  CALL.REL.NOINC `($_ZN2at6native57_GLOBAL__N__f3eca4a2_24_ForeachBinaryOpScalar_cu_86b9896c25multi_tensor_apply_kernelINS1_18TensorListMetadataILi2EEENS1_21BinaryOpScalarFunctorIdLi2ELi1ELi1EEEJNS1_13power_functorIdEEdEEEvT_T0_DpT1_$__internal_accurate_pow) ;  /* 0x0000002c00e07944 */ /* 0x000fea0003c00000 */
[----:B------:R-:W-:Y:S05]  /*2330*/  BSYNC B0 ;  /* 0x0000000000007941 */ /* 0x000fea0003800000 */
.L_x_3176:
        /* <DEDUP_REMOVED lines=14> */
.L_x_3178:
[----:B------:R-:W-:Y:S01]  /*2420*/  ISETP.LE.AND P6, PT, RZ, UR26, PT ;  /* 0x0000001aff007c0c */ /* 0x000fe2000bfc3270 */
[----:B------:R-:W-:Y:S01]  /*2430*/  DSETP.NEU.AND P4, PT, |R14|, 0.5, PT ;  /* 0x3fe000000e00742a */ /* 0x000fe20003f8d200 */
[----:B------:R-:W-:-:S05]  /*2440*/  IMAD.MOV.U32 R2, RZ, RZ, RZ ;  /* 0x000000ffff027224 */ /* 0x000fca00078e00ff */
[----:B------:R-:W-:-:S06]  /*2450*/  SEL R3, R17, RZ, P4 ;  /* 0x000000ff11037207 */ /* 0x000fcc0002000000 */
[----:B------:R-:W-:-:S07]  /*2460*/  @!P6 LOP3.LUT R3, R3, 0x7ff00000, RZ, 0xfc, !PT ;  /* 0x7ff000000303e812 */ /* 0x000fce00078efcff */
.L_x_3179:
[----:B------:R-:W-:Y:S05]  /*2470*/  BSYNC B0 ;  /* 0x0000000000007941 */ /* 0x000fea0003800000 */
.L_x_3177:
        /* <DEDUP_REMOVED lines=19> */
.L_x_3183:
        /* <DEDUP_REMOVED lines=8> */
.L_x_3182:
[----:B------:R-:W-:-:S11]  /*2630*/  DADD R2, R16, R14 ;  /* 0x0000000010027229 */ /* 0x000fd6000000000e */
.L_x_3181:
[----:B------:R-:W-:Y:S05]  /*2640*/  BSYNC B0 ;  /* 0x0000000000007941 */ /* 0x000fea0003800000 */
.L_x_3180:
        /* <DEDUP_REMOVED lines=8> */
.L_x_3184:
        /* <DEDUP_REMOVED lines=14> */
.L_x_3186:
[----:B------:R-:W-:Y:S01]  /*27b0*/  ISETP.LE.AND P6, PT, RZ, UR26, PT ;  /* 0x0000001aff007c0c */ /* 0x000fe2000bfc3270 */
[----:B------:R-:W-:Y:S01]  /*27c0*/  DSETP.NEU.AND P4, PT, |R14|, 0.5, PT ;  /* 0x3fe000000e00742a */ /* 0x000fe20003f8d200 */
[----:B------:R-:W-:-:S05]  /*27d0*/  IMAD.MOV.U32 R2, RZ, RZ, RZ ;  /* 0x000000ffff027224 */ /* 0x000fca00078e00ff */
[----:B------:R-:W-:-:S06]  /*27e0*/  SEL R3, R13, RZ, P4 ;  /* 0x000000ff0d037207 */ /* 0x000fcc0002000000 */
[----:B------:R-:W-:-:S07]  /*27f0*/  @!P6 LOP3.LUT R3, R3, 0x7ff00000, RZ, 0xfc, !PT ;  /* 0x7ff000000303e812 */ /* 0x000fce00078efcff */
.L_x_3187:
[----:B------:R-:W-:Y:S05]  /*2800*/  BSYNC B0 ;  /* 0x0000000000007941 */ /* 0x000fea0003800000 */
.L_x_3185:
        /* <DEDUP_REMOVED lines=19> */
.L_x_3191:
        /* <DEDUP_REMOVED lines=8> */
.L_x_3190:
[----:B------:R-:W-:-:S11]  /*29c0*/  DADD R2, R12, R14 ;  /* 0x000000000c027229 */ /* 0x000fd6000000000e */
.L_x_3189:
[----:B------:R-:W-:Y:S05]  /*29d0*/  BSYNC B0 ;  /* 0x0000000000007941 */ /* 0x000fea0003800000 */
.L_x_3188:
[----:B------:R-:W-:-:S06]  /*29e0*/  DSETP.EQ.OR P5, PT, R12, 1, !P5 ;  /* 0x3ff000000c00742a */ /* 0x000fcc0006fa2400 */
[----:B------:R-:W-:Y:S02]  /*29f0*/  FSEL R2, R2, RZ, !P5 ;  /* 0x000000ff02027208 */ /* 0x000fe40006800000 */
[----:B------:R-:W-:-:S07]  /*2a00*/  FSEL R3, R3, 1.875, !P5 ;  /* 0x3ff0000003037808 */ /* 0x000fce0006800000 */
.L_x_3132:
[----:B------:R-:W-:Y:S02]  /*2a10*/  @P3 IADD3 R0, P4, R25, UR4, RZ ;  /* 0x0000000419003c10 */ /* 0x000fe4000ff9e0ff */
[C---:B------:R-:W-:Y:S02]  /*2a20*/  @P2 LEA R6, P5, R23.reuse, UR10, 0x3 ;  /* 0x0000000a17062c11 */ /* 0x040fe4000f8a18ff */
[----:B------:R-:W-:Y:S01]  /*2a30*/  @P3 LEA R4, P6, R0, UR10, 0x3 ;  /* 0x0000000a00043c11 */ /* 0x000fe2000f8c18ff */
[----:B------:R-:W-:Y:S01]  /*2a40*/  @P3 IMAD.X R5, RZ, RZ, UR5, P4 ;  /* 0x00000005ff053e24 */ /* 0x000fe2000a0e06ff */
[----:B------:R-:W-:Y:S01]  /*2a50*/  @P1 LEA R12, P4, R22, UR10, 0x3 ;  /* 0x0000000a160c1c11 */ /* 0x000fe2000f8818ff */
[----:B------:R-:W-:Y:S01]  /*2a60*/  UIMAD.WIDE.U32 UR4, UR25, 0x4, UR4 ;  /* 0x00000004190478a5 */ /* 0x000fe2000f8e0004 */
[----:B------:R-:W-:Y:S02]  /*2a70*/  @P2 LEA.HI.X R7, R23, UR11, R20, 0x3, P5 ;  /* 0x0000000b17072c11 */ /* 0x000fe4000a8f1c14 */
[----:B------:R-:W-:Y:S01]  /*2a80*/  @P3 LEA.HI.X R5, R0, UR11, R5, 0x3, P6 ;  /* 0x0000000b00053c11 */ /* 0x000fe2000b0f1c05 */
[----:B------:R-:W-:Y:S01]  /*2a90*/  UISETP.LT.U32.AND UP1, UPT, UR4, UR17, UPT ;  /* 0x000000110400728c */ /* 0x000fe2000bf21070 */
[C---:B------:R-:W-:Y:S01]  /*2aa0*/  @P0 LEA R26, P6, R21.reuse, UR10, 0x3 ;  /* 0x0000000a151a0c11 */ /* 0x040fe2000f8c18ff */
[----:B------:R-:W-:Y:S01]  /*2ab0*/  UISETP.GE.U32.AND UP0, UPT, UR4, 0x10000, UPT ;  /* 0x000100000400788c */ /* 0x000fe2000bf06070 */
[----:B------:R-:W-:Y:S01]  /*2ac0*/  @P1 LEA.HI.X R13, R22, UR11, R19, 0x3, P4 ;  /* 0x0000000b160d1c11 */ /* 0x000fe2000a0f1c13 */
[----:B------:R3:W-:Y:S01]  /*2ad0*/  @P3 STG.E.64 desc[UR18][R4.64], R10 ;  /* 0x0000000a04003986 */ /* 0x0007e2000c101b12 */
[----:B------:R-:W-:Y:S01]  /*2ae0*/  @P0 LEA.HI.X R27, R21, UR11, R18, 0x3, P6 ;  /* 0x0000000b151b0c11 */ /* 0x000fe2000b0f1c12 */
[----:B------:R-:W-:-:S02]  /*2af0*/  UISETP.GE.U32.AND.EX UP0, UPT, UR5, URZ, UPT, UP0 ;  /* 0x0000003f0500728c */ /* 0x000fc4000bf06100 */
[----:B------:R-:W-:Y:S01]  /*2b00*/  IMAD.U32 R19, RZ, RZ, UR5 ;  /* 0x00000005ff137e24 */ /* 0x000fe2000f8e00ff */
[----:B------:R3:W-:Y:S01]  /*2b10*/  @P2 STG.E.64 desc[UR18][R6.64], R8 ;  /* 0x0000000806002986 */ /* 0x0007e2000c101b12 */
[----:B------:R-:W-:-:S03]  /*2b20*/  IMAD.U32 R18, RZ, RZ, UR4 ;  /* 0x00000004ff127e24 */ /* 0x000fc6000f8e00ff */
[----:B------:R3:W-:Y:S01]  /*2b30*/  @P1 STG.E.64 desc[UR18][R12.64], R16 ;  /* 0x000000100c001986 */ /* 0x0007e2000c101b12 */
[----:B------:R-:W-:-:S03]  /*2b40*/  PLOP3.LUT P1, PT, PT, PT, UP0, 0x80, 0x0 ;  /* 0x000000000000781c */ /* 0x000fc60003f2f008 */
[----:B------:R3:W-:Y:S01]  /*2b50*/  @P0 STG.E.64 desc[UR18][R26.64], R2 ;  /* 0x000000021a000986 */ /* 0x0007e2000c101b12 */
[----:B------:R-:W-:-:S04]  /*2b60*/  PLOP3.LUT P0, PT, PT, PT, UP1, 0x80, 0x0 ;  /* 0x000000000000781c */ /* 0x000fc80003f0f018 */
[----:B------:R-:W-:-:S13]  /*2b70*/  ISETP.LT.AND.EX P0, PT, R19, UR14, PT, P0 ;  /* 0x0000000e13007c0c */ /* 0x000fda000bf01300 */
[----:B---3--:R-:W-:Y:S05]  /*2b80*/  @!P1 BRA P0, `(.L_x_3192) ;  /* 0xffffffd400c49947 */ /* 0x008fea000003ffff */
[----:B------:R-:W-:Y:S05]  /*2b90*/  EXIT ;  /* 0x000000000000794d */ /* 0x000fea0003800000 */
.L_x_3100:
[----:B------:R-:W0:Y:S02]  /*2ba0*/  S2R R16, SR_TID.X ;  /* 0x0000000000107919 */ /* 0x000e240000002100 */
[----:B0-----:R-:W-:-:S03]  /*2bb0*/  IMAD.WIDE.U32 R2, R16, 0x4, RZ ;  /* 0x0000000410027825 */ /* 0x001fc600078e00ff */
[----:B------:R-:W-:-:S04]  /*2bc0*/  ISETP.GE.U32.AND P0, PT, R2, UR17, PT ;  /* 0x0000001102007c0c */ /* 0x000fc8000bf06070 */
[----:B------:R-:W-:-:S04]  /*2bd0*/  ISETP.GE.AND.EX P0, PT, R3, UR14, PT, P0 ;  /* 0x0000000e03007c0c */ /* 0x000fc8000bf06300 */
[----:B------:R-:W-:-:S13]  /*2be0*/  ISETP.GT.U32.OR P0, PT, R16, 0x3fff, P0 ;  /* 0x00003fff1000780c */ /* 0x000fda0000704470 */
[----:B------:R-:W-:Y:S05]  /*2bf0*/  @P0 EXIT ;  /* 0x000000000000094d */ /* 0x000fea0003800000 */
[----:B------:R-:W0:Y:S01]  /*2c00*/  LDC.64 R18, c[0x0][0xe60] ;  /* 0x00039800ff127b82 */ /* 0x000e220000000a00 */
[----:B------:R-:W-:Y:S01]  /*2c10*/  ULDC.64 UR20, c[0x0][0xe60] ;  /* 0x0003980000147ab9 */ /* 0x000fe20000000a00 */
[----:B------:R-:W-:Y:S01]  /*2c20*/  BSSY B0, `(.L_x_3193) ;  /* 0x0000267000007945 */ /* 0x000fe20003800000 */
[----:B------:R-:W-:Y:S01]  /*2c30*/  ULOP3.LUT UR4, UR21, 0x7ff00000, URZ, 0xc0, !UPT ;  /* 0x7ff0000015047892 */ /* 0x000fe2000f8ec03f */
[----:B------:R-:W-:Y:S01]  /*2c40*/  IMAD.MOV.U32 R17, RZ, RZ, RZ ;  /* 0x000000ffff117224 */ /* 0x000fe200078e00ff */
[----:B------:R-:W-:Y:S02]  /*2c50*/  UISETP.GT.AND UP0, UPT, UR21, -0x1, UPT ;  /* 0xffffffff1500788c */ /* 0x000fe4000bf04270 */
[----:B------:R-:W-:Y:S02]  /*2c60*/  ULEA.HI UR4, UR4, 0xfffffc0c, URZ, 0xc ;  /* 0xfffffc0c04047891 */ /* 0x000fe4000f8f603f */
[----:B------:R-:W-:Y:S02]  /*2c70*/  USEL UR5, URZ, 0x7ff00000, !UP0 ;  /* 0x7ff000003f057887 */ /* 0x000fe4000c000000 */
[----:B------:R-:W-:-:S02]  /*2c80*/  ULOP3.LUT UR15, UR21, 0x7fffffff, URZ, 0xc0, !UPT ;  /* 0x7fffffff150f7892 */ /* 0x000fc4000f8ec03f */
[----:B------:R-:W-:Y:S02]  /*2c90*/  USHF.L.U64.HI UR6, UR20, UR4, UR21 ;  /* 0x0000000414067299 */ /* 0x000fe40008010215 */
[----:B------:R-:W-:Y:S02]  /*2ca0*/  USHF.L.U32 UR7, UR20, UR4, URZ ;  /* 0x0000000414077299 */ /* 0x000fe4000800063f */
[----:B------:R-:W-:Y:S01]  /*2cb0*/  UIADD3 UR16, UR5, -0x80000000, URZ ;  /* 0x8000000005107890 */ /* 0x000fe2000fffe03f */
[----:B------:R-:W-:Y:S01]  /*2cc0*/  ULDC UR24, c[0x0][0x0] ;  /* 0x0000000000187ab9 */ /* 0x000fe20000000800 */
[----:B------:R-:W-:Y:S01]  /*2cd0*/  ULDC.64 UR22, c[0x0][0xe60] ;  /* 0x0003980000167ab9 */ /* 0x000fe20000000a00 */
[----:B------:R-:W-:-:S09]  /*2ce0*/  ULDC UR25, c[0x0][0xe64] ;  /* 0x0003990000197ab9 */ /* 0x000fd20000000800 */
.L_x_3285:
[----:B------:R-:W-:-:S04]  /*2cf0*/  LEA R2, P0, R16, UR8, 0x5 ;  /* 0x0000000810027c11 */ /* 0x000fc8000f8028ff */
[----:B------:R-:W-:-:S05]  /*2d00*/  LEA.HI.X R3, R16, UR9, R17, 0x5, P0 ;  /* 0x0000000910037c11 */ /* 0x000fca00080f2c11 */
[----:B------:R-:W2:Y:S04]  /*2d10*/  LDG.E.128 R12, desc[UR18][R2.64] ;  /* 0x00000012020c7981 */ /* 0x000ea8000c1e1d00 */
[----:B------:R1:W5:Y:S01]  /*2d20*/  LDG.E.128 R8, desc[UR18][R2.64+0x10] ;  /* 0x0000101202087981 */ /* 0x000362000c1e1d00 */
[----:B------:R-:W-:Y:S01]  /*2d30*/  BSSY B1, `(.L_x_3194) ;  /* 0x0000004000017945 */ /* 0x000fe20003800000 */
[----:B------:R-:W-:Y:S01]  /*2d40*/  MOV R0, 0x2d70 ;  /* 0x00002d7000007802 */ /* 0x000fe20000000f00 */
[----:B-12---:R-:W-:-:S11]  /*2d50*/  DADD R4, -RZ, |R12| ;  /* 0x00000000ff047229 */ /* 0x006fd6000000050c */
[----:B0----5:R-:W-:Y:S05]  /*2d60*/  CALL.REL.NOINC `($_ZN2at6native57_GLOBAL__N__f3eca4a2_24_ForeachBinaryOpScalar_cu_86b9896c25multi_tensor_apply_kernelINS1_18TensorListMetadataILi2EEENS1_21BinaryOpScalarFunctorIdLi2ELi1ELi1EEEJNS1_13power_functorIdEEdEEEvT_T0_DpT1_$__internal_accurate_pow) ;  /* 0x0000002400507944 */ /* 0x021fea0003c00000 */
[----:B------:R-:W-:Y:S05]  /*2d70*/  BSYNC B1 ;  /* 0x0000000000017941 */ /* 0x000fea0003800000 */
.L_x_3194:
        /* <DEDUP_REMOVED lines=16> */
.L_x_3198:
[----:B------:R-:W-:-:S07]  /*2e80*/  CS2R R2, SRZ ;  /* 0x0000000000027805 */ /* 0x000fce000001ff00 */
.L_x_3199:
[----:B------:R-:W-:Y:S05]  /*2e90*/  BSYNC B1 ;  /* 0x0000000000017941 */ /* 0x000fea0003800000 */
.L_x_3197:
        /* <DEDUP_REMOVED lines=18> */
.L_x_3203:
[C---:B------:R-:W-:Y:S02]  /*2fc0*/  DSETP.GT.AND P0, PT, |R12|.reuse, 1, PT ;  /* 0x3ff000000c00742a */ /* 0x040fe40003f04200 */
[----:B------:R-:W-:-:S04]  /*2fd0*/  DSETP.NEU.AND P1, PT, R12, -1, PT ;  /* 0xbff000000c00742a */ /* 0x000fc80003f2d000 */
[----:B------:R-:W-:-:S04]  /*2fe0*/  SEL R2, RZ, 0x7ff00000, !P0 ;  /* 0x7ff00000ff027807 */ /* 0x000fc80004000000 */
[----:B------:R-:W-:Y:S01]  /*2ff0*/  SEL R3, R2, 0x3ff00000, P1 ;  /* 0x3ff0000002037807 */ /* 0x000fe20000800000 */
[----:B------:R-:W-:Y:S01]  /*3000*/  IMAD.MOV.U32 R2, RZ, RZ, RZ ;  /* 0x000000ffff027224 */ /* 0x000fe200078e00ff */
[----:B------:R-:W-:Y:S06]  /*3010*/  BRA `(.L_x_3201) ;  /* 0x0000000000047947 */ /* 0x000fec0003800000 */
.L_x_3202:
[----:B------:R-:W-:-:S11]  /*3020*/  DADD R2, R12, R4 ;  /* 0x000000000c027229 */ /* 0x000fd60000000004 */
.L_x_3201:
[----:B------:R-:W-:Y:S05]  /*3030*/  BSYNC B1 ;  /* 0x0000000000017941 */ /* 0x000fea0003800000 */
.L_x_3200:
        /* <DEDUP_REMOVED lines=19> */
.L_x_3205:
[----:B------:R-:W-:-:S07]  /*3170*/  CS2R R2, SRZ ;  /* 0x0000000000027805 */ /* 0x000fce000001ff00 */
.L_x_3206:
[----:B------:R-:W-:Y:S05]  /*3180*/  BSYNC B1 ;  /* 0x0000000000017941 */ /* 0x000fea0003800000 */
.L_x_3204:
        /* <DEDUP_REMOVED lines=16> */
.L_x_3210:
[C---:B------:R-:W-:Y:S02]  /*3290*/  DSETP.GT.AND P1, PT, |R14|.reuse, 1, PT ;  /* 0x3ff000000e00742a */ /* 0x040fe40003f24200 */
[----:B------:R-:W-:-:S04]  /*32a0*/  DSETP.NEU.AND P2, PT, R14, -1, PT ;  /* 0xbff000000e00742a */ /* 0x000fc80003f4d000 */
[----:B------:R-:W-:-:S04]  /*32b0*/  SEL R2, RZ, 0x7ff00000, !P1 ;  /* 0x7ff00000ff027807 */ /* 0x000fc80004800000 */
[----:B------:R-:W-:Y:S01]  /*32c0*/  SEL R3, R2, 0x3ff00000, P2 ;  /* 0x3ff0000002037807 */ /* 0x000fe20001000000 */
[----:B------:R-:W-:Y:S01]  /*32d0*/  IMAD.MOV.U32 R2, RZ, RZ, RZ ;  /* 0x000000ffff027224 */ /* 0x000fe200078e00ff */
[----:B------:R-:W-:Y:S06]  /*32e0*/  BRA `(.L_x_3208) ;  /* 0x0000000000047947 */ /* 0x000fec0003800000 */
.L_x_3209:
[----:B------:R-:W-:-:S11]  /*32f0*/  DADD R2, R14, R4 ;  /* 0x000000000e027229 */ /* 0x000fd60000000004 */
.L_x_3208:
[----:B------:R-:W-:Y:S05]  /*3300*/  BSYNC B1 ;  /* 0x0000000000017941 */ /* 0x000fea0003800000 */
.L_x_3207:
        /* <DEDUP_REMOVED lines=18> */
.L_x_3212:
[----:B------:R-:W-:-:S07]  /*3430*/  CS2R R2, SRZ ;  /* 0x0000000000027805 */ /* 0x000fce000001ff00 */
.L_x_3213:
[----:B------:R-:W-:Y:S05]  /*3440*/  BSYNC B1 ;  /* 0x0000000000017941 */ /* 0x000fea0003800000 */
.L_x_3211:
        /* <DEDUP_REMOVED lines=16> */
.L_x_3217:
[C---:B------:R-:W-:Y:S02]  /*3550*/  DSETP.GT.AND P1, PT, |R8|.reuse, 1, PT ;  /* 0x3ff000000800742a */ /* 0x040fe40003f24200 */
[----:B------:R-:W-:-:S04]  /*3560*/  DSETP.NEU.AND P2, PT, R8, -1, PT ;  /* 0xbff000000800742a */ /* 0x000fc80003f4d000 */
[----:B------:R-:W-:-:S04]  /*3570*/  SEL R2, RZ, 0x7ff00000, !P1 ;  /* 0x7ff00000ff027807 */ /* 0x000fc80004800000 */
[----:B------:R-:W-:Y:S01]  /*3580*/  SEL R3, R2, 0x3ff00000, P2 ;  /* 0x3ff0000002037807 */ /* 0x000fe20001000000 */
[----:B------:R-:W-:Y:S01]  /*3590*/  IMAD.MOV.U32 R2, RZ, RZ, RZ ;  /* 0x000000ffff027224 */ /* 0x000fe200078e00ff */
[----:B------:R-:W-:Y:S06]  /*35a0*/  BRA `(.L_x_3215) ;  /* 0x0000000000047947 */ /* 0x000fec0003800000 */
.L_x_3216:
[----:B------:R-:W-:-:S11]  /*35b0*/  DADD R2, R8, R4 ;  /* 0x0000000008027229 */ /* 0x000fd60000000004 */
.L_x_3215:
[----:B------:R-:W-:Y:S05]  /*35c0*/  BSYNC B1 ;  /* 0x0000000000017941 */ /* 0x000fea0003800000 */
.L_x_3214:
        /* <DEDUP_REMOVED lines=18> */
.L_x_3219:
[----:B------:R-:W-:-:S07]  /*36f0*/  CS2R R2, SRZ ;  /* 0x0000000000027805 */ /* 0x000fce000001ff00 */
.L_x_3220:
[----:B------:R-:W-:Y:S05]  /*3700*/  BSYNC B1 ;  /* 0x0000000000017941 */ /* 0x000fea0003800000 */
.L_x_3218:
        /* <DEDUP_REMOVED lines=16> */
.L_x_3224:
[C---:B------:R-:W-:Y:S02]  /*3810*/  DSETP.GT.AND P1, PT, |R10|.reuse, 1, PT ;  /* 0x3ff000000a00742a */ /* 0x040fe40003f24200 */
[----:B------:R-:W-:-:S04]  /*3820*/  DSETP.NEU.AND P2, PT, R10, -1, PT ;  /* 0xbff000000a00742a */ /* 0x000fc80003f4d000 */
[----:B------:R-:W-:-:S04]  /*3830*/  SEL R2, RZ, 0x7ff00000, !P1 ;  /* 0x7ff00000ff027807 */ /* 0x000fc80004800000 */
[----:B------:R-:W-:Y:S01]  /*3840*/  SEL R3, R2, 0x3ff00000, P2 ;  /* 0x3ff0000002037807 */ /* 0x000fe20001000000 */
[----:B------:R-:W-:Y:S01]  /*3850*/  IMAD.MOV.U32 R2, RZ, RZ, RZ ;  /* 0x000000ffff027224 */ /* 0x000fe200078e00ff */
[----:B------:R-:W-:Y:S06]  /*3860*/  BRA `(.L_x_3222) ;  /* 0x0000000000047947 */ /* 0x000fec0003800000 */
.L_x_3223:
[----:B------:R-:W-:-:S11]  /*3870*/  DADD R2, R10, R4 ;  /* 0x000000000a027229 */ /* 0x000fd60000000004 */
.L_x_3222:
[----:B------:R-:W-:Y:S05]  /*3880*/  BSYNC B1 ;  /* 0x0000000000017941 */ /* 0x000fea0003800000 */
.L_x_3221:
[----:B------:R-:W-:-:S06]  /*3890*/  DSETP.EQ.OR P0, PT, R10, 1, !P0 ;  /* 0x3ff000000a00742a */ /* 0x000fcc0004702400 */
[----:B------:R-:W-:Y:S02]  /*38a0*/  FSEL R10, R2, RZ, !P0 ;  /* 0x000000ff020a7208 */ /* 0x000fe40004000000 */
[----:B------:R-:W-:Y:S01]  /*38b0*/  FSEL R11, R3, 1.875, !P0 ;  /* 0x3ff00000030b7808 */ /* 0x000fe20004000000 */
[----:B------:R-:W-:Y:S06]  /*38c0*/  BRA `(.L_x_3225) ;  /* 0x00000018003c7947 */ /* 0x000fec0003800000 */
.L_x_3196:
        /* <DEDUP_REMOVED lines=10> */
.L_x_3227:
[----:B------:R-:W-:Y:S02]  /*3970*/  IMAD.MOV.U32 R2, RZ, RZ, 0x0 ;  /* 0x00000000ff027424 */ /* 0x000fe400078e00ff */
[----:B------:R-:W-:-:S07]  /*3980*/  IMAD.MOV.U32 R3, RZ, RZ, 0x7ff00000 ;  /* 0x7ff00000ff037424 */ /* 0x000fce00078e00ff */
.L_x_3228:
[----:B------:R-:W-:Y:S05]  /*3990*/  BSYNC B1 ;  /* 0x0000000000017941 */ /* 0x000fea0003800000 */
.L_x_3226:
        /* <DEDUP_REMOVED lines=18> */
.L_x_3232:
[C---:B------:R-:W-:Y:S01]  /*3ac0*/  DSETP.GT.AND P0, PT, |R12|.reuse, 1, PT ;  /* 0x3ff000000c00742a */ /* 0x040fe20003f04200 */
[----:B------:R-:W-:Y:S01]  /*3ad0*/  IMAD.MOV.U32 R2, RZ, RZ, RZ ;  /* 0x000000ffff027224 */ /* 0x000fe200078e00ff */
[----:B------:R-:W-:-:S04]  /*3ae0*/  DSETP.NEU.AND P1, PT, R12, -1, PT ;  /* 0xbff000000c00742a */ /* 0x000fc80003f2d000 */
[----:B------:R-:W-:-:S04]  /*3af0*/  SEL R0, RZ, 0x7ff00000, P0 ;  /* 0x7ff00000ff007807 */ /* 0x000fc80000000000 */
[----:B------:R-:W-:Y:S01]  /*3b00*/  SEL R3, R0, 0x3ff00000, P1 ;  /* 0x3ff0000000037807 */ /* 0x000fe20000800000 */
[----:B------:R-:W-:Y:S06]  /*3b10*/  BRA `(.L_x_3230) ;  /* 0x0000000000047947 */ /* 0x000fec0003800000 */
.L_x_3231:
[----:B------:R-:W-:-:S11]  /*3b20*/  DADD R2, R12, R4 ;  /* 0x000000000c027229 */ /* 0x000fd60000000004 */
.L_x_3230:
[----:B------:R-:W-:Y:S05]  /*3b30*/  BSYNC B1 ;  /* 0x0000000000017941 */ /* 0x000fea0003800000 */
.L_x_3229:
        /* <DEDUP_REMOVED lines=19> */
.L_x_3234:
[----:B------:R-:W-:Y:S02]  /*3c70*/  IMAD.MOV.U32 R2, RZ, RZ, 0x0 ;  /* 0x00000000ff027424 */ /* 0x000fe400078e00ff */
[----:B------:R-:W-:-:S07]  /*3c80*/  IMAD.MOV.U32 R3, RZ, RZ, 0x7ff00000 ;  /* 0x7ff00000ff037424 */ /* 0x000fce00078e00ff */
.L_x_3235:
[----:B------:R-:W-:Y:S05]  /*3c90*/  BSYNC B1 ;  /* 0x0000000000017941 */ /* 0x000fea0003800000 */
.L_x_3233:
        /* <DEDUP_REMOVED lines=16> */
.L_x_3239:
[C---:B------:R-:W-:Y:S02]  /*3da0*/  DSETP.GT.AND P1, PT, |R14|.reuse, 1, PT ;  /* 0x3ff000000e00742a */ /* 0x040fe40003f24200 */
[----:B------:R-:W-:-:S04]  /*3db0*/  DSETP.NEU.AND P2, PT, R14, -1, PT ;  /* 0xbff000000e00742a */ /* 0x000fc80003f4d000 */
[----:B------:R-:W-:-:S04]  /*3dc0*/  SEL R2, RZ, 0x7ff00000, P1 ;  /* 0x7ff00000ff027807 */ /* 0x000fc80000800000 */
[----:B------:R-:W-:Y:S01]  /*3dd0*/  SEL R3, R2, 0x3ff00000, P2 ;  /* 0x3ff0000002037807 */ /* 0x000fe20001000000 */
[----:B------:R-:W-:Y:S01]  /*3de0*/  IMAD.MOV.U32 R2, RZ, RZ, RZ ;  /* 0x000000ffff027224 */ /* 0x000fe200078e00ff */
[----:B------:R-:W-:Y:S06]  /*3df0*/  BRA `(.L_x_3237) ;  /* 0x0000000000047947 */ /* 0x000fec0003800000 */
.L_x_3238:
[----:B------:R-:W-:-:S11]  /*3e00*/  DADD R2, R14, R4 ;  /* 0x000000000e027229 */ /* 0x000fd60000000004 */
.L_x_3237:
[----:B------:R-:W-:Y:S05]  /*3e10*/  BSYNC B1 ;  /* 0x0000000000017941 */ /* 0x000fea0003800000 */
.L_x_3236:
        /* <DEDUP_REMOVED lines=18> */
.L_x_3241:
[----:B------:R-:W-:Y:S02]  /*3f40*/  IMAD.MOV.U32 R2, RZ, RZ, 0x0 ;  /* 0x00000000ff027424 */ /* 0x000fe400078e00ff */
[----:B------:R-:W-:-:S07]  /*3f50*/  IMAD.MOV.U32 R3, RZ, RZ, 0x7ff00000 ;  /* 0x7ff00000ff037424 */ /* 0x000fce00078e00ff */
.L_x_3242:
[----:B------:R-:W-:Y:S05]  /*3f60*/  BSYNC B1 ;  /* 0x0000000000017941 */ /* 0x000fea0003800000 */
.L_x_3240:
        /* <DEDUP_REMOVED lines=16> */
.L_x_3246:
[C---:B------:R-:W-:Y:S02]  /*4070*/  DSETP.GT.AND P1, PT, |R8|.reuse, 1, PT ;  /* 0x3ff000000800742a */ /* 0x040fe40003f24200 */
[----:B------:R-:W-:-:S04]  /*4080*/  DSETP.NEU.AND P2, PT, R8, -1, PT ;  /* 0xbff000000800742a */ /* 0x000fc80003f4d000 */
[----:B------:R-:W-:-:S04]  /*4090*/  SEL R2, RZ, 0x7ff00000, P1 ;  /* 0x7ff00000ff027807 */ /* 0x000fc80000800000 */
[----:B------:R-:W-:Y:S01]  /*40a0*/  SEL R3, R2, 0x3ff00000, P2 ;  /* 0x3ff0000002037807 */ /* 0x000fe20001000000 */
[----:B------:R-:W-:Y:S01]  /*40b0*/  IMAD.MOV.U32 R2, RZ, RZ, RZ ;  /* 0x000000ffff027224 */ /* 0x000fe200078e00ff */
[----:B------:R-:W-:Y:S06]  /*40c0*/  BRA `(.L_x_3244) ;  /* 0x0000000000047947 */ /* 0x000fec0003800000 */
.L_x_3245:
[----:B------:R-:W-:-:S11]  /*40d0*/  DADD R2, R8, R4 ;  /* 0x0000000008027229 */ /* 0x000fd60000000004 */
.L_x_3244:
[----:B------:R-:W-:Y:S05]  /*40e0*/  BSYNC B1 ;  /* 0x0000000000017941 */ /* 0x000fea0003800000 */
.L_x_3243:
        /* <DEDUP_REMOVED lines=18> */
.L_x_3248:
[----:B------:R-:W-:Y:S02]  /*4210*/  IMAD.MOV.U32 R2, RZ, RZ, 0x0 ;  /* 0x00000000ff027424 */ /* 0x000fe400078e00ff */
[----:B------:R-:W-:-:S07]  /*4220*/  IMAD.MOV.U32 R3, RZ, RZ, 0x7ff00000 ;  /* 0x7ff00000ff037424 */ /* 0x000fce00078e00ff */
.L_x_3249:
[----:B------:R-:W-:Y:S05]  /*4230*/  BSYNC B1 ;  /* 0x0000000000017941 */ /* 0x000fea0003800000 */
.L_x_3247:
        /* <DEDUP_REMOVED lines=16> */
.L_x_3253:
[C---:B------:R-:W-:Y:S02]  /*4340*/  DSETP.GT.AND P1, PT, |R10|.reuse, 1, PT ;  /* 0x3ff000000a00742a */ /* 0x040fe40003f24200 */
[----:B------:R-:W-:-:S04]  /*4350*/  DSETP.NEU.AND P2, PT, R10, -1, PT ;  /* 0xbff000000a00742a */ /* 0x000fc80003f4d000 */
[----:B------:R-:W-:-:S04]  /*4360*/  SEL R2, RZ, 0x7ff00000, P1 ;  /* 0x7ff00000ff027807 */ /* 0x000fc80000800000 */
[----:B------:R-:W-:Y:S01]  /*4370*/  SEL R3, R2, 0x3ff00000, P2 ;  /* 0x3ff0000002037807 */ /* 0x000fe20001000000 */
[----:B------:R-:W-:Y:S01]  /*4380*/  IMAD.MOV.U32 R2, RZ, RZ, RZ ;  /* 0x000000ffff027224 */ /* 0x000fe200078e00ff */
[----:B------:R-:W-:Y:S06]  /*4390*/  BRA `(.L_x_3251) ;  /* 0x0000000000047947 */ /* 0x000fec0003800000 */
.L_x_3252:
[----:B------:R-:W-:-:S11]  /*43a0*/  DADD R2, R10, R4 ;  /* 0x000000000a027229 */ /* 0x000fd60000000004 */
.L_x_3251:
[----:B------:R-:W-:Y:S05]  /*43b0*/  BSYNC B1 ;  /* 0x0000000000017941 */ /* 0x000fea0003800000 */
.L_x_3250:
[----:B------:R-:W-:-:S06]  /*43c0*/  DSETP.EQ.OR P0, PT, R10, 1, !P0 ;  /* 0x3ff000000a00742a */ /* 0x000fcc0004702400 */
[----:B------:R-:W-:Y:S02]  /*43d0*/  FSEL R10, R2, RZ, !P0 ;  /* 0x000000ff020a7208 */ /* 0x000fe40004000000 */
[----:B------:R-:W-:Y:S01]  /*43e0*/  FSEL R11, R3, 1.875, !P0 ;  /* 0x3ff00000030b7808 */ /* 0x000fe20004000000 */
[----:B------:R-:W-:Y:S06]  /*43f0*/  BRA `(.L_x_3225) ;  /* 0x0000000c00707947 */ /* 0x000fec0003800000 */
.L_x_3195:
        /* <DEDUP_REMOVED lines=13> */
.L_x_3255:
[----:B------:R-:W-:Y:S01]  /*44d0*/  ISETP.LE.AND P1, PT, RZ, UR25, PT ;  /* 0x00000019ff007c0c */ /* 0x000fe2000bf23270 */
[----:B------:R-:W-:Y:S01]  /*44e0*/  DSETP.NEU.AND P0, PT, |R18|, 0.5, PT ;  /* 0x3fe000001200742a */ /* 0x000fe20003f0d200 */
[----:B------:R-:W-:-:S05]  /*44f0*/  IMAD.MOV.U32 R2, RZ, RZ, RZ ;  /* 0x000000ffff027224 */ /* 0x000fca00078e00ff */
[----:B------:R-:W-:-:S06]  /*4500*/  SEL R3, R13, RZ, P0 ;  /* 0x000000ff0d037207 */ /* 0x000fcc0000000000 */
[----:B------:R-:W-:-:S07]  /*4510*/  @!P1 LOP3.LUT R3, R3, 0x7ff00000, RZ, 0xfc, !PT ;  /* 0x7ff0000003039812 */ /* 0x000fce00078efcff */
.L_x_3256:
[----:B------:R-:W-:Y:S05]  /*4520*/  BSYNC B1 ;  /* 0x0000000000017941 */ /* 0x000fea0003800000 */
.L_x_3254:
        /* <DEDUP_REMOVED lines=12> */
[----:B------:R-:W-:Y:S01]  /*45f0*/  IMAD.U32 R0, RZ, RZ, UR15 ;  /* 0x0000000fff007e24 */ /* 0x000fe2000f8e00ff */
[----:B------:R-:W-:Y:S01]  /*4600*/  ISETP.LT.AND P0, PT, R13, RZ, P0 ;  /* 0x000000ff0d00720c */ /* 0x000fe20000701270 */
[----:B------:R-:W-:Y:S02]  /*4610*/  IMAD.U32 R3, RZ, RZ, UR16 ;  /* 0x00000010ff037e24 */ /* 0x000fe4000f8e00ff */
[----:B------:R-:W-:Y:S01]  /*4620*/  IMAD.MOV.U32 R2, RZ, RZ, RZ ;  /* 0x000000ffff027224 */ /* 0x000fe200078e00ff */
[----:B------:R-:W-:-:S04]  /*4630*/  ISETP.NE.AND P0, PT, R0, 0x3fe00000, P0 ;  /* 0x3fe000000000780c */ /* 0x000fc80000705270 */
[----:B------:R-:W-:Y:S01]  /*4640*/  SEL R3, R3, UR5, P0 ;  /* 0x0000000503037c07 */ /* 0x000fe20008000000 */
[----:B------:R-:W-:Y:S08]  /*4650*/  BRA `(.L_x_3258) ;  /* 0x0000000000247947 */ /* 0x000ff00003800000 */
.L_x_3260:
        /* <DEDUP_REMOVED lines=8> */
.L_x_3259:
[----:B------:R-:W-:-:S11]  /*46e0*/  DADD R2, R12, R18 ;  /* 0x000000000c027229 */ /* 0x000fd60000000012 */
.L_x_3258:
[----:B------:R-:W-:Y:S05]  /*46f0*/  BSYNC B1 ;  /* 0x0000000000017941 */ /* 0x000fea0003800000 */
.L_x_3257:
        /* <DEDUP_REMOVED lines=9> */
.L_x_3261:
        /* <DEDUP_REMOVED lines=13> */
.L_x_3263:
[----:B------:R-:W-:Y:S01]  /*4860*/  ISETP.LE.AND P2, PT, RZ, UR25, PT ;  /* 0x00000019ff007c0c */ /* 0x000fe2000bf43270 */
[----:B------:R-:W-:Y:S01]  /*4870*/  DSETP.NEU.AND P1, PT, |R18|, 0.5, PT ;  /* 0x3fe000001200742a */ /* 0x000fe20003f2d200 */
[----:B------:R-:W-:-:S05]  /*4880*/  IMAD.MOV.U32 R2, RZ, RZ, RZ ;  /* 0x000000ffff027224 */ /* 0x000fca00078e00ff */
[----:B------:R-:W-:-:S06]  /*4890*/  SEL R3, R15, RZ, P1 ;  /* 0x000000ff0f037207 */ /* 0x000fcc0000800000 */
[----:B------:R-:W-:-:S07]  /*48a0*/  @!P2 LOP3.LUT R3, R3, 0x7ff00000, RZ, 0xfc, !PT ;  /* 0x7ff000000303a812 */ /* 0x000fce00078efcff */
.L_x_3264:
[----:B------:R-:W-:Y:S05]  /*48b0*/  BSYNC B1 ;  /* 0x0000000000017941 */ /* 0x000fea0003800000 */
.L_x_3262:
        /* <DEDUP_REMOVED lines=14> */
[----:B------:R-:W-:-:S03]  /*49a0*/  IMAD.U32 R2, RZ, RZ, UR16 ;  /* 0x00000010ff027e24 */ /* 0x000fc6000f8e00ff */
[----:B------:R-:W-:-:S04]  /*49b0*/  ISETP.NE.AND P1, PT, R0, 0x3fe00000, P1 ;  /* 0x3fe000000000780c */ /* 0x000fc80000f25270 */
[----:B------:R-:W-:Y:S01]  /*49c0*/  SEL R3, R2, UR5, P1 ;  /* 0x0000000502037c07 */ /* 0x000fe20008800000 */
[----:B------:R-:W-:Y:S01]  /*49d0*/  IMAD.MOV.U32 R2, RZ, RZ, RZ ;  /* 0x000000ffff027224 */ /* 0x000fe200078e00ff */
[----:B------:R-:W-:Y:S07]  /*49e0*/  BRA `(.L_x_3266) ;  /* 0x0000000000247947 */ /* 0x000fee0003800000 */
.L_x_3268:
        /* <DEDUP_REMOVED lines=8> */
.L_x_3267:
[----:B------:R-:W-:-:S11]  /*4a70*/  DADD R2, R14, R18 ;  /* 0x000000000e027229 */ /* 0x000fd60000000012 */
.L_x_3266:
[----:B------:R-:W-:Y:S05]  /*4a80*/  BSYNC B1 ;  /* 0x0000000000017941 */ /* 0x000fea0003800000 */
.L_x_3265:
        /* <DEDUP_REMOVED lines=8> */
.L_x_3269:
        /* <DEDUP_REMOVED lines=13> */
.L_x_3271:
[----:B------:R-:W-:Y:S01]  /*4be0*/  ISETP.LE.AND P2, PT, RZ, UR25, PT ;  /* 0x00000019ff007c0c */ /* 0x000fe2000bf43270 */
[----:B------:R-:W-:Y:S01]  /*4bf0*/  DSETP.NEU.AND P1, PT, |R18|, 0.5, PT ;  /* 0x3fe000001200742a */ /* 0x000fe20003f2d200 */
[----:B------:R-:W-:-:S05]  /*4c00*/  IMAD.MOV.U32 R2, RZ, RZ, RZ ;  /* 0x000000ffff027224 */ /* 0x000fca00078e00ff */
[----:B------:R-:W-:-:S06]  /*4c10*/  SEL R3, R9, RZ, P1 ;  /* 0x000000ff09037207 */ /* 0x000fcc0000800000 */
[----:B------:R-:W-:-:S07]  /*4c20*/  @!P2 LOP3.LUT R3, R3, 0x7ff00000, RZ, 0xfc, !PT ;  /* 0x7ff000000303a812 */ /* 0x000fce00078efcff */
.L_x_3272:
[----:B------:R-:W-:Y:S05]  /*4c30*/  BSYNC B1 ;  /* 0x0000000000017941 */ /* 0x000fea0003800000 */
.L_x_3270:
        /* <DEDUP_REMOVED lines=19> */
.L_x_3276:
        /* <DEDUP_REMOVED lines=8> */
.L_x_3275:
[----:B------:R-:W-:-:S11]  /*4df0*/  DADD R2, R8, R18 ;  /* 0x0000000008027229 */ /* 0x000fd60000000012 */
.L_x_3274:
[----:B------:R-:W-:Y:S05]  /*4e00*/  BSYNC B1 ;  /* 0x0000000000017941 */ /* 0x000fea0003800000 */
.L_x_3273:
        /* <DEDUP_REMOVED lines=8> */
.L_x_3277:
        /* <DEDUP_REMOVED lines=13> */
.L_x_3279:
[----:B------:R-:W-:Y:S01]  /*4f60*/  ISETP.LE.AND P2, PT, RZ, UR25, PT ;  /* 0x00000019ff007c0c */ /* 0x000fe2000bf43270 */
[----:B------:R-:W-:Y:S01]  /*4f70*/  DSETP.NEU.AND P1, PT, |R18|, 0.5, PT ;  /* 0x3fe000001200742a */ /* 0x000fe20003f2d200 */
[----:B------:R-:W-:-:S05]  /*4f80*/  IMAD.MOV.U32 R2, RZ, RZ, RZ ;  /* 0x000000ffff027224 */ /* 0x000fca00078e00ff */
[----:B------:R-:W-:-:S06]  /*4f90*/  SEL R3, R11, RZ, P1 ;  /* 0x000000ff0b037207 */ /* 0x000fcc0000800000 */
[----:B------:R-:W-:-:S07]  /*4fa0*/  @!P2 LOP3.LUT R3, R3, 0x7ff00000, RZ, 0xfc, !PT ;  /* 0x7ff000000303a812 */ /* 0x000fce00078efcff */
.L_x_3280:
[----:B------:R-:W-:Y:S05]  /*4fb0*/  BSYNC B1 ;  /* 0x0000000000017941 */ /* 0x000fea0003800000 */
.L_x_3278:
        /* <DEDUP_REMOVED lines=19> */
.L_x_3284:
        /* <DEDUP_REMOVED lines=8> */
.L_x_3283:
[----:B------:R-:W-:-:S11]  /*5170*/  DADD R2, R10, R18 ;  /* 0x000000000a027229 */ /* 0x000fd60000000012 */
.L_x_3282:
[----:B------:R-:W-:Y:S05]  /*5180*/  BSYNC B1 ;  /* 0x0000000000017941 */ /* 0x000fea0003800000 */
.L_x_3281:
[----:B------:R-:W-:-:S06]  /*5190*/  DSETP.EQ.OR P0, PT, R10, 1, !P0 ;  /* 0x3ff000000a00742a */ /* 0x000fcc0004702400 */
[----:B------:R-:W-:Y:S02]  /*51a0*/  FSEL R10, R2, RZ, !P0 ;  /* 0x000000ff020a7208 */ /* 0x000fe40004000000 */
[----:B------:R-:W-:-:S07]  /*51b0*/  FSEL R11, R3, 1.875, !P0 ;  /* 0x3ff00000030b7808 */ /* 0x000fce0004000000 */
.L_x_3225:
[----:B------:R-:W-:-:S04]  /*51c0*/  LEA R2, P0, R16, UR10, 0x5 ;  /* 0x0000000a10027c11 */ /* 0x000fc8000f8028ff */
[C---:B------:R-:W-:Y:S02]  /*51d0*/  LEA.HI.X R3, R16.reuse, UR11, R17, 0x5, P0 ;  /* 0x0000000b10037c11 */ /* 0x040fe400080f2c11 */
        /* <DEDUP_REMOVED lines=10> */
[----:B-1----:R-:W-:Y:S05]  /*5280*/  @!P0 BRA P1, `(.L_x_3285) ;  /* 0xffffffd800988947 */ /* 0x002fea000083ffff */
[----:B------:R-:W-:Y:S05]  /*5290*/  BSYNC B0 ;  /* 0x0000000000007941 */ /* 0x000fea0003800000 */
.L_x_3193:
[----:B------:R-:W-:Y:S05]  /*52a0*/  EXIT ;  /* 0x000000000000794d */ /* 0x000fea0003800000 */
        .type           $_ZN2at6native57_GLOBAL__N__f3eca4a2_24_ForeachBinaryOpScalar_cu_86b9896c25multi_tensor_apply_kernelINS1_18TensorListMetadataILi2EEENS1_21BinaryOpScalarFunctorIdLi2ELi1ELi1EEEJNS1_13power_functorIdEEdEEEvT_T0_DpT1_$__internal_accurate_pow,@function
        .size           $_ZN2at6native57_GLOBAL__N__f3eca4a2_24_ForeachBinaryOpScalar_cu_86b9896c25multi_tensor_apply_kernelINS1_18TensorListMetadataILi2EEENS1_21BinaryOpScalarFunctorIdLi2ELi1ELi1EEEJNS1_13power_functorIdEEdEEEvT_T0_DpT1_$__internal_accurate_pow,(.L_x_5382 - $_ZN2at6native57_GLOBAL__N__f3eca4a2_24_ForeachBinaryOpScalar_cu_86b9896c25multi_tensor_apply_kernelINS1_18TensorListMetadataILi2EEENS1_21BinaryOpScalarFunctorIdLi2ELi1ELi1EEEJNS1_13power_functorIdEEdEEEvT_T0_DpT1_$__internal_accurate_pow)
$_ZN2at6native57_GLOBAL__N__f3eca4a2_24_ForeachBinaryOpScalar_cu_86b9896c25multi_tensor_apply_kernelINS1_18TensorListMetadataILi2EEENS1_21BinaryOpScalarFunctorIdLi2ELi1ELi1EEEJNS1_13power_functorIdEEdEEEvT_T0_DpT1_$__internal_accurate_pow:
[----:B------:R-:W-:Y:S01]  /*52b0*/  SHF.R.U32.HI R2, RZ, 0x14, R5 ;  /* 0x00000014ff027819 */ /* 0x000fe20000011605 */
[----:B------:R-:W-:Y:S01]  /*52c0*/  UMOV UR20, 0x7d2cafe2 ;  /* 0x7d2cafe200147882 */ /* 0x000fe20000000000 */
[----:B------:R-:W-:Y:S02]  /*52d0*/  UMOV UR21, 0x3eb0f5ff ;  /* 0x3eb0f5ff00157882 */ /* 0x000fe40000000000 */
[----:B------:R-:W-:-:S13]  /*52e0*/  ISETP.NE.AND P6, PT, R2, RZ, PT ;  /* 0x000000ff0200720c */ /* 0x000fda0003fc5270 */
[----:B------:R-:W-:-:S10]  /*52f0*/  @!P6 DMUL R6, R4, 1.80143985094819840000e+16 ;  /* 0x435000000406e828 */ /* 0x000fd40000000000 */
[----:B------:R-:W-:Y:S01]  /*5300*/  @!P6 IMAD.MOV.U32 R5, RZ, RZ, R7 ;  /* 0x000000ffff05e224 */ /* 0x000fe200078e0007 */
[----:B------:R-:W-:Y:S01]  /*5310*/  @!P6 LEA.HI R2, R7, 0xffffffca, RZ, 0xc ;  /* 0xffffffca0702e811 */ /* 0x000fe200078f60ff */
[----:B------:R-:W-:-:S03]  /*5320*/  @!P6 IMAD.MOV.U32 R4, RZ, RZ, R6 ;  /* 0x000000ffff04e224 */ /* 0x000fc600078e0006 */
[----:B------:R-:W-:Y:S01]  /*5330*/  LOP3.LUT R3, R5, 0x800fffff, RZ, 0xc0, !PT ;  /* 0x800fffff05037812 */ /* 0x000fe200078ec0ff */
[----:B------:R-:W-:Y:S02]  /*5340*/  IMAD.MOV.U32 R28, RZ, RZ, R4 ;  /* 0x000000ffff1c7224 */ /* 0x000fe400078e0004 */
[----:B------:R-:W-:Y:S01]  /*5350*/  IMAD.MOV.U32 R4, RZ, RZ, RZ ;  /* 0x000000ffff047224 */ /* 0x000fe200078e00ff */
[----:B------:R-:W-:-:S04]  /*5360*/  LOP3.LUT R3, R3, 0x3ff00000, RZ, 0xfc, !PT ;  /* 0x3ff0000003037812 */ /* 0x000fc800078efcff */
[----:B------:R-:W-:Y:S01]  /*5370*/  ISETP.GE.U32.AND P4, PT, R3, 0x3ff6a09f, PT ;  /* 0x3ff6a09f0300780c */ /* 0x000fe20003f86070 */
[----:B------:R-:W-:-:S12]  /*5380*/  IMAD.MOV.U32 R29, RZ, RZ, R3 ;  /* 0x000000ffff1d7224 */ /* 0x000fd800078e0003 */
[----:B------:R-:W-:-:S04]  /*5390*/  @P4 VIADD R3, R29, 0xfff00000 ;  /* 0xfff000001d034836 */ /* 0x000fc80000000000 */
[----:B------:R-:W-:Y:S02]  /*53a0*/  @P4 IMAD.MOV.U32 R29, RZ, RZ, R3 ;  /* 0x000000ffff1d4224 */ /* 0x000fe400078e0003 */
[C---:B------:R-:W-:Y:S02]  /*53b0*/  VIADD R3, R2.reuse, 0xfffffc01 ;  /* 0xfffffc0102037836 */ /* 0x040fe40000000000 */
[----:B------:R-:W-:Y:S02]  /*53c0*/  @P4 VIADD R3, R2, 0xfffffc02 ;  /* 0xfffffc0202034836 */ /* 0x000fe40000000000 */
[C---:B------:R-:W-:Y:S02]  /*53d0*/  DADD R26, R28.reuse, 1 ;  /* 0x3ff000001c1a7429 */ /* 0x040fe40000000000 */
[----:B------:R-:W-:-:S04]  /*53e0*/  DADD R28, R28, -1 ;  /* 0xbff000001c1c7429 */ /* 0x000fc80000000000 */
[----:B------:R-:W0:Y:S02]  /*53f0*/  MUFU.RCP64H R5, R27 ;  /* 0x0000001b00057308 */ /* 0x000e240000001800 */
[----:B0-----:R-:W-:-:S08]  /*5400*/  DFMA R34, -R26, R4, 1 ;  /* 0x3ff000001a22742b */ /* 0x001fd00000000104 */
[----:B------:R-:W-:-:S08]  /*5410*/  DFMA R34, R34, R34, R34 ;  /* 0x000000222222722b */ /* 0x000fd00000000022 */
[----:B------:R-:W-:Y:S01]  /*5420*/  DFMA R34, R4, R34, R4 ;  /* 0x000000220422722b */ /* 0x000fe20000000004 */
[----:B------:R-:W-:Y:S02]  /*5430*/  IMAD.MOV.U32 R4, RZ, RZ, 0x41ad3b5a ;  /* 0x41ad3b5aff047424 */ /* 0x000fe400078e00ff */
[----:B------:R-:W-:-:S05]  /*5440*/  IMAD.MOV.U32 R5, RZ, RZ, 0x3ed0f5d2 ;  /* 0x3ed0f5d2ff057424 */ /* 0x000fca00078e00ff */
[----:B------:R-:W-:-:S08]  /*5450*/  DMUL R30, R34, R28 ;  /* 0x0000001c221e7228 */ /* 0x000fd00000000000 */
[----:B------:R-:W-:-:S08]  /*5460*/  DFMA R30, R34, R28, R30 ;  /* 0x0000001c221e722b */ /* 0x000fd0000000001e */
[----:B------:R-:W-:-:S08]  /*5470*/  DMUL R32, R30, R30 ;  /* 0x0000001e1e207228 */ /* 0x000fd00000000000 */
[----:B------:R-:W-:Y:S01]  /*5480*/  DFMA R4, R32, UR20, R4 ;  /* 0x0000001420047c2b */ /* 0x000fe20008000004 */
        /* <DEDUP_REMOVED lines=20> */
[----:B------:R-:W-:-:S03]  /*55d0*/  UMOV UR21, 0x3fb55555 ;  /* 0x3fb5555500157882 */ /* 0x000fc60000000000 */
[----:B------:R-:W-:Y:S02]  /*55e0*/  VIADD R35, R5, 0x100000 ;  /* 0x0010000005237836 */ /* 0x000fe40000000000 */
[----:B------:R-:W-:Y:S01]  /*55f0*/  IMAD.MOV.U32 R34, RZ, RZ, R4 ;  /* 0x000000ffff227224 */ /* 0x000fe200078e0004 */
[----:B------:R-:W-:-:S08]  /*5600*/  DFMA R28, R32, R26, UR20 ;  /* 0x00000014201c7e2b */ /* 0x000fd0000800001a */
[----:B------:R-:W-:Y:S01]  /*5610*/  DADD R36, -R28, UR20 ;  /* 0x000000141c247e29 */ /* 0x000fe20008000100 */
[----:B------:R-:W-:Y:S01]  /*5620*/  UMOV UR20, 0xb9e7b0 ;  /* 0x00b9e7b000147882 */ /* 0x000fe20000000000 */
[----:B------:R-:W-:-:S06]  /*5630*/  UMOV UR21, 0x3c46a4cb ;  /* 0x3c46a4cb00157882 */ /* 0x000fcc0000000000 */
[----:B------:R-:W-:Y:S02]  /*5640*/  DFMA R36, R32, R26, R36 ;  /* 0x0000001a2024722b */ /* 0x000fe40000000024 */
[----:B------:R-:W-:-:S06]  /*5650*/  DMUL R26, R30, R30 ;  /* 0x0000001e1e1a7228 */ /* 0x000fcc0000000000 */
[----:B------:R-:W-:Y:S02]  /*5660*/  DADD R36, RZ, R36 ;  /* 0x00000000ff247229 */ /* 0x000fe40000000024 */
[C---:B------:R-:W-:Y:S02]  /*5670*/  DFMA R6, R30.reuse, R30, -R26 ;  /* 0x0000001e1e06722b */ /* 0x040fe4000000081a */
[----:B------:R-:W-:-:S04]  /*5680*/  DMUL R32, R30, R26 ;  /* 0x0000001a1e207228 */ /* 0x000fc80000000000 */
[----:B------:R-:W-:Y:S01]  /*5690*/  DADD R36, R36, -UR20 ;  /* 0x8000001424247e29 */ /* 0x000fe20008000000 */
[----:B------:R-:W-:Y:S01]  /*56a0*/  UMOV UR20, 0x80000000 ;  /* 0x8000000000147882 */ /* 0x000fe20000000000 */
[C---:B------:R-:W-:Y:S01]  /*56b0*/  DFMA R34, R30.reuse, R34, R6 ;  /* 0x000000221e22722b */ /* 0x040fe20000000006 */
[----:B------:R-:W-:Y:S01]  /*56c0*/  UMOV UR21, 0x43300000 ;  /* 0x4330000000157882 */ /* 0x000fe20000000000 */
[----:B------:R-:W-:-:S08]  /*56d0*/  DFMA R6, R30, R26, -R32 ;  /* 0x0000001a1e06722b */ /* 0x000fd00000000820 */
[----:B------:R-:W-:Y:S02]  /*56e0*/  DFMA R6, R4, R26, R6 ;  /* 0x0000001a0406722b */ /* 0x000fe40000000006 */
[----:B------:R-:W-:-:S06]  /*56f0*/  DADD R26, R28, R36 ;  /* 0x000000001c1a7229 */ /* 0x000fcc0000000024 */
[----:B------:R-:W-:Y:S02]  /*5700*/  DFMA R6, R30, R34, R6 ;  /* 0x000000221e06722b */ /* 0x000fe40000000006 */
[----:B------:R-:W-:Y:S02]  /*5710*/  DADD R28, R28, -R26 ;  /* 0x000000001c1c7229 */ /* 0x000fe4000000081a */
[----:B------:R-:W-:-:S06]  /*5720*/  DMUL R34, R26, R32 ;  /* 0x000000201a227228 */ /* 0x000fcc0000000000 */
[----:B------:R-:W-:Y:S02]  /*5730*/  DADD R36, R36, R28 ;  /* 0x0000000024247229 */ /* 0x000fe4000000001c */
[----:B------:R-:W-:-:S08]  /*5740*/  DFMA R28, R26, R32, -R34 ;  /* 0x000000201a1c722b */ /* 0x000fd00000000822 */
[----:B------:R-:W-:-:S08]  /*5750*/  DFMA R6, R26, R6, R28 ;  /* 0x000000061a06722b */ /* 0x000fd0000000001c */
[----:B------:R-:W-:Y:S01]  /*5760*/  DFMA R36, R36, R32, R6 ;  /* 0x000000202424722b */ /* 0x000fe20000000006 */
[----:B------:R-:W-:Y:S02]  /*5770*/  IMAD.MOV.U32 R32, RZ, RZ, 0x652b82fe ;  /* 0x652b82feff207424 */ /* 0x000fe400078e00ff */
[----:B------:R-:W-:-:S05]  /*5780*/  IMAD.MOV.U32 R33, RZ, RZ, 0x3ff71547 ;  /* 0x3ff71547ff217424 */ /* 0x000fca00078e00ff */
[----:B------:R-:W-:-:S08]  /*5790*/  DADD R26, R34, R36 ;  /* 0x00000000221a7229 */ /* 0x000fd00000000024 */
[--C-:B------:R-:W-:Y:S02]  /*57a0*/  DADD R6, R30, R26.reuse ;  /* 0x000000001e067229 */ /* 0x100fe4000000001a */
[----:B------:R-:W-:-:S06]  /*57b0*/  DADD R34, R34, -R26 ;  /* 0x0000000022227229 */ /* 0x000fcc000000081a */
[----:B------:R-:W-:Y:S02]  /*57c0*/  DADD R30, R30, -R6 ;  /* 0x000000001e1e7229 */ /* 0x000fe40000000806 */
[----:B------:R-:W-:-:S06]  /*57d0*/  DADD R34, R36, R34 ;  /* 0x0000000024227229 */ /* 0x000fcc0000000022 */
[----:B------:R-:W-:Y:S01]  /*57e0*/  DADD R30, R26, R30 ;  /* 0x000000001a1e7229 */ /* 0x000fe2000000001e */
[----:B------:R-:W-:Y:S01]  /*57f0*/  LOP3.LUT R26, R3, 0x80000000, RZ, 0x3c, !PT ;  /* 0x80000000031a7812 */ /* 0x000fe200078e3cff */
[----:B------:R-:W-:-:S06]  /*5800*/  IMAD.MOV.U32 R27, RZ, RZ, 0x43300000 ;  /* 0x43300000ff1b7424 */ /* 0x000fcc00078e00ff */
[----:B------:R-:W-:Y:S02]  /*5810*/  DADD R34, R34, R30 ;  /* 0x0000000022227229 */ /* 0x000fe4000000001e */
[----:B------:R-:W-:Y:S01]  /*5820*/  DADD R26, R26, -UR20 ;  /* 0x800000141a1a7e29 */ /* 0x000fe20008000000 */
[----:B------:R-:W-:Y:S01]  /*5830*/  UMOV UR20, 0xfefa39ef ;  /* 0xfefa39ef00147882 */ /* 0x000fe20000000000 */
[----:B------:R-:W-:-:S04]  /*5840*/  UMOV UR21, 0x3fe62e42 ;  /* 0x3fe62e4200157882 */ /* 0x000fc80000000000 */
[----:B------:R-:W-:-:S08]  /*5850*/  DADD R4, R4, R34 ;  /* 0x0000000004047229 */ /* 0x000fd00000000022 */
[----:B------:R-:W-:-:S08]  /*5860*/  DADD R28, R6, R4 ;  /* 0x00000000061c7229 */ /* 0x000fd00000000004 */
[--C-:B------:R-:W-:Y:S02]  /*5870*/  DFMA R2, R26, UR20, R28.reuse ;  /* 0x000000141a027c2b */ /* 0x100fe4000800001c */
[----:B------:R-:W-:-:S06]  /*5880*/  DADD R30, R6, -R28 ;  /* 0x00000000061e7229 */ /* 0x000fcc000000081c */
[----:B------:R-:W-:Y:S01]  /*5890*/  DFMA R6, -R26, UR20, R2 ;  /* 0x000000141a067c2b */ /* 0x000fe20008000102 */
[----:B------:R-:W-:Y:S01]  /*58a0*/  UMOV UR20, 0x3b39803f ;  /* 0x3b39803f00147882 */ /* 0x000fe20000000000 */
[----:B------:R-:W-:Y:S01]  /*58b0*/  DADD R30, R4, R30 ;  /* 0x00000000041e7229 */ /* 0x000fe2000000001e */
[----:B------:R-:W-:-:S05]  /*58c0*/  UMOV UR21, 0x3c7abc9e ;  /* 0x3c7abc9e00157882 */ /* 0x000fca0000000000 */
[----:B------:R-:W-:-:S08]  /*58d0*/  DADD R6, -R28, R6 ;  /* 0x000000001c067229 */ /* 0x000fd00000000106 */
[----:B------:R-:W-:-:S08]  /*58e0*/  DADD R6, R30, -R6 ;  /* 0x000000001e067229 */ /* 0x000fd00000000806 */
[----:B------:R-:W-:Y:S01]  /*58f0*/  DFMA R26, R26, UR20, R6 ;  /* 0x000000141a1a7c2b */ /* 0x000fe20008000006 */
[----:B------:R-:W-:Y:S02]  /*5900*/  USHF.L.U32 UR21, UR13, 0x1, URZ ;  /* 0x000000010d157899 */ /* 0x000fe4000800063f */
[----:B------:R-:W-:Y:S02]  /*5910*/  ULOP3.LUT UR20, UR13, 0xff0fffff, URZ, 0xc0, !UPT ;  /* 0xff0fffff0d147892 */ /* 0x000fe4000f8ec03f */
[----:B------:R-:W-:-:S03]  /*5920*/  UISETP.GT.U32.AND UP0, UPT, UR21, -0x2000001, UPT ;  /* 0xfdffffff1500788c */ /* 0x000fc6000bf04070 */
[----:B------:R-:W-:Y:S01]  /*5930*/  DADD R6, R2, R26 ;  /* 0x0000000002067229 */ /* 0x000fe2000000001a */
[----:B------:R-:W-:-:S03]  /*5940*/  USEL UR21, UR20, UR13, UP0 ;  /* 0x0000000d14157287 */ /* 0x000fc60008000000 */
[----:B------:R-:W-:-:S04]  /*5950*/  UMOV UR20, UR12 ;  /* 0x0000000c00147c82 */ /* 0x000fc80008000000 */
[----:B------:R-:W-:Y:S02]  /*5960*/  DADD R2, R2, -R6 ;  /* 0x0000000002027229 */ /* 0x000fe40000000806 */
[----:B------:R-:W-:-:S06]  /*5970*/  DMUL R4, R6, UR20 ;  /* 0x0000001406047c28 */ /* 0x000fcc0008000000 */
[----:B------:R-:W-:Y:S02]  /*5980*/  DADD R2, R26, R2 ;  /* 0x000000001a027229 */ /* 0x000fe40000000002 */
[----:B------:R-:W-:-:S08]  /*5990*/  DFMA R6, R6, UR20, -R4 ;  /* 0x0000001406067c2b */ /* 0x000fd00008000804 */
[----:B------:R-:W-:Y:S01]  /*59a0*/  DFMA R6, R2, UR20, R6 ;  /* 0x0000001402067c2b */ /* 0x000fe20008000006 */
[----:B------:R-:W-:Y:S01]  /*59b0*/  UMOV UR20, 0xfefa39ef ;  /* 0xfefa39ef00147882 */ /* 0x000fe20000000000 */
[----:B------:R-:W-:-:S06]  /*59c0*/  UMOV UR21, 0x3fe62e42 ;  /* 0x3fe62e4200157882 */ /* 0x000fcc0000000000 */
        /* <DEDUP_REMOVED lines=44> */
[C---:B------:R-:W-:Y:S02]  /*5c90*/  DSETP.GEU.AND P6, PT, R28.reuse, RZ, PT ;  /* 0x000000ff1c00722a */ /* 0x040fe40003fce000 */
[----:B------:R-:W-:-:S10]  /*5ca0*/  DADD R28, R28, +INF ;  /* 0x7ff000001c1c7429 */ /* 0x000fd40000000000 */
[----:B------:R-:W-:Y:S02]  /*5cb0*/  @!P4 LEA.HI R2, R32, R32, RZ, 0x1 ;  /* 0x000000202002c211 */ /* 0x000fe400078f08ff */
[----:B------:R-:W-:Y:S02]  /*5cc0*/  FSEL R30, R28, RZ, P6 ;  /* 0x000000ff1c1e7208 */ /* 0x000fe40003000000 */
[----:B------:R-:W-:Y:S02]  /*5cd0*/  @!P4 SHF.R.S32.HI R2, RZ, 0x1, R2 ;  /* 0x00000001ff02c819 */ /* 0x000fe40000011402 */
[----:B------:R-:W-:-:S03]  /*5ce0*/  FSEL R31, R29, RZ, P6 ;  /* 0x000000ff1d1f7208 */ /* 0x000fc60003000000 */
[----:B------:R-:W-:Y:S02]  /*5cf0*/  @!P4 IMAD R27, R2, 0x100000, R27 ;  /* 0x00100000021bc824 */ /* 0x000fe400078e021b */
[----:B------:R-:W-:-:S05]  /*5d00*/  @!P4 IMAD.IADD R2, R32, 0x1, -R2 ;  /* 0x000000012002c824 */ /* 0x000fca00078e0a02 */
[----:B------:R-:W-:Y:S01]  /*5d10*/  @!P4 LEA R3, R2, 0x3ff00000, 0x14 ;  /* 0x3ff000000203c811 */ /* 0x000fe200078ea0ff */
[----:B------:R-:W-:-:S06]  /*5d20*/  @!P4 IMAD.MOV.U32 R2, RZ, RZ, RZ ;  /* 0x000000ffff02c224 */ /* 0x000fcc00078e00ff */
[----:B------:R-:W-:-:S11]  /*5d30*/  @!P4 DMUL R30, R26, R2 ;  /* 0x000000021a1ec228 */ /* 0x000fd60000000000 */
.L_x_3286:
[----:B------:R-:W-:Y:S02]  /*5d40*/  DSETP.NEU.AND P4, PT, |R30|, +INF , PT ;  /* 0x7ff000001e00742a */ /* 0x000fe40003f8d200 */
[----:B------:R-:W-:-:S12]  /*5d50*/  DADD R4, R6, R4 ;  /* 0x0000000006047229 */ /* 0x000fd80000000004 */
[----:B------:R-:W-:Y:S01]  /*5d60*/  @P4 DFMA R30, R4, R30, R30 ;  /* 0x0000001e041e422b */ /* 0x000fe2000000001e */
[----:B------:R-:W-:Y:S02]  /*5d70*/  IMAD.MOV.U32 R4, RZ, RZ, R0 ;  /* 0x000000ffff047224 */ /* 0x000fe400078e0000 */
[----:B------:R-:W-:-:S07]  /*5d80*/  IMAD.MOV.U32 R5, RZ, RZ, 0x0 ;  /* 0x00000000ff057424 */ /* 0x000fce00078e00ff */
[----:B------:R-:W-:Y:S02]  /*5d90*/  IMAD.MOV.U32 R2, RZ, RZ, R30 ;  /* 0x000000ffff027224 */ /* 0x000fe400078e001e */
[----:B------:R-:W-:Y:S01]  /*5da0*/  IMAD.MOV.U32 R3, RZ, RZ, R31 ;  /* 0x000000ffff037224 */ /* 0x000fe200078e001f */
[----:B------:R-:W-:Y:S06]  /*5db0*/  RET.REL.NODEC R4 `(_ZN2at6native57_GLOBAL__N__f3eca4a2_24_ForeachBinaryOpScalar_cu_86b9896c25multi_tensor_apply_kernelINS1_18TensorListMetadataILi2EEENS1_21BinaryOpScalarFunctorIdLi2ELi1ELi1EEEJNS1_13power_functorIdEEdEEEvT_T0_DpT1_) ;  /* 0xffffffa004907950 */ /* 0x000fec0003c3ffff */
.L_x_3287:
        /* <DEDUP_REMOVED lines=12> */
.L_x_5382:


//--------------------- .text._ZN2at6native57_GLOBAL__N__f3eca4a2_24_ForeachBinaryOpScalar_cu_86b9896c25multi_tensor_apply_kernelINS1_18TensorListMetadataILi2EEENS1_21BinaryOpScalarFunctorIsLi2ELi1ELi1EEEJNS1_13power_functorIsEEsEEEvT_T0_DpT1_ --------------------------
	.section	.text._ZN2at6native57_GLOBAL__N__f3eca4a2_24_ForeachBinaryOpScalar_cu_86b9896c25multi_tensor_apply_kernelINS1_18TensorListMetadataILi2EEENS1_21BinaryOpScalarFunctorIsLi2ELi1ELi1EEEJNS1_13power_functorIsEEsEEEvT_T0_DpT1_,"ax",@progbits
	.align	128
.text._ZN2at6native57_GLOBAL__N__f3eca4a2_24_ForeachBinaryOpScalar_cu_86b9896c25multi_tensor_apply_kernelINS1_18TensorListMetadataILi2EEENS1_21BinaryOpScalarFunctorIsLi2ELi1ELi1EEEJNS1_13power_functorIsEEsEEEvT_T0_DpT1_:
        .type           _ZN2at6native57_GLOBAL__N__f3eca4a2_24_ForeachBinaryOpScalar_cu_86b9896c25multi_tensor_apply_kernelINS1_18TensorListMetadataILi2EEENS1_21BinaryOpScalarFunctorIsLi2ELi1ELi1EEEJNS1_13power_functorIsEEsEEEvT_T0_DpT1_,@function
        .size           _ZN2at6native57_GLOBAL__N__f3eca4a2_24_ForeachBinaryOpScalar_cu_86b9896c25multi_tensor_apply_kernelINS1_18TensorListMetadataILi2EEENS1_21BinaryOpScalarFunctorIsLi2ELi1ELi1EEEJNS1_13power_functorIsEEsEEEvT_T0_DpT1_,(.L_x_5384 - _ZN2at6native57_GLOBAL__N__f3eca4a2_24_ForeachBinaryOpScalar_cu_86b9896c25multi_tensor_apply_kernelINS1_18TensorListMetadataILi2EEENS1_21BinaryOpScalarFunctorIsLi2ELi1ELi1EEEJNS1_13power_functorIsEEsEEEvT_T0_DpT1_)
        .other          _ZN2at6native57_GLOBAL__N__f3eca4a2_24_ForeachBinaryOpScalar_cu_86b9896c25multi_tensor_apply_kernelINS1_18TensorListMetadataILi2EEENS1_21BinaryOpScalarFunctorIsLi2ELi1ELi1EEEJNS1_13power_functorIsEEsEEEvT_T0_DpT1_,@"STO_CUDA_ENTRY STV_DEFAULT"
_ZN2at6native57_GLOBAL__N__f3eca4a2_24_ForeachBinaryOpScalar_cu_86b9896c25multi_tensor_apply_kernelINS1_18TensorListMetadataILi2EEENS1_21BinaryOpScalarFunctorIsLi2ELi1ELi1EEEJNS1_13power_functorIsEEsEEEvT_T0_DpT1_:
[----:B------:R-:W-:Y:S01]  /*0000*/  LDC R1, c[0x0][0x28] ;  /* 0x00000a00ff017b82 */ /* 0x000fe20000000800 */
[----:B------:R-:W0:Y:S01]  /*0010*/  S2R R8, SR_CTAID.X ;  /* 0x0000000000087919 */ /* 0x000e220000002500 */
[----:B------:R-:W-:Y:S01]  /*0020*/  IMAD.MOV.U32 R7, RZ, RZ, 0x740 ;  /* 0x00000740ff077424 */ /* 0x000fe200078e00ff */
[----:B------:R-:W-:Y:S01]  /*0030*/  ULDC.64 UR6, c[0x0][0x208] ;  /* 0x0000820000067ab9 */ /* 0x000fe20000000a00 */
[----:B------:R-:W-:-:S04]  /*0040*/  ULDC.U16 UR4, c[0x0][0xe5a] ;  /* 0x0003968000047ab9 */ /* 0x000fc80000000400 */
        /* <DEDUP_REMOVED lines=19> */
[----:B------:R-:W-:-:S06]  /*0180*/  UPRMT UR5, UR4, 0x9910, URZ ;  /* 0x0000991004057896 */ /* 0x000fcc000800003f */
[----:B------:R-:W-:-:S13]  /*0190*/  ISETP.LE.AND P0, PT, RZ, UR5, PT ;  /* 0x00000005ff007c0c */ /* 0x000fda000bf03270 */
[----:B------:R-:W-:Y:S05]  /*01a0*/  @!P0 BRA `(.L_x_3289) ;  /* 0x0000000800588947 */ /* 0x000fea0003800000 */
[----:B------:R-:W0:Y:S01]  /*01b0*/  S2R R3, SR_TID.X ;  /* 0x0000000000037919 */ /* 0x000e220000002100 */
[----:B------:R-:W1:Y:S01]  /*01c0*/  LDC R4, c[0x0][RZ] ;  /* 0x00000000ff047b82 */ /* 0x000e620000000800 */
[----:B------:R-:W-:Y:S02]  /*01d0*/  IMAD.MOV.U32 R5, RZ, RZ, RZ ;  /* 0x000000ffff057224 */ /* 0x000fe400078e00ff */
[----:B------:R-:W-:-:S07]  /*01e0*/  IMAD.MOV.U32 R6, RZ, RZ, RZ ;  /* 0x000000ffff067224 */ /* 0x000fce00078e00ff */
.L_x_3295:
[----:B0-----:R-:W-:Y:S01]  /*01f0*/  IADD3 R17, P1, R3, R5, RZ ;  /* 0x0000000503117210 */ /* 0x001fe20007f3e0ff */
[C---:B-1----:R-:W-:Y:S01]  /*0200*/  IMAD R14, R4.reuse, 0x3, RZ ;  /* 0x00000003040e7824 */ /* 0x042fe200078e02ff */
[----:B------:R-:W-:Y:S02]  /*0210*/  PRMT R16, RZ, 0x7610, R16 ;  /* 0x00007610ff107816 */ /* 0x000fe40000000010 */
[C---:B------:R-:W-:Y:S01]  /*0220*/  ISETP.GE.U32.AND P0, PT, R17.reuse, 0x10000, PT ;  /* 0x000100001100780c */ /* 0x040fe20003f06070 */
[----:B------:R-:W-:Y:S01]  /*0230*/  IMAD.X R18, RZ, RZ, R6, P1 ;  /* 0x000000ffff127224 */ /* 0x000fe200008e0606 */
[-C--:B------:R-:W-:Y:S02]  /*0240*/  IADD3 R7, P1, R4, R17.reuse, RZ ;  /* 0x0000001104077210 */ /* 0x080fe40007f3e0ff */
[----:B------:R-:W-:Y:S02]  /*0250*/  ISETP.LT.U32.AND P2, PT, R17, R0, PT ;  /* 0x000000001100720c */ /* 0x000fe40003f41070 */
[----:B------:R-:W-:Y:S01]  /*0260*/  ISETP.GE.U32.AND.EX P0, PT, R18, RZ, PT, P0 ;  /* 0x000000ff1200720c */ /* 0x000fe20003f06100 */
[----:B------:R-:W-:Y:S01]  /*0270*/  IMAD.X R8, RZ, RZ, R18, P1 ;  /* 0x000000ffff087224 */ /* 0x000fe200008e0612 */
[----:B------:R-:W-:-:S02]  /*0280*/  LEA R9, P4, R4, R17, 0x1 ;  /* 0x0000001104097211 */ /* 0x000fc400078808ff */
[C---:B------:R-:W-:Y:S02]  /*0290*/  ISETP.GE.U32.AND P3, PT, R7.reuse, 0x10000, PT ;  /* 0x000100000700780c */ /* 0x040fe40003f66070 */
[----:B------:R-:W-:Y:S01]  /*02a0*/  ISETP.LT.AND.EX P0, PT, R18, R2, !P0, P2 ;  /* 0x000000021200720c */ /* 0x000fe20004701320 */
[----:B------:R-:W-:Y:S01]  /*02b0*/  IMAD.X R19, RZ, RZ, R18, P4 ;  /* 0x000000ffff137224 */ /* 0x000fe200020e0612 */
[----:B------:R-:W-:Y:S02]  /*02c0*/  ISETP.LT.U32.AND P1, PT, R7, R0, PT ;  /* 0x000000000700720c */ /* 0x000fe40003f21070 */
[----:B------:R-:W-:Y:S02]  /*02d0*/  ISETP.GE.U32.AND.EX P3, PT, R8, RZ, PT, P3 ;  /* 0x000000ff0800720c */ /* 0x000fe40003f66130 */
[----:B------:R-:W-:Y:S02]  /*02e0*/  IADD3 R21, P5, R14, R17, RZ ;  /* 0x000000110e157210 */ /* 0x000fe40007fbe0ff */
[----:B------:R-:W-:-:S02]  /*02f0*/  ISETP.GE.U32.AND P2, PT, R9, 0x10000, PT ;  /* 0x000100000900780c */ /* 0x000fc40003f46070 */
[----:B------:R-:W-:Y:S01]  /*0300*/  ISETP.LT.AND.EX P1, PT, R8, R2, !P3, P1 ;  /* 0x000000020800720c */ /* 0x000fe20005f21310 */
[----:B------:R-:W-:Y:S01]  /*0310*/  IMAD.X R22, RZ, RZ, R18, P5 ;  /* 0x000000ffff167224 */ /* 0x000fe200028e0612 */
        /* <DEDUP_REMOVED lines=9> */
[C---:B------:R-:W-:Y:S02]  /*03b0*/  @P1 LEA R14, P5, R7.reuse, R12, 0x1 ;  /* 0x0000000c070e1211 */ /* 0x040fe400078a08ff */
[----:B------:R-:W-:Y:S01]  /*03c0*/  PRMT R20, RZ, 0x7610, R20 ;  /* 0x00007610ff147816 */ /* 0x000fe20000000014 */
[----:B------:R0:W5:Y:S01]  /*03d0*/  @P0 LDG.E.U16 R16, desc[UR6][R24.64] ;  /* 0x0000000618100981 */ /* 0x000162000c1e1500 */
[----:B------:R-:W-:-:S05]  /*03e0*/  @P1 LEA.HI.X R15, R7, R13, R8, 0x1, P5 ;  /* 0x0000000d070f1211 */ /* 0x000fca00028f0c08 */
[----:B------:R1:W5:Y:S01]  /*03f0*/  @P1 LDG.E.U16 R20, desc[UR6][R14.64] ;  /* 0x000000060e141981 */ /* 0x000362000c1e1500 */
[----:B0-----:R-:W-:-:S04]  /*0400*/  @P2 LEA R24, P4, R9, R12, 0x1 ;  /* 0x0000000c09182211 */ /* 0x001fc800078808ff */
[-C--:B------:R-:W-:Y:S02]  /*0410*/  @P2 LEA.HI.X R25, R9, R13.reuse, R19, 0x1, P4 ;  /* 0x0000000d09192211 */ /* 0x080fe400020f0c13 */
[C---:B-1----:R-:W-:Y:S02]  /*0420*/  @P3 LEA R14, P4, R21.reuse, R12, 0x1 ;  /* 0x0000000c150e3211 */ /* 0x042fe400078808ff */
[----:B------:R-:W-:Y:S02]  /*0430*/  PRMT R28, RZ, 0x7610, R28 ;  /* 0x00007610ff1c7816 */ /* 0x000fe4000000001c */
[----:B------:R-:W-:-:S05]  /*0440*/  @P3 LEA.HI.X R15, R21, R13, R22, 0x1, P4 ;  /* 0x0000000d150f3211 */ /* 0x000fca00020f0c16 */
[----:B------:R-:W5:Y:S01]  /*0450*/  @P3 LDG.E.U16 R28, desc[UR6][R14.64] ;  /* 0x000000060e1c3981 */ /* 0x000f62000c1e1500 */
[----:B------:R-:W-:Y:S02]  /*0460*/  ULDC.U16 UR5, c[0x0][0xe5a] ;  /* 0x0003968000057ab9 */ /* 0x000fe40000000400 */
[----:B------:R-:W-:-:S06]  /*0470*/  UPRMT UR4, UR5, 0x9910, URZ ;  /* 0x0000991005047896 */ /* 0x000fcc000800003f */
[----:B------:R-:W-:Y:S02]  /*0480*/  ISETP.NE.AND P4, PT, RZ, UR4, PT ;  /* 0x00000004ff007c0c */ /* 0x000fe4000bf85270 */
[----:B------:R-:W-:Y:S01]  /*0490*/  PRMT R27, RZ, 0x7610, R27 ;  /* 0x00007610ff1b7816 */ /* 0x000fe2000000001b */
[----:B------:R-:W-:Y:S02]  /*04a0*/  IMAD.MOV.U32 R26, RZ, RZ, 0x1 ;  /* 0x00000001ff1a7424 */ /* 0x000fe400078e00ff */
[----:B------:R-:W-:-:S03]  /*04b0*/  IMAD.MOV.U32 R29, RZ, RZ, 0x1 ;  /* 0x00000001ff1d7424 */ /* 0x000fc600078e00ff */
[----:B------:R0:W5:Y:S01]  /*04c0*/  @P2 LDG.E.U16 R27, desc[UR6][R24.64] ;  /* 0x00000006181b2981 */ /* 0x000162000c1e1500 */
[----:B------:R-:W-:Y:S01]  /*04d0*/  IMAD.MOV.U32 R23, RZ, RZ, 0x1 ;  /* 0x00000001ff177424 */ /* 0x000fe200078e00ff */
[----:B0-----:R-:W-:Y:S01]  /*04e0*/  PRMT R24, R26, 0x7610, R24 ;  /* 0x000076101a187816 */ /* 0x001fe20000000018 */
[----:B------:R-:W-:Y:S01]  /*04f0*/  IMAD.MOV.U32 R25, RZ, RZ, 0x1 ;  /* 0x00000001ff197424 */ /* 0x000fe200078e00ff */
[----:B------:R-:W-:Y:S01]  /*0500*/  PRMT R26, R29, 0x7610, R26 ;  /* 0x000076101d1a7816 */ /* 0x000fe2000000001a */
[----:B------:R-:W-:Y:S06]  /*0510*/  @!P4 BRA `(.L_x_3290) ;  /* 0x000000040020c947 */ /* 0x000fec0003800000 */
[----:B------:R-:W-:Y:S02]  /*0520*/  IMAD.MOV.U32 R26, RZ, RZ, 0x1 ;  /* 0x00000001ff1a7424 */ /* 0x000fe400078e00ff */
[----:B------:R-:W-:-:S07]  /*0530*/  IMAD.U32 R14, RZ, RZ, UR5 ;  /* 0x00000005ff0e7e24 */ /* 0x000fce000f8e00ff */
.L_x_3291:
[----:B------:R-:W-:Y:S01]  /*0540*/  VIADD R15, R14, 0x1 ;  /* 0x000000010e0f7836 */ /* 0x000fe20000000000 */
[----:B------:R-:W-:-:S04]  /*0550*/  PRMT R26, R26, 0x9910, RZ ;  /* 0x000099101a1a7816 */ /* 0x000fc800000000ff */
[----:B------:R-:W-:-:S04]  /*0560*/  LOP3.LUT R15, R15, 0xffff, RZ, 0xc0, !PT ;  /* 0x0000ffff0f0f7812 */ /* 0x000fc800078ec0ff */
[----:B------:R-:W-:Y:S02]  /*0570*/  ISETP.GT.U32.AND P5, PT, R15, 0x2, PT ;  /* 0x000000020f00780c */ /* 0x000fe40003fa4070 */
[----:B------:R-:W-:-:S04]  /*0580*/  LOP3.LUT R15, R14, 0x1, RZ, 0xc0, !PT ;  /* 0x000000010e0f7812 */ /* 0x000fc800078ec0ff */
[----:B------:R-:W-:Y:S02]  /*0590*/  ISETP.NE.U32.AND P4, PT, R15, 0x1, PT ;  /* 0x000000010f00780c */ /* 0x000fe40003f85070 */
[----:B------:R-:W-:-:S04]  /*05a0*/  LOP3.LUT R15, R14, 0xffff, RZ, 0xc0, !PT ;  /* 0x0000ffff0e0f7812 */ /* 0x000fc800078ec0ff */
[----:B------:R-:W-:Y:S02]  /*05b0*/  LEA.HI R14, R15, R14, RZ, 0x11 ;  /* 0x0000000e0f0e7211 */ /* 0x000fe400078f88ff */
[C---:B-----5:R-:W-:Y:S02]  /*05c0*/  SEL R15, R16.reuse, 0x1, !P4 ;  /* 0x00000001100f7807 */ /* 0x060fe40006000000 */
[----:B------:R-:W-:Y:S02]  /*05d0*/  PRMT R16, R16, 0x9910, RZ ;  /* 0x0000991010107816 */ /* 0x000fe400000000ff */
[----:B------:R-:W-:Y:S02]  /*05e0*/  PRMT R15, R15, 0x9910, RZ ;  /* 0x000099100f0f7816 */ /* 0x000fe400000000ff */
[----:B------:R-:W-:Y:S01]  /*05f0*/  PRMT R14, R14, 0x9910, RZ ;  /* 0x000099100e0e7816 */ /* 0x000fe200000000ff */
[----:B------:R-:W-:Y:S02]  /*0600*/  IMAD R16, R16, R16, RZ ;  /* 0x0000001010107224 */ /* 0x000fe400078e02ff */
[----:B------:R-:W-:Y:S01]  /*0610*/  IMAD R26, R26, R15, RZ ;  /* 0x0000000f1a1a7224 */ /* 0x000fe200078e02ff */
[----:B------:R-:W-:Y:S01]  /*0620*/  SHF.R.S32.HI R14, RZ, 0x1, R14 ;  /* 0x00000001ff0e7819 */ /* 0x000fe2000001140e */
[----:B------:R-:W-:Y:S06]  /*0630*/  @P5 BRA `(.L_x_3291) ;  /* 0xfffffffc00c05947 */ /* 0x000fec000383ffff */
[----:B------:R-:W-:Y:S02]  /*0640*/  IMAD.MOV.U32 R25, RZ, RZ, 0x1 ;  /* 0x00000001ff197424 */ /* 0x000fe400078e00ff */
[----:B------:R-:W-:-:S07]  /*0650*/  IMAD.U32 R14, RZ, RZ, UR5 ;  /* 0x00000005ff0e7e24 */ /* 0x000fce000f8e00ff */
.L_x_3292:
        /* <DEDUP_REMOVED lines=8> */
[C---:B------:R-:W-:Y:S02]  /*06e0*/  SEL R15, R20.reuse, 0x1, !P4 ;  /* 0x00000001140f7807 */ /* 0x040fe40006000000 */
        /* <DEDUP_REMOVED lines=9> */
.L_x_3293:
        /* <DEDUP_REMOVED lines=18> */
.L_x_3294:
        /* <DEDUP_REMOVED lines=16> */
.L_x_3290:
[-C--:B------:R-:W-:Y:S02]  /*09a0*/  @P0 LEA R14, P5, R17, R10.reuse, 0x1 ;  /* 0x0000000a110e0211 */ /* 0x080fe400078a08ff */
[-C--:B-----5:R-:W-:Y:S02]  /*09b0*/  @P1 LEA R16, P4, R7, R10.reuse, 0x1 ;  /* 0x0000000a07101211 */ /* 0x0a0fe400078808ff */
[-C--:B------:R-:W-:Y:S02]  /*09c0*/  @P0 LEA.HI.X R15, R17, R11.reuse, R18, 0x1, P5 ;  /* 0x0000000b110f0211 */ /* 0x080fe400028f0c12 */
[-C--:B------:R-:W-:Y:S02]  /*09d0*/  @P2 LEA R18, P5, R9, R10.reuse, 0x1 ;  /* 0x0000000a09122211 */ /* 0x080fe400078a08ff */
[-C--:B------:R-:W-:Y:S01]  /*09e0*/  @P1 LEA.HI.X R17, R7, R11.reuse, R8, 0x1, P4 ;  /* 0x0000000b07111211 */ /* 0x080fe200020f0c08 */
[----:B------:R-:W-:Y:S01]  /*09f0*/  IMAD.MOV.U32 R7, RZ, RZ, R6 ;  /* 0x000000ffff077224 */ /* 0x000fe200078e0006 */
[----:B------:R-:W-:Y:S01]  /*0a00*/  @P3 LEA R20, P6, R21, R10, 0x1 ;  /* 0x0000000a15143211 */ /* 0x000fe200078c08ff */
[----:B------:R-:W-:Y:S01]  /*0a10*/  IMAD.MOV.U32 R6, RZ, RZ, R5 ;  /* 0x000000ffff067224 */ /* 0x000fe200078e0005 */
[-C--:B------:R-:W-:Y:S01]  /*0a20*/  @P2 LEA.HI.X R19, R9, R11.reuse, R19, 0x1, P5 ;  /* 0x0000000b09132211 */ /* 0x080fe200028f0c13 */
[----:B------:R2:W-:Y:S01]  /*0a30*/  @P0 STG.E.U16 desc[UR6][R14.64], R26 ;  /* 0x0000001a0e000986 */ /* 0x0005e2000c101506 */
[----:B------:R-:W-:Y:S01]  /*0a40*/  @P3 LEA.HI.X R21, R21, R11, R22, 0x1, P6 ;  /* 0x0000000b15153211 */ /* 0x000fe200030f0c16 */
[----:B------:R-:W-:-:S02]  /*0a50*/  IMAD.WIDE.U32 R6, R4, 0x4, R6 ;  /* 0x0000000404067825 */ /* 0x000fc400078e0006 */
[----:B------:R2:W-:Y:S02]  /*0a60*/  @P1 STG.E.U16 desc[UR6][R16.64], R25 ;  /* 0x0000001910001986 */ /* 0x0005e4000c101506 */
[----:B------:R-:W-:Y:S01]  /*0a70*/  IMAD.MOV.U32 R5, RZ, RZ, R6 ;  /* 0x000000ffff057224 */ /* 0x000fe200078e0006 */
[C---:B------:R-:W-:Y:S01]  /*0a80*/  ISETP.GE.U32.AND P0, PT, R6.reuse, 0x10000, PT ;  /* 0x000100000600780c */ /* 0x040fe20003f06070 */
[----:B------:R2:W-:Y:S01]  /*0a90*/  @P2 STG.E.U16 desc[UR6][R18.64], R24 ;  /* 0x0000001812002986 */ /* 0x0005e2000c101506 */
[----:B------:R-:W-:Y:S01]  /*0aa0*/  ISETP.LT.U32.AND P1, PT, R6, R0, PT ;  /* 0x000000000600720c */ /* 0x000fe20003f21070 */
[----:B------:R-:W-:Y:S01]  /*0ab0*/  IMAD.MOV.U32 R6, RZ, RZ, R7 ;  /* 0x000000ffff067224 */ /* 0x000fe200078e0007 */
[C---:B------:R-:W-:Y:S01]  /*0ac0*/  ISETP.GE.U32.AND.EX P0, PT, R7.reuse, RZ, PT, P0 ;  /* 0x000000ff0700720c */ /* 0x040fe20003f06100 */
[----:B------:R2:W-:Y:S01]  /*0ad0*/  @P3 STG.E.U16 desc[UR6][R20.64], R23 ;  /* 0x0000001714003986 */ /* 0x0005e2000c101506 */
[----:B------:R-:W-:-:S13]  /*0ae0*/  ISETP.LT.AND.EX P1, PT, R7, R2, PT, P1 ;  /* 0x000000020700720c */ /* 0x000fda0003f21310 */
[----:B--2---:R-:W-:Y:S05]  /*0af0*/  @!P0 BRA P1, `(.L_x_3295) ;  /* 0xfffffff400bc8947 */ /* 0x004fea000083ffff */
[----:B------:R-:W-:Y:S05]  /*0b00*/  EXIT ;  /* 0x000000000000794d */ /* 0x000fea0003800000 */
.L_x_3289:
[----:B------:R-:W0:Y:S01]  /*0b10*/  S2R R6, SR_TID.X ;  /* 0x0000000000067919 */ /* 0x000e220000002100 */
[----:B------:R-:W1:Y:S01]  /*0b20*/  LDC R5, c[0x0][RZ] ;  /* 0x00000000ff057b82 */ /* 0x000e620000000800 */
[----:B------:R-:W-:Y:S01]  /*0b30*/  ULOP3.LUT UR4, UR4, 0x1, URZ, 0xc0, !UPT ;  /* 0x0000000104047892 */ /* 0x000fe2000f8ec03f */
[----:B------:R-:W-:Y:S02]  /*0b40*/  IMAD.MOV.U32 R4, RZ, RZ, RZ ;  /* 0x000000ffff047224 */ /* 0x000fe400078e00ff */
[----:B------:R-:W-:Y:S01]  /*0b50*/  IMAD.MOV.U32 R3, RZ, RZ, RZ ;  /* 0x000000ffff037224 */ /* 0x000fe200078e00ff */
[----:B------:R-:W-:-:S03]  /*0b60*/  UISETP.NE.U32.AND UP0, UPT, UR4, 0x1, UPT ;  /* 0x000000010400788c */ /* 0x000fc6000bf05070 */
[----:B------:R-:W-:Y:S02]  /*0b70*/  UMOV UR4, 0x1 ;  /* 0x0000000100047882 */ /* 0x000fe40000000000 */
[----:B------:R-:W-:-:S12]  /*0b80*/  USEL UR4, UR4, 0xffff, UP0 ;  /* 0x0000ffff04047887 */ /* 0x000fd80008000000 */
.L_x_3304:
[----:B0-----:R-:W-:Y:S01]  /*0b90*/  IADD3 R15, P1, R6, R4, RZ ;  /* 0x00000004060f7210 */ /* 0x001fe20007f3e0ff */
[----:B-1----:R-:W-:Y:S01]  /*0ba0*/  IMAD R14, R5, 0x3, RZ ;  /* 0x00000003050e7824 */ /* 0x002fe200078e02ff */
[----:B------:R-:W-:Y:S02]  /*0bb0*/  PRMT R16, RZ, 0x7610, R16 ;  /* 0x00007610ff107816 */ /* 0x000fe40000000010 */
[----:B------:R-:W-:Y:S01]  /*0bc0*/  ISETP.GE.U32.AND P0, PT, R15, 0x10000, PT ;  /* 0x000100000f00780c */ /* 0x000fe20003f06070 */
[----:B------:R-:W-:Y:S01]  /*0bd0*/  IMAD.X R17, RZ, RZ, R3, P1 ;  /* 0x000000ffff117224 */ /* 0x000fe200008e0603 */
[-C--:B------:R-:W-:Y:S02]  /*0be0*/  IADD3 R7, P1, R5, R15.reuse, RZ ;  /* 0x0000000f05077210 */ /* 0x080fe40007f3e0ff */
[----:B------:R-:W-:Y:S02]  /*0bf0*/  ISETP.LT.U32.AND P2, PT, R15, R0, PT ;  /* 0x000000000f00720c */ /* 0x000fe40003f41070 */
[----:B------:R-:W-:Y:S01]  /*0c00*/  ISETP.GE.U32.AND.EX P0, PT, R17, RZ, PT, P0 ;  /* 0x000000ff1100720c */ /* 0x000fe20003f06100 */
[----:B------:R-:W-:Y:S01]  /*0c10*/  IMAD.X R8, RZ, RZ, R17, P1 ;  /* 0x000000ffff087224 */ /* 0x000fe200008e0611 */
[----:B------:R-:W-:-:S02]  /*0c20*/  LEA R9, P4, R5, R15, 0x1 ;  /* 0x0000000f05097211 */ /* 0x000fc400078808ff */
[----:B------:R-:W-:Y:S02]  /*0c30*/  ISETP.GE.U32.AND P3, PT, R7, 0x10000, PT ;  /* 0x000100000700780c */ /* 0x000fe40003f66070 */
        /* <DEDUP_REMOVED lines=19> */
[----:B------:R-:W2:Y:S01]  /*0d70*/  @P0 LDG.E.U16 R16, desc[UR6][R28.64] ;  /* 0x000000061c100981 */ /* 0x000ea2000c1e1500 */
[----:B------:R-:W-:-:S02]  /*0d80*/  @P1 LEA.HI.X R25, R7, R13, R8, 0x1, P5 ;  /* 0x0000000d07191211 */ /* 0x000fc400028f0c08 */
[----:B------:R-:W-:-:S03]  /*0d90*/  @P2 LEA R26, P4, R9, R12, 0x1 ;  /* 0x0000000c091a2211 */ /* 0x000fc600078808ff */
[----:B------:R0:W3:Y:S01]  /*0da0*/  @P1 LDG.E.U16 R14, desc[UR6][R24.64] ;  /* 0x00000006180e1981 */ /* 0x0000e2000c1e1500 */
[----:B------:R-:W-:Y:S02]  /*0db0*/  @P2 LEA.HI.X R27, R9, R13, R19, 0x1, P4 ;  /* 0x0000000d091b2211 */ /* 0x000fe400020f0c13 */
[----:B------:R-:W-:Y:S02]  /*0dc0*/  PRMT R20, RZ, 0x7610, R20 ;  /* 0x00007610ff147816 */ /* 0x000fe40000000014 */
[----:B0-----:R-:W-:-:S04]  /*0dd0*/  @P3 LEA R24, P4, R21, R12, 0x1 ;  /* 0x0000000c15183211 */ /* 0x001fc800078808ff */
[----:B------:R-:W-:Y:S02]  /*0de0*/  @P3 LEA.HI.X R25, R21, R13, R22, 0x1, P4 ;  /* 0x0000000d15193211 */ /* 0x000fe400020f0c16 */
[----:B------:R-:W-:-:S03]  /*0df0*/  PRMT R18, RZ, 0x7610, R18 ;  /* 0x00007610ff127816 */ /* 0x000fc60000000012 */
[----:B------:R-:W4:Y:S04]  /*0e00*/  @P3 LDG.E.U16 R20, desc[UR6][R24.64] ;  /* 0x0000000618143981 */ /* 0x000f28000c1e1500 */
[----:B------:R0:W5:Y:S01]  /*0e10*/  @P2 LDG.E.U16 R18, desc[UR6][R26.64] ;  /* 0x000000061a122981 */ /* 0x000162000c1e1500 */
[----:B------:R-:W-:Y:S01]  /*0e20*/  BSSY B0, `(.L_x_3296) ;  /* 0x000000f000007945 */ /* 0x000fe20003800000 */
[----:B------:R-:W-:Y:S02]  /*0e30*/  IMAD.MOV.U32 R23, RZ, RZ, 0x1 ;  /* 0x00000001ff177424 */ /* 0x000fe400078e00ff */
[----:B0-----:R-:W-:-:S05]  /*0e40*/  IMAD.MOV.U32 R26, RZ, RZ, 0x1 ;  /* 0x00000001ff1a7424 */ /* 0x001fca00078e00ff */
[----:B------:R-:W-:Y:S02]  /*0e50*/  PRMT R24, R26, 0x7610, R24 ;  /* 0x000076101a187816 */ /* 0x000fe40000000018 */
[----:B--2---:R-:W-:-:S04]  /*0e60*/  PRMT R16, R16, 0x9910, RZ ;  /* 0x0000991010107816 */ /* 0x004fc800000000ff */
[----:B------:R-:W-:Y:S02]  /*0e70*/  ISETP.NE.AND P4, PT, R16, 0x1, PT ;  /* 0x000000011000780c */ /* 0x000fe40003f85270 */
[----:B---3--:R-:W-:Y:S02]  /*0e80*/  PRMT R14, R14, 0x9910, RZ ;  /* 0x000099100e0e7816 */ /* 0x008fe400000000ff */
[----:B----4-:R-:W-:-:S03]  /*0e90*/  PRMT R27, R20, 0x9910, RZ ;  /* 0x00009910141b7816 */ /* 0x010fc600000000ff */
[----:B------:R-:W-:Y:S01]  /*0ea0*/  IMAD.MOV.U32 R20, RZ, RZ, R14 ;  /* 0x000000ffff147224 */ /* 0x000fe200078e000e */
[----:B-----5:R-:W-:Y:S01]  /*0eb0*/  PRMT R18, R18, 0x9910, RZ ;  /* 0x0000991012127816 */ /* 0x020fe200000000ff */
[----:B------:R-:W-:-:S04]  /*0ec0*/  IMAD.MOV.U32 R14, RZ, RZ, R27 ;  /* 0x000000ffff0e7224 */ /* 0x000fc800078e001b */
[----:B------:R-:W-:Y:S05]  /*0ed0*/  @!P4 BRA `(.L_x_3297) ;  /* 0x00000000000cc947 */ /* 0x000fea0003800000 */
[----:B------:R-:W-:Y:S01]  /*0ee0*/  ISETP.NE.AND P4, PT, R16, -0x1, PT ;  /* 0xffffffff1000780c */ /* 0x000fe20003f85270 */
[----:B------:R-:W-:-:S12]  /*0ef0*/  IMAD.U32 R24, RZ, RZ, UR4 ;  /* 0x00000004ff187e24 */ /* 0x000fd8000f8e00ff */
[----:B------:R-:W-:-:S07]  /*0f00*/  @P4 PRMT R24, RZ, 0x7610, R24 ;  /* 0x00007610ff184816 */ /* 0x000fce0000000018 */
.L_x_3297:
[----:B------:R-:W-:Y:S05]  /*0f10*/  BSYNC B0 ;  /* 0x0000000000007941 */ /* 0x000fea0003800000 */
.L_x_3296:
[----:B------:R-:W-:Y:S01]  /*0f20*/  ISETP.NE.AND P6, PT, R20, 0x1, PT ;  /* 0x000000011400780c */ /* 0x000fe20003fc5270 */
[----:B------:R-:W-:Y:S01]  /*0f30*/  BSSY B0, `(.L_x_3298) ;  /* 0x0000008000007945 */ /* 0x000fe20003800000 */
[----:B------:R-:W-:Y:S01]  /*0f40*/  ISETP.NE.AND P4, PT, R18, 0x1, PT ;  /* 0x000000011200780c */ /* 0x000fe20003f85270 */
[----:B------:R-:W-:Y:S01]  /*0f50*/  IMAD.MOV.U32 R25, RZ, RZ, 0x1 ;  /* 0x00000001ff197424 */ /* 0x000fe200078e00ff */
[----:B------:R-:W-:-:S09]  /*0f60*/  ISETP.NE.AND P5, PT, R14, 0x1, PT ;  /* 0x000000010e00780c */ /* 0x000fd20003fa5270 */
[----:B------:R-:W-:Y:S05]  /*0f70*/  @!P6 BRA `(.L_x_3299) ;  /* 0x00000000000ce947 */ /* 0x000fea0003800000 */
[----:B------:R-:W-:Y:S01]  /*0f80*/  ISETP.NE.AND P6, PT, R20, -0x1, PT ;  /* 0xffffffff1400780c */ /* 0x000fe20003fc5270 */
[----:B------:R-:W-:-:S12]  /*0f90*/  IMAD.U32 R23, RZ, RZ, UR4 ;  /* 0x00000004ff177e24 */ /* 0x000fd8000f8e00ff */
[----:B------:R-:W-:-:S07]  /*0fa0*/  @P6 PRMT R23, RZ, 0x7610, R23 ;  /* 0x00007610ff176816 */ /* 0x000fce0000000017 */
.L_x_3299:
[----:B------:R-:W-:Y:S05]  /*0fb0*/  BSYNC B0 ;  /* 0x0000000000007941 */ /* 0x000fea0003800000 */
.L_x_3298:
[----:B------:R-:W-:Y:S01]  /*0fc0*/  BSSY B0, `(.L_x_3300) ;  /* 0x0000006000007945 */ /* 0x000fe20003800000 */
[----:B------:R-:W-:-:S03]  /*0fd0*/  IMAD.MOV.U32 R26, RZ, RZ, 0x1 ;  /* 0x00000001ff1a7424 */ /* 0x000fc600078e00ff */
[----:B------:R-:W-:Y:S05]  /*0fe0*/  @!P4 BRA `(.L_x_3301) ;  /* 0x00000000000cc947 */ /* 0x000fea0003800000 */
[----:B------:R-:W-:Y:S01]  /*0ff0*/  ISETP.NE.AND P4, PT, R18, -0x1, PT ;  /* 0xffffffff1200780c */ /* 0x000fe20003f85270 */
[----:B------:R-:W-:-:S12]  /*1000*/  IMAD.U32 R25, RZ, RZ, UR4 ;  /* 0x00000004ff197e24 */ /* 0x000fd8000f8e00ff */
[----:B------:R-:W-:-:S07]  /*1010*/  @P4 PRMT R25, RZ, 0x7610, R25 ;  /* 0x00007610ff194816 */ /* 0x000fce0000000019 */
.L_x_3301:
[----:B------:R-:W-:Y:S05]  /*1020*/  BSYNC B0 ;  /* 0x0000000000007941 */ /* 0x000fea0003800000 */
.L_x_3300:
[----:B------:R-:W-:Y:S04]  /*1030*/  BSSY B0, `(.L_x_3302) ;  /* 0x0000005000007945 */ /* 0x000fe80003800000 */
[----:B------:R-:W-:Y:S05]  /*1040*/  @!P5 BRA `(.L_x_3303) ;  /* 0x00000000000cd947 */ /* 0x000fea0003800000 */
[----:B------:R-:W-:Y:S01]  /*1050*/  ISETP.NE.AND P4, PT, R14, -0x1, PT ;  /* 0xffffffff0e00780c */ /* 0x000fe20003f85270 */
[----:B------:R-:W-:-:S12]  /*1060*/  IMAD.U32 R26, RZ, RZ, UR4 ;  /* 0x00000004ff1a7e24 */ /* 0x000fd8000f8e00ff */
[----:B------:R-:W-:-:S07]  /*1070*/  @P4 PRMT R26, RZ, 0x7610, R26 ;  /* 0x00007610ff1a4816 */ /* 0x000fce000000001a */
.L_x_3303:
[----:B------:R-:W-:Y:S05]  /*1080*/  BSYNC B0 ;  /* 0x0000000000007941 */ /* 0x000fea0003800000 */
.L_x_3302:
[-C--:B------:R-:W-:Y:S02]  /*1090*/  @P0 LEA R14, P6, R15, R10.reuse, 0x1 ;  /* 0x0000000a0f0e0211 */ /* 0x080fe400078c08ff */
[-C--:B------:R-:W-:Y:S02]  /*10a0*/  @P1 LEA R16, P5, R7, R10.reuse, 0x1 ;  /* 0x0000000a07101211 */ /* 0x080fe400078a08ff */
[-C--:B------:R-:W-:Y:S02]  /*10b0*/  @P2 LEA R18, P4, R9, R10.reuse, 0x1 ;  /* 0x0000000a09122211 */ /* 0x080fe400078808ff */
[-C--:B------:R-:W-:Y:S02]  /*10c0*/  @P0 LEA.HI.X R15, R15, R11.reuse, R17, 0x1, P6 ;  /* 0x0000000b0f0f0211 */ /* 0x080fe400030f0c11 */
[----:B------:R-:W-:Y:S02]  /*10d0*/  @P3 LEA R20, P6, R21, R10, 0x1 ;  /* 0x0000000a15143211 */ /* 0x000fe400078c08ff */
[-C--:B------:R-:W-:Y:S01]  /*10e0*/  @P1 LEA.HI.X R17, R7, R11.reuse, R8, 0x1, P5 ;  /* 0x0000000b07111211 */ /* 0x080fe200028f0c08 */
[----:B------:R-:W-:Y:S01]  /*10f0*/  IMAD.MOV.U32 R8, RZ, RZ, R4 ;  /* 0x000000ffff087224 */ /* 0x000fe200078e0004 */
[-C--:B------:R-:W-:Y:S01]  /*1100*/  @P2 LEA.HI.X R19, R9, R11.reuse, R19, 0x1, P4 ;  /* 0x0000000b09132211 */ /* 0x080fe200020f0c13 */
[----:B------:R-:W-:Y:S01]  /*1110*/  IMAD.MOV.U32 R9, RZ, RZ, R3 ;  /* 0x000000ffff097224 */ /* 0x000fe200078e0003 */
[----:B------:R-:W-:Y:S01]  /*1120*/  @P3 LEA.HI.X R21, R21, R11, R22, 0x1, P6 ;  /* 0x0000000b15153211 */ /* 0x000fe200030f0c16 */
[----:B------:R2:W-:Y:S01]  /*1130*/  @P0 STG.E.U16 desc[UR6][R14.64], R24 ;  /* 0x000000180e000986 */ /* 0x0005e2000c101506 */
[----:B------:R-:W-:-:S03]  /*1140*/  IMAD.WIDE.U32 R8, R5, 0x4, R8 ;  /* 0x0000000405087825 */ /* 0x000fc600078e0008 */
[----:B------:R2:W-:Y:S01]  /*1150*/  @P1 STG.E.U16 desc[UR6][R16.64], R23 ;  /* 0x0000001710001986 */ /* 0x0005e2000c101506 */
[----:B------:R-:W-:Y:S01]  /*1160*/  IMAD.MOV.U32 R4, RZ, RZ, R8 ;  /* 0x000000ffff047224 */ /* 0x000fe200078e0008 */
[C---:B------:R-:W-:Y:S02]  /*1170*/  ISETP.GE.U32.AND P0, PT, R8.reuse, 0x10000, PT ;  /* 0x000100000800780c */ /* 0x040fe40003f06070 */
        /* <DEDUP_REMOVED lines=8> */
.L_x_3288:
[----:B------:R-:W0:Y:S02]  /*1200*/  S2R R3, SR_TID.X ;  /* 0x0000000000037919 */ /* 0x000e240000002100 */
[----:B0-----:R-:W-:-:S03]  /*1210*/  IMAD.WIDE.U32 R4, R3, 0x4, RZ ;  /* 0x0000000403047825 */ /* 0x001fc600078e00ff */
[----:B------:R-:W-:-:S04]  /*1220*/  ISETP.GE.U32.AND P0, PT, R4, R0, PT ;  /* 0x000000000400720c */ /* 0x000fc80003f06070 */
[----:B------:R-:W-:-:S04]  /*1230*/  ISETP.GE.AND.EX P0, PT, R5, R2, PT, P0 ;  /* 0x000000020500720c */ /* 0x000fc80003f06300 */
[----:B------:R-:W-:-:S13]  /*1240*/  ISETP.GT.U32.OR P0, PT, R3, 0x3fff, P0 ;  /* 0x00003fff0300780c */ /* 0x000fda0000704470 */
[----:B------:R-:W-:Y:S05]  /*1250*/  @P0 EXIT ;  /* 0x000000000000094d */ /* 0x000fea0003800000 */
[----:B------:R-:W-:Y:S01]  /*1260*/  UPRMT UR5, UR4, 0x9910, URZ ;  /* 0x0000991004057896 */ /* 0x000fe2000800003f */
[----:B------:R-:W-:Y:S01]  /*1270*/  IMAD.MOV.U32 R4, RZ, RZ, RZ ;  /* 0x000000ffff047224 */ /* 0x000fe200078e00ff */
[----:B------:R-:W-:-:S04]  /*1280*/  ULOP3.LUT UR4, UR4, 0x1, URZ, 0xc0, !UPT ;  /* 0x0000000104047892 */ /* 0x000fc8000f8ec03f */
[----:B------:R-:W-:-:S03]  /*1290*/  UISETP.NE.U32.AND UP0, UPT, UR4, 0x1, UPT ;  /* 0x000000010400788c */ /* 0x000fc6000bf05070 */
[----:B------:R-:W-:Y:S01]  /*12a0*/  UMOV UR4, UR5 ;  /* 0x0000000500047c82 */ /* 0x000fe20008000000 */
[----:B------:R-:W-:Y:S01]  /*12b0*/  UMOV UR5, 0x1 ;  /* 0x0000000100057882 */ /* 0x000fe20000000000 */
[----:B------:R-:W-:Y:S01]  /*12c0*/  ISETP.LE.AND P0, PT, RZ, UR4, PT ;  /* 0x00000004ff007c0c */ /* 0x000fe2000bf03270 */
[----:B------:R-:W-:Y:S01]  /*12d0*/  USEL UR5, UR5, 0xffff, UP0 ;  /* 0x0000ffff05057887 */ /* 0x000fe20008000000 */
[----:B------:R-:W-:-:S11]  /*12e0*/  ULDC UR4, c[0x0][0x0] ;  /* 0x0000000000047ab9 */ /* 0x000fd60000000800 */
[----:B------:R-:W-:Y:S05]  /*12f0*/  @!P0 BRA `(.L_x_3305) ;  /* 0x0000000400cc8947 */ /* 0x000fea0003800000 */
.L_x_3311:
[----:B------:R-:W0:Y:S01]  /*1300*/  LDC.U16 R5, c[0x0][0xe5a] ;  /* 0x00039680ff057b82 */ /* 0x000e220000000400 */
[----:B------:R-:W-:Y:S02]  /*1310*/  IMAD.MOV.U32 R15, RZ, RZ, 0x1 ;  /* 0x00000001ff0f7424 */ /* 0x000fe400078e00ff */
[----:B------:R-:W-:Y:S02]  /*1320*/  IMAD.MOV.U32 R14, RZ, RZ, 0x1 ;  /* 0x00000001ff0e7424 */ /* 0x000fe400078e00ff */
[----:B------:R-:W-:Y:S02]  /*1330*/  IMAD.MOV.U32 R9, RZ, RZ, 0x1 ;  /* 0x00000001ff097424 */ /* 0x000fe400078e00ff */
[----:B------:R-:W-:Y:S01]  /*1340*/  IMAD.MOV.U32 R8, RZ, RZ, 0x1 ;  /* 0x00000001ff087424 */ /* 0x000fe200078e00ff */
[----:B0-----:R-:W-:-:S04]  /*1350*/  PRMT R6, R5, 0x9910, RZ ;  /* 0x0000991005067816 */ /* 0x001fc800000000ff */
[----:B------:R-:W-:-:S13]  /*1360*/  ISETP.NE.AND P0, PT, R6, RZ, PT ;  /* 0x000000ff0600720c */ /* 0x000fda0003f05270 */
[----:B------:R-:W-:Y:S05]  /*1370*/  @!P0 BRA `(.L_x_3306) ;  /* 0x0000000400708947 */ /* 0x000fea0003800000 */
[----:B------:R-:W-:-:S04]  /*1380*/  LEA R16, P0, R3, R12, 0x3 ;  /* 0x0000000c03107211 */ /* 0x000fc800078018ff */
[----:B------:R-:W-:-:S06]  /*1390*/  LEA.HI.X R17, R3, R13, R4, 0x3, P0 ;  /* 0x0000000d03117211 */ /* 0x000fcc00000f1c04 */
[----:B------:R-:W2:Y:S01]  /*13a0*/  LDG.E.64 R16, desc[UR6][R16.64] ;  /* 0x0000000610107981 */ /* 0x000ea2000c1e1b00 */
[----:B------:R-:W-:Y:S02]  /*13b0*/  IMAD.MOV.U32 R8, RZ, RZ, 0x1 ;  /* 0x00000001ff087424 */ /* 0x000fe400078e00ff */
[----:B------:R-:W-:Y:S01]  /*13c0*/  IMAD.MOV.U32 R15, RZ, RZ, R5 ;  /* 0x000000ffff0f7224 */ /* 0x000fe200078e0005 */
[C---:B--2---:R-:W-:Y:S02]  /*13d0*/  PRMT R9, R16.reuse, 0x7610, R9 ;  /* 0x0000761010097816 */ /* 0x044fe40000000009 */
[----:B------:R-:W-:Y:S02]  /*13e0*/  PRMT R14, R16, 0x7632, R14 ;  /* 0x00007632100e7816 */ /* 0x000fe4000000000e */
[C---:B------:R-:W-:Y:S02]  /*13f0*/  PRMT R7, R17.reuse, 0x7610, R7 ;  /* 0x0000761011077816 */ /* 0x040fe40000000007 */
[----:B------:R-:W-:-:S07]  /*1400*/  PRMT R6, R17, 0x7632, R6 ;  /* 0x0000763211067816 */ /* 0x000fce0000000006 */
.L_x_3307:
[C---:B------:R-:W-:Y:S02]  /*1410*/  LOP3.LUT R16, R15.reuse, 0x1, RZ, 0xc0, !PT ;  /* 0x000000010f107812 */ /* 0x040fe400078ec0ff */
[----:B------:R-:W-:Y:S02]  /*1420*/  PRMT R17, R8, 0x9910, RZ ;  /* 0x0000991008117816 */ /* 0x000fe400000000ff */
[----:B------:R-:W-:Y:S02]  /*1430*/  ISETP.NE.U32.AND P0, PT, R16, 0x1, PT ;  /* 0x000000011000780c */ /* 0x000fe40003f05070 */
[----:B------:R-:W-:Y:S02]  /*1440*/  LOP3.LUT R16, R15, 0xffff, RZ, 0xc0, !PT ;  /* 0x0000ffff0f107812 */ /* 0x000fe400078ec0ff */
[C---:B------:R-:W-:Y:S02]  /*1450*/  PRMT R18, R9.reuse, 0x9910, RZ ;  /* 0x0000991009127816 */ /* 0x040fe400000000ff */
[----:B------:R-:W-:-:S02]  /*1460*/  SEL R9, R9, 0x1, !P0 ;  /* 0x0000000109097807 */ /* 0x000fc40004000000 */
[----:B------:R-:W-:Y:S01]  /*1470*/  LEA.HI R8, R16, R15, RZ, 0x11 ;  /* 0x0000000f10087211 */ /* 0x000fe200078f88ff */
[----:B------:R-:W-:Y:S02]  /*1480*/  VIADD R15, R15, 0x1 ;  /* 0x000000010f0f7836 */ /* 0x000fe40000000000 */
[----:B------:R-:W-:Y:S01]  /*1490*/  IMAD.MOV.U32 R16, RZ, RZ, R17 ;  /* 0x000000ffff107224 */ /* 0x000fe200078e0011 */
[----:B------:R-:W-:Y:S01]  /*14a0*/  PRMT R17, R9, 0x9910, RZ ;  /* 0x0000991009117816 */ /* 0x000fe200000000ff */
[----:B------:R-:W-:Y:S01]  /*14b0*/  IMAD.MOV.U32 R9, RZ, RZ, R18 ;  /* 0x000000ffff097224 */ /* 0x000fe200078e0012 */
[----:B------:R-:W-:Y:S02]  /*14c0*/  PRMT R18, R8, 0x9910, RZ ;  /* 0x0000991008127816 */ /* 0x000fe400000000ff */
[----:B------:R-:W-:Y:S01]  /*14d0*/  LOP3.LUT R8, R15, 0xffff, RZ, 0xc0, !PT ;  /* 0x0000ffff0f087812 */ /* 0x000fe200078ec0ff */
[----:B------:R-:W-:Y:S02]  /*14e0*/  IMAD.MOV.U32 R15, RZ, RZ, R17 ;  /* 0x000000ffff0f7224 */ /* 0x000fe400078e0011 */
[----:B------:R-:W-:Y:S01]  /*14f0*/  IMAD.MOV.U32 R17, RZ, RZ, R18 ;  /* 0x000000ffff117224 */ /* 0x000fe200078e0012 */
[----:B------:R-:W-:Y:S01]  /*1500*/  ISETP.GT.U32.AND P0, PT, R8, 0x2, PT ;  /* 0x000000020800780c */ /* 0x000fe20003f04070 */
[----:B------:R-:W-:-:S02]  /*1510*/  IMAD R8, R16, R15, RZ ;  /* 0x0000000f10087224 */ /* 0x000fc400078e02ff */
[----:B------:R-:W-:Y:S01]  /*1520*/  IMAD R9, R9, R9, RZ ;  /* 0x0000000909097224 */ /* 0x000fe200078e02ff */
[----:B------:R-:W-:-:S09]  /*1530*/  SHF.R.S32.HI R15, RZ, 0x1, R17 ;  /* 0x00000001ff0f7819 */ /* 0x000fd20000011411 */
[----:B------:R-:W-:Y:S05]  /*1540*/  @P0 BRA `(.L_x_3307) ;  /* 0xfffffffc00b00947 */ /* 0x000fea000383ffff */
[----:B------:R-:W-:Y:S02]  /*1550*/  IMAD.MOV.U32 R9, RZ, RZ, 0x1 ;  /* 0x00000001ff097424 */ /* 0x000fe400078e00ff */
[----:B------:R-:W-:-:S07]  /*1560*/  IMAD.MOV.U32 R15, RZ, RZ, R5 ;  /* 0x000000ffff0f7224 */ /* 0x000fce00078e0005 */
.L_x_3308:
[----:B------:R-:W-:Y:S02]  /*1570*/  LOP3.LUT R16, R15, 0x1, RZ, 0xc0, !PT ;  /* 0x000000010f107812 */ /* 0x000fe400078ec0ff */
[----:B------:R-:W-:Y:S02]  /*1580*/  PRMT R17, R9, 0x9910, RZ ;  /* 0x0000991009117816 */ /* 0x000fe400000000ff */
[----:B------:R-:W-:Y:S02]  /*1590*/  ISETP.NE.U32.AND P0, PT, R16, 0x1, PT ;  /* 0x000000011000780c */ /* 0x000fe40003f05070 */
[C---:B------:R-:W-:Y:S02]  /*15a0*/  LOP3.LUT R16, R15.reuse, 0xffff, RZ, 0xc0, !PT ;  /* 0x0000ffff0f107812 */ /* 0x040fe400078ec0ff */
[----:B------:R-:W-:Y:S02]  /*15b0*/  PRMT R19, R14, 0x9910, RZ ;  /* 0x000099100e137816 */ /* 0x000fe400000000ff */
[----:B------:R-:W-:Y:S01]  /*15c0*/  LEA.HI R9, R16, R15, RZ, 0x11 ;  /* 0x0000000f10097211 */ /* 0x000fe200078f88ff */
[----:B------:R-:W-:Y:S01]  /*15d0*/  VIADD R15, R15, 0x1 ;  /* 0x000000010f0f7836 */ /* 0x000fe20000000000 */
[----:B------:R-:W-:Y:S01]  /*15e0*/  SEL R14, R14, 0x1, !P0 ;  /* 0x000000010e0e7807 */ /* 0x000fe20004000000 */
[----:B------:R-:W-:-:S03]  /*15f0*/  IMAD.MOV.U32 R16, RZ, RZ, R17 ;  /* 0x000000ffff107224 */ /* 0x000fc600078e0011 */
[----:B------:R-:W-:Y:S02]  /*1600*/  LOP3.LUT R17, R15, 0xffff, RZ, 0xc0, !PT ;  /* 0x0000ffff0f117812 */ /* 0x000fe400078ec0ff */
[----:B------:R-:W-:Y:S01]  /*1610*/  PRMT R18, R14, 0x9910, RZ ;  /* 0x000099100e127816 */ /* 0x000fe200000000ff */
[----:B------:R-:W-:Y:S01]  /*1620*/  IMAD.MOV.U32 R14, RZ, RZ, R19 ;  /* 0x000000ffff0e7224 */ /* 0x000fe200078e0013 */
[----:B------:R-:W-:Y:S02]  /*1630*/  ISETP.GT.U32.AND P0, PT, R17, 0x2, PT ;  /* 0x000000021100780c */ /* 0x000fe40003f04070 */
[----:B------:R-:W-:Y:S01]  /*1640*/  PRMT R19, R9, 0x9910, RZ ;  /* 0x0000991009137816 */ /* 0x000fe200000000ff */
[----:B------:R-:W-:Y:S02]  /*1650*/  IMAD.MOV.U32 R9, RZ, RZ, R18 ;  /* 0x000000ffff097224 */ /* 0x000fe400078e0012 */
[----:B------:R-:W-:Y:S02]  /*1660*/  IMAD R14, R14, R14, RZ ;  /* 0x0000000e0e0e7224 */ /* 0x000fe400078e02ff */
[----:B------:R-:W-:-:S02]  /*1670*/  IMAD.MOV.U32 R15, RZ, RZ, R19 ;  /* 0x000000ffff0f7224 */ /* 0x000fc400078e0013 */
[----:B------:R-:W-:-:S03]  /*1680*/  IMAD R9, R16, R9, RZ ;  /* 0x0000000910097224 */ /* 0x000fc600078e02ff */
[----:B------:R-:W-:Y:S01]  /*1690*/  SHF.R.S32.HI R15, RZ, 0x1, R15 ;  /* 0x00000001ff0f7819 */ /* 0x000fe2000001140f */
[----:B------:R-:W-:Y:S06]  /*16a0*/  @P0 BRA `(.L_x_3308) ;  /* 0xfffffffc00b00947 */ /* 0x000fec000383ffff */
[----:B------:R-:W-:Y:S02]  /*16b0*/  IMAD.MOV.U32 R14, RZ, RZ, 0x1 ;  /* 0x00000001ff0e7424 */ /* 0x000fe400078e00ff */
[----:B------:R-:W-:-:S07]  /*16c0*/  IMAD.MOV.U32 R15, RZ, RZ, R5 ;  /* 0x000000ffff0f7224 */ /* 0x000fce00078e0005 */
.L_x_3309:
        /* <DEDUP_REMOVED lines=20> */
[----:B------:R-:W-:-:S07]  /*1810*/  IMAD.MOV.U32 R15, RZ, RZ, 0x1 ;  /* 0x00000001ff0f7424 */ /* 0x000fce00078e00ff */
.L_x_3310:
[C---:B------:R-:W-:Y:S02]  /*1820*/  LOP3.LUT R7, R5.reuse, 0x1, RZ, 0xc0, !PT ;  /* 0x0000000105077812 */ /* 0x040fe400078ec0ff */
[----:B------:R-:W-:Y:S02]  /*1830*/  LOP3.LUT R16, R5, 0xffff, RZ, 0xc0, !PT ;  /* 0x0000ffff05107812 */ /* 0x000fe400078ec0ff */
[----:B------:R-:W-:Y:S02]  /*1840*/  ISETP.NE.U32.AND P0, PT, R7, 0x1, PT ;  /* 0x000000010700780c */ /* 0x000fe40003f05070 */
[C---:B------:R-:W-:Y:S02]  /*1850*/  PRMT R17, R6.reuse, 0x9910, RZ ;  /* 0x0000991006117816 */ /* 0x040fe400000000ff */
        /* <DEDUP_REMOVED lines=14> */
.L_x_3306:
[C---:B------:R-:W-:Y:S02]  /*1940*/  LEA R6, P0, R3.reuse, R10, 0x3 ;  /* 0x0000000a03067211 */ /* 0x040fe400078018ff */
[----:B------:R-:W-:Y:S02]  /*1950*/  PRMT R8, R8, 0x5410, R9 ;  /* 0x0000541008087816 */ /* 0x000fe40000000009 */
[C---:B------:R-:W-:Y:S02]  /*1960*/  LEA.HI.X R7, R3.reuse, R11, R4, 0x3, P0 ;  /* 0x0000000b03077211 */ /* 0x040fe400000f1c04 */
[----:B------:R-:W-:Y:S02]  /*1970*/  IADD3 R3, P0, R3, UR4, RZ ;  /* 0x0000000403037c10 */ /* 0x000fe4000ff1e0ff */
[----:B------:R-:W-:Y:S02]  /*1980*/  PRMT R9, R14, 0x5410, R15 ;  /* 0x000054100e097816 */ /* 0x000fe4000000000f */
[C---:B------:R-:W-:Y:S01]  /*1990*/  ISETP.LT.U32.AND P1, PT, R3.reuse, 0x4000, PT ;  /* 0x000040000300780c */ /* 0x040fe20003f21070 */
[----:B------:R-:W-:-:S02]  /*19a0*/  IMAD.SHL.U32 R5, R3, 0x4, RZ ;  /* 0x0000000403057824 */ /* 0x000fc400078e00ff */
[----:B------:R-:W-:Y:S01]  /*19b0*/  IMAD.X R4, RZ, RZ, R4, P0 ;  /* 0x000000ffff047224 */ /* 0x000fe200000e0604 */
[----:B------:R0:W-:Y:S02]  /*19c0*/  STG.E.64 desc[UR6][R6.64], R8 ;  /* 0x0000000806007986 */ /* 0x0001e4000c101b06 */
[----:B------:R-:W-:Y:S02]  /*19d0*/  ISETP.GE.U32.AND P0, PT, R5, R0, PT ;  /* 0x000000000500720c */ /* 0x000fe40003f06070 */
[----:B------:R-:W-:Y:S02]  /*19e0*/  SHF.L.U64.HI R5, R3, 0x2, R4 ;  /* 0x0000000203057819 */ /* 0x000fe40000010204 */
[----:B------:R-:W-:Y:S02]  /*19f0*/  ISETP.LT.U32.AND.EX P1, PT, R4, RZ, PT, P1 ;  /* 0x000000ff0400720c */ /* 0x000fe40003f21110 */
[----:B------:R-:W-:-:S13]  /*1a00*/  ISETP.GE.AND.EX P0, PT, R5, R2, PT, P0 ;  /* 0x000000020500720c */ /* 0x000fda0003f06300 */
[----:B0-----:R-:W-:Y:S05]  /*1a10*/  @!P0 BRA P1, `(.L_x_3311) ;  /* 0xfffffff800388947 */ /* 0x001fea000083ffff */
[----:B------:R-:W-:Y:S05]  /*1a20*/  EXIT ;  /* 0x000000000000794d */ /* 0x000fea0003800000 */
.L_x_3305:
[C---:B------:R-:W-:Y:S01]  /*1a30*/  IMAD.SHL.U32 R7, R3.reuse, 0x8, RZ ;  /* 0x0000000803077824 */ /* 0x040fe200078e00ff */
[----:B------:R-:W-:-:S04]  /*1a40*/  SHF.L.U64.HI R5, R3, 0x3, R4 ;  /* 0x0000000303057819 */ /* 0x000fc80000010204 */
[----:B------:R-:W-:-:S05]  /*1a50*/  IADD3 R8, P0, R12, R7, RZ ;  /* 0x000000070c087210 */ /* 0x000fca0007f1e0ff */
[----:B------:R-:W-:-:S06]  /*1a60*/  IMAD.X R9, R13, 0x1, R5, P0 ;  /* 0x000000010d097824 */ /* 0x000fcc00000e0605 */
[----:B------:R-:W2:Y:S01]  /*1a70*/  LDG.E.64 R8, desc[UR6][R8.64] ;  /* 0x0000000608087981 */ /* 0x000ea2000c1e1b00 */
[----:B------:R-:W-:Y:S01]  /*1a80*/  IMAD.MOV.U32 R17, RZ, RZ, 0x1 ;  /* 0x00000001ff117424 */ /* 0x000fe200078e00ff */
[----:B------:R-:W-:Y:S01]  /*1a90*/  BSSY B0, `(.L_x_3312) ;  /* 0x0000011000007945 */ /* 0x000fe20003800000 */
[C---:B--2---:R-:W-:Y:S02]  /*1aa0*/  PRMT R6, R8.reuse, 0x9910, RZ ;  /* 0x0000991008067816 */ /* 0x044fe400000000ff */
[----:B------:R-:W-:Y:S01]  /*1ab0*/  PRMT R14, R8, 0xbb32, RZ ;  /* 0x0000bb32080e7816 */ /* 0x000fe200000000ff */
[----:B------:R-:W-:Y:S01]  /*1ac0*/  IMAD.MOV.U32 R8, RZ, RZ, 0x1 ;  /* 0x00000001ff087424 */ /* 0x000fe200078e00ff */
[----:B------:R-:W-:Y:S02]  /*1ad0*/  ISETP.NE.AND P0, PT, R6, 0x1, PT ;  /* 0x000000010600780c */ /* 0x000fe40003f05270 */
[C---:B------:R-:W-:Y:S02]  /*1ae0*/  PRMT R15, R9.reuse, 0x9910, RZ ;  /* 0x00009910090f7816 */ /* 0x040fe400000000ff */
[----:B------:R-:W-:Y:S01]  /*1af0*/  PRMT R16, R9, 0xbb32, RZ ;  /* 0x0000bb3209107816 */ /* 0x000fe200000000ff */
[----:B------:R-:W-:Y:S01]  /*1b00*/  IMAD.MOV.U32 R9, RZ, RZ, 0x1 ;  /* 0x00000001ff097424 */ /* 0x000fe200078e00ff */
[----:B------:R-:W-:-:S02]  /*1b10*/  ISETP.NE.AND P1, PT, R14, 0x1, PT ;  /* 0x000000010e00780c */ /* 0x000fc40003f25270 */
[----:B------:R-:W-:Y:S02]  /*1b20*/  ISETP.NE.AND P2, PT, R15, 0x1, PT ;  /* 0x000000010f00780c */ /* 0x000fe40003f45270 */
[----:B------:R-:W-:Y:S02]  /*1b30*/  ISETP.NE.AND P3, PT, R16, 0x1, PT ;  /* 0x000000011000780c */ /* 0x000fe40003f65270 */
[----:B------:R-:W-:Y:S01]  /*1b40*/  PRMT R8, R8, 0x5410, R17 ;  /* 0x0000541008087816 */ /* 0x000fe20000000011 */
[----:B------:R-:W-:Y:S10]  /*1b50*/  @!P0 BRA `(.L_x_3313) ;  /* 0x0000000000108947 */ /* 0x000ff40003800000 */
[----:B------:R-:W-:Y:S01]  /*1b60*/  ISETP.NE.AND P0, PT, R6, -0x1, PT ;  /* 0xffffffff0600780c */ /* 0x000fe20003f05270 */
[----:B------:R-:W-:-:S05]  /*1b70*/  IMAD.U32 R6, RZ, RZ, UR5 ;  /* 0x00000005ff067e24 */ /* 0x000fca000f8e00ff */
[----:B------:R-:W-:-:S07]  /*1b80*/  PRMT R8, R6, 0x7610, R8 ;  /* 0x0000761006087816 */ /* 0x000fce0000000008 */
[----:B------:R-:W-:-:S07]  /*1b90*/  @P0 PRMT R8, RZ, 0x7610, R8 ;  /* 0x00007610ff080816 */ /* 0x000fce0000000008 */
.L_x_3313:
[----:B------:R-:W-:Y:S05]  /*1ba0*/  BSYNC B0 ;  /* 0x0000000000007941 */ /* 0x000fea0003800000 */
.L_x_3312:
[----:B------:R-:W-:Y:S04]  /*1bb0*/  BSSY B0, `(.L_x_3314) ;  /* 0x0000006000007945 */ /* 0x000fe80003800000 */
[----:B------:R-:W-:Y:S05]  /*1bc0*/  @!P1 BRA `(.L_x_3315) ;  /* 0x0000000000109947 */ /* 0x000fea0003800000 */
[----:B------:R-:W-:Y:S01]  /*1bd0*/  ISETP.NE.AND P0, PT, R14, -0x1, PT ;  /* 0xffffffff0e00780c */ /* 0x000fe20003f05270 */
[----:B------:R-:W-:-:S05]  /*1be0*/  IMAD.U32 R6, RZ, RZ, UR5 ;  /* 0x00000005ff067e24 */ /* 0x000fca000f8e00ff */
[----:B------:R-:W-:-:S07]  /*1bf0*/  PRMT R8, R8, 0x5410, R6 ;  /* 0x0000541008087816 */ /* 0x000fce0000000006 */
[----:B------:R-:W-:-:S07]  /*1c00*/  @P0 PRMT R8, R8, 0x5410, RZ ;  /* 0x0000541008080816 */ /* 0x000fce00000000ff */
.L_x_3315:
[----:B------:R-:W-:Y:S05]  /*1c10*/  BSYNC B0 ;  /* 0x0000000000007941 */ /* 0x000fea0003800000 */
.L_x_3314:
[----:B------:R-:W-:Y:S04]  /*1c20*/  BSSY B0, `(.L_x_3316) ;  /* 0x0000005000007945 */ /* 0x000fe80003800000 */
[----:B------:R-:W-:Y:S05]  /*1c30*/  @!P2 BRA `(.L_x_3317) ;  /* 0x00000000000ca947 */ /* 0x000fea0003800000 */
[----:B------:R-:W-:Y:S01]  /*1c40*/  ISETP.NE.AND P0, PT, R15, -0x1, PT ;  /* 0xffffffff0f00780c */ /* 0x000fe20003f05270 */
[----:B------:R-:W-:-:S12]  /*1c50*/  IMAD.U32 R9, RZ, RZ, UR5 ;  /* 0x00000005ff097e24 */ /* 0x000fd8000f8e00ff */
[----:B------:R-:W-:-:S07]  /*1c60*/  @P0 PRMT R9, RZ, 0x7610, R9 ;  /* 0x00007610ff090816 */ /* 0x000fce0000000009 */
.L_x_3317:
[----:B------:R-:W-:Y:S05]  /*1c70*/  BSYNC B0 ;  /* 0x0000000000007941 */ /* 0x000fea0003800000 */
.L_x_3316:
[----:B------:R-:W-:Y:S01]  /*1c80*/  BSSY B0, `(.L_x_3318) ;  /* 0x0000007000007945 */ /* 0x000fe20003800000 */
[----:B------:R-:W-:-:S03]  /*1c90*/  PRMT R9, R9, 0x5410, R17 ;  /* 0x0000541009097816 */ /* 0x000fc60000000011 */
[----:B------:R-:W-:Y:S05]  /*1ca0*/  @!P3 BRA `(.L_x_3319) ;  /* 0x000000000010b947 */ /* 0x000fea0003800000 */
[----:B------:R-:W-:Y:S01]  /*1cb0*/  ISETP.NE.AND P0, PT, R16, -0x1, PT ;  /* 0xffffffff1000780c */ /* 0x000fe20003f05270 */
[----:B------:R-:W-:-:S05]  /*1cc0*/  IMAD.U32 R6, RZ, RZ, UR5 ;  /* 0x00000005ff067e24 */ /* 0x000fca000f8e00ff */
[----:B------:R-:W-:-:S07]  /*1cd0*/  PRMT R9, R9, 0x5410, R6 ;  /* 0x0000541009097816 */ /* 0x000fce0000000006 */
[----:B------:R-:W-:-:S07]  /*1ce0*/  @P0 PRMT R9, R9, 0x5410, RZ ;  /* 0x0000541009090816 */ /* 0x000fce00000000ff */
.L_x_3319:
[----:B------:R-:W-:Y:S05]  /*1cf0*/  BSYNC B0 ;  /* 0x0000000000007941 */ /* 0x000fea0003800000 */
.L_x_3318:
[----:B------:R-:W-:-:S05]  /*1d00*/  IADD3 R6, P0, R10, R7, RZ ;  /* 0x000000070a067210 */ /* 0x000fca0007f1e0ff */
[----:B------:R-:W-:Y:S01]  /*1d10*/  IMAD.X R7, R11, 0x1, R5, P0 ;  /* 0x000000010b077824 */ /* 0x000fe200000e0605 */
[----:B------:R-:W-:-:S04]  /*1d20*/  IADD3 R3, P0, R3, UR4, RZ ;  /* 0x0000000403037c10 */ /* 0x000fc8000ff1e0ff */
[----:B------:R0:W-:Y:S01]  /*1d30*/  STG.E.64 desc[UR6][R6.64], R8 ;  /* 0x0000000806007986 */ /* 0x0001e2000c101b06 */
[C---:B------:R-:W-:Y:S01]  /*1d40*/  IMAD.SHL.U32 R5, R3.reuse, 0x4, RZ ;  /* 0x0000000403057824 */ /* 0x040fe200078e00ff */
[----:B------:R-:W-:Y:S01]  /*1d50*/  ISETP.LT.U32.AND P1, PT, R3, 0x4000, PT ;  /* 0x000040000300780c */ /* 0x000fe20003f21070 */
[----:B------:R-:W-:-:S03]  /*1d60*/  IMAD.X R4, RZ, RZ, R4, P0 ;  /* 0x000000ffff047224 */ /* 0x000fc600000e0604 */
[----:B------:R-:W-:Y:S02]  /*1d70*/  ISETP.GE.U32.AND P0, PT, R5, R0, PT ;  /* 0x000000000500720c */ /* 0x000fe40003f06070 */
[----:B------:R-:W-:Y:S02]  /*1d80*/  SHF.L.U64.HI R5, R3, 0x2, R4 ;  /* 0x0000000203057819 */ /* 0x000fe40000010204 */
[----:B------:R-:W-:Y:S02]  /*1d90*/  ISETP.LT.U32.AND.EX P1, PT, R4, RZ, PT, P1 ;  /* 0x000000ff0400720c */ /* 0x000fe40003f21110 */
[----:B------:R-:W-:-:S13]  /*1da0*/  ISETP.GE.AND.EX P0, PT, R5, R2, PT, P0 ;  /* 0x000000020500720c */ /* 0x000fda0003f06300 */
[----:B0-----:R-:W-:Y:S05]  /*1db0*/  @!P0 BRA P1, `(.L_x_3305) ;  /* 0xfffffffc001c8947 */ /* 0x001fea000083ffff */
[----:B------:R-:W-:Y:S05]  /*1dc0*/  EXIT ;  /* 0x000000000000794d */ /* 0x000fea0003800000 */
.L_x_3320:
        /* <DEDUP_REMOVED lines=11> */
.L_x_5384:


//--------------------- .text._ZN2at6native57_GLOBAL__N__f3eca4a2_24_ForeachBinaryOpScalar_cu_86b9896c25multi_tensor_apply_kernelINS1_18TensorListMetadataILi2EEENS1_21BinaryOpScalarFunctorIlLi2ELi1ELi1EEEJNS1_13power_functorIlEElEEEvT_T0_DpT1_ --------------------------
	.section	.text._ZN2at6native57_GLOBAL__N__f3eca4a2_24_ForeachBinaryOpScalar_cu_86b9896c25multi_tensor_apply_kernelINS1_18TensorListMetadataILi2EEENS1_21BinaryOpScalarFunctorIlLi2ELi1ELi1EEEJNS1_13power_functorIlEElEEEvT_T0_DpT1_,"ax",@progbits
	.align	128
.text._ZN2at6native57_GLOBAL__N__f3eca4a2_24_ForeachBinaryOpScalar_cu_86b9896c25multi_tensor_apply_kernelINS1_18TensorListMetadataILi2EEENS1_21BinaryOpScalarFunctorIlLi2ELi1ELi1EEEJNS1_13power_functorIlEElEEEvT_T0_DpT1_:
        .type           _ZN2at6native57_GLOBAL__N__f3eca4a2_24_ForeachBinaryOpScalar_cu_86b9896c25multi_tensor_apply_kernelINS1_18TensorListMetadataILi2EEENS1_21BinaryOpScalarFunctorIlLi2ELi1ELi1EEEJNS1_13power_functorIlEElEEEvT_T0_DpT1_,@function
        .size           _ZN2at6native57_GLOBAL__N__f3eca4a2_24_ForeachBinaryOpScalar_cu_86b9896c25multi_tensor_apply_kernelINS1_18TensorListMetadataILi2EEENS1_21BinaryOpScalarFunctorIlLi2ELi1ELi1EEEJNS1_13power_functorIlEElEEEvT_T0_DpT1_,(.L_x_5385 - _ZN2at6native57_GLOBAL__N__f3eca4a2_24_ForeachBinaryOpScalar_cu_86b9896c25multi_tensor_apply_kernelINS1_18TensorListMetadataILi2EEENS1_21BinaryOpScalarFunctorIlLi2ELi1ELi1EEEJNS1_13power_functorIlEElEEEvT_T0_DpT1_)
        .other          _ZN2at6native57_GLOBAL__N__f3eca4a2_24_ForeachBinaryOpScalar_cu_86b9896c25multi_tensor_apply_kernelINS1_18TensorListMetadataILi2EEENS1_21BinaryOpScalarFunctorIlLi2ELi1ELi1EEEJNS1_13power_functorIlEElEEEvT_T0_DpT1_,@"STO_CUDA_ENTRY STV_DEFAULT"
_ZN2at6native57_GLOBAL__N__f3eca4a2_24_ForeachBinaryOpScalar_cu_86b9896c25multi_tensor_apply_kernelINS1_18TensorListMetadataILi2EEENS1_21BinaryOpScalarFunctorIlLi2ELi1ELi1EEEJNS1_13power_functorIlEElEEEvT_T0_DpT1_:
        /* <DEDUP_REMOVED lines=25> */
[----:B------:R-:W-:Y:S02]  /*0190*/  ULDC UR4, c[0x0][0xe64] ;  /* 0x0003990000047ab9 */ /* 0x000fe40000000800 */
[----:B------:R-:W-:-:S13]  /*01a0*/  ISETP.LE.AND P0, PT, RZ, UR4, PT ;  /* 0x00000004ff007c0c */ /* 0x000fda000bf03270 */
[----:B------:R-:W-:Y:S05]  /*01b0*/  @!P0 BRA `(.L_x_3322) ;  /* 0x0000000c000c8947 */ /* 0x000fea0003800000 */
[----:B------:R-:W0:Y:S01]  /*01c0*/  S2R R0, SR_TID.X ;  /* 0x0000000000007919 */ /* 0x000e220000002100 */
[----:B------:R-:W-:Y:S01]  /*01d0*/  ULDC UR18, c[0x0][0x0] ;  /* 0x0000000000127ab9 */ /* 0x000fe20000000800 */
[----:B------:R-:W-:Y:S01]  /*01e0*/  UMOV UR4, URZ ;  /* 0x0000003f00047c82 */ /* 0x000fe20008000000 */
[----:B------:R-:W-:-:S05]  /*01f0*/  UMOV UR5, URZ ;  /* 0x0000003f00057c82 */ /* 0x000fca0008000000 */
.L_x_3328:
[----:B0-----:R-:W-:Y:S01]  /*0200*/  IADD3 R25, P1, R0, UR4, RZ ;  /* 0x0000000400197c10 */ /* 0x001fe2000ff3e0ff */
[----:B-1----:R-:W-:Y:S02]  /*0210*/  IMAD.U32 R4, RZ, RZ, UR18 ;  /* 0x00000012ff047e24 */ /* 0x002fe4000f8e00ff */
[----:B------:R-:W-:Y:S01]  /*0220*/  IMAD.U32 R2, RZ, RZ, UR18 ;  /* 0x00000012ff027e24 */ /* 0x000fe2000f8e00ff */
[C---:B------:R-:W-:Y:S01]  /*0230*/  IADD3 R23, P4, R25.reuse, UR18, RZ ;  /* 0x0000001219177c10 */ /* 0x040fe2000ff9e0ff */
[----:B------:R-:W-:Y:S01]  /*0240*/  IMAD.X R24, RZ, RZ, UR5, P1 ;  /* 0x00000005ff187e24 */ /* 0x000fe200088e06ff */
[C---:B------:R-:W-:Y:S01]  /*0250*/  ISETP.GE.U32.AND P0, PT, R25.reuse, 0x10000, PT ;  /* 0x000100001900780c */ /* 0x040fe20003f06070 */
[----:B------:R-:W-:Y:S01]  /*0260*/  IMAD R4, R4, 0x3, RZ ;  /* 0x0000000304047824 */ /* 0x000fe200078e02ff */
[----:B------:R-:W-:Y:S01]  /*0270*/  LEA R21, P5, R2, R25, 0x1 ;  /* 0x0000001902157211 */ /* 0x000fe200078a08ff */
[----:B------:R-:W-:Y:S01]  /*0280*/  IMAD.X R2, RZ, RZ, R24, P4 ;  /* 0x000000ffff027224 */ /* 0x000fe200020e0618 */
[----:B------:R-:W-:-:S02]  /*0290*/  ISETP.LT.U32.AND P1, PT, R25, UR15, PT ;  /* 0x0000000f19007c0c */ /* 0x000fc4000bf21070 */
[----:B------:R-:W-:Y:S02]  /*02a0*/  CS2R R14, SRZ ;  /* 0x00000000000e7805 */ /* 0x000fe4000001ff00 */
[----:B------:R-:W-:Y:S01]  /*02b0*/  ISETP.GE.U32.AND.EX P0, PT, R24, RZ, PT, P0 ;  /* 0x000000ff1800720c */ /* 0x000fe20003f06100 */
[--C-:B------:R-:W-:Y:S01]  /*02c0*/  IMAD.X R22, RZ, RZ, R24.reuse, P5 ;  /* 0x000000ffff167224 */ /* 0x100fe200028e0618 */
[----:B------:R-:W-:Y:S02]  /*02d0*/  IADD3 R3, P6, R4, R25, RZ ;  /* 0x0000001904037210 */ /* 0x000fe40007fde0ff */
[----:B------:R-:W-:Y:S02]  /*02e0*/  CS2R R18, SRZ ;  /* 0x0000000000127805 */ /* 0x000fe4000001ff00 */
[C---:B------:R-:W-:Y:S01]  /*02f0*/  ISETP.GE.U32.AND P2, PT, R23.reuse, 0x10000, PT ;  /* 0x000100001700780c */ /* 0x040fe20003f46070 */
[----:B------:R-:W-:Y:S01]  /*0300*/  ULDC.64 UR12, c[0x0][0xe60] ;  /* 0x00039800000c7ab9 */ /* 0x000fe20000000a00 */
[----:B------:R-:W-:Y:S01]  /*0310*/  ISETP.LT.AND.EX P0, PT, R24, UR10, !P0, P1 ;  /* 0x0000000a18007c0c */ /* 0x000fe2000c701310 */
[----:B------:R-:W-:Y:S01]  /*0320*/  IMAD.X R20, RZ, RZ, R24, P6 ;  /* 0x000000ffff147224 */ /* 0x000fe200030e0618 */
[----:B------:R-:W-:-:S02]  /*0330*/  ISETP.LT.U32.AND P1, PT, R23, UR15, PT ;  /* 0x0000000f17007c0c */ /* 0x000fc4000bf21070 */
[----:B------:R-:W-:Y:S02]  /*0340*/  CS2R R12, SRZ ;  /* 0x00000000000c7805 */ /* 0x000fe4000001ff00 */
[C---:B------:R-:W-:Y:S02]  /*0350*/  ISETP.GE.U32.AND.EX P2, PT, R2.reuse, RZ, PT, P2 ;  /* 0x000000ff0200720c */ /* 0x040fe40003f46120 */
[C---:B------:R-:W-:Y:S02]  /*0360*/  ISETP.GE.U32.AND P5, PT, R3.reuse, 0x10000, PT ;  /* 0x000100000300780c */ /* 0x040fe40003fa6070 */
[----:B------:R-:W-:Y:S02]  /*0370*/  ISETP.LT.AND.EX P1, PT, R2, UR10, !P2, P1 ;  /* 0x0000000a02007c0c */ /* 0x000fe4000d721310 */
[----:B------:R-:W-:Y:S02]  /*0380*/  ISETP.LT.U32.AND P2, PT, R3, UR15, PT ;  /* 0x0000000f03007c0c */ /* 0x000fe4000bf41070 */
[----:B------:R-:W-:-:S02]  /*0390*/  ISETP.GE.U32.AND.EX P5, PT, R20, RZ, PT, P5 ;  /* 0x000000ff1400720c */ /* 0x000fc40003fa6150 */
[C---:B------:R-:W-:Y:S02]  /*03a0*/  ISETP.GE.U32.AND P3, PT, R21.reuse, 0x10000, PT ;  /* 0x000100001500780c */ /* 0x040fe40003f66070 */
[----:B------:R-:W-:Y:S02]  /*03b0*/  ISETP.LT.AND.EX P2, PT, R20, UR10, !P5, P2 ;  /* 0x0000000a14007c0c */ /* 0x000fe4000ef41320 */
[----:B------:R-:W-:Y:S02]  /*03c0*/  ISETP.LT.U32.AND P4, PT, R21, UR15, PT ;  /* 0x0000000f15007c0c */ /* 0x000fe4000bf81070 */
[C---:B------:R-:W-:Y:S02]  /*03d0*/  ISETP.GE.U32.AND.EX P3, PT, R22.reuse, RZ, PT, P3 ;  /* 0x000000ff1600720c */ /* 0x040fe40003f66130 */
[----:B------:R-:W-:Y:S02]  /*03e0*/  @P0 LEA R4, P6, R25, UR6, 0x3 ;  /* 0x0000000619040c11 */ /* 0x000fe4000f8c18ff */
[----:B------:R-:W-:-:S02]  /*03f0*/  ISETP.LT.AND.EX P3, PT, R22, UR10, !P3, P4 ;  /* 0x0000000a16007c0c */ /* 0x000fc4000df61340 */
[----:B------:R-:W-:Y:S02]  /*0400*/  @P1 LEA R28, P4, R23, UR6, 0x3 ;  /* 0x00000006171c1c11 */ /* 0x000fe4000f8818ff */
[----:B------:R-:W-:Y:S02]  /*0410*/  CS2R R16, SRZ ;  /* 0x0000000000107805 */ /* 0x000fe4000001ff00 */
[----:B------:R-:W-:Y:S02]  /*0420*/  @P0 LEA.HI.X R5, R25, UR7, R24, 0x3, P6 ;  /* 0x0000000719050c11 */ /* 0x000fe4000b0f1c18 */
[----:B------:R-:W-:Y:S02]  /*0430*/  @P1 LEA.HI.X R29, R23, UR7, R2, 0x3, P4 ;  /* 0x00000007171d1c11 */ /* 0x000fe4000a0f1c02 */
[C---:B------:R-:W-:Y:S01]  /*0440*/  @P2 LEA R26, P4, R3.reuse, UR6, 0x3 ;  /* 0x00000006031a2c11 */ /* 0x040fe2000f8818ff */
[----:B------:R0:W5:Y:S03]  /*0450*/  @P0 LDG.E.64 R12, desc[UR16][R4.64] ;  /* 0x00000010040c0981 */ /* 0x000166000c1e1b00 */
[----:B------:R-:W-:Y:S01]  /*0460*/  @P2 LEA.HI.X R27, R3, UR7, R20, 0x3, P4 ;  /* 0x00000007031b2c11 */ /* 0x000fe2000a0f1c14 */
[----:B------:R-:W5:Y:S01]  /*0470*/  @P1 LDG.E.64 R14, desc[UR16][R28.64] ;  /* 0x000000101c0e1981 */ /* 0x000f62000c1e1b00 */
[----:B------:R-:W-:-:S03]  /*0480*/  @P3 LEA R10, P5, R21, UR6, 0x3 ;  /* 0x00000006150a3c11 */ /* 0x000fc6000f8a18ff */
[----:B------:R-:W5:Y:S01]  /*0490*/  @P2 LDG.E.64 R18, desc[UR16][R26.64] ;  /* 0x000000101a122981 */ /* 0x000f62000c1e1b00 */
[----:B------:R-:W-:Y:S02]  /*04a0*/  ISETP.NE.U32.AND P4, PT, RZ, UR12, PT ;  /* 0x0000000cff007c0c */ /* 0x000fe4000bf85070 */
[----:B------:R-:W-:Y:S02]  /*04b0*/  @P3 LEA.HI.X R11, R21, UR7, R22, 0x3, P5 ;  /* 0x00000007150b3c11 */ /* 0x000fe4000a8f1c16 */
[----:B------:R-:W-:Y:S01]  /*04c0*/  ISETP.NE.AND.EX P4, PT, RZ, UR13, PT, P4 ;  /* 0x0000000dff007c0c */ /* 0x000fe2000bf85340 */
[----:B0-----:R-:W-:Y:S02]  /*04d0*/  IMAD.MOV.U32 R4, RZ, RZ, 0x1 ;  /* 0x00000001ff047424 */ /* 0x001fe400078e00ff */
[----:B------:R0:W5:Y:S01]  /*04e0*/  @P3 LDG.E.64 R16, desc[UR16][R10.64] ;  /* 0x000000100a103981 */ /* 0x000162000c1e1b00 */
[----:B------:R-:W-:Y:S02]  /*04f0*/  IMAD.MOV.U32 R5, RZ, RZ, RZ ;  /* 0x000000ffff057224 */ /* 0x000fe400078e00ff */
[----:B------:R-:W-:-:S02]  /*0500*/  IMAD.MOV.U32 R6, RZ, RZ, 0x1 ;  /* 0x00000001ff067424 */ /* 0x000fc400078e00ff */
[----:B------:R-:W-:Y:S02]  /*0510*/  IMAD.MOV.U32 R7, RZ, RZ, RZ ;  /* 0x000000ffff077224 */ /* 0x000fe400078e00ff */
[----:B------:R-:W-:Y:S02]  /*0520*/  IMAD.MOV.U32 R8, RZ, RZ, 0x1 ;  /* 0x00000001ff087424 */ /* 0x000fe400078e00ff */
[----:B------:R-:W-:Y:S02]  /*0530*/  IMAD.MOV.U32 R9, RZ, RZ, RZ ;  /* 0x000000ffff097224 */ /* 0x000fe400078e00ff */
[----:B0-----:R-:W-:Y:S02]  /*0540*/  IMAD.MOV.U32 R10, RZ, RZ, 0x1 ;  /* 0x00000001ff0a7424 */ /* 0x001fe400078e00ff */
[----:B------:R-:W-:Y:S01]  /*0550*/  IMAD.MOV.U32 R11, RZ, RZ, RZ ;  /* 0x000000ffff0b7224 */ /* 0x000fe200078e00ff */
[----:B------:R-:W-:Y:S06]  /*0560*/  @!P4 BRA `(.L_x_3323) ;  /* 0x0000000400c4c947 */ /* 0x000fec0003800000 */
[----:B------:R-:W-:Y:S01]  /*0570*/  IMAD.MOV.U32 R10, RZ, RZ, 0x1 ;  /* 0x00000001ff0a7424 */ /* 0x000fe200078e00ff */
[----:B------:R-:W-:Y:S01]  /*0580*/  ULDC.64 UR12, c[0x0][0xe60] ;  /* 0x00039800000c7ab9 */ /* 0x000fe20000000a00 */
[----:B------:R-:W-:Y:S01]  /*0590*/  IMAD.MOV.U32 R11, RZ, RZ, RZ ;  /* 0x000000ffff0b7224 */ /* 0x000fe200078e00ff */
[----:B------:R-:W-:Y:S01]  /*05a0*/  UMOV UR11, UR12 ;  /* 0x0000000c000b7c82 */ /* 0x000fe20008000000 */
[----:B------:R-:W-:-:S05]  /*05b0*/  UMOV UR14, UR13 ;  /* 0x0000000d000e7c82 */ /* 0x000fca0008000000 */
.L_x_3324:
[----:B------:R-:W-:Y:S01]  /*05c0*/  ULOP3.LUT UR19, UR11, 0x1, URZ, 0xc0, !UPT ;  /* 0x000000010b137892 */ /* 0x000fe2000f8ec03f */
[----:B-----5:R-:W-:-:S03]  /*05d0*/  IMAD R6, R13, R12, RZ ;  /* 0x0000000c0d067224 */ /* 0x020fc600078e02ff */
[----:B------:R-:W-:Y:S01]  /*05e0*/  UISETP.NE.U32.AND UP0, UPT, UR19, 0x1, UPT ;  /* 0x000000011300788c */ /* 0x000fe2000bf05070 */
[----:B------:R-:W-:Y:S01]  /*05f0*/  IMAD R7, R12, R13, R6 ;  /* 0x0000000d0c077224 */ /* 0x000fe200078e0206 */
[----:B------:R-:W-:Y:S02]  /*0600*/  UIADD3 UR19, UP1, UR11, 0x1, URZ ;  /* 0x000000010b137890 */ /* 0x000fe4000ff3e03f */
[----:B------:R-:W-:Y:S02]  /*0610*/  UISETP.NE.U32.AND.EX UP0, UPT, URZ, URZ, UPT, UP0 ;  /* 0x0000003f3f00728c */ /* 0x000fe4000bf05100 */
[----:B------:R-:W-:Y:S02]  /*0620*/  UIADD3.X UR20, URZ, UR14, URZ, UP1, !UPT ;  /* 0x0000000e3f147290 */ /* 0x000fe40008ffe43f */
[----:B------:R-:W-:Y:S02]  /*0630*/  UISETP.GT.U32.AND UP1, UPT, UR19, 0x2, UPT ;  /* 0x000000021300788c */ /* 0x000fe4000bf24070 */
[----:B------:R-:W-:Y:S01]  /*0640*/  PLOP3.LUT P4, PT, PT, PT, UP0, 0x80, 0x0 ;  /* 0x000000000000781c */ /* 0x000fe20003f8f008 */
[----:B------:R-:W-:-:S02]  /*0650*/  ULEA.HI UR11, UP0, UR14, UR11, URZ, 0x1 ;  /* 0x0000000b0e0b7291 */ /* 0x000fc4000f81083f */
[----:B------:R-:W-:Y:S01]  /*0660*/  UISETP.GT.U32.AND.EX UP1, UPT, UR20, URZ, UPT, UP1 ;  /* 0x0000003f1400728c */ /* 0x000fe2000bf24110 */
[----:B------:R-:W-:Y:S01]  /*0670*/  SEL R5, R13, RZ, !P4 ;  /* 0x000000ff0d057207 */ /* 0x000fe20006000000 */
[----:B------:R-:W-:Y:S01]  /*0680*/  UIADD3.X UR14, URZ, UR14, URZ, UP0, !UPT ;  /* 0x0000000e3f0e7290 */ /* 0x000fe200087fe43f */
[C---:B------:R-:W-:Y:S01]  /*0690*/  SEL R4, R12.reuse, 0x1, !P4 ;  /* 0x000000010c047807 */ /* 0x040fe20006000000 */
[----:B------:R-:W-:Y:S02]  /*06a0*/  IMAD.WIDE.U32 R12, R12, R12, RZ ;  /* 0x0000000c0c0c7225 */ /* 0x000fe400078e00ff */
[----:B------:R-:W-:Y:S01]  /*06b0*/  PLOP3.LUT P4, PT, PT, PT, UP1, 0x80, 0x0 ;  /* 0x000000000000781c */ /* 0x000fe20003f8f018 */
[----:B------:R-:W-:Y:S01]  /*06c0*/  USHF.R.S64 UR11, UR11, 0x1, UR14 ;  /* 0x000000010b0b7899 */ /* 0x000fe2000800100e */
[----:B------:R-:W-:Y:S01]  /*06d0*/  IMAD R5, R5, R10, RZ ;  /* 0x0000000a05057224 */ /* 0x000fe200078e02ff */
[----:B------:R-:W-:Y:S01]  /*06e0*/  USHF.R.S32.HI UR14, URZ, 0x1, UR14 ;  /* 0x000000013f0e7899 */ /* 0x000fe2000801140e */
[----:B------:R-:W-:-:S02]  /*06f0*/  IMAD.IADD R13, R13, 0x1, R7 ;  /* 0x000000010d0d7824 */ /* 0x000fc400078e0207 */
[----:B------:R-:W-:Y:S02]  /*0700*/  IMAD R5, R11, R4, R5 ;  /* 0x000000040b057224 */ /* 0x000fe400078e0205 */
[----:B------:R-:W-:-:S04]  /*0710*/  IMAD.WIDE.U32 R10, R4, R10, RZ ;  /* 0x0000000a040a7225 */ /* 0x000fc800078e00ff */
[----:B------:R-:W-:Y:S01]  /*0720*/  IMAD.IADD R11, R11, 0x1, R5 ;  /* 0x000000010b0b7824 */ /* 0x000fe200078e0205 */
[----:B------:R-:W-:Y:S06]  /*0730*/  @P4 BRA `(.L_x_3324) ;  /* 0xfffffffc00a04947 */ /* 0x000fec000383ffff */
[----:B------:R-:W-:Y:S01]  /*0740*/  IMAD.MOV.U32 R8, RZ, RZ, 0x1 ;  /* 0x00000001ff087424 */ /* 0x000fe200078e00ff */
[----:B------:R-:W-:Y:S01]  /*0750*/  UMOV UR11, UR12 ;  /* 0x0000000c000b7c82 */ /* 0x000fe20008000000 */
[----:B------:R-:W-:Y:S01]  /*0760*/  IMAD.MOV.U32 R9, RZ, RZ, RZ ;  /* 0x000000ffff097224 */ /* 0x000fe200078e00ff */
[----:B------:R-:W-:-:S06]  /*0770*/  UMOV UR14, UR13 ;  /* 0x0000000d000e7c82 */ /* 0x000fcc0008000000 */
.L_x_3325:
[----:B------:R-:W-:Y:S01]  /*0780*/  ULOP3.LUT UR19, UR11, 0x1, URZ, 0xc0, !UPT ;  /* 0x000000010b137892 */ /* 0x000fe2000f8ec03f */
[----:B------:R-:W-:-:S03]  /*0790*/  IMAD R6, R15, R14, RZ ;  /* 0x0000000e0f067224 */ /* 0x000fc600078e02ff */
        /* <DEDUP_REMOVED lines=26> */
.L_x_3326:
        /* <DEDUP_REMOVED lines=28> */
.L_x_3327:
        /* <DEDUP_REMOVED lines=24> */
.L_x_3323:
[----:B-----5:R-:W-:Y:S01]  /*0c80*/  @P0 LEA R16, P6, R25, UR8, 0x3 ;  /* 0x0000000819100c11 */ /* 0x020fe2000f8c18ff */
        /* <DEDUP_REMOVED lines=13> */
[----:B------:R-:W-:Y:S01]  /*0d60*/  IMAD.U32 R3, RZ, RZ, UR5 ;  /* 0x00000005ff037e24 */ /* 0x000fe2000f8e00ff */
[----:B------:R-:W-:Y:S01]  /*0d70*/  PLOP3.LUT P0, PT, PT, PT, UP1, 0x80, 0x0 ;  /* 0x000000000000781c */ /* 0x000fe20003f0f018 */
[----:B------:R-:W-:Y:S01]  /*0d80*/  IMAD.U32 R2, RZ, RZ, UR4 ;  /* 0x00000004ff027e24 */ /* 0x000fe2000f8e00ff */
[----:B------:R1:W-:Y:S01]  /*0d90*/  @P3 STG.E.64 desc[UR16][R14.64], R6 ;  /* 0x000000060e003986 */ /* 0x0003e2000c101b10 */
[----:B------:R-:W-:-:S02]  /*0da0*/  PLOP3.LUT P1, PT, PT, PT, UP0, 0x80, 0x0 ;  /* 0x000000000000781c */ /* 0x000fc40003f2f008 */
[----:B------:R-:W-:Y:S01]  /*0db0*/  ISETP.LT.AND.EX P0, PT, R3, UR10, PT, P0 ;  /* 0x0000000a03007c0c */ /* 0x000fe2000bf01300 */
[----:B------:R1:W-:-:S12]  /*0dc0*/  @P2 STG.E.64 desc[UR16][R18.64], R4 ;  /* 0x0000000412002986 */ /* 0x0003d8000c101b10 */
[----:B------:R-:W-:Y:S05]  /*0dd0*/  @!P1 BRA P0, `(.L_x_3328) ;  /* 0xfffffff400089947 */ /* 0x000fea000003ffff */
[----:B------:R-:W-:Y:S05]  /*0de0*/  EXIT ;  /* 0x000000000000794d */ /* 0x000fea0003800000 */
.L_x_3322:
[----:B------:R-:W0:Y:S01]  /*0df0*/  S2R R0, SR_TID.X ;  /* 0x0000000000007919 */ /* 0x000e220000002100 */
[----:B------:R-:W-:Y:S01]  /*0e00*/  ULDC UR4, c[0x0][0xe60] ;  /* 0x0003980000047ab9 */ /* 0x000fe20000000800 */
[----:B------:R-:W-:Y:S01]  /*0e10*/  UMOV UR11, 0x1 ;  /* 0x00000001000b7882 */ /* 0x000fe20000000000 */
[----:B------:R-:W-:Y:S01]  /*0e20*/  ULOP3.LUT UR4, UR4, 0x1, URZ, 0xc0, !UPT ;  /* 0x0000000104047892 */ /* 0x000fe2000f8ec03f */
[----:B------:R-:W-:Y:S01]  /*0e30*/  ULDC UR12, c[0x0][0x0] ;  /* 0x00000000000c7ab9 */ /* 0x000fe20000000800 */
[----:B------:R-:W-:Y:S02]  /*0e40*/  UMOV UR5, URZ ;  /* 0x0000003f00057c82 */ /* 0x000fe40008000000 */
[----:B------:R-:W-:-:S03]  /*0e50*/  UISETP.NE.U32.AND UP0, UPT, UR4, 0x1, UPT ;  /* 0x000000010400788c */ /* 0x000fc6000bf05070 */
[----:B------:R-:W-:Y:S01]  /*0e60*/  UMOV UR4, URZ ;  /* 0x0000003f00047c82 */ /* 0x000fe20008000000 */
[----:B------:R-:W-:-:S04]  /*0e70*/  UISETP.NE.U32.AND.EX UP0, UPT, URZ, URZ, UPT, UP0 ;  /* 0x0000003f3f00728c */ /* 0x000fc8000bf05100 */
[----:B------:R-:W-:Y:S02]  /*0e80*/  USEL UR11, UR11, 0xffffffff, UP0 ;  /* 0xffffffff0b0b7887 */ /* 0x000fe40008000000 */
[----:B------:R-:W-:-:S12]  /*0e90*/  USEL UR13, URZ, 0xffffffff, UP0 ;  /* 0xffffffff3f0d7887 */ /* 0x000fd80008000000 */
.L_x_3337:
[----:B0-----:R-:W-:Y:S01]  /*0ea0*/  IADD3 R22, P0, R0, UR4, RZ ;  /* 0x0000000400167c10 */ /* 0x001fe2000ff1e0ff */
[----:B------:R-:W-:Y:S01]  /*0eb0*/  IMAD.U32 R3, RZ, RZ, UR12 ;  /* 0x0000000cff037e24 */ /* 0x000fe2000f8e00ff */
[----:B-1----:R-:W-:Y:S01]  /*0ec0*/  CS2R R8, SRZ ;  /* 0x0000000000087805 */ /* 0x002fe2000001ff00 */
[----:B------:R-:W-:Y:S01]  /*0ed0*/  IMAD.U32 R2, RZ, RZ, UR12 ;  /* 0x0000000cff027e24 */ /* 0x000fe2000f8e00ff */
[C---:B------:R-:W-:Y:S01]  /*0ee0*/  ISETP.GE.U32.AND P1, PT, R22.reuse, 0x10000, PT ;  /* 0x000100001600780c */ /* 0x040fe20003f26070 */
[----:B------:R-:W-:Y:S01]  /*0ef0*/  IMAD.X R7, RZ, RZ, UR5, P0 ;  /* 0x00000005ff077e24 */ /* 0x000fe200080e06ff */
[----:B------:R-:W-:Y:S02]  /*0f00*/  ISETP.LT.U32.AND P0, PT, R22, UR15, PT ;  /* 0x0000000f16007c0c */ /* 0x000fe4000bf01070 */
[----:B------:R-:W-:Y:S01]  /*0f10*/  LEA R4, P5, R3, R22, 0x1 ;  /* 0x0000001603047211 */ /* 0x000fe200078a08ff */
[----:B------:R-:W-:Y:S01]  /*0f20*/  IMAD R3, R2, 0x3, RZ ;  /* 0x0000000302037824 */ /* 0x000fe200078e02ff */
[----:B------:R-:W-:-:S02]  /*0f30*/  ISETP.GE.U32.AND.EX P1, PT, R7, RZ, PT, P1 ;  /* 0x000000ff0700720c */ /* 0x000fc40003f26110 */
[----:B------:R-:W-:Y:S01]  /*0f40*/  IADD3 R23, P3, R22, UR12, RZ ;  /* 0x0000000c16177c10 */ /* 0x000fe2000ff7e0ff */
        /* <DEDUP_REMOVED lines=15> */
[----:B------:R-:W2:Y:S01]  /*1040*/  @P1 LDG.E.64 R8, desc[UR16][R24.64] ;  /* 0x0000001018081981 */ /* 0x000ea2000c1e1b00 */
[----:B------:R-:W-:Y:S02]  /*1050*/  ISETP.LT.U32.AND P2, PT, R2, UR15, PT ;  /* 0x0000000f02007c0c */ /* 0x000fe4000bf41070 */
[----:B------:R-:W-:Y:S02]  /*1060*/  ISETP.GE.U32.AND.EX P3, PT, R3, RZ, PT, P3 ;  /* 0x000000ff0300720c */ /* 0x000fe40003f66130 */
        /* <DEDUP_REMOVED lines=15> */
[----:B------:R-:W-:Y:S02]  /*1160*/  IMAD.MOV.U32 R28, RZ, RZ, 0x1 ;  /* 0x00000001ff1c7424 */ /* 0x000fe400078e00ff */
[----:B------:R-:W-:Y:S02]  /*1170*/  IMAD.MOV.U32 R29, RZ, RZ, RZ ;  /* 0x000000ffff1d7224 */ /* 0x000fe400078e00ff */
[----:B------:R-:W-:-:S02]  /*1180*/  IMAD.MOV.U32 R26, RZ, RZ, 0x1 ;  /* 0x00000001ff1a7424 */ /* 0x000fc400078e00ff */
[----:B------:R-:W-:Y:S01]  /*1190*/  IMAD.MOV.U32 R27, RZ, RZ, RZ ;  /* 0x000000ffff1b7224 */ /* 0x000fe200078e00ff */
[----:B--2---:R-:W-:-:S04]  /*11a0*/  ISETP.NE.U32.AND P2, PT, R8, 0x1, PT ;  /* 0x000000010800780c */ /* 0x004fc80003f45070 */
[----:B------:R-:W-:-:S13]  /*11b0*/  ISETP.NE.AND.EX P2, PT, R9, RZ, PT, P2 ;  /* 0x000000ff0900720c */ /* 0x000fda0003f45320 */
[----:B0-----:R-:W-:Y:S05]  /*11c0*/  @!P2 BRA `(.L_x_3330) ;  /* 0x000000000014a947 */ /* 0x001fea0003800000 */
[----:B------:R-:W-:Y:S01]  /*11d0*/  ISETP.NE.U32.AND P2, PT, R8, -0x1, PT ;  /* 0xffffffff0800780c */ /* 0x000fe20003f45070 */
[----:B------:R-:W-:Y:S02]  /*11e0*/  IMAD.U32 R26, RZ, RZ, UR11 ;  /* 0x0000000bff1a7e24 */ /* 0x000fe4000f8e00ff */
[----:B------:R-:W-:Y:S01]  /*11f0*/  IMAD.U32 R27, RZ, RZ, UR13 ;  /* 0x0000000dff1b7e24 */ /* 0x000fe2000f8e00ff */
[----:B------:R-:W-:-:S13]  /*1200*/  ISETP.NE.AND.EX P2, PT, R9, -0x1, PT, P2 ;  /* 0xffffffff0900780c */ /* 0x000fda0003f45320 */
[----:B------:R-:W-:-:S07]  /*1210*/  @P2 CS2R R26, SRZ ;  /* 0x00000000001a2805 */ /* 0x000fce000001ff00 */
.L_x_3330:
[----:B------:R-:W-:Y:S05]  /*1220*/  BSYNC B0 ;  /* 0x0000000000007941 */ /* 0x000fea0003800000 */
.L_x_3329:
[----:B-----5:R-:W-:Y:S01]  /*1230*/  ISETP.NE.U32.AND P5, PT, R10, 0x1, PT ;  /* 0x000000010a00780c */ /* 0x020fe20003fa5070 */
[----:B------:R-:W-:Y:S01]  /*1240*/  BSSY B0, `(.L_x_3331) ;  /* 0x000000c000007945 */ /* 0x000fe20003800000 */
[----:B------:R-:W-:Y:S02]  /*1250*/  ISETP.NE.U32.AND P2, PT, R12, 0x1, PT ;  /* 0x000000010c00780c */ /* 0x000fe40003f45070 */
[----:B------:R-:W-:Y:S02]  /*1260*/  ISETP.NE.AND.EX P5, PT, R11, RZ, PT, P5 ;  /* 0x000000ff0b00720c */ /* 0x000fe40003fa5350 */
[----:B------:R-:W-:Y:S02]  /*1270*/  ISETP.NE.U32.AND P6, PT, R14, 0x1, PT ;  /* 0x000000010e00780c */ /* 0x000fe40003fc5070 */
[----:B------:R-:W-:Y:S02]  /*1280*/  ISETP.NE.AND.EX P2, PT, R13, RZ, PT, P2 ;  /* 0x000000ff0d00720c */ /* 0x000fe40003f45320 */
[----:B------:R-:W-:-:S07]  /*1290*/  ISETP.NE.AND.EX P6, PT, R15, RZ, PT, P6 ;  /* 0x000000ff0f00720c */ /* 0x000fce0003fc5360 */
[----:B------:R-:W-:Y:S06]  /*12a0*/  @!P5 BRA `(.L_x_3332) ;  /* 0x000000000014d947 */ /* 0x000fec0003800000 */
[----:B------:R-:W-:Y:S01]  /*12b0*/  ISETP.NE.U32.AND P5, PT, R10, -0x1, PT ;  /* 0xffffffff0a00780c */ /* 0x000fe20003fa5070 */
[----:B------:R-:W-:Y:S02]  /*12c0*/  IMAD.U32 R28, RZ, RZ, UR11 ;  /* 0x0000000bff1c7e24 */ /* 0x000fe4000f8e00ff */
[----:B------:R-:W-:Y:S01]  /*12d0*/  IMAD.U32 R29, RZ, RZ, UR13 ;  /* 0x0000000dff1d7e24 */ /* 0x000fe2000f8e00ff */
[----:B------:R-:W-:-:S13]  /*12e0*/  ISETP.NE.AND.EX P5, PT, R11, -0x1, PT, P5 ;  /* 0xffffffff0b00780c */ /* 0x000fda0003fa5350 */
[----:B------:R-:W-:-:S07]  /*12f0*/  @P5 CS2R R28, SRZ ;  /* 0x00000000001c5805 */ /* 0x000fce000001ff00 */
.L_x_3332:
[----:B------:R-:W-:Y:S05]  /*1300*/  BSYNC B0 ;  /* 0x0000000000007941 */ /* 0x000fea0003800000 */
.L_x_3331:
[----:B------:R-:W-:Y:S01]  /*1310*/  BSSY B0, `(.L_x_3333) ;  /* 0x000000a000007945 */ /* 0x000fe20003800000 */
[----:B------:R-:W-:Y:S02]  /*1320*/  IMAD.MOV.U32 R24, RZ, RZ, 0x1 ;  /* 0x00000001ff187424 */ /* 0x000fe400078e00ff */
[----:B------:R-:W-:Y:S02]  /*1330*/  IMAD.MOV.U32 R8, RZ, RZ, 0x1 ;  /* 0x00000001ff087424 */ /* 0x000fe400078e00ff */
[----:B------:R-:W-:Y:S01]  /*1340*/  IMAD.MOV.U32 R9, RZ, RZ, RZ ;  /* 0x000000ffff097224 */ /* 0x000fe200078e00ff */
[----:B------:R-:W-:Y:S06]  /*1350*/  @!P2 BRA `(.L_x_3334) ;  /* 0x000000000014a947 */ /* 0x000fec0003800000 */
[----:B------:R-:W-:Y:S01]  /*1360*/  ISETP.NE.U32.AND P2, PT, R12, -0x1, PT ;  /* 0xffffffff0c00780c */ /* 0x000fe20003f45070 */
[----:B------:R-:W-:Y:S02]  /*1370*/  IMAD.U32 R8, RZ, RZ, UR11 ;  /* 0x0000000bff087e24 */ /* 0x000fe4000f8e00ff */
[----:B------:R-:W-:Y:S01]  /*1380*/  IMAD.U32 R9, RZ, RZ, UR13 ;  /* 0x0000000dff097e24 */ /* 0x000fe2000f8e00ff */
[----:B------:R-:W-:-:S13]  /*1390*/  ISETP.NE.AND.EX P2, PT, R13, -0x1, PT, P2 ;  /* 0xffffffff0d00780c */ /* 0x000fda0003f45320 */
[----:B------:R-:W-:-:S07]  /*13a0*/  @P2 CS2R R8, SRZ ;  /* 0x0000000000082805 */ /* 0x000fce000001ff00 */
.L_x_3334:
[----:B------:R-:W-:Y:S05]  /*13b0*/  BSYNC B0 ;  /* 0x0000000000007941 */ /* 0x000fea0003800000 */
.L_x_3333:
[----:B------:R-:W-:Y:S01]  /*13c0*/  BSSY B0, `(.L_x_3335) ;  /* 0x000000c000007945 */ /* 0x000fe20003800000 */
[----:B------:R-:W-:Y:S02]  /*13d0*/  IMAD.MOV.U32 R25, RZ, RZ, RZ ;  /* 0x000000ffff197224 */ /* 0x000fe400078e00ff */
[----:B------:R-:W-:Y:S02]  /*13e0*/  IMAD.MOV.U32 R12, RZ, RZ, R26 ;  /* 0x000000ffff0c7224 */ /* 0x000fe400078e001a */
[----:B------:R-:W-:Y:S02]  /*13f0*/  IMAD.MOV.U32 R13, RZ, RZ, R27 ;  /* 0x000000ffff0d7224 */ /* 0x000fe400078e001b */
[----:B------:R-:W-:Y:S02]  /*1400*/  IMAD.MOV.U32 R10, RZ, RZ, R28 ;  /* 0x000000ffff0a7224 */ /* 0x000fe400078e001c */
[----:B------:R-:W-:Y:S01]  /*1410*/  IMAD.MOV.U32 R11, RZ, RZ, R29 ;  /* 0x000000ffff0b7224 */ /* 0x000fe200078e001d */
[----:B------:R-:W-:Y:S06]  /*1420*/  @!P6 BRA `(.L_x_3336) ;  /* 0x000000000014e947 */ /* 0x000fec0003800000 */
[----:B------:R-:W-:Y:S01]  /*1430*/  ISETP.NE.U32.AND P2, PT, R14, -0x1, PT ;  /* 0xffffffff0e00780c */ /* 0x000fe20003f45070 */
[----:B------:R-:W-:Y:S02]  /*1440*/  IMAD.U32 R24, RZ, RZ, UR11 ;  /* 0x0000000bff187e24 */ /* 0x000fe4000f8e00ff */
[----:B------:R-:W-:Y:S01]  /*1450*/  IMAD.U32 R25, RZ, RZ, UR13 ;  /* 0x0000000dff197e24 */ /* 0x000fe2000f8e00ff */
[----:B------:R-:W-:-:S13]  /*1460*/  ISETP.NE.AND.EX P2, PT, R15, -0x1, PT, P2 ;  /* 0xffffffff0f00780c */ /* 0x000fda0003f45320 */
[----:B------:R-:W-:-:S07]  /*1470*/  @P2 CS2R R24, SRZ ;  /* 0x0000000000182805 */ /* 0x000fce000001ff00 */
.L_x_3336:
[----:B------:R-:W-:Y:S05]  /*1480*/  BSYNC B0 ;  /* 0x0000000000007941 */ /* 0x000fea0003800000 */
.L_x_3335:
[----:B------:R-:W-:Y:S01]  /*1490*/  @P1 LEA R18, P6, R22, UR8, 0x3 ;  /* 0x0000000816121c11 */ /* 0x000fe2000f8c18ff */
[----:B------:R-:W-:Y:S01]  /*14a0*/  UIMAD.WIDE.U32 UR4, UR12, 0x4, UR4 ;  /* 0x000000040c0478a5 */ /* 0x000fe2000f8e0004 */
[C---:B------:R-:W-:Y:S02]  /*14b0*/  @P0 LEA R14, P5, R23.reuse, UR8, 0x3 ;  /* 0x00000008170e0c11 */ /* 0x040fe4000f8a18ff */
        /* <DEDUP_REMOVED lines=20> */
.L_x_3321:
[----:B------:R-:W0:Y:S02]  /*1600*/  S2R R3, SR_TID.X ;  /* 0x0000000000037919 */ /* 0x000e240000002100 */
[----:B0-----:R-:W-:-:S03]  /*1610*/  IMAD.WIDE.U32 R4, R3, 0x4, RZ ;  /* 0x0000000403047825 */ /* 0x001fc600078e00ff */
[----:B------:R-:W-:-:S04]  /*1620*/  ISETP.GE.U32.AND P0, PT, R4, UR15, PT ;  /* 0x0000000f04007c0c */ /* 0x000fc8000bf06070 */
[----:B------:R-:W-:-:S04]  /*1630*/  ISETP.GE.AND.EX P0, PT, R5, UR10, PT, P0 ;  /* 0x0000000a05007c0c */ /* 0x000fc8000bf06300 */
[----:B------:R-:W-:-:S13]  /*1640*/  ISETP.GT.U32.OR P0, PT, R3, 0x3fff, P0 ;  /* 0x00003fff0300780c */ /* 0x000fda0000704470 */
[----:B------:R-:W-:Y:S05]  /*1650*/  @P0 EXIT ;  /* 0x000000000000094d */ /* 0x000fea0003800000 */
[----:B------:R-:W-:Y:S01]  /*1660*/  ULDC.64 UR4, c[0x0][0xe60] ;  /* 0x0003980000047ab9 */ /* 0x000fe20000000a00 */
[----:B------:R-:W-:Y:S01]  /*1670*/  IMAD.MOV.U32 R0, RZ, RZ, RZ ;  /* 0x000000ffff007224 */ /* 0x000fe200078e00ff */
[----:B------:R-:W-:Y:S01]  /*1680*/  ULOP3.LUT UR4, UR4, 0x1, URZ, 0xc0, !UPT ;  /* 0x0000000104047892 */ /* 0x000fe2000f8ec03f */
[----:B------:R-:W-:Y:S01]  /*1690*/  ISETP.LE.AND P0, PT, RZ, UR5, PT ;  /* 0x00000005ff007c0c */ /* 0x000fe2000bf03270 */
[----:B------:R-:W-:Y:S02]  /*16a0*/  ULDC UR5, c[0x0][0x0] ;  /* 0x0000000000057ab9 */ /* 0x000fe40000000800 */
[----:B------:R-:W-:-:S03]  /*16b0*/  UISETP.NE.U32.AND UP0, UPT, UR4, 0x1, UPT ;  /* 0x000000010400788c */ /* 0x000fc6000bf05070 */
[----:B------:R-:W-:Y:S01]  /*16c0*/  UMOV UR4, 0x1 ;  /* 0x0000000100047882 */ /* 0x000fe20000000000 */
[----:B------:R-:W-:-:S04]  /*16d0*/  UISETP.NE.U32.AND.EX UP0, UPT, URZ, URZ, UPT, UP0 ;  /* 0x0000003f3f00728c */ /* 0x000fc8000bf05100 */
[----:B------:R-:W-:Y:S02]  /*16e0*/  USEL UR4, UR4, 0xffffffff, UP0 ;  /* 0xffffffff04047887 */ /* 0x000fe40008000000 */
[----:B------:R-:W-:Y:S01]  /*16f0*/  USEL UR11, URZ, 0xffffffff, UP0 ;  /* 0xffffffff3f0b7887 */ /* 0x000fe20008000000 */
[----:B------:R-:W-:Y:S11]  /*1700*/  @!P0 BRA `(.L_x_3338) ;  /* 0x0000000800608947 */ /* 0x000ff60003800000 */
.L_x_3344:
[----:B------:R-:W-:Y:S01]  /*1710*/  ULDC.64 UR12, c[0x0][0xe60] ;  /* 0x00039800000c7ab9 */ /* 0x000fe20000000a00 */
[----:B------:R-:W-:Y:S01]  /*1720*/  IMAD.MOV.U32 R4, RZ, RZ, 0x1 ;  /* 0x00000001ff047424 */ /* 0x000fe200078e00ff */
[----:B------:R-:W-:Y:S01]  /*1730*/  ISETP.NE.U32.AND P0, PT, RZ, UR12, PT ;  /* 0x0000000cff007c0c */ /* 0x000fe2000bf05070 */
[----:B------:R-:W-:Y:S02]  /*1740*/  IMAD.MOV.U32 R11, RZ, RZ, RZ ;  /* 0x000000ffff0b7224 */ /* 0x000fe400078e00ff */
[----:B------:R-:W-:Y:S01]  /*1750*/  IMAD.MOV.U32 R12, RZ, RZ, 0x1 ;  /* 0x00000001ff0c7424 */ /* 0x000fe200078e00ff */
[----:B------:R-:W-:Y:S01]  /*1760*/  ISETP.NE.AND.EX P0, PT, RZ, UR13, PT, P0 ;  /* 0x0000000dff007c0c */ /* 0x000fe2000bf05300 */
[----:B------:R-:W-:Y:S02]  /*1770*/  IMAD.MOV.U32 R15, RZ, RZ, RZ ;  /* 0x000000ffff0f7224 */ /* 0x000fe400078e00ff */
[----:B------:R-:W-:Y:S02]  /*1780*/  IMAD.MOV.U32 R9, RZ, RZ, 0x1 ;  /* 0x00000001ff097424 */ /* 0x000fe400078e00ff */
[----:B------:R-:W-:-:S02]  /*1790*/  IMAD.MOV.U32 R8, RZ, RZ, RZ ;  /* 0x000000ffff087224 */ /* 0x000fc400078e00ff */
[----:B------:R-:W-:Y:S02]  /*17a0*/  IMAD.MOV.U32 R2, RZ, RZ, 0x1 ;  /* 0x00000001ff027424 */ /* 0x000fe400078e00ff */
[----:B------:R-:W-:-:S04]  /*17b0*/  IMAD.MOV.U32 R13, RZ, RZ, RZ ;  /* 0x000000ffff0d7224 */ /* 0x000fc800078e00ff */
[----:B------:R-:W-:Y:S05]  /*17c0*/  @!P0 BRA `(.L_x_3339) ;  /* 0x0000000400d88947 */ /* 0x000fea0003800000 */
[----:B------:R-:W-:-:S04]  /*17d0*/  LEA R18, P0, R3, UR6, 0x5 ;  /* 0x0000000603127c11 */ /* 0x000fc8000f8028ff */
[----:B------:R-:W-:-:S05]  /*17e0*/  LEA.HI.X R19, R3, UR7, R0, 0x5, P0 ;  /* 0x0000000703137c11 */ /* 0x000fca00080f2c00 */
[----:B------:R0:W5:Y:S04]  /*17f0*/  LDG.E.128 R8, desc[UR16][R18.64] ;  /* 0x0000001012087981 */ /* 0x000168000c1e1d00 */
[----:B------:R0:W5:Y:S01]  /*1800*/  LDG.E.128 R4, desc[UR16][R18.64+0x10] ;  /* 0x0000101012047981 */ /* 0x000162000c1e1d00 */
[----:B------:R-:W1:Y:S01]  /*1810*/  LDC R14, c[0x0][0xe60] ;  /* 0x00039800ff0e7b82 */ /* 0x000e620000000800 */
[----:B------:R-:W-:Y:S02]  /*1820*/  IMAD.MOV.U32 R2, RZ, RZ, 0x1 ;  /* 0x00000001ff027424 */ /* 0x000fe400078e00ff */
[----:B------:R-:W-:-:S05]  /*1830*/  IMAD.MOV.U32 R13, RZ, RZ, RZ ;  /* 0x000000ffff0d7224 */ /* 0x000fca00078e00ff */
[----:B------:R-:W2:Y:S01]  /*1840*/  LDC R16, c[0x0][0xe64] ;  /* 0x00039900ff107b82 */ /* 0x000ea20000000800 */
[----:B-1----:R-:W-:Y:S02]  /*1850*/  IMAD.MOV.U32 R12, RZ, RZ, R14 ;  /* 0x000000ffff0c7224 */ /* 0x002fe400078e000e */
[----:B0-2---:R-:W-:-:S07]  /*1860*/  IMAD.MOV.U32 R21, RZ, RZ, R16 ;  /* 0x000000ffff157224 */ /* 0x005fce00078e0010 */
.L_x_3340:
[----:B------:R-:W-:Y:S01]  /*1870*/  LOP3.LUT R15, R12, 0x1, RZ, 0xc0, !PT ;  /* 0x000000010c0f7812 */ /* 0x000fe200078ec0ff */
[----:B-----5:R-:W-:-:S03]  /*1880*/  IMAD R18, R9, R8, RZ ;  /* 0x0000000809127224 */ /* 0x020fc600078e02ff */
[----:B------:R-:W-:Y:S01]  /*1890*/  ISETP.NE.U32.AND P0, PT, R15, 0x1, PT ;  /* 0x000000010f00780c */ /* 0x000fe20003f05070 */
[----:B------:R-:W-:Y:S01]  /*18a0*/  IMAD R23, R8, R9, R18 ;  /* 0x0000000908177224 */ /* 0x000fe200078e0212 */
[----:B------:R-:W-:Y:S02]  /*18b0*/  IADD3 R15, P2, R12, 0x1, RZ ;  /* 0x000000010c0f7810 */ /* 0x000fe40007f5e0ff */
[----:B------:R-:W-:Y:S02]  /*18c0*/  ISETP.NE.U32.AND.EX P0, PT, RZ, RZ, PT, P0 ;  /* 0x000000ffff00720c */ /* 0x000fe40003f05100 */
[----:B------:R-:W-:Y:S02]  /*18d0*/  ISETP.GT.U32.AND P1, PT, R15, 0x2, PT ;  /* 0x000000020f00780c */ /* 0x000fe40003f24070 */
[----:B------:R-:W-:Y:S01]  /*18e0*/  SEL R17, R9, RZ, !P0 ;  /* 0x000000ff09117207 */ /* 0x000fe20004000000 */
[----:B------:R-:W-:Y:S01]  /*18f0*/  IMAD.X R9, RZ, RZ, R21, P2 ;  /* 0x000000ffff097224 */ /* 0x000fe200010e0615 */
[----:B------:R-:W-:-:S02]  /*1900*/  SEL R15, R8, 0x1, !P0 ;  /* 0x00000001080f7807 */ /* 0x000fc40004000000 */
[----:B------:R-:W-:Y:S01]  /*1910*/  LEA.HI R12, P2, R21, R12, RZ, 0x1 ;  /* 0x0000000c150c7211 */ /* 0x000fe200078508ff */
[-C--:B------:R-:W-:Y:S01]  /*1920*/  IMAD R20, R17, R2.reuse, RZ ;  /* 0x0000000211147224 */ /* 0x080fe200078e02ff */
[----:B------:R-:W-:Y:S01]  /*1930*/  ISETP.GT.U32.AND.EX P0, PT, R9, RZ, PT, P1 ;  /* 0x000000ff0900720c */ /* 0x000fe20003f04110 */
[----:B------:R-:W-:-:S04]  /*1940*/  IMAD.WIDE.U32 R18, R15, R2, RZ ;  /* 0x000000020f127225 */ /* 0x000fc800078e00ff */
[----:B------:R-:W-:Y:S02]  /*1950*/  IMAD R13, R13, R15, R20 ;  /* 0x0000000f0d0d7224 */ /* 0x000fe400078e0214 */
[----:B------:R-:W-:Y:S02]  /*1960*/  IMAD.X R15, RZ, RZ, R21, P2 ;  /* 0x000000ffff0f7224 */ /* 0x000fe400010e0615 */
[----:B------:R-:W-:-:S03]  /*1970*/  IMAD.WIDE.U32 R8, R8, R8, RZ ;  /* 0x0000000808087225 */ /* 0x000fc600078e00ff */
[--C-:B------:R-:W-:Y:S01]  /*1980*/  SHF.R.S64 R12, R12, 0x1, R15.reuse ;  /* 0x000000010c0c7819 */ /* 0x100fe2000000100f */
[----:B------:R-:W-:Y:S01]  /*1990*/  IMAD.MOV.U32 R2, RZ, RZ, R18 ;  /* 0x000000ffff027224 */ /* 0x000fe200078e0012 */
[----:B------:R-:W-:Y:S01]  /*19a0*/  SHF.R.S32.HI R15, RZ, 0x1, R15 ;  /* 0x00000001ff0f7819 */ /* 0x000fe2000001140f */
[----:B------:R-:W-:Y:S02]  /*19b0*/  IMAD.IADD R13, R19, 0x1, R13 ;  /* 0x00000001130d7824 */ /* 0x000fe400078e020d */
[----:B------:R-:W-:Y:S02]  /*19c0*/  IMAD.IADD R9, R9, 0x1, R23 ;  /* 0x0000000109097824 */ /* 0x000fe400078e0217 */
[----:B------:R-:W-:Y:S01]  /*19d0*/  IMAD.MOV.U32 R21, RZ, RZ, R15 ;  /* 0x000000ffff157224 */ /* 0x000fe200078e000f */
[----:B------:R-:W-:Y:S06]  /*19e0*/  @P0 BRA `(.L_x_3340) ;  /* 0xfffffffc00a00947 */ /* 0x000fec000383ffff */
[----:B------:R-:W-:Y:S02]  /*19f0*/  IMAD.MOV.U32 R9, RZ, RZ, 0x1 ;  /* 0x00000001ff097424 */ /* 0x000fe400078e00ff */
[----:B------:R-:W-:Y:S02]  /*1a00*/  IMAD.MOV.U32 R8, RZ, RZ, RZ ;  /* 0x000000ffff087224 */ /* 0x000fe400078e00ff */
[----:B------:R-:W-:Y:S02]  /*1a10*/  IMAD.MOV.U32 R19, RZ, RZ, R14 ;  /* 0x000000ffff137224 */ /* 0x000fe400078e000e */
[----:B------:R-:W-:-:S07]  /*1a20*/  IMAD.MOV.U32 R12, RZ, RZ, R16 ;  /* 0x000000ffff0c7224 */ /* 0x000fce00078e0010 */
.L_x_3341:
[C---:B------:R-:W-:Y:S02]  /*1a30*/  LOP3.LUT R15, R19.reuse, 0x1, RZ, 0xc0, !PT ;  /* 0x00000001130f7812 */ /* 0x040fe400078ec0ff */
[----:B------:R-:W-:Y:S02]  /*1a40*/  IADD3 R17, P2, R19, 0x1, RZ ;  /* 0x0000000113117810 */ /* 0x000fe40007f5e0ff */
[----:B------:R-:W-:Y:S01]  /*1a50*/  ISETP.NE.U32.AND P0, PT, R15, 0x1, PT ;  /* 0x000000010f00780c */ /* 0x000fe20003f05070 */
[----:B------:R-:W-:Y:S01]  /*1a60*/  IMAD R15, R11, R10, RZ ;  /* 0x0000000a0b0f7224 */ /* 0x000fe200078e02ff */
[----:B------:R-:W-:Y:S01]  /*1a70*/  ISETP.GT.U32.AND P1, PT, R17, 0x2, PT ;  /* 0x000000021100780c */ /* 0x000fe20003f24070 */
[----:B------:R-:W-:Y:S01]  /*1a80*/  IMAD.X R22, RZ, RZ, R12, P2 ;  /* 0x000000ffff167224 */ /* 0x000fe200010e060c */
[----:B------:R-:W-:Y:S01]  /*1a90*/  ISETP.NE.U32.AND.EX P0, PT, RZ, RZ, PT, P0 ;  /* 0x000000ffff00720c */ /* 0x000fe20003f05100 */
[----:B------:R-:W-:-:S03]  /*1aa0*/  IMAD R21, R10, R11, R15 ;  /* 0x0000000b0a157224 */ /* 0x000fc600078e020f */
[----:B------:R-:W-:Y:S02]  /*1ab0*/  SEL R18, R11, RZ, !P0 ;  /* 0x000000ff0b127207 */ /* 0x000fe40004000000 */
[----:B------:R-:W-:Y:S02]  /*1ac0*/  SEL R17, R10, 0x1, !P0 ;  /* 0x000000010a117807 */ /* 0x000fe40004000000 */
[----:B------:R-:W-:Y:S01]  /*1ad0*/  LEA.HI R15, P0, R12, R19, RZ, 0x1 ;  /* 0x000000130c0f7211 */ /* 0x000fe200078108ff */
[-C--:B------:R-:W-:Y:S02]  /*1ae0*/  IMAD R11, R18, R9.reuse, RZ ;  /* 0x00000009120b7224 */ /* 0x080fe400078e02ff */
[----:B------:R-:W-:-:S04]  /*1af0*/  IMAD.WIDE.U32 R18, R17, R9, RZ ;  /* 0x0000000911127225 */ /* 0x000fc800078e00ff */
[----:B------:R-:W-:Y:S01]  /*1b00*/  IMAD.X R20, RZ, RZ, R12, P0 ;  /* 0x000000ffff147224 */ /* 0x000fe200000e060c */
[----:B------:R-:W-:Y:S01]  /*1b10*/  ISETP.GT.U32.AND.EX P0, PT, R22, RZ, PT, P1 ;  /* 0x000000ff1600720c */ /* 0x000fe20003f04110 */
[----:B------:R-:W-:Y:S02]  /*1b20*/  IMAD R17, R8, R17, R11 ;  /* 0x0000001108117224 */ /* 0x000fe400078e020b */
[----:B------:R-:W-:Y:S01]  /*1b30*/  IMAD.WIDE.U32 R10, R10, R10, RZ ;  /* 0x0000000a0a0a7225 */ /* 0x000fe200078e00ff */
[--C-:B------:R-:W-:Y:S02]  /*1b40*/  SHF.R.S64 R12, R15, 0x1, R20.reuse ;  /* 0x000000010f0c7819 */ /* 0x100fe40000001014 */
[----:B------:R-:W-:Y:S01]  /*1b50*/  SHF.R.S32.HI R15, RZ, 0x1, R20 ;  /* 0x00000001ff0f7819 */ /* 0x000fe20000011414 */
[----:B------:R-:W-:Y:S02]  /*1b60*/  IMAD.IADD R8, R19, 0x1, R17 ;  /* 0x0000000113087824 */ /* 0x000fe400078e0211 */
[----:B------:R-:W-:-:S02]  /*1b70*/  IMAD.MOV.U32 R19, RZ, RZ, R12 ;  /* 0x000000ffff137224 */ /* 0x000fc400078e000c */
[----:B------:R-:W-:Y:S02]  /*1b80*/  IMAD.MOV.U32 R9, RZ, RZ, R18 ;  /* 0x000000ffff097224 */ /* 0x000fe400078e0012 */
[----:B------:R-:W-:Y:S02]  /*1b90*/  IMAD.IADD R11, R11, 0x1, R21 ;  /* 0x000000010b0b7824 */ /* 0x000fe400078e0215 */
[----:B------:R-:W-:Y:S01]  /*1ba0*/  IMAD.MOV.U32 R12, RZ, RZ, R15 ;  /* 0x000000ffff0c7224 */ /* 0x000fe200078e000f */
[----:B------:R-:W-:Y:S06]  /*1bb0*/  @P0 BRA `(.L_x_3341) ;  /* 0xfffffffc009c0947 */ /* 0x000fec000383ffff */
[----:B------:R-:W-:Y:S02]  /*1bc0*/  IMAD.MOV.U32 R12, RZ, RZ, 0x1 ;  /* 0x00000001ff0c7424 */ /* 0x000fe400078e00ff */
[----:B------:R-:W-:Y:S02]  /*1bd0*/  IMAD.MOV.U32 R15, RZ, RZ, RZ ;  /* 0x000000ffff0f7224 */ /* 0x000fe400078e00ff */
[----:B------:R-:W-:Y:S02]  /*1be0*/  IMAD.MOV.U32 R10, RZ, RZ, R14 ;  /* 0x000000ffff0a7224 */ /* 0x000fe400078e000e */
[----:B------:R-:W-:-:S07]  /*1bf0*/  IMAD.MOV.U32 R19, RZ, RZ, R16 ;  /* 0x000000ffff137224 */ /* 0x000fce00078e0010 */
.L_x_3342:
[C---:B------:R-:W-:Y:S01]  /*1c00*/  LOP3.LUT R11, R10.reuse, 0x1, RZ, 0xc0, !PT ;  /* 0x000000010a0b7812 */ /* 0x040fe200078ec0ff */
[----:B------:R-:W-:Y:S01]  /*1c10*/  IMAD R17, R5, R4, RZ ;  /* 0x0000000405117224 */ /* 0x000fe200078e02ff */
[----:B------:R-:W-:Y:S02]  /*1c20*/  IADD3 R18, P2, R10, 0x1, RZ ;  /* 0x000000010a127810 */ /* 0x000fe40007f5e0ff */
[----:B------:R-:W-:Y:S01]  /*1c30*/  ISETP.NE.U32.AND P0, PT, R11, 0x1, PT ;  /* 0x000000010b00780c */ /* 0x000fe20003f05070 */
[----:B------:R-:W-:Y:S01]  /*1c40*/  IMAD R21, R4, R5, R17 ;  /* 0x0000000504157224 */ /* 0x000fe200078e0211 */
[----:B------:R-:W-:Y:S01]  /*1c50*/  ISETP.GT.U32.AND P1, PT, R18, 0x2, PT ;  /* 0x000000021200780c */ /* 0x000fe20003f24070 */
[----:B------:R-:W-:Y:S01]  /*1c60*/  IMAD.X R20, RZ, RZ, R19, P2 ;  /* 0x000000ffff147224 */ /* 0x000fe200010e0613 */
[----:B------:R-:W-:Y:S02]  /*1c70*/  ISETP.NE.U32.AND.EX P0, PT, RZ, RZ, PT, P0 ;  /* 0x000000ffff00720c */ /* 0x000fe40003f05100 */
[----:B------:R-:W-:-:S02]  /*1c80*/  LEA.HI R17, P2, R19, R10, RZ, 0x1 ;  /* 0x0000000a13117211 */ /* 0x000fc400078508ff */
[----:B------:R-:W-:Y:S02]  /*1c90*/  SEL R11, R5, RZ, !P0 ;  /* 0x000000ff050b7207 */ /* 0x000fe40004000000 */
[----:B------:R-:W-:Y:S02]  /*1ca0*/  SEL R18, R4, 0x1, !P0 ;  /* 0x0000000104127807 */ /* 0x000fe40004000000 */
[----:B------:R-:W-:Y:S01]  /*1cb0*/  ISETP.GT.U32.AND.EX P0, PT, R20, RZ, PT, P1 ;  /* 0x000000ff1400720c */ /* 0x000fe20003f04110 */
[-C--:B------:R-:W-:Y:S02]  /*1cc0*/  IMAD R5, R11, R12.reuse, RZ ;  /* 0x0000000c0b057224 */ /* 0x080fe400078e02ff */
[----:B------:R-:W-:-:S04]  /*1cd0*/  IMAD.WIDE.U32 R10, R18, R12, RZ ;  /* 0x0000000c120a7225 */ /* 0x000fc800078e00ff */
[----:B------:R-:W-:Y:S02]  /*1ce0*/  IMAD R15, R15, R18, R5 ;  /* 0x000000120f0f7224 */ /* 0x000fe400078e0205 */
[----:B------:R-:W-:Y:S02]  /*1cf0*/  IMAD.X R18, RZ, RZ, R19, P2 ;  /* 0x000000ffff127224 */ /* 0x000fe400010e0613 */
[----:B------:R-:W-:Y:S02]  /*1d00*/  IMAD.IADD R15, R11, 0x1, R15 ;  /* 0x000000010b0f7824 */ /* 0x000fe400078e020f */
[----:B------:R-:W-:Y:S01]  /*1d10*/  IMAD.WIDE.U32 R4, R4, R4, RZ ;  /* 0x0000000404047225 */ /* 0x000fe200078e00ff */
[----:B------:R-:W-:-:S03]  /*1d20*/  SHF.R.S32.HI R11, RZ, 0x1, R18 ;  /* 0x00000001ff0b7819 */ /* 0x000fc60000011412 */
[----:B------:R-:W-:Y:S01]  /*1d30*/  IMAD.MOV.U32 R12, RZ, RZ, R10 ;  /* 0x000000ffff0c7224 */ /* 0x000fe200078e000a */
[----:B------:R-:W-:Y:S01]  /*1d40*/  SHF.R.S64 R10, R17, 0x1, R18 ;  /* 0x00000001110a7819 */ /* 0x000fe20000001012 */
[----:B------:R-:W-:Y:S02]  /*1d50*/  IMAD.IADD R5, R5, 0x1, R21 ;  /* 0x0000000105057824 */ /* 0x000fe400078e0215 */
[----:B------:R-:W-:Y:S01]  /*1d60*/  IMAD.MOV.U32 R19, RZ, RZ, R11 ;  /* 0x000000ffff137224 */ /* 0x000fe200078e000b */
[----:B------:R-:W-:Y:S06]  /*1d70*/  @P0 BRA `(.L_x_3342) ;  /* 0xfffffffc00a00947 */ /* 0x000fec000383ffff */
[----:B------:R-:W-:Y:S02]  /*1d80*/  IMAD.MOV.U32 R17, RZ, RZ, R14 ;  /* 0x000000ffff117224 */ /* 0x000fe400078e000e */
[----:B------:R-:W-:Y:S02]  /*1d90*/  IMAD.MOV.U32 R4, RZ, RZ, 0x1 ;  /* 0x00000001ff047424 */ /* 0x000fe400078e00ff */
[----:B------:R-:W-:-:S07]  /*1da0*/  IMAD.MOV.U32 R11, RZ, RZ, RZ ;  /* 0x000000ffff0b7224 */ /* 0x000fce00078e00ff */
.L_x_3343:
[----:B------:R-:W-:Y:S01]  /*1db0*/  LOP3.LUT R5, R17, 0x1, RZ, 0xc0, !PT ;  /* 0x0000000111057812 */ /* 0x000fe200078ec0ff */
[----:B------:R-:W-:Y:S01]  /*1dc0*/  IMAD R10, R7, R6, RZ ;  /* 0x00000006070a7224 */ /* 0x000fe200078e02ff */
[----:B------:R-:W-:Y:S02]  /*1dd0*/  IADD3 R14, P2, R17, 0x1, RZ ;  /* 0x00000001110e7810 */ /* 0x000fe40007f5e0ff */
[----:B------:R-:W-:Y:S01]  /*1de0*/  ISETP.NE.U32.AND P0, PT, R5, 0x1, PT ;  /* 0x000000010500780c */ /* 0x000fe20003f05070 */
[----:B------:R-:W-:Y:S01]  /*1df0*/  IMAD R19, R6, R7, R10 ;  /* 0x0000000706137224 */ /* 0x000fe200078e020a */
[----:B------:R-:W-:Y:S01]  /*1e00*/  ISETP.GT.U32.AND P1, PT, R14, 0x2, PT ;  /* 0x000000020e00780c */ /* 0x000fe20003f24070 */
[----:B------:R-:W-:Y:S01]  /*1e10*/  IMAD.X R18, RZ, RZ, R16, P2 ;  /* 0x000000ffff127224 */ /* 0x000fe200010e0610 */
[----:B------:R-:W-:-:S04]  /*1e20*/  ISETP.NE.U32.AND.EX P0, PT, RZ, RZ, PT, P0 ;  /* 0x000000ffff00720c */ /* 0x000fc80003f05100 */
        /* <DEDUP_REMOVED lines=8> */
[----:B------:R-:W-:-:S04]  /*1eb0*/  IMAD.WIDE.U32 R6, R6, R6, RZ ;  /* 0x0000000606067225 */ /* 0x000fc800078e00ff */
[----:B------:R-:W-:Y:S01]  /*1ec0*/  IMAD.IADD R11, R5, 0x1, R11 ;  /* 0x00000001050b7824 */ /* 0x000fe200078e020b */
[----:B------:R-:W-:Y:S01]  /*1ed0*/  SHF.R.S64 R5, R10, 0x1, R17 ;  /* 0x000000010a057819 */ /* 0x000fe20000001011 */
[----:B------:R-:W-:Y:S01]  /*1ee0*/  IMAD.IADD R7, R7, 0x1, R19 ;  /* 0x0000000107077824 */ /* 0x000fe200078e0213 */
[----:B------:R-:W-:-:S03]  /*1ef0*/  SHF.R.S32.HI R10, RZ, 0x1, R17 ;  /* 0x00000001ff0a7819 */ /* 0x000fc60000011411 */
[----:B------:R-:W-:Y:S02]  /*1f00*/  IMAD.MOV.U32 R17, RZ, RZ, R5 ;  /* 0x000000ffff117224 */ /* 0x000fe400078e0005 */
[----:B------:R-:W-:Y:S01]  /*1f10*/  IMAD.MOV.U32 R16, RZ, RZ, R10 ;  /* 0x000000ffff107224 */ /* 0x000fe200078e000a */
[----:B------:R-:W-:Y:S06]  /*1f20*/  @P0 BRA `(.L_x_3343) ;  /* 0xfffffffc00a00947 */ /* 0x000fec000383ffff */
.L_x_3339:
[C---:B------:R-:W-:Y:S01]  /*1f30*/  LEA R16, P0, R3.reuse, UR8, 0x5 ;  /* 0x0000000803107c11 */ /* 0x040fe2000f8028ff */
[----:B------:R-:W-:Y:S02]  /*1f40*/  IMAD.MOV.U32 R7, RZ, RZ, R11 ;  /* 0x000000ffff077224 */ /* 0x000fe400078e000b */
[----:B------:R-:W-:Y:S01]  /*1f50*/  IMAD.MOV.U32 R11, RZ, RZ, R8 ;  /* 0x000000ffff0b7224 */ /* 0x000fe200078e0008 */
[C---:B------:R-:W-:Y:S01]  /*1f60*/  LEA.HI.X R17, R3.reuse, UR9, R0, 0x5, P0 ;  /* 0x0000000903117c11 */ /* 0x040fe200080f2c00 */
[----:B------:R-:W-:Y:S01]  /*1f70*/  IMAD.MOV.U32 R6, RZ, RZ, R4 ;  /* 0x000000ffff067224 */ /* 0x000fe200078e0004 */
[----:B------:R-:W-:Y:S01]  /*1f80*/  IADD3 R3, P0, R3, UR5, RZ ;  /* 0x0000000503037c10 */ /* 0x000fe2000ff1e0ff */
[----:B------:R-:W-:Y:S02]  /*1f90*/  IMAD.MOV.U32 R10, RZ, RZ, R9 ;  /* 0x000000ffff0a7224 */ /* 0x000fe400078e0009 */
[----:B------:R-:W-:Y:S01]  /*1fa0*/  IMAD.MOV.U32 R8, RZ, RZ, R2 ;  /* 0x000000ffff087224 */ /* 0x000fe200078e0002 */
[----:B------:R-:W-:Y:S01]  /*1fb0*/  ISETP.LT.U32.AND P1, PT, R3, 0x4000, PT ;  /* 0x000040000300780c */ /* 0x000fe20003f21070 */
[----:B------:R-:W-:-:S02]  /*1fc0*/  IMAD.MOV.U32 R9, RZ, RZ, R13 ;  /* 0x000000ffff097224 */ /* 0x000fc400078e000d */
[----:B------:R-:W-:Y:S02]  /*1fd0*/  IMAD.MOV.U32 R4, RZ, RZ, R12 ;  /* 0x000000ffff047224 */ /* 0x000fe400078e000c */
[----:B------:R-:W-:Y:S01]  /*1fe0*/  IMAD.MOV.U32 R5, RZ, RZ, R15 ;  /* 0x000000ffff057224 */ /* 0x000fe200078e000f */
[----:B------:R0:W-:Y:S01]  /*1ff0*/  STG.E.128 desc[UR16][R16.64], R8 ;  /* 0x0000000810007986 */ /* 0x0001e2000c101d10 */
[C---:B------:R-:W-:Y:S02]  /*2000*/  IMAD.SHL.U32 R2, R3.reuse, 0x4, RZ ;  /* 0x0000000403027824 */ /* 0x040fe400078e00ff */
[----:B------:R-:W-:Y:S01]  /*2010*/  IMAD.X R0, RZ, RZ, R0, P0 ;  /* 0x000000ffff007224 */ /* 0x000fe200000e0600 */
[----:B------:R0:W-:Y:S02]  /*2020*/  STG.E.128 desc[UR16][R16.64+0x10], R4 ;  /* 0x0000100410007986 */ /* 0x0001e4000c101d10 */
[----:B------:R-:W-:Y:S02]  /*2030*/  ISETP.GE.U32.AND P0, PT, R2, UR15, PT ;  /* 0x0000000f02007c0c */ /* 0x000fe4000bf06070 */
[----:B------:R-:W-:-:S02]  /*2040*/  SHF.L.U64.HI R2, R3, 0x2, R0 ;  /* 0x0000000203027819 */ /* 0x000fc40000010200 */
[----:B------:R-:W-:Y:S02]  /*2050*/  ISETP.LT.U32.AND.EX P1, PT, R0, RZ, PT, P1 ;  /* 0x000000ff0000720c */ /* 0x000fe40003f21110 */
[----:B------:R-:W-:-:S13]  /*2060*/  ISETP.GE.AND.EX P0, PT, R2, UR10, PT, P0 ;  /* 0x0000000a02007c0c */ /* 0x000fda000bf06300 */
[----:B0-----:R-:W-:Y:S05]  /*2070*/  @!P0 BRA P1, `(.L_x_3344) ;  /* 0xfffffff400a48947 */ /* 0x001fea000083ffff */
[----:B------:R-:W-:Y:S05]  /*2080*/  EXIT ;  /* 0x000000000000794d */ /* 0x000fea0003800000 */
.L_x_3338:
[C---:B------:R-:W-:Y:S01]  /*2090*/  IMAD.SHL.U32 R17, R3.reuse, 0x20, RZ ;  /* 0x0000002003117824 */ /* 0x040fe200078e00ff */
[----:B------:R-:W-:-:S04]  /*20a0*/  SHF.L.U64.HI R16, R3, 0x5, R0 ;  /* 0x0000000503107819 */ /* 0x000fc80000010200 */
[----:B------:R-:W-:-:S04]  /*20b0*/  IADD3 R4, P0, R17, UR6, RZ ;  /* 0x0000000611047c10 */ /* 0x000fc8000ff1e0ff */
[----:B------:R-:W-:-:S05]  /*20c0*/  IADD3.X R5, R16, UR7, RZ, P0, !PT ;  /* 0x0000000710057c10 */ /* 0x000fca00087fe4ff */
[----:B------:R-:W2:Y:S04]  /*20d0*/  LDG.E.128 R12, desc[UR16][R4.64] ;  /* 0x00000010040c7981 */ /* 0x000ea8000c1e1d00 */
[----:B------:R0:W3:Y:S01]  /*20e0*/  LDG.E.128 R8, desc[UR16][R4.64+0x10] ;  /* 0x0000101004087981 */ /* 0x0000e2000c1e1d00 */
[----:B------:R-:W-:Y:S01]  /*20f0*/  BSSY B0, `(.L_x_3345) ;  /* 0x0000013000007945 */ /* 0x000fe20003800000 */
[----:B------:R-:W-:Y:S02]  /*2100*/  IMAD.MOV.U32 R6, RZ, RZ, 0x1 ;  /* 0x00000001ff067424 */ /* 0x000fe400078e00ff */
[----:B------:R-:W-:Y:S02]  /*2110*/  IMAD.MOV.U32 R7, RZ, RZ, RZ ;  /* 0x000000ffff077224 */ /* 0x000fe400078e00ff */
[----:B0-----:R-:W-:-:S02]  /*2120*/  IMAD.MOV.U32 R4, RZ, RZ, 0x1 ;  /* 0x00000001ff047424 */ /* 0x001fc400078e00ff */
[----:B------:R-:W-:Y:S01]  /*2130*/  IMAD.MOV.U32 R5, RZ, RZ, RZ ;  /* 0x000000ffff057224 */ /* 0x000fe200078e00ff */
[----:B--2---:R-:W-:Y:S02]  /*2140*/  ISETP.NE.U32.AND P3, PT, R12, 0x1, PT ;  /* 0x000000010c00780c */ /* 0x004fe40003f65070 */
[----:B------:R-:W-:Y:S02]  /*2150*/  ISETP.NE.U32.AND P2, PT, R14, 0x1, PT ;  /* 0x000000010e00780c */ /* 0x000fe40003f45070 */
[----:B------:R-:W-:Y:S02]  /*2160*/  ISETP.NE.AND.EX P3, PT, R13, RZ, PT, P3 ;  /* 0x000000ff0d00720c */ /* 0x000fe40003f65330 */
[----:B---3--:R-:W-:Y:S02]  /*2170*/  ISETP.NE.U32.AND P1, PT, R8, 0x1, PT ;  /* 0x000000010800780c */ /* 0x008fe40003f25070 */
[----:B------:R-:W-:Y:S02]  /*2180*/  ISETP.NE.U32.AND P0, PT, R10, 0x1, PT ;  /* 0x000000010a00780c */ /* 0x000fe40003f05070 */
[----:B------:R-:W-:-:S02]  /*2190*/  ISETP.NE.AND.EX P2, PT, R15, RZ, PT, P2 ;  /* 0x000000ff0f00720c */ /* 0x000fc40003f45320 */
[----:B------:R-:W-:Y:S02]  /*21a0*/  ISETP.NE.AND.EX P1, PT, R9, RZ, PT, P1 ;  /* 0x000000ff0900720c */ /* 0x000fe40003f25310 */
[----:B------:R-:W-:-:S03]  /*21b0*/  ISETP.NE.AND.EX P0, PT, R11, RZ, PT, P0 ;  /* 0x000000ff0b00720c */ /* 0x000fc60003f05300 */
[----:B------:R-:W-:Y:S10]  /*21c0*/  @!P3 BRA `(.L_x_3346) ;  /* 0x000000000014b947 */ /* 0x000ff40003800000 */
[----:B------:R-:W-:Y:S01]  /*21d0*/  ISETP.NE.U32.AND P3, PT, R12, -0x1, PT ;  /* 0xffffffff0c00780c */ /* 0x000fe20003f65070 */
[----:B------:R-:W-:Y:S02]  /*21e0*/  IMAD.U32 R4, RZ, RZ, UR4 ;  /* 0x00000004ff047e24 */ /* 0x000fe4000f8e00ff */
[----:B------:R-:W-:Y:S01]  /*21f0*/  IMAD.U32 R5, RZ, RZ, UR11 ;  /* 0x0000000bff057e24 */ /* 0x000fe2000f8e00ff */
[----:B------:R-:W-:-:S13]  /*2200*/  ISETP.NE.AND.EX P3, PT, R13, -0x1, PT, P3 ;  /* 0xffffffff0d00780c */ /* 0x000fda0003f65330 */
[----:B------:R-:W-:-:S07]  /*2210*/  @P3 CS2R R4, SRZ ;  /* 0x0000000000043805 */ /* 0x000fce000001ff00 */
.L_x_3346:
[----:B------:R-:W-:Y:S05]  /*2220*/  BSYNC B0 ;  /* 0x0000000000007941 */ /* 0x000fea0003800000 */
.L_x_3345:
[----:B------:R-:W-:Y:S04]  /*2230*/  BSSY B0, `(.L_x_3347) ;  /* 0x0000007000007945 */ /* 0x000fe80003800000 */
[----:B------:R-:W-:Y:S05]  /*2240*/  @!P2 BRA `(.L_x_3348) ;  /* 0x000000000014a947 */ /* 0x000fea0003800000 */
[----:B------:R-:W-:Y:S01]  /*2250*/  ISETP.NE.U32.AND P2, PT, R14, -0x1, PT ;  /* 0xffffffff0e00780c */ /* 0x000fe20003f45070 */
[----:B------:R-:W-:Y:S02]  /*2260*/  IMAD.U32 R6, RZ, RZ, UR4 ;  /* 0x00000004ff067e24 */ /* 0x000fe4000f8e00ff */
[----:B------:R-:W-:Y:S01]  /*2270*/  IMAD.U32 R7, RZ, RZ, UR11 ;  /* 0x0000000bff077e24 */ /* 0x000fe2000f8e00ff */
[----:B------:R-:W-:-:S13]  /*2280*/  ISETP.NE.AND.EX P2, PT, R15, -0x1, PT, P2 ;  /* 0xffffffff0f00780c */ /* 0x000fda0003f45320 */
[----:B------:R-:W-:-:S07]  /*2290*/  @P2 CS2R R6, SRZ ;  /* 0x0000000000062805 */ /* 0x000fce000001ff00 */
.L_x_3348:
[----:B------:R-:W-:Y:S05]  /*22a0*/  BSYNC B0 ;  /* 0x0000000000007941 */ /* 0x000fea0003800000 */
.L_x_3347:
        /* <DEDUP_REMOVED lines=9> */
[----:B------:R-:W-:Y:S02]  /*2340*/  @P1 IMAD.MOV.U32 R2, RZ, RZ, RZ ;  /* 0x000000ffff021224 */ /* 0x000fe400078e00ff */
[----:B------:R-:W-:-:S07]  /*2350*/  @P1 IMAD.MOV.U32 R13, RZ, RZ, RZ ;  /* 0x000000ffff0d1224 */ /* 0x000fce00078e00ff */
.L_x_3350:
[----:B------:R-:W-:Y:S05]  /*2360*/  BSYNC B0 ;  /* 0x0000000000007941 */ /* 0x000fea0003800000 */
.L_x_3349:
[----:B------:R-:W-:Y:S01]  /*2370*/  BSSY B0, `(.L_x_3351) ;  /* 0x000000a000007945 */ /* 0x000fe20003800000 */
[----:B------:R-:W-:Y:S02]  /*2380*/  IMAD.MOV.U32 R15, RZ, RZ, RZ ;  /* 0x000000ffff0f7224 */ /* 0x000fe400078e00ff */
        /* <DEDUP_REMOVED lines=8> */
.L_x_3352:
[----:B------:R-:W-:Y:S05]  /*2410*/  BSYNC B0 ;  /* 0x0000000000007941 */ /* 0x000fea0003800000 */
.L_x_3351:
[----:B------:R-:W-:Y:S01]  /*2420*/  IADD3 R12, P0, R17, UR8, RZ ;  /* 0x00000008110c7c10 */ /* 0x000fe2000ff1e0ff */
[----:B------:R-:W-:Y:S02]  /*2430*/  IMAD.MOV.U32 R10, RZ, RZ, R14 ;  /* 0x000000ffff0a7224 */ /* 0x000fe400078e000e */
[----:B------:R-:W-:Y:S01]  /*2440*/  IMAD.MOV.U32 R11, RZ, RZ, R15 ;  /* 0x000000ffff0b7224 */ /* 0x000fe200078e000f */
[----:B------:R-:W-:Y:S02]  /*2450*/  IADD3.X R13, R16, UR9, RZ, P0, !PT ;  /* 0x00000009100d7c10 */ /* 0x000fe400087fe4ff */
[----:B------:R-:W-:-:S03]  /*2460*/  IADD3 R3, P0, R3, UR5, RZ ;  /* 0x0000000503037c10 */ /* 0x000fc6000ff1e0ff */
[----:B------:R0:W-:Y:S01]  /*2470*/  STG.E.128 desc[UR16][R12.64], R4 ;  /* 0x000000040c007986 */ /* 0x0001e2000c101d10 */
[C---:B------:R-:W-:Y:S01]  /*2480*/  ISETP.LT.U32.AND P1, PT, R3.reuse, 0x4000, PT ;  /* 0x000040000300780c */ /* 0x040fe20003f21070 */
        /* <DEDUP_REMOVED lines=9> */
.L_x_3353:
        /* <DEDUP_REMOVED lines=14> */
.L_x_5385:


//--------------------- .text._ZN2at6native57_GLOBAL__N__f3eca4a2_24_ForeachBinaryOpScalar_cu_86b9896c25multi_tensor_apply_kernelINS1_18TensorListMetadataILi2EEENS1_21BinaryOpScalarFunctorIiLi2ELi1ELi1EEEJNS1_13power_functorIiEEiEEEvT_T0_DpT1_ --------------------------
	.section	.text._ZN2at6native57_GLOBAL__N__f3eca4a2_24_ForeachBinaryOpScalar_cu_86b9896c25multi_tensor_apply_kernelINS1_18TensorListMetadataILi2EEENS1_21BinaryOpScalarFunctorIiLi2ELi1ELi1EEEJNS1_13power_functorIiEEiEEEvT_T0_DpT1_,"ax",@progbits
	.align	128
.text._ZN2at6native57_GLOBAL__N__f3eca4a2_24_ForeachBinaryOpScalar_cu_86b9896c25multi_tensor_apply_kernelINS1_18TensorListMetadataILi2EEENS1_21BinaryOpScalarFunctorIiLi2ELi1ELi1EEEJNS1_13power_functorIiEEiEEEvT_T0_DpT1_:
        .type           _ZN2at6native57_GLOBAL__N__f3eca4a2_24_ForeachBinaryOpScalar_cu_86b9896c25multi_tensor_apply_kernelINS1_18TensorListMetadataILi2EEENS1_21BinaryOpScalarFunctorIiLi2ELi1ELi1EEEJNS1_13power_functorIiEEiEEEvT_T0_DpT1_,@function
        .size           _ZN2at6native57_GLOBAL__N__f3eca4a2_24_ForeachBinaryOpScalar_cu_86b9896c25multi_tensor_apply_kernelINS1_18TensorListMetadataILi2EEENS1_21BinaryOpScalarFunctorIiLi2ELi1ELi1EEEJNS1_13power_functorIiEEiEEEvT_T0_DpT1_,(.L_x_5386 - _ZN2at6native57_GLOBAL__N__f3eca4a2_24_ForeachBinaryOpScalar_cu_86b9896c25multi_tensor_apply_kernelINS1_18TensorListMetadataILi2EEENS1_21BinaryOpScalarFunctorIiLi2ELi1ELi1EEEJNS1_13power_functorIiEEiEEEvT_T0_DpT1_)
        .other          _ZN2at6native57_GLOBAL__N__f3eca4a2_24_ForeachBinaryOpScalar_cu_86b9896c25multi_tensor_apply_kernelINS1_18TensorListMetadataILi2EEENS1_21BinaryOpScalarFunctorIiLi2ELi1ELi1EEEJNS1_13power_functorIiEEiEEEvT_T0_DpT1_,@"STO_CUDA_ENTRY STV_DEFAULT"
_ZN2at6native57_GLOBAL__N__f3eca4a2_24_ForeachBinaryOpScalar_cu_86b9896c25multi_tensor_apply_kernelINS1_18TensorListMetadataILi2EEENS1_21BinaryOpScalarFunctorIiLi2ELi1ELi1EEEJNS1_13power_functorIiEEiEEEvT_T0_DpT1_:
        /* <DEDUP_REMOVED lines=23> */
[----:B------:R-:W-:Y:S02]  /*0170*/  ULDC UR4, c[0x0][0xe5c] ;  /* 0x0003970000047ab9 */ /* 0x000fe40000000800 */
[----:B------:R-:W-:-:S13]  /*0180*/  ISETP.LE.AND P0, PT, RZ, UR4, PT ;  /* 0x00000004ff007c0c */ /* 0x000fda000bf03270 */
[----:B------:R-:W-:Y:S05]  /*0190*/  @!P0 BRA `(.L_x_3355) ;  /* 0x0000000400e08947 */ /* 0x000fea0003800000 */
[----:B------:R-:W0:Y:S01]  /*01a0*/  S2R R0, SR_TID.X ;  /* 0x0000000000007919 */ /* 0x000e220000002100 */
[----:B------:R-:W-:-:S07]  /*01b0*/  CS2R R2, SRZ ;  /* 0x0000000000027805 */ /* 0x000fce000001ff00 */
.L_x_3361:
[----:B-1----:R-:W1:Y:S01]  /*01c0*/  LDC R4, c[0x0][RZ] ;  /* 0x00000000ff047b82 */ /* 0x002e620000000800 */
[----:B0-----:R-:W-:Y:S01]  /*01d0*/  IADD3 R9, P1, R0, R2, RZ ;  /* 0x0000000200097210 */ /* 0x001fe20007f3e0ff */
[----:B------:R-:W-:Y:S01]  /*01e0*/  IMAD.MOV.U32 R16, RZ, RZ, RZ ;  /* 0x000000ffff107224 */ /* 0x000fe200078e00ff */
[----:B------:R-:W-:Y:S02]  /*01f0*/  ULDC UR4, c[0x0][0xe5c] ;  /* 0x0003970000047ab9 */ /* 0x000fe40000000800 */
[C---:B------:R-:W-:Y:S01]  /*0200*/  ISETP.GE.U32.AND P2, PT, R9.reuse, 0x10000, PT ;  /* 0x000100000900780c */ /* 0x040fe20003f46070 */
[----:B------:R-:W-:Y:S01]  /*0210*/  IMAD.X R19, RZ, RZ, R3, P1 ;  /* 0x000000ffff137224 */ /* 0x000fe200008e0603 */
[----:B------:R-:W-:-:S04]  /*0220*/  ISETP.LT.U32.AND P0, PT, R9, R22, PT ;  /* 0x000000160900720c */ /* 0x000fc80003f01070 */
[----:B------:R-:W-:-:S04]  /*0230*/  ISETP.GE.U32.AND.EX P2, PT, R19, RZ, PT, P2 ;  /* 0x000000ff1300720c */ /* 0x000fc80003f46120 */
[----:B------:R-:W-:Y:S02]  /*0240*/  ISETP.LT.AND.EX P0, PT, R19, R25, !P2, P0 ;  /* 0x000000191300720c */ /* 0x000fe40005701300 */
[CC--:B-1----:R-:W-:Y:S01]  /*0250*/  IADD3 R5, P4, R4.reuse, R9.reuse, RZ ;  /* 0x0000000904057210 */ /* 0x0c2fe20007f9e0ff */
[C---:B------:R-:W-:Y:S01]  /*0260*/  IMAD R6, R4.reuse, 0x3, RZ ;  /* 0x0000000304067824 */ /* 0x040fe200078e02ff */
[-C--:B------:R-:W-:Y:S02]  /*0270*/  LEA R7, P5, R4, R9.reuse, 0x1 ;  /* 0x0000000904077211 */ /* 0x080fe400078a08ff */
[C---:B------:R-:W-:Y:S01]  /*0280*/  ISETP.GE.U32.AND P3, PT, R5.reuse, 0x10000, PT ;  /* 0x000100000500780c */ /* 0x040fe20003f66070 */
[--C-:B------:R-:W-:Y:S01]  /*0290*/  IMAD.X R18, RZ, RZ, R19.reuse, P4 ;  /* 0x000000ffff127224 */ /* 0x100fe200020e0613 */
[----:B------:R-:W-:Y:S01]  /*02a0*/  IADD3 R17, P4, R6, R9, RZ ;  /* 0x0000000906117210 */ /* 0x000fe20007f9e0ff */
[--C-:B------:R-:W-:Y:S01]  /*02b0*/  IMAD.X R20, RZ, RZ, R19.reuse, P5 ;  /* 0x000000ffff147224 */ /* 0x100fe200028e0613 */
[----:B------:R-:W-:Y:S01]  /*02c0*/  ISETP.LT.U32.AND P1, PT, R5, R22, PT ;  /* 0x000000160500720c */ /* 0x000fe20003f21070 */
[----:B------:R-:W-:Y:S01]  /*02d0*/  IMAD.MOV.U32 R6, RZ, RZ, RZ ;  /* 0x000000ffff067224 */ /* 0x000fe200078e00ff */
[----:B------:R-:W-:Y:S01]  /*02e0*/  ISETP.GE.U32.AND.EX P6, PT, R18, RZ, PT, P3 ;  /* 0x000000ff1200720c */ /* 0x000fe20003fc6130 */
[----:B------:R-:W-:Y:S01]  /*02f0*/  IMAD.X R24, RZ, RZ, R19, P4 ;  /* 0x000000ffff187224 */ /* 0x000fe200020e0613 */
[----:B------:R-:W-:-:S02]  /*0300*/  ISETP.GE.U32.AND P2, PT, R7, 0x10000, PT ;  /* 0x000100000700780c */ /* 0x000fc40003f46070 */
[----:B------:R-:W-:Y:S02]  /*0310*/  ISETP.GE.U32.AND P3, PT, R17, 0x10000, PT ;  /* 0x000100001100780c */ /* 0x000fe40003f66070 */
[----:B------:R-:W-:Y:S02]  /*0320*/  ISETP.LT.AND.EX P1, PT, R18, R25, !P6, P1 ;  /* 0x000000191200720c */ /* 0x000fe40007721310 */
[----:B------:R-:W-:Y:S02]  /*0330*/  ISETP.GE.U32.AND.EX P5, PT, R20, RZ, PT, P2 ;  /* 0x000000ff1400720c */ /* 0x000fe40003fa6120 */
[-C--:B------:R-:W-:Y:S02]  /*0340*/  ISETP.LT.U32.AND P4, PT, R7, R22.reuse, PT ;  /* 0x000000160700720c */ /* 0x080fe40003f81070 */
[----:B------:R-:W-:Y:S02]  /*0350*/  ISETP.LT.U32.AND P2, PT, R17, R22, PT ;  /* 0x000000161100720c */ /* 0x000fe40003f41070 */
[----:B------:R-:W-:-:S02]  /*0360*/  ISETP.GE.U32.AND.EX P3, PT, R24, RZ, PT, P3 ;  /* 0x000000ff1800720c */ /* 0x000fc40003f66130 */
[-C--:B------:R-:W-:Y:S02]  /*0370*/  ISETP.LT.AND.EX P4, PT, R20, R25.reuse, !P5, P4 ;  /* 0x000000191400720c */ /* 0x080fe40006f81340 */
[----:B------:R-:W-:Y:S02]  /*0380*/  ISETP.LT.AND.EX P2, PT, R24, R25, !P3, P2 ;  /* 0x000000191800720c */ /* 0x000fe40005f41320 */
[-C--:B------:R-:W-:Y:S02]  /*0390*/  @P0 LEA R28, P5, R9, R12.reuse, 0x2 ;  /* 0x0000000c091c0211 */ /* 0x080fe400078a10ff */
[----:B------:R-:W-:Y:S02]  /*03a0*/  @P1 LEA R26, P3, R5, R12, 0x2 ;  /* 0x0000000c051a1211 */ /* 0x000fe400078610ff */
[-C--:B------:R-:W-:Y:S02]  /*03b0*/  @P0 LEA.HI.X R29, R9, R13.reuse, R19, 0x2, P5 ;  /* 0x0000000d091d0211 */ /* 0x080fe400028f1413 */
[----:B------:R-:W-:-:S03]  /*03c0*/  @P1 LEA.HI.X R27, R5, R13, R18, 0x2, P3 ;  /* 0x0000000d051b1211 */ /* 0x000fc600018f1412 */
[-C--:B------:R-:W-:Y:S01]  /*03d0*/  @P4 LEA R8, P3, R7, R12.reuse, 0x2 ;  /* 0x0000000c07084211 */ /* 0x080fe200078610ff */
[----:B------:R0:W5:Y:S01]  /*03e0*/  @P0 LDG.E R16, desc[UR6][R28.64] ;  /* 0x000000061c100981 */ /* 0x000162000c1e1900 */
[----:B------:R-:W-:-:S03]  /*03f0*/  @P2 LEA R14, P5, R17, R12, 0x2 ;  /* 0x0000000c110e2211 */ /* 0x000fc600078a10ff */
[----:B------:R1:W5:Y:S01]  /*0400*/  @P1 LDG.E R6, desc[UR6][R26.64] ;  /* 0x000000061a061981 */ /* 0x000362000c1e1900 */
[-C--:B------:R-:W-:Y:S02]  /*0410*/  @P4 LEA.HI.X R9, R7, R13.reuse, R20, 0x2, P3 ;  /* 0x0000000d07094211 */ /* 0x080fe400018f1414 */
[----:B------:R-:W-:Y:S01]  /*0420*/  @P2 LEA.HI.X R15, R17, R13, R24, 0x2, P5 ;  /* 0x0000000d110f2211 */ /* 0x000fe200028f1418 */
[----:B0-----:R-:W-:Y:S02]  /*0430*/  IMAD.MOV.U32 R28, RZ, RZ, RZ ;  /* 0x000000ffff1c7224 */ /* 0x001fe400078e00ff */
[----:B-1----:R-:W-:-:S04]  /*0440*/  IMAD.MOV.U32 R26, RZ, RZ, RZ ;  /* 0x000000ffff1a7224 */ /* 0x002fc800078e00ff */
[----:B------:R0:W5:Y:S04]  /*0450*/  @P4 LDG.E R28, desc[UR6][R8.64] ;  /* 0x00000006081c4981 */ /* 0x000168000c1e1900 */
[----:B------:R0:W5:Y:S01]  /*0460*/  @P2 LDG.E R26, desc[UR6][R14.64] ;  /* 0x000000060e1a2981 */ /* 0x000162000c1e1900 */
[----:B------:R-:W-:Y:S01]  /*0470*/  ISETP.NE.AND P3, PT, RZ, UR4, PT ;  /* 0x00000004ff007c0c */ /* 0x000fe2000bf65270 */
[----:B------:R-:W-:Y:S02]  /*0480*/  IMAD.MOV.U32 R21, RZ, RZ, 0x1 ;  /* 0x00000001ff157424 */ /* 0x000fe400078e00ff */
[----:B------:R-:W-:Y:S02]  /*0490*/  IMAD.MOV.U32 R23, RZ, RZ, 0x1 ;  /* 0x00000001ff177424 */ /* 0x000fe400078e00ff */
[----:B------:R-:W-:-:S02]  /*04a0*/  IMAD.MOV.U32 R27, RZ, RZ, 0x1 ;  /* 0x00000001ff1b7424 */ /* 0x000fc400078e00ff */
[----:B------:R-:W-:-:S06]  /*04b0*/  IMAD.MOV.U32 R29, RZ, RZ, 0x1 ;  /* 0x00000001ff1d7424 */ /* 0x000fcc00078e00ff */
[----:B0-----:R-:W-:Y:S05]  /*04c0*/  @!P3 BRA `(.L_x_3356) ;  /* 0x0000000000c4b947 */ /* 0x001fea0003800000 */
[----:B------:R-:W-:Y:S01]  /*04d0*/  ULDC UR4, c[0x0][0xe5c] ;  /* 0x0003970000047ab9 */ /* 0x000fe20000000800 */
[----:B------:R-:W-:Y:S02]  /*04e0*/  IMAD.MOV.U32 R29, RZ, RZ, 0x1 ;  /* 0x00000001ff1d7424 */ /* 0x000fe400078e00ff */
[----:B------:R-:W-:-:S07]  /*04f0*/  IMAD.U32 R8, RZ, RZ, UR4 ;  /* 0x00000004ff087e24 */ /* 0x000fce000f8e00ff */
.L_x_3357:
[----:B------:R-:W-:-:S04]  /*0500*/  LOP3.LUT R9, R8, 0x1, RZ, 0xc0, !PT ;  /* 0x0000000108097812 */ /* 0x000fc800078ec0ff */
[----:B------:R-:W-:Y:S01]  /*0510*/  ISETP.NE.U32.AND P3, PT, R9, 0x1, PT ;  /* 0x000000010900780c */ /* 0x000fe20003f65070 */
[C---:B------:R-:W-:Y:S01]  /*0520*/  VIADD R9, R8.reuse, 0x1 ;  /* 0x0000000108097836 */ /* 0x040fe20000000000 */
[----:B------:R-:W-:Y:S02]  /*0530*/  LEA.HI R8, R8, R8, RZ, 0x1 ;  /* 0x0000000808087211 */ /* 0x000fe400078f08ff */
[C---:B-----5:R-:W-:Y:S01]  /*0540*/  SEL R14, R16.reuse, 0x1, !P3 ;  /* 0x00000001100e7807 */ /* 0x060fe20005800000 */
[----:B------:R-:W-:Y:S01]  /*0550*/  IMAD R16, R16, R16, RZ ;  /* 0x0000001010107224 */ /* 0x000fe200078e02ff */
[----:B------:R-:W-:Y:S02]  /*0560*/  ISETP.GT.U32.AND P5, PT, R9, 0x2, PT ;  /* 0x000000020900780c */ /* 0x000fe40003fa4070 */
[----:B------:R-:W-:Y:S01]  /*0570*/  SHF.R.S32.HI R8, RZ, 0x1, R8 ;  /* 0x00000001ff087819 */ /* 0x000fe20000011408 */
[----:B------:R-:W-:-:S10]  /*0580*/  IMAD R29, R14, R29, RZ ;  /* 0x0000001d0e1d7224 */ /* 0x000fd400078e02ff */
[----:B------:R-:W-:Y:S05]  /*0590*/  @P5 BRA `(.L_x_3357) ;  /* 0xfffffffc00d85947 */ /* 0x000fea000383ffff */
[----:B------:R-:W-:Y:S02]  /*05a0*/  IMAD.MOV.U32 R27, RZ, RZ, 0x1 ;  /* 0x00000001ff1b7424 */ /* 0x000fe400078e00ff */
[----:B------:R-:W-:-:S07]  /*05b0*/  IMAD.U32 R8, RZ, RZ, UR4 ;  /* 0x00000004ff087e24 */ /* 0x000fce000f8e00ff */
.L_x_3358:
[----:B------:R-:W-:-:S04]  /*05c0*/  LOP3.LUT R9, R8, 0x1, RZ, 0xc0, !PT ;  /* 0x0000000108097812 */ /* 0x000fc800078ec0ff */
[----:B------:R-:W-:Y:S01]  /*05d0*/  ISETP.NE.U32.AND P3, PT, R9, 0x1, PT ;  /* 0x000000010900780c */ /* 0x000fe20003f65070 */
[C---:B------:R-:W-:Y:S01]  /*05e0*/  VIADD R9, R8.reuse, 0x1 ;  /* 0x0000000108097836 */ /* 0x040fe20000000000 */
[----:B------:R-:W-:Y:S02]  /*05f0*/  LEA.HI R8, R8, R8, RZ, 0x1 ;  /* 0x0000000808087211 */ /* 0x000fe400078f08ff */
[C---:B------:R-:W-:Y:S01]  /*0600*/  SEL R14, R6.reuse, 0x1, !P3 ;  /* 0x00000001060e7807 */ /* 0x040fe20005800000 */
[----:B------:R-:W-:Y:S01]  /*0610*/  IMAD R6, R6, R6, RZ ;  /* 0x0000000606067224 */ /* 0x000fe200078e02ff */
[----:B------:R-:W-:Y:S02]  /*0620*/  ISETP.GT.U32.AND P5, PT, R9, 0x2, PT ;  /* 0x000000020900780c */ /* 0x000fe40003fa4070 */
[----:B------:R-:W-:Y:S01]  /*0630*/  SHF.R.S32.HI R8, RZ, 0x1, R8 ;  /* 0x00000001ff087819 */ /* 0x000fe20000011408 */
[----:B------:R-:W-:-:S10]  /*0640*/  IMAD R27, R14, R27, RZ ;  /* 0x0000001b0e1b7224 */ /* 0x000fd400078e02ff */
[----:B------:R-:W-:Y:S05]  /*0650*/  @P5 BRA `(.L_x_3358) ;  /* 0xfffffffc00d85947 */ /* 0x000fea000383ffff */
[----:B------:R-:W-:Y:S02]  /*0660*/  IMAD.MOV.U32 R23, RZ, RZ, 0x1 ;  /* 0x00000001ff177424 */ /* 0x000fe400078e00ff */
[----:B------:R-:W-:-:S07]  /*0670*/  IMAD.U32 R6, RZ, RZ, UR4 ;  /* 0x00000004ff067e24 */ /* 0x000fce000f8e00ff */
.L_x_3359:
[----:B------:R-:W-:-:S04]  /*0680*/  LOP3.LUT R8, R6, 0x1, RZ, 0xc0, !PT ;  /* 0x0000000106087812 */ /* 0x000fc800078ec0ff */
[----:B------:R-:W-:Y:S01]  /*0690*/  ISETP.NE.U32.AND P3, PT, R8, 0x1, PT ;  /* 0x000000010800780c */ /* 0x000fe20003f65070 */
[C---:B------:R-:W-:Y:S01]  /*06a0*/  VIADD R8, R6.reuse, 0x1 ;  /* 0x0000000106087836 */ /* 0x040fe20000000000 */
[----:B------:R-:W-:-:S04]  /*06b0*/  LEA.HI R6, R6, R6, RZ, 0x1 ;  /* 0x0000000606067211 */ /* 0x000fc800078f08ff */
[----:B------:R-:W-:Y:S02]  /*06c0*/  ISETP.GT.U32.AND P5, PT, R8, 0x2, PT ;  /* 0x000000020800780c */ /* 0x000fe40003fa4070 */
[C---:B------:R-:W-:Y:S01]  /*06d0*/  SEL R8, R28.reuse, 0x1, !P3 ;  /* 0x000000011c087807 */ /* 0x040fe20005800000 */
[----:B------:R-:W-:Y:S01]  /*06e0*/  IMAD R28, R28, R28, RZ ;  /* 0x0000001c1c1c7224 */ /* 0x000fe200078e02ff */
[----:B------:R-:W-:-:S03]  /*06f0*/  SHF.R.S32.HI R6, RZ, 0x1, R6 ;  /* 0x00000001ff067819 */ /* 0x000fc60000011406 */
[----:B------:R-:W-:-:S06]  /*0700*/  IMAD R23, R8, R23, RZ ;  /* 0x0000001708177224 */ /* 0x000fcc00078e02ff */
[----:B------:R-:W-:Y:S05]  /*0710*/  @P5 BRA `(.L_x_3359) ;  /* 0xfffffffc00d85947 */ /* 0x000fea000383ffff */
[----:B------:R-:W-:Y:S02]  /*0720*/  IMAD.MOV.U32 R21, RZ, RZ, 0x1 ;  /* 0x00000001ff157424 */ /* 0x000fe400078e00ff */
[----:B------:R-:W-:-:S07]  /*0730*/  IMAD.U32 R6, RZ, RZ, UR4 ;  /* 0x00000004ff067e24 */ /* 0x000fce000f8e00ff */
.L_x_3360:
        /* <DEDUP_REMOVED lines=10> */
.L_x_3356:
[--C-:B------:R-:W-:Y:S01]  /*07e0*/  IMAD.IADD R9, R0, 0x1, R2.reuse ;  /* 0x0000000100097824 */ /* 0x100fe200078e0202 */
[-C--:B------:R-:W-:Y:S01]  /*07f0*/  @P1 LEA R14, P3, R5, R10.reuse, 0x2 ;  /* 0x0000000a050e1211 */ /* 0x080fe200078610ff */
[----:B------:R-:W-:Y:S01]  /*0800*/  IMAD.WIDE.U32 R2, R4, 0x4, R2 ;  /* 0x0000000404027825 */ /* 0x000fe200078e0002 */
[-C--:B-----5:R-:W-:Y:S02]  /*0810*/  @P2 LEA R16, P6, R17, R10.reuse, 0x2 ;  /* 0x0000000a11102211 */ /* 0x0a0fe400078c10ff */
[-C--:B------:R-:W-:Y:S02]  /*0820*/  @P0 LEA R8, P5, R9, R10.reuse, 0x2 ;  /* 0x0000000a09080211 */ /* 0x080fe400078a10ff */
[-C--:B------:R-:W-:Y:S02]  /*0830*/  @P1 LEA.HI.X R15, R5, R11.reuse, R18, 0x2, P3 ;  /* 0x0000000b050f1211 */ /* 0x080fe400018f1412 */
[----:B------:R-:W-:Y:S02]  /*0840*/  @P0 LEA.HI.X R9, R9, R11, R19, 0x2, P5 ;  /* 0x0000000b09090211 */ /* 0x000fe400028f1413 */
[----:B------:R-:W-:-:S02]  /*0850*/  @P4 LEA R6, P5, R7, R10, 0x2 ;  /* 0x0000000a07064211 */ /* 0x000fc400078a10ff */
[-C--:B------:R-:W-:Y:S01]  /*0860*/  @P2 LEA.HI.X R17, R17, R11.reuse, R24, 0x2, P6 ;  /* 0x0000000b11112211 */ /* 0x080fe200030f1418 */
[----:B------:R1:W-:Y:S01]  /*0870*/  @P0 STG.E desc[UR6][R8.64], R29 ;  /* 0x0000001d08000986 */ /* 0x0003e2000c101906 */
[----:B------:R-:W-:Y:S02]  /*0880*/  @P4 LEA.HI.X R7, R7, R11, R20, 0x2, P5 ;  /* 0x0000000b07074211 */ /* 0x000fe400028f1414 */
[C---:B------:R-:W-:Y:S01]  /*0890*/  ISETP.GE.U32.AND P0, PT, R2.reuse, 0x10000, PT ;  /* 0x000100000200780c */ /* 0x040fe20003f06070 */
[----:B------:R1:W-:Y:S01]  /*08a0*/  @P1 STG.E desc[UR6][R14.64], R27 ;  /* 0x0000001b0e001986 */ /* 0x0003e2000c101906 */
[----:B------:R-:W-:Y:S02]  /*08b0*/  ISETP.LT.U32.AND P1, PT, R2, R22, PT ;  /* 0x000000160200720c */ /* 0x000fe40003f21070 */
[C---:B------:R-:W-:Y:S01]  /*08c0*/  ISETP.GE.U32.AND.EX P0, PT, R3.reuse, RZ, PT, P0 ;  /* 0x000000ff0300720c */ /* 0x040fe20003f06100 */
[----:B------:R1:W-:Y:S01]  /*08d0*/  @P4 STG.E desc[UR6][R6.64], R23 ;  /* 0x0000001706004986 */ /* 0x0003e2000c101906 */
[----:B------:R-:W-:-:S03]  /*08e0*/  ISETP.LT.AND.EX P1, PT, R3, R25, PT, P1 ;  /* 0x000000190300720c */ /* 0x000fc60003f21310 */
[----:B------:R1:W-:Y:S10]  /*08f0*/  @P2 STG.E desc[UR6][R16.64], R21 ;  /* 0x0000001510002986 */ /* 0x0003f4000c101906 */
[----:B------:R-:W-:Y:S05]  /*0900*/  @!P0 BRA P1, `(.L_x_3361) ;  /* 0xfffffff8002c8947 */ /* 0x000fea000083ffff */
[----:B------:R-:W-:Y:S05]  /*0910*/  EXIT ;  /* 0x000000000000794d */ /* 0x000fea0003800000 */
.L_x_3355:
[----:B------:R-:W0:Y:S01]  /*0920*/  S2R R23, SR_TID.X ;  /* 0x0000000000177919 */ /* 0x000e220000002100 */
[----:B------:R-:W-:Y:S01]  /*0930*/  ULOP3.LUT UR4, UR4, 0x1, URZ, 0xc0, !UPT ;  /* 0x0000000104047892 */ /* 0x000fe2000f8ec03f */
[----:B------:R-:W-:-:S03]  /*0940*/  CS2R R8, SRZ ;  /* 0x0000000000087805 */ /* 0x000fc6000001ff00 */
[----:B------:R-:W-:-:S03]  /*0950*/  UISETP.NE.U32.AND UP0, UPT, UR4, 0x1, UPT ;  /* 0x000000010400788c */ /* 0x000fc6000bf05070 */
[----:B------:R-:W-:Y:S02]  /*0960*/  UMOV UR4, 0x1 ;  /* 0x0000000100047882 */ /* 0x000fe40000000000 */
[----:B------:R-:W-:-:S12]  /*0970*/  USEL UR4, UR4, 0xffffffff, UP0 ;  /* 0xffffffff04047887 */ /* 0x000fd80008000000 */
.L_x_3370:
[----:B------:R-:W1:Y:S01]  /*0980*/  LDC R6, c[0x0][RZ] ;  /* 0x00000000ff067b82 */ /* 0x000e620000000800 */
[----:B0-----:R-:W-:Y:S01]  /*0990*/  IADD3 R17, P1, R23, R8, RZ ;  /* 0x0000000817117210 */ /* 0x001fe20007f3e0ff */
[----:B------:R-:W-:Y:S02]  /*09a0*/  IMAD.MOV.U32 R19, RZ, RZ, RZ ;  /* 0x000000ffff137224 */ /* 0x000fe400078e00ff */
[----:B------:R-:W-:Y:S01]  /*09b0*/  IMAD.MOV.U32 R16, RZ, RZ, RZ ;  /* 0x000000ffff107224 */ /* 0x000fe200078e00ff */
[C---:B------:R-:W-:Y:S01]  /*09c0*/  ISETP.GE.U32.AND P0, PT, R17.reuse, 0x10000, PT ;  /* 0x000100001100780c */ /* 0x040fe20003f06070 */
[----:B------:R-:W-:Y:S01]  /*09d0*/  IMAD.X R18, RZ, RZ, R9, P1 ;  /* 0x000000ffff127224 */ /* 0x000fe200008e0609 */
[----:B------:R-:W-:-:S04]  /*09e0*/  ISETP.LT.U32.AND P2, PT, R17, R22, PT ;  /* 0x000000161100720c */ /* 0x000fc80003f41070 */
[----:B------:R-:W-:-:S04]  /*09f0*/  ISETP.GE.U32.AND.EX P0, PT, R18, RZ, PT, P0 ;  /* 0x000000ff1200720c */ /* 0x000fc80003f06100 */
[----:B------:R-:W-:Y:S02]  /*0a00*/  ISETP.LT.AND.EX P0, PT, R18, R25, !P0, P2 ;  /* 0x000000191200720c */ /* 0x000fe40004701320 */
[CC--:B-1----:R-:W-:Y:S01]  /*0a10*/  IADD3 R7, P1, R6.reuse, R17.reuse, RZ ;  /* 0x0000001106077210 */ /* 0x0c2fe20007f3e0ff */
[C---:B------:R-:W-:Y:S01]  /*0a20*/  IMAD R0, R6.reuse, 0x3, RZ ;  /* 0x0000000306007824 */ /* 0x040fe200078e02ff */
[----:B------:R-:W-:Y:S02]  /*0a30*/  LEA R5, P4, R6, R17, 0x1 ;  /* 0x0000001106057211 */ /* 0x000fe400078808ff */
[C---:B------:R-:W-:Y:S01]  /*0a40*/  ISETP.GE.U32.AND P3, PT, R7.reuse, 0x10000, PT ;  /* 0x000100000700780c */ /* 0x040fe20003f66070 */
[--C-:B------:R-:W-:Y:S01]  /*0a50*/  IMAD.X R4, RZ, RZ, R18.reuse, P1 ;  /* 0x000000ffff047224 */ /* 0x100fe200008e0612 */
[----:B------:R-:W-:Y:S01]  /*0a60*/  ISETP.LT.U32.AND P1, PT, R7, R22, PT ;  /* 0x000000160700720c */ /* 0x000fe20003f21070 */
[----:B------:R-:W-:Y:S01]  /*0a70*/  IMAD.X R2, RZ, RZ, R18, P4 ;  /* 0x000000ffff027224 */ /* 0x000fe200020e0612 */
[----:B------:R-:W-:-:S02]  /*0a80*/  ISETP.GE.U32.AND P2, PT, R5, 0x10000, PT ;  /* 0x000100000500780c */ /* 0x000fc40003f46070 */
[----:B------:R-:W-:Y:S02]  /*0a90*/  ISETP.GE.U32.AND.EX P3, PT, R4, RZ, PT, P3 ;  /* 0x000000ff0400720c */ /* 0x000fe40003f66130 */
[----:B------:R-:W-:Y:S02]  /*0aa0*/  IADD3 R3, P5, R0, R17, RZ ;  /* 0x0000001100037210 */ /* 0x000fe40007fbe0ff */
[----:B------:R-:W-:Y:S02]  /*0ab0*/  ISETP.LT.AND.EX P1, PT, R4, R25, !P3, P1 ;  /* 0x000000190400720c */ /* 0x000fe40005f21310 */
[----:B------:R-:W-:Y:S01]  /*0ac0*/  ISETP.LT.U32.AND P4, PT, R5, R22, PT ;  /* 0x000000160500720c */ /* 0x000fe20003f81070 */
[----:B------:R-:W-:Y:S01]  /*0ad0*/  IMAD.X R0, RZ, RZ, R18, P5 ;  /* 0x000000ffff007224 */ /* 0x000fe200028e0612 */
[----:B------:R-:W-:Y:S02]  /*0ae0*/  ISETP.GE.U32.AND.EX P2, PT, R2, RZ, PT, P2 ;  /* 0x000000ff0200720c */ /* 0x000fe40003f46120 */
[----:B------:R-:W-:-:S02]  /*0af0*/  ISETP.GE.U32.AND P3, PT, R3, 0x10000, PT ;  /* 0x000100000300780c */ /* 0x000fc40003f66070 */
[----:B------:R-:W-:Y:S02]  /*0b00*/  ISETP.LT.AND.EX P2, PT, R2, R25, !P2, P4 ;  /* 0x000000190200720c */ /* 0x000fe40005741340 */
[----:B------:R-:W-:Y:S02]  /*0b10*/  @P0 LEA R28, P5, R17, R12, 0x2 ;  /* 0x0000000c111c0211 */ /* 0x000fe400078a10ff */
[----:B------:R-:W-:Y:S02]  /*0b20*/  ISETP.LT.U32.AND P4, PT, R3, R22, PT ;  /* 0x000000160300720c */ /* 0x000fe40003f81070 */
[----:B------:R-:W-:Y:S02]  /*0b30*/  ISETP.GE.U32.AND.EX P3, PT, R0, RZ, PT, P3 ;  /* 0x000000ff0000720c */ /* 0x000fe40003f66130 */
[----:B------:R-:W-:Y:S02]  /*0b40*/  @P0 LEA.HI.X R29, R17, R13, R18, 0x2, P5 ;  /* 0x0000000d111d0211 */ /* 0x000fe400028f1412 */
[----:B------:R-:W-:-:S02]  /*0b50*/  @P1 LEA R26, P5, R7, R12, 0x2 ;  /* 0x0000000c071a1211 */ /* 0x000fc400078a10ff */
[----:B------:R-:W-:Y:S01]  /*0b60*/  ISETP.LT.AND.EX P3, PT, R0, R25, !P3, P4 ;  /* 0x000000190000720c */ /* 0x000fe20005f61340 */
[----:B------:R-:W2:Y:S01]  /*0b70*/  @P0 LDG.E R19, desc[UR6][R28.64] ;  /* 0x000000061c130981 */ /* 0x000ea2000c1e1900 */
[----:B------:R-:W-:Y:S02]  /*0b80*/  @P1 LEA.HI.X R27, R7, R13, R4, 0x2, P5 ;  /* 0x0000000d071b1211 */ /* 0x000fe400028f1404 */
[----:B------:R-:W-:-:S03]  /*0b90*/  @P2 LEA R20, P4, R5, R12, 0x2 ;  /* 0x0000000c05142211 */ /* 0x000fc600078810ff */
[----:B------:R0:W5:Y:S01]  /*0ba0*/  @P1 LDG.E R16, desc[UR6][R26.64] ;  /* 0x000000061a101981 */ /* 0x000162000c1e1900 */
[----:B------:R-:W-:-:S05]  /*0bb0*/  @P2 LEA.HI.X R21, R5, R13, R2, 0x2, P4 ;  /* 0x0000000d05152211 */ /* 0x000fca00020f1402 */
[----:B------:R-:W-:Y:S01]  /*0bc0*/  @P3 LEA R14, P4, R3, R12, 0x2 ;  /* 0x0000000c030e3211 */ /* 0x000fe200078810ff */
[----:B0-----:R-:W-:-:S03]  /*0bd0*/  IMAD.MOV.U32 R26, RZ, RZ, RZ ;  /* 0x000000ffff1a7224 */ /* 0x001fc600078e00ff */
[----:B------:R-:W-:-:S03]  /*0be0*/  @P3 LEA.HI.X R15, R3, R13, R0, 0x2, P4 ;  /* 0x0000000d030f3211 */ /* 0x000fc600020f1400 */
[----:B------:R0:W5:Y:S02]  /*0bf0*/  @P2 LDG.E R26, desc[UR6][R20.64] ;  /* 0x00000006141a2981 */ /* 0x000164000c1e1900 */
[----:B0-----:R-:W-:-:S06]  /*0c00*/  IMAD.MOV.U32 R20, RZ, RZ, RZ ;  /* 0x000000ffff147224 */ /* 0x001fcc00078e00ff */
[----:B------:R0:W5:Y:S01]  /*0c10*/  @P3 LDG.E R20, desc[UR6][R14.64] ;  /* 0x000000060e143981 */ /* 0x000162000c1e1900 */
[----:B------:R-:W-:Y:S01]  /*0c20*/  BSSY B0, `(.L_x_3362) ;  /* 0x0000008000007945 */ /* 0x000fe20003800000 */
[----:B------:R-:W-:Y:S02]  /*0c30*/  IMAD.MOV.U32 R27, RZ, RZ, 0x1 ;  /* 0x00000001ff1b7424 */ /* 0x000fe400078e00ff */
[----:B------:R-:W-:Y:S01]  /*0c40*/  IMAD.MOV.U32 R29, RZ, RZ, 0x1 ;  /* 0x00000001ff1d7424 */ /* 0x000fe200078e00ff */
[----:B--2---:R-:W-:-:S13]  /*0c50*/  ISETP.NE.AND P4, PT, R19, 0x1, PT ;  /* 0x000000011300780c */ /* 0x004fda0003f85270 */
[----:B0-----:R-:W-:Y:S05]  /*0c60*/  @!P4 BRA `(.L_x_3363) ;  /* 0x00000000000cc947 */ /* 0x001fea0003800000 */
[----:B------:R-:W-:Y:S01]  /*0c70*/  ISETP.NE.AND P4, PT, R19, -0x1, PT ;  /* 0xffffffff1300780c */ /* 0x000fe20003f85270 */
[----:B------:R-:W-:-:S12]  /*0c80*/  IMAD.U32 R29, RZ, RZ, UR4 ;  /* 0x00000004ff1d7e24 */ /* 0x000fd8000f8e00ff */
[----:B------:R-:W-:-:S07]  /*0c90*/  @P4 IMAD.MOV.U32 R29, RZ, RZ, RZ ;  /* 0x000000ffff1d4224 */ /* 0x000fce00078e00ff */
.L_x_3363:
[----:B------:R-:W-:Y:S05]  /*0ca0*/  BSYNC B0 ;  /* 0x0000000000007941 */ /* 0x000fea0003800000 */
.L_x_3362:
[----:B-----5:R-:W-:Y:S01]  /*0cb0*/  ISETP.NE.AND P6, PT, R16, 0x1, PT ;  /* 0x000000011000780c */ /* 0x020fe20003fc5270 */
[----:B------:R-:W-:Y:S01]  /*0cc0*/  BSSY B0, `(.L_x_3364) ;  /* 0x0000007000007945 */ /* 0x000fe20003800000 */
[----:B------:R-:W-:Y:S02]  /*0cd0*/  ISETP.NE.AND P4, PT, R26, 0x1, PT ;  /* 0x000000011a00780c */ /* 0x000fe40003f85270 */
[----:B------:R-:W-:-:S09]  /*0ce0*/  ISETP.NE.AND P5, PT, R20, 0x1, PT ;  /* 0x000000011400780c */ /* 0x000fd20003fa5270 */
[----:B------:R-:W-:Y:S05]  /*0cf0*/  @!P6 BRA `(.L_x_3365) ;  /* 0x00000000000ce947 */ /* 0x000fea0003800000 */
[----:B------:R-:W-:Y:S01]  /*0d00*/  ISETP.NE.AND P6, PT, R16, -0x1, PT ;  /* 0xffffffff1000780c */ /* 0x000fe20003fc5270 */
[----:B------:R-:W-:-:S12]  /*0d10*/  IMAD.U32 R27, RZ, RZ, UR4 ;  /* 0x00000004ff1b7e24 */ /* 0x000fd8000f8e00ff */
[----:B------:R-:W-:-:S07]  /*0d20*/  @P6 IMAD.MOV.U32 R27, RZ, RZ, RZ ;  /* 0x000000ffff1b6224 */ /* 0x000fce00078e00ff */
.L_x_3365:
[----:B------:R-:W-:Y:S05]  /*0d30*/  BSYNC B0 ;  /* 0x0000000000007941 */ /* 0x000fea0003800000 */
.L_x_3364:
[----:B------:R-:W-:Y:S01]  /*0d40*/  BSSY B0, `(.L_x_3366) ;  /* 0x0000006000007945 */ /* 0x000fe20003800000 */
[----:B------:R-:W-:-:S03]  /*0d50*/  IMAD.MOV.U32 R24, RZ, RZ, 0x1 ;  /* 0x00000001ff187424 */ /* 0x000fc600078e00ff */
[----:B------:R-:W-:Y:S05]  /*0d60*/  @!P4 BRA `(.L_x_3367) ;  /* 0x00000000000cc947 */ /* 0x000fea0003800000 */
[----:B------:R-:W-:Y:S01]  /*0d70*/  ISETP.NE.AND P4, PT, R26, -0x1, PT ;  /* 0xffffffff1a00780c */ /* 0x000fe20003f85270 */
[----:B------:R-:W-:-:S12]  /*0d80*/  IMAD.U32 R24, RZ, RZ, UR4 ;  /* 0x00000004ff187e24 */ /* 0x000fd8000f8e00ff */
[----:B------:R-:W-:-:S07]  /*0d90*/  @P4 IMAD.MOV.U32 R24, RZ, RZ, RZ ;  /* 0x000000ffff184224 */ /* 0x000fce00078e00ff */
.L_x_3367:
[----:B------:R-:W-:Y:S05]  /*0da0*/  BSYNC B0 ;  /* 0x0000000000007941 */ /* 0x000fea0003800000 */
.L_x_3366:
[----:B------:R-:W-:Y:S01]  /*0db0*/  BSSY B0, `(.L_x_3368) ;  /* 0x0000006000007945 */ /* 0x000fe20003800000 */
[----:B------:R-:W-:-:S03]  /*0dc0*/  IMAD.MOV.U32 R26, RZ, RZ, 0x1 ;  /* 0x00000001ff1a7424 */ /* 0x000fc600078e00ff */
[----:B------:R-:W-:Y:S05]  /*0dd0*/  @!P5 BRA `(.L_x_3369) ;  /* 0x00000000000cd947 */ /* 0x000fea0003800000 */
[----:B------:R-:W-:Y:S01]  /*0de0*/  ISETP.NE.AND P4, PT, R20, -0x1, PT ;  /* 0xffffffff1400780c */ /* 0x000fe20003f85270 */
[----:B------:R-:W-:-:S12]  /*0df0*/  IMAD.U32 R26, RZ, RZ, UR4 ;  /* 0x00000004ff1a7e24 */ /* 0x000fd8000f8e00ff */
[----:B------:R-:W-:-:S07]  /*0e00*/  @P4 IMAD.MOV.U32 R26, RZ, RZ, RZ ;  /* 0x000000ffff1a4224 */ /* 0x000fce00078e00ff */
.L_x_3369:
[----:B------:R-:W-:Y:S05]  /*0e10*/  BSYNC B0 ;  /* 0x0000000000007941 */ /* 0x000fea0003800000 */
.L_x_3368:
[-C--:B------:R-:W-:Y:S01]  /*0e20*/  @P0 LEA R14, P5, R17, R10.reuse, 0x2 ;  /* 0x0000000a110e0211 */ /* 0x080fe200078a10ff */
[----:B------:R-:W-:Y:S01]  /*0e30*/  IMAD.WIDE.U32 R8, R6, 0x4, R8 ;  /* 0x0000000406087825 */ /* 0x000fe200078e0008 */
[-C--:B------:R-:W-:Y:S02]  /*0e40*/  @P1 LEA R16, P4, R7, R10.reuse, 0x2 ;  /* 0x0000000a07101211 */ /* 0x080fe400078810ff */
[-C--:B------:R-:W-:Y:S02]  /*0e50*/  @P0 LEA.HI.X R15, R17, R11.reuse, R18, 0x2, P5 ;  /* 0x0000000b110f0211 */ /* 0x080fe400028f1412 */
[-C--:B------:R-:W-:Y:S02]  /*0e60*/  @P2 LEA R18, P5, R5, R10.reuse, 0x2 ;  /* 0x0000000a05122211 */ /* 0x080fe400078a10ff */
[----:B------:R-:W-:Y:S01]  /*0e70*/  @P3 LEA R20, P6, R3, R10, 0x2 ;  /* 0x0000000a03143211 */ /* 0x000fe200078c10ff */
[----:B------:R1:W-:Y:S01]  /*0e80*/  @P0 STG.E desc[UR6][R14.64], R29 ;  /* 0x0000001d0e000986 */ /* 0x0003e2000c101906 */
[----:B------:R-:W-:-:S02]  /*0e90*/  @P1 LEA.HI.X R17, R7, R11, R4, 0x2, P4 ;  /* 0x0000000b07111211 */ /* 0x000fc400020f1404 */
[-C--:B------:R-:W-:Y:S02]  /*0ea0*/  @P2 LEA.HI.X R19, R5, R11.reuse, R2, 0x2, P5 ;  /* 0x0000000b05132211 */ /* 0x080fe400028f1402 */
[----:B------:R-:W-:Y:S01]  /*0eb0*/  @P3 LEA.HI.X R21, R3, R11, R0, 0x2, P6 ;  /* 0x0000000b03153211 */ /* 0x000fe200030f1400 */
[----:B------:R1:W-:Y:S01]  /*0ec0*/  @P1 STG.E desc[UR6][R16.64], R27 ;  /* 0x0000001b10001986 */ /* 0x0003e2000c101906 */
[C---:B------:R-:W-:Y:S02]  /*0ed0*/  ISETP.GE.U32.AND P0, PT, R8.reuse, 0x10000, PT ;  /* 0x000100000800780c */ /* 0x040fe40003f06070 */
[----:B------:R-:W-:Y:S01]  /*0ee0*/  ISETP.LT.U32.AND P1, PT, R8, R22, PT ;  /* 0x000000160800720c */ /* 0x000fe20003f21070 */
[----:B------:R1:W-:Y:S01]  /*0ef0*/  @P2 STG.E desc[UR6][R18.64], R24 ;  /* 0x0000001812002986 */ /* 0x0003e2000c101906 */
[C---:B------:R-:W-:Y:S02]  /*0f00*/  ISETP.GE.U32.AND.EX P0, PT, R9.reuse, RZ, PT, P0 ;  /* 0x000000ff0900720c */ /* 0x040fe40003f06100 */
[----:B------:R-:W-:Y:S01]  /*0f10*/  ISETP.LT.AND.EX P1, PT, R9, R25, PT, P1 ;  /* 0x000000190900720c */ /* 0x000fe20003f21310 */
[----:B------:R1:W-:-:S12]  /*0f20*/  @P3 STG.E desc[UR6][R20.64], R26 ;  /* 0x0000001a14003986 */ /* 0x0003d8000c101906 */
[----:B-1----:R-:W-:Y:S05]  /*0f30*/  @!P0 BRA P1, `(.L_x_3370) ;  /* 0xfffffff800908947 */ /* 0x002fea000083ffff */
[----:B------:R-:W-:Y:S05]  /*0f40*/  EXIT ;  /* 0x000000000000794d */ /* 0x000fea0003800000 */
.L_x_3354:
[----:B------:R-:W0:Y:S02]  /*0f50*/  S2R R0, SR_TID.X ;  /* 0x0000000000007919 */ /* 0x000e240000002100 */
[----:B0-----:R-:W-:-:S03]  /*0f60*/  IMAD.WIDE.U32 R2, R0, 0x4, RZ ;  /* 0x0000000400027825 */ /* 0x001fc600078e00ff */
[----:B------:R-:W-:-:S04]  /*0f70*/  ISETP.GE.U32.AND P0, PT, R2, R22, PT ;  /* 0x000000160200720c */ /* 0x000fc80003f06070 */
[----:B------:R-:W-:-:S04]  /*0f80*/  ISETP.GE.AND.EX P0, PT, R3, R25, PT, P0 ;  /* 0x000000190300720c */ /* 0x000fc80003f06300 */
[----:B------:R-:W-:-:S13]  /*0f90*/  ISETP.GT.U32.OR P0, PT, R0, 0x3fff, P0 ;  /* 0x00003fff0000780c */ /* 0x000fda0000704470 */
[----:B------:R-:W-:Y:S05]  /*0fa0*/  @P0 EXIT ;  /* 0x000000000000094d */ /* 0x000fea0003800000 */
[----:B------:R-:W-:Y:S01]  /*0fb0*/  ULDC UR5, c[0x0][0xe5c] ;  /* 0x0003970000057ab9 */ /* 0x000fe20000000800 */
[----:B------:R-:W-:Y:S01]  /*0fc0*/  IMAD.MOV.U32 R3, RZ, RZ, R0 ;  /* 0x000000ffff037224 */ /* 0x000fe200078e0000 */
[----:B------:R-:W-:Y:S01]  /*0fd0*/  ISETP.LE.AND P0, PT, RZ, UR5, PT ;  /* 0x00000005ff007c0c */ /* 0x000fe2000bf03270 */
[----:B------:R-:W-:Y:S01]  /*0fe0*/  ULOP3.LUT UR4, UR5, 0x1, URZ, 0xc0, !UPT ;  /* 0x0000000105047892 */ /* 0x000fe2000f8ec03f */
[----:B------:R-:W-:Y:S02]  /*0ff0*/  IMAD.MOV.U32 R0, RZ, RZ, RZ ;  /* 0x000000ffff007224 */ /* 0x000fe400078e00ff */
[----:B------:R-:W-:Y:S01]  /*1000*/  ULDC UR5, c[0x0][0x0] ;  /* 0x0000000000057ab9 */ /* 0x000fe20000000800 */
[----:B------:R-:W-:-:S03]  /*1010*/  UISETP.NE.U32.AND UP0, UPT, UR4, 0x1, UPT ;  /* 0x000000010400788c */ /* 0x000fc6000bf05070 */
[----:B------:R-:W-:Y:S02]  /*1020*/  UMOV UR4, 0x1 ;  /* 0x0000000100047882 */ /* 0x000fe40000000000 */
[----:B------:R-:W-:-:S03]  /*1030*/  USEL UR4, UR4, 0xffffffff, UP0 ;  /* 0xffffffff04047887 */ /* 0x000fc60008000000 */
[----:B------:R-:W-:Y:S09]  /*1040*/  @!P0 BRA `(.L_x_3371) ;  /* 0x00000004001c8947 */ /* 0x000ff20003800000 */
.L_x_3377:
[----:B------:R-:W-:Y:S01]  /*1050*/  ULDC UR8, c[0x0][0xe5c] ;  /* 0x0003970000087ab9 */ /* 0x000fe20000000800 */
[----:B------:R-:W-:Y:S01]  /*1060*/  IMAD.MOV.U32 R7, RZ, RZ, 0x1 ;  /* 0x00000001ff077424 */ /* 0x000fe200078e00ff */
[----:B------:R-:W-:Y:S01]  /*1070*/  ISETP.NE.AND P0, PT, RZ, UR8, PT ;  /* 0x00000008ff007c0c */ /* 0x000fe2000bf05270 */
[----:B------:R-:W-:Y:S02]  /*1080*/  IMAD.MOV.U32 R6, RZ, RZ, 0x1 ;  /* 0x00000001ff067424 */ /* 0x000fe400078e00ff */
[----:B------:R-:W-:Y:S02]  /*1090*/  IMAD.MOV.U32 R5, RZ, RZ, 0x1 ;  /* 0x00000001ff057424 */ /* 0x000fe400078e00ff */
[----:B------:R-:W-:-:S08]  /*10a0*/  IMAD.MOV.U32 R4, RZ, RZ, 0x1 ;  /* 0x00000001ff047424 */ /* 0x000fd000078e00ff */
[----:B------:R-:W-:Y:S05]  /*10b0*/  @!P0 BRA `(.L_x_3372) ;  /* 0x0000000000cc8947 */ /* 0x000fea0003800000 */
[----:B------:R-:W-:-:S04]  /*10c0*/  LEA R16, P0, R3, R12, 0x4 ;  /* 0x0000000c03107211 */ /* 0x000fc800078020ff */
[----:B------:R-:W-:-:S06]  /*10d0*/  LEA.HI.X R17, R3, R13, R0, 0x4, P0 ;  /* 0x0000000d03117211 */ /* 0x000fcc00000f2400 */
[----:B------:R-:W5:Y:S01]  /*10e0*/  LDG.E.128 R16, desc[UR6][R16.64] ;  /* 0x0000000610107981 */ /* 0x000f62000c1e1d00 */
[----:B------:R-:W0:Y:S01]  /*10f0*/  LDC R2, c[0x0][0xe5c] ;  /* 0x00039700ff027b82 */ /* 0x000e220000000800 */
[----:B------:R-:W-:Y:S02]  /*1100*/  IMAD.MOV.U32 R4, RZ, RZ, 0x1 ;  /* 0x00000001ff047424 */ /* 0x000fe400078e00ff */
[----:B0-----:R-:W-:-:S07]  /*1110*/  IMAD.MOV.U32 R5, RZ, RZ, R2 ;  /* 0x000000ffff057224 */ /* 0x001fce00078e0002 */
.L_x_3373:
[C---:B------:R-:W-:Y:S01]  /*1120*/  VIADD R7, R5.reuse, 0x1 ;  /* 0x0000000105077836 */ /* 0x040fe20000000000 */
[C---:B------:R-:W-:Y:S02]  /*1130*/  LOP3.LUT R6, R5.reuse, 0x1, RZ, 0xc0, !PT ;  /* 0x0000000105067812 */ /* 0x040fe400078ec0ff */
[----:B------:R-:W-:Y:S02]  /*1140*/  LEA.HI R5, R5, R5, RZ, 0x1 ;  /* 0x0000000505057211 */ /* 0x000fe400078f08ff */
[----:B------:R-:W-:Y:S02]  /*1150*/  ISETP.GT.U32.AND P1, PT, R7, 0x2, PT ;  /* 0x000000020700780c */ /* 0x000fe40003f24070 */
[----:B------:R-:W-:Y:S02]  /*1160*/  ISETP.NE.U32.AND P0, PT, R6, 0x1, PT ;  /* 0x000000010600780c */ /* 0x000fe40003f05070 */
[----:B------:R-:W-:Y:S02]  /*1170*/  SHF.R.S32.HI R5, RZ, 0x1, R5 ;  /* 0x00000001ff057819 */ /* 0x000fe40000011405 */
[C---:B-----5:R-:W-:Y:S01]  /*1180*/  SEL R7, R16.reuse, 0x1, !P0 ;  /* 0x0000000110077807 */ /* 0x060fe20004000000 */
[----:B------:R-:W-:-:S04]  /*1190*/  IMAD R16, R16, R16, RZ ;  /* 0x0000001010107224 */ /* 0x000fc800078e02ff */
[----:B------:R-:W-:Y:S02]  /*11a0*/  IMAD R4, R7, R4, RZ ;  /* 0x0000000407047224 */ /* 0x000fe400078e02ff */
[----:B------:R-:W-:Y:S05]  /*11b0*/  @P1 BRA `(.L_x_3373) ;  /* 0xfffffffc00d81947 */ /* 0x000fea000383ffff */
[----:B------:R-:W-:Y:S02]  /*11c0*/  IMAD.MOV.U32 R6, RZ, RZ, R2 ;  /* 0x000000ffff067224 */ /* 0x000fe400078e0002 */
[----:B------:R-:W-:-:S07]  /*11d0*/  IMAD.MOV.U32 R5, RZ, RZ, 0x1 ;  /* 0x00000001ff057424 */ /* 0x000fce00078e00ff */
.L_x_3374:
        /* <DEDUP_REMOVED lines=10> */
[----:B------:R-:W-:Y:S02]  /*1280*/  IMAD.MOV.U32 R7, RZ, RZ, R2 ;  /* 0x000000ffff077224 */ /* 0x000fe400078e0002 */
[----:B------:R-:W-:-:S07]  /*1290*/  IMAD.MOV.U32 R6, RZ, RZ, 0x1 ;  /* 0x00000001ff067424 */ /* 0x000fce00078e00ff */
.L_x_3375:
        /* <DEDUP_REMOVED lines=10> */
[----:B------:R-:W-:-:S07]  /*1340*/  IMAD.MOV.U32 R7, RZ, RZ, 0x1 ;  /* 0x00000001ff077424 */ /* 0x000fce00078e00ff */
.L_x_3376:
        /* <DEDUP_REMOVED lines=10> */
.L_x_3372:
[----:B------:R-:W-:-:S04]  /*13f0*/  LEA R8, P0, R3, R10, 0x4 ;  /* 0x0000000a03087211 */ /* 0x000fc800078020ff */
[C---:B------:R-:W-:Y:S02]  /*1400*/  LEA.HI.X R9, R3.reuse, R11, R0, 0x4, P0 ;  /* 0x0000000b03097211 */ /* 0x040fe400000f2400 */
[----:B------:R-:W-:-:S03]  /*1410*/  IADD3 R3, P0, R3, UR5, RZ ;  /* 0x0000000503037c10 */ /* 0x000fc6000ff1e0ff */
[----:B------:R0:W-:Y:S01]  /*1420*/  STG.E.128 desc[UR6][R8.64], R4 ;  /* 0x0000000408007986 */ /* 0x0001e2000c101d06 */
[C---:B------:R-:W-:Y:S01]  /*1430*/  ISETP.LT.U32.AND P1, PT, R3.reuse, 0x4000, PT ;  /* 0x000040000300780c */ /* 0x040fe20003f21070 */
[----:B------:R-:W-:Y:S02]  /*1440*/  IMAD.SHL.U32 R15, R3, 0x4, RZ ;  /* 0x00000004030f7824 */ /* 0x000fe400078e00ff */
[----:B------:R-:W-:-:S03]  /*1450*/  IMAD.X R0, RZ, RZ, R0, P0 ;  /* 0x000000ffff007224 */ /* 0x000fc600000e0600 */
[----:B------:R-:W-:Y:S02]  /*1460*/  ISETP.GE.U32.AND P0, PT, R15, R22, PT ;  /* 0x000000160f00720c */ /* 0x000fe40003f06070 */
[----:B------:R-:W-:Y:S02]  /*1470*/  SHF.L.U64.HI R2, R3, 0x2, R0 ;  /* 0x0000000203027819 */ /* 0x000fe40000010200 */
[----:B------:R-:W-:Y:S02]  /*1480*/  ISETP.LT.U32.AND.EX P1, PT, R0, RZ, PT, P1 ;  /* 0x000000ff0000720c */ /* 0x000fe40003f21110 */
[----:B------:R-:W-:-:S13]  /*1490*/  ISETP.GE.AND.EX P0, PT, R2, R25, PT, P0 ;  /* 0x000000190200720c */ /* 0x000fda0003f06300 */
[----:B0-----:R-:W-:Y:S05]  /*14a0*/  @!P0 BRA P1, `(.L_x_3377) ;  /* 0xfffffff800e88947 */ /* 0x001fea000083ffff */
[----:B------:R-:W-:Y:S05]  /*14b0*/  EXIT ;  /* 0x000000000000794d */ /* 0x000fea0003800000 */
.L_x_3371:
[C---:B------:R-:W-:Y:S01]  /*14c0*/  IMAD.SHL.U32 R15, R3.reuse, 0x10, RZ ;  /* 0x00000010030f7824 */ /* 0x040fe200078e00ff */
[----:B------:R-:W-:-:S04]  /*14d0*/  SHF.L.U64.HI R9, R3, 0x4, R0 ;  /* 0x0000000403097819 */ /* 0x000fc80000010200 */
[----:B------:R-:W-:-:S05]  /*14e0*/  IADD3 R4, P0, R12, R15, RZ ;  /* 0x0000000f0c047210 */ /* 0x000fca0007f1e0ff */
[----:B------:R-:W-:-:S06]  /*14f0*/  IMAD.X R5, R13, 0x1, R9, P0 ;  /* 0x000000010d057824 */ /* 0x000fcc00000e0609 */
[----:B------:R-:W2:Y:S01]  /*1500*/  LDG.E.128 R4, desc[UR6][R4.64] ;  /* 0x0000000604047981 */ /* 0x000ea2000c1e1d00 */
[----:B------:R-:W-:Y:S01]  /*1510*/  BSSY B0, `(.L_x_3378) ;  /* 0x000000b000007945 */ /* 0x000fe20003800000 */
[----:B------:R-:W-:Y:S02]  /*1520*/  IMAD.MOV.U32 R17, RZ, RZ, 0x1 ;  /* 0x00000001ff117424 */ /* 0x000fe400078e00ff */
[----:B------:R-:W-:Y:S01]  /*1530*/  IMAD.MOV.U32 R16, RZ, RZ, 0x1 ;  /* 0x00000001ff107424 */ /* 0x000fe200078e00ff */
[----:B--2---:R-:W-:Y:S02]  /*1540*/  ISETP.NE.AND P0, PT, R4, 0x1, PT ;  /* 0x000000010400780c */ /* 0x004fe40003f05270 */
[----:B------:R-:W-:Y:S02]  /*1550*/  ISETP.NE.AND P1, PT, R5, 0x1, PT ;  /* 0x000000010500780c */ /* 0x000fe40003f25270 */
[----:B------:R-:W-:Y:S02]  /*1560*/  ISETP.NE.AND P2, PT, R6, 0x1, PT ;  /* 0x000000010600780c */ /* 0x000fe40003f45270 */
[----:B------:R-:W-:-:S07]  /*1570*/  ISETP.NE.AND P3, PT, R7, 0x1, PT ;  /* 0x000000010700780c */ /* 0x000fce0003f65270 */
[----:B------:R-:W-:Y:S06]  /*1580*/  @!P0 BRA `(.L_x_3379) ;  /* 0x00000000000c8947 */ /* 0x000fec0003800000 */
[----:B------:R-:W-:Y:S01]  /*1590*/  ISETP.NE.AND P0, PT, R4, -0x1, PT ;  /* 0xffffffff0400780c */ /* 0x000fe20003f05270 */
[----:B------:R-:W-:-:S12]  /*15a0*/  IMAD.U32 R16, RZ, RZ, UR4 ;  /* 0x00000004ff107e24 */ /* 0x000fd8000f8e00ff */
[----:B------:R-:W-:-:S07]  /*15b0*/  @P0 IMAD.MOV.U32 R16, RZ, RZ, RZ ;  /* 0x000000ffff100224 */ /* 0x000fce00078e00ff */
.L_x_3379:
[----:B------:R-:W-:Y:S05]  /*15c0*/  BSYNC B0 ;  /* 0x0000000000007941 */ /* 0x000fea0003800000 */
.L_x_3378:
[----:B------:R-:W-:Y:S04]  /*15d0*/  BSSY B0, `(.L_x_3380) ;  /* 0x0000005000007945 */ /* 0x000fe80003800000 */
[----:B------:R-:W-:Y:S05]  /*15e0*/  @!P1 BRA `(.L_x_3381) ;  /* 0x00000000000c9947 */ /* 0x000fea0003800000 */
[----:B------:R-:W-:Y:S01]  /*15f0*/  ISETP.NE.AND P0, PT, R5, -0x1, PT ;  /* 0xffffffff0500780c */ /* 0x000fe20003f05270 */
[----:B------:R-:W-:-:S12]  /*1600*/  IMAD.U32 R17, RZ, RZ, UR4 ;  /* 0x00000004ff117e24 */ /* 0x000fd8000f8e00ff */
[----:B------:R-:W-:-:S07]  /*1610*/  @P0 IMAD.MOV.U32 R17, RZ, RZ, RZ ;  /* 0x000000ffff110224 */ /* 0x000fce00078e00ff */
.L_x_3381:
[----:B------:R-:W-:Y:S05]  /*1620*/  BSYNC B0 ;  /* 0x0000000000007941 */ /* 0x000fea0003800000 */
.L_x_3380:
[----:B------:R-:W-:Y:S01]  /*1630*/  BSSY B0, `(.L_x_3382) ;  /* 0x0000006000007945 */ /* 0x000fe20003800000 */
[----:B------:R-:W-:-:S03]  /*1640*/  IMAD.MOV.U32 R18, RZ, RZ, 0x1 ;  /* 0x00000001ff127424 */ /* 0x000fc600078e00ff */
[----:B------:R-:W-:Y:S05]  /*1650*/  @!P2 BRA `(.L_x_3383) ;  /* 0x00000000000ca947 */ /* 0x000fea0003800000 */
[----:B------:R-:W-:Y:S01]  /*1660*/  ISETP.NE.AND P0, PT, R6, -0x1, PT ;  /* 0xffffffff0600780c */ /* 0x000fe20003f05270 */
[----:B------:R-:W-:-:S12]  /*1670*/  IMAD.U32 R18, RZ, RZ, UR4 ;  /* 0x00000004ff127e24 */ /* 0x000fd8000f8e00ff */
[----:B------:R-:W-:-:S07]  /*1680*/  @P0 IMAD.MOV.U32 R18, RZ, RZ, RZ ;  /* 0x000000ffff120224 */ /* 0x000fce00078e00ff */
.L_x_3383:
[----:B------:R-:W-:Y:S05]  /*1690*/  BSYNC B0 ;  /* 0x0000000000007941 */ /* 0x000fea0003800000 */
.L_x_3382:
[----:B------:R-:W-:Y:S01]  /*16a0*/  BSSY B0, `(.L_x_3384) ;  /* 0x0000006000007945 */ /* 0x000fe20003800000 */
[----:B------:R-:W-:-:S03]  /*16b0*/  IMAD.MOV.U32 R19, RZ, RZ, 0x1 ;  /* 0x00000001ff137424 */ /* 0x000fc600078e00ff */
[----:B------:R-:W-:Y:S05]  /*16c0*/  @!P3 BRA `(.L_x_3385) ;  /* 0x00000000000cb947 */ /* 0x000fea0003800000 */
[----:B------:R-:W-:Y:S01]  /*16d0*/  ISETP.NE.AND P0, PT, R7, -0x1, PT ;  /* 0xffffffff0700780c */ /* 0x000fe20003f05270 */
[----:B------:R-:W-:-:S12]  /*16e0*/  IMAD.U32 R19, RZ, RZ, UR4 ;  /* 0x00000004ff137e24 */ /* 0x000fd8000f8e00ff */
[----:B------:R-:W-:-:S07]  /*16f0*/  @P0 IMAD.MOV.U32 R19, RZ, RZ, RZ ;  /* 0x000000ffff130224 */ /* 0x000fce00078e00ff */
.L_x_3385:
[----:B------:R-:W-:Y:S05]  /*1700*/  BSYNC B0 ;  /* 0x0000000000007941 */ /* 0x000fea0003800000 */
.L_x_3384:
[----:B------:R-:W-:-:S05]  /*1710*/  IADD3 R4, P0, R10, R15, RZ ;  /* 0x0000000f0a047210 */ /* 0x000fca0007f1e0ff */
[----:B------:R-:W-:Y:S01]  /*1720*/  IMAD.X R5, R11, 0x1, R9, P0 ;  /* 0x000000010b057824 */ /* 0x000fe200000e0609 */
[----:B------:R-:W-:-:S04]  /*1730*/  IADD3 R3, P0, R3, UR5, RZ ;  /* 0x0000000503037c10 */ /* 0x000fc8000ff1e0ff */
[----:B------:R0:W-:Y:S01]  /*1740*/  STG.E.128 desc[UR6][R4.64], R16 ;  /* 0x0000001004007986 */ /* 0x0001e2000c101d06 */
        /* <DEDUP_REMOVED lines=9> */
.L_x_3386:
        /* <DEDUP_REMOVED lines=10> */
.L_x_5386:


//--------------------- .text._ZN2at6native57_GLOBAL__N__f3eca4a2_24_ForeachBinaryOpScalar_cu_86b9896c25multi_tensor_apply_kernelINS1_18TensorListMetadataILi2EEENS1_21BinaryOpScalarFunctorIaLi2ELi1ELi1EEEJNS1_13power_functorIaEEaEEEvT_T0_DpT1_ --------------------------
	.section	.text._ZN2at6native57_GLOBAL__N__f3eca4a2_24_ForeachBinaryOpScalar_cu_86b9896c25multi_tensor_apply_kernelINS1_18TensorListMetadataILi2EEENS1_21BinaryOpScalarFunctorIaLi2ELi1ELi1EEEJNS1_13power_functorIaEEaEEEvT_T0_DpT1_,"ax",@progbits
	.align	128
.text._ZN2at6native57_GLOBAL__N__f3eca4a2_24_ForeachBinaryOpScalar_cu_86b9896c25multi_tensor_apply_kernelINS1_18TensorListMetadataILi2EEENS1_21BinaryOpScalarFunctorIaLi2ELi1ELi1EEEJNS1_13power_functorIaEEaEEEvT_T0_DpT1_:
        .type           _ZN2at6native57_GLOBAL__N__f3eca4a2_24_ForeachBinaryOpScalar_cu_86b9896c25multi_tensor_apply_kernelINS1_18TensorListMetadataILi2EEENS1_21BinaryOpScalarFunctorIaLi2ELi1ELi1EEEJNS1_13power_functorIaEEaEEEvT_T0_DpT1_,@function
        .size           _ZN2at6native57_GLOBAL__N__f3eca4a2_24_ForeachBinaryOpScalar_cu_86b9896c25multi_tensor_apply_kernelINS1_18TensorListMetadataILi2EEENS1_21BinaryOpScalarFunctorIaLi2ELi1ELi1EEEJNS1_13power_functorIaEEaEEEvT_T0_DpT1_,(.L_x_5387 - _ZN2at6native57_GLOBAL__N__f3eca4a2_24_ForeachBinaryOpScalar_cu_86b9896c25multi_tensor_apply_kernelINS1_18TensorListMetadataILi2EEENS1_21BinaryOpScalarFunctorIaLi2ELi1ELi1EEEJNS1_13power_functorIaEEaEEEvT_T0_DpT1_)
        .other          _ZN2at6native57_GLOBAL__N__f3eca4a2_24_ForeachBinaryOpScalar_cu_86b9896c25multi_tensor_apply_kernelINS1_18TensorListMetadataILi2EEENS1_21BinaryOpScalarFunctorIaLi2ELi1ELi1EEEJNS1_13power_functorIaEEaEEEvT_T0_DpT1_,@"STO_CUDA_ENTRY STV_DEFAULT"
_ZN2at6native57_GLOBAL__N__f3eca4a2_24_ForeachBinaryOpScalar_cu_86b9896c25multi_tensor_apply_kernelINS1_18TensorListMetadataILi2EEENS1_21BinaryOpScalarFunctorIaLi2ELi1ELi1EEEJNS1_13power_functorIaEEaEEEvT_T0_DpT1_:
[----:B------:R-:W-:Y:S01]  /*0000*/  LDC R1, c[0x0][0x28] ;  /* 0x00000a00ff017b82 */ /* 0x000fe20000000800 */
[----:B------:R-:W0:Y:S01]  /*0010*/  S2R R7, SR_CTAID.X ;  /* 0x0000000000077919 */ /* 0x000e220000002500 */
[----:B------:R-:W-:Y:S01]  /*0020*/  IMAD.MOV.U32 R6, RZ, RZ, 0x740 ;  /* 0x00000740ff067424 */ /* 0x000fe200078e00ff */
[----:B------:R-:W-:Y:S01]  /*0030*/  ULDC.U8 UR6, c[0x0][0xe5a] ;  /* 0x0003968000067ab9 */ /* 0x000fe20000000000 */
[----:B------:R-:W-:Y:S01]  /*0040*/  ULDC.64 UR8, c[0x0][0x208] ;  /* 0x0000820000087ab9 */ /* 0x000fe20000000a00 */
[----:B------:R-:W-:-:S04]  /*0050*/  UPRMT UR4, UR6, 0x8880, URZ ;  /* 0x0000888006047896 */ /* 0x000fc8000800003f */
[----:B------:R-:W-:Y:S01]  /*0060*/  UPRMT UR4, UR4, 0x7710, URZ ;  /* 0x0000771004047896 */ /* 0x000fe2000800003f */
        /* <DEDUP_REMOVED lines=25> */
[----:B------:R-:W-:-:S07]  /*0200*/  CS2R R2, SRZ ;  /* 0x0000000000027805 */ /* 0x000fce000001ff00 */
.L_x_3394:
[----:B0-2---:R-:W-:Y:S01]  /*0210*/  IADD3 R22, P1, R5, R2, RZ ;  /* 0x0000000205167210 */ /* 0x005fe20007f3e0ff */
[----:B-1----:R-:W-:Y:S01]  /*0220*/  IMAD R27, R0, 0x3, RZ ;  /* 0x00000003001b7824 */ /* 0x002fe200078e02ff */
[----:B------:R-:W-:Y:S02]  /*0230*/  PRMT R26, RZ, 0x7610, R26 ;  /* 0x00007610ff1a7816 */ /* 0x000fe4000000001a */
        /* <DEDUP_REMOVED lines=18> */
[----:B------:R-:W-:Y:S02]  /*0360*/  ISETP.GE.U32.AND P3, PT, R27, 0x10000, PT ;  /* 0x000100001b00780c */ /* 0x000fe40003f66070 */
[----:B------:R-:W-:Y:S02]  /*0370*/  ISETP.LT.AND.EX P2, PT, R25, R4, !P2, P4 ;  /* 0x000000041900720c */ /* 0x000fe40005741340 */
[----:B------:R-:W-:Y:S02]  /*0380*/  ISETP.LT.U32.AND P4, PT, R27, R8, PT ;  /* 0x000000081b00720c */ /* 0x000fe40003f81070 */
[----:B------:R-:W-:-:S02]  /*0390*/  ISETP.GE.U32.AND.EX P3, PT, R29, RZ, PT, P3 ;  /* 0x000000ff1d00720c */ /* 0x000fc40003f66130 */
[----:B------:R-:W-:Y:S02]  /*03a0*/  @P0 IADD3 R18, P5, R22, R10, RZ ;  /* 0x0000000a16120210 */ /* 0x000fe40007fbe0ff */
[----:B------:R-:W-:Y:S02]  /*03b0*/  ISETP.LT.AND.EX P3, PT, R29, R4, !P3, P4 ;  /* 0x000000041d00720c */ /* 0x000fe40005f61340 */
[----:B------:R-:W-:Y:S01]  /*03c0*/  PRMT R24, RZ, 0x7610, R24 ;  /* 0x00007610ff187816 */ /* 0x000fe20000000018 */
[--C-:B------:R-:W-:Y:S01]  /*03d0*/  @P0 IMAD.X R19, R11, 0x1, R7.reuse, P5 ;  /* 0x000000010b130824 */ /* 0x100fe200028e0607 */
[-C--:B------:R-:W-:Y:S02]  /*03e0*/  @P1 IADD3 R14, P5, R12, R10.reuse, RZ ;  /* 0x0000000a0c0e1210 */ /* 0x080fe40007fbe0ff */
[----:B------:R-:W-:Y:S01]  /*03f0*/  @P2 IADD3 R16, P4, R23, R10, RZ ;  /* 0x0000000a17102210 */ /* 0x000fe20007f9e0ff */
[----:B------:R-:W-:Y:S01]  /*0400*/  ULDC.S8 UR5, c[0x0][0xe5a] ;  /* 0x0003968000057ab9 */ /* 0x000fe20000000200 */
[----:B------:R-:W-:Y:S01]  /*0410*/  PRMT R28, RZ, 0x7610, R28 ;  /* 0x00007610ff1c7816 */ /* 0x000fe2000000001c */
[--C-:B------:R-:W-:Y:S01]  /*0420*/  @P1 IMAD.X R15, R13, 0x1, R7.reuse, P5 ;  /* 0x000000010d0f1824 */ /* 0x100fe200028e0607 */
[----:B------:R0:W5:Y:S01]  /*0430*/  @P0 LDG.E.U8 R24, desc[UR8][R18.64] ;  /* 0x0000000812180981 */ /* 0x000162000c1e1100 */
[----:B------:R-:W-:-:S02]  /*0440*/  @P2 IMAD.X R17, R25, 0x1, R7, P4 ;  /* 0x0000000119112824 */ /* 0x000fc400020e0607 */
[----:B------:R-:W-:Y:S01]  /*0450*/  @P3 IADD3 R20, P4, R27, R10, RZ ;  /* 0x0000000a1b143210 */ /* 0x000fe20007f9e0ff */
[----:B------:R1:W5:Y:S04]  /*0460*/  @P1 LDG.E.U8 R26, desc[UR8][R14.64] ;  /* 0x000000080e1a1981 */ /* 0x000368000c1e1100 */
[----:B------:R-:W-:Y:S01]  /*0470*/  @P3 IMAD.X R21, R29, 0x1, R7, P4 ;  /* 0x000000011d153824 */ /* 0x000fe200020e0607 */
[----:B------:R-:W-:Y:S01]  /*0480*/  ISETP.NE.AND P4, PT, RZ, UR5, PT ;  /* 0x00000005ff007c0c */ /* 0x000fe2000bf85270 */
[----:B0-----:R-:W-:Y:S01]  /*0490*/  IMAD.MOV.U32 R19, RZ, RZ, 0x1 ;  /* 0x00000001ff137424 */ /* 0x001fe200078e00ff */
[----:B------:R0:W5:Y:S01]  /*04a0*/  @P2 LDG.E.U8 R28, desc[UR8][R16.64] ;  /* 0x00000008101c2981 */ /* 0x000162000c1e1100 */
[----:B-1----:R-:W-:Y:S01]  /*04b0*/  PRMT R14, RZ, 0x7610, R14 ;  /* 0x00007610ff0e7816 */ /* 0x002fe2000000000e */
[----:B------:R-:W-:-:S05]  /*04c0*/  IMAD.MOV.U32 R15, RZ, RZ, 0x1 ;  /* 0x00000001ff0f7424 */ /* 0x000fca00078e00ff */
[----:B------:R1:W5:Y:S01]  /*04d0*/  @P3 LDG.E.U8 R14, desc[UR8][R20.64] ;  /* 0x00000008140e3981 */ /* 0x000362000c1e1100 */
[----:B0-----:R-:W-:Y:S01]  /*04e0*/  PRMT R16, R19, 0x7610, R16 ;  /* 0x0000761013107816 */ /* 0x001fe20000000010 */
[----:B------:R-:W-:Y:S01]  /*04f0*/  IMAD.MOV.U32 R18, RZ, RZ, 0x1 ;  /* 0x00000001ff127424 */ /* 0x000fe200078e00ff */
[----:B------:R-:W-:Y:S01]  /*0500*/  PRMT R17, R15, 0x7610, R17 ;  /* 0x000076100f117816 */ /* 0x000fe20000000011 */
[----:B-1----:R-:W-:-:S05]  /*0510*/  IMAD.MOV.U32 R20, RZ, RZ, 0x1 ;  /* 0x00000001ff147424 */ /* 0x002fca00078e00ff */
[----:B------:R-:W-:Y:S01]  /*0520*/  PRMT R19, R20, 0x7610, R19 ;  /* 0x0000761014137816 */ /* 0x000fe20000000013 */
[----:B------:R-:W-:Y:S06]  /*0530*/  @!P4 BRA `(.L_x_3389) ;  /* 0x000000040020c947 */ /* 0x000fec0003800000 */
[----:B------:R-:W-:Y:S02]  /*0540*/  IMAD.MOV.U32 R19, RZ, RZ, 0x1 ;  /* 0x00000001ff137424 */ /* 0x000fe400078e00ff */
[----:B------:R-:W-:-:S07]  /*0550*/  IMAD.U32 R15, RZ, RZ, UR4 ;  /* 0x00000004ff0f7e24 */ /* 0x000fce000f8e00ff */
.L_x_3390:
        /* <DEDUP_REMOVED lines=18> */
.L_x_3391:
        /* <DEDUP_REMOVED lines=18> */
.L_x_3392:
        /* <DEDUP_REMOVED lines=18> */
.L_x_3393:
        /* <DEDUP_REMOVED lines=16> */
.L_x_3389:
[-C--:B-----5:R-:W-:Y:S01]  /*09c0*/  @P0 IADD3 R14, P5, R22, R9.reuse, RZ ;  /* 0x00000009160e0210 */ /* 0x0a0fe20007fbe0ff */
        /* <DEDUP_REMOVED lines=18> */
.L_x_3388:
        /* <DEDUP_REMOVED lines=8> */
.L_x_3403:
[----:B0-----:R-:W-:Y:S01]  /*0b70*/  IADD3 R24, P1, R19, R0, RZ ;  /* 0x0000000013187210 */ /* 0x001fe20007f3e0ff */
[C---:B-1----:R-:W-:Y:S01]  /*0b80*/  IMAD R25, R11.reuse, 0x3, RZ ;  /* 0x000000030b197824 */ /* 0x042fe200078e02ff */
[----:B--2---:R-:W-:Y:S02]  /*0b90*/  PRMT R18, RZ, 0x7610, R18 ;  /* 0x00007610ff127816 */ /* 0x004fe40000000012 */
[C---:B------:R-:W-:Y:S01]  /*0ba0*/  ISETP.GE.U32.AND P0, PT, R24.reuse, 0x10000, PT ;  /* 0x000100001800780c */ /* 0x040fe20003f06070 */
[----:B------:R-:W-:Y:S01]  /*0bb0*/  IMAD.X R29, RZ, RZ, R5, P1 ;  /* 0x000000ffff1d7224 */ /* 0x000fe200008e0605 */
[----:B------:R-:W-:Y:S02]  /*0bc0*/  IADD3 R16, P1, R11, R24, RZ ;  /* 0x000000180b107210 */ /* 0x000fe40007f3e0ff */
[----:B------:R-:W-:Y:S02]  /*0bd0*/  ISETP.LT.U32.AND P2, PT, R24, R8, PT ;  /* 0x000000081800720c */ /* 0x000fe40003f41070 */
[----:B------:R-:W-:Y:S01]  /*0be0*/  ISETP.GE.U32.AND.EX P0, PT, R29, RZ, PT, P0 ;  /* 0x000000ff1d00720c */ /* 0x000fe20003f06100 */
[----:B------:R-:W-:Y:S01]  /*0bf0*/  IMAD.X R17, RZ, RZ, R29, P1 ;  /* 0x000000ffff117224 */ /* 0x000fe200008e061d */
[----:B------:R-:W-:-:S02]  /*0c00*/  LEA R27, P4, R11, R24, 0x1 ;  /* 0x000000180b1b7211 */ /* 0x000fc400078808ff */
[----:B------:R-:W-:Y:S02]  /*0c10*/  ISETP.LT.AND.EX P0, PT, R29, R4, !P0, P2 ;  /* 0x000000041d00720c */ /* 0x000fe40004701320 */
[C---:B------:R-:W-:Y:S01]  /*0c20*/  ISETP.GE.U32.AND P3, PT, R16.reuse, 0x10000, PT ;  /* 0x000100001000780c */ /* 0x040fe20003f66070 */
[--C-:B------:R-:W-:Y:S01]  /*0c30*/  IMAD.X R21, RZ, RZ, R29.reuse, P4 ;  /* 0x000000ffff157224 */ /* 0x100fe200020e061d */
        /* <DEDUP_REMOVED lines=10> */
[----:B------:R-:W-:Y:S02]  /*0ce0*/  @P0 IADD3 R2, P5, R24, R10, RZ ;  /* 0x0000000a18020210 */ /* 0x000fe40007fbe0ff */
[----:B------:R-:W-:-:S02]  /*0cf0*/  ISETP.LT.U32.AND P4, PT, R25, R8, PT ;  /* 0x000000081900720c */ /* 0x000fc40003f81070 */
[----:B------:R-:W-:Y:S01]  /*0d00*/  ISETP.GE.U32.AND.EX P3, PT, R23, RZ, PT, P3 ;  /* 0x000000ff1700720c */ /* 0x000fe20003f66130 */
[--C-:B------:R-:W-:Y:S01]  /*0d10*/  @P0 IMAD.X R3, R29, 0x1, R7.reuse, P5 ;  /* 0x000000011d030824 */ /* 0x100fe200028e0607 */
[----:B------:R-:W-:Y:S02]  /*0d20*/  PRMT R20, RZ, 0x7610, R20 ;  /* 0x00007610ff147816 */ /* 0x000fe40000000014 */
[----:B------:R-:W-:Y:S02]  /*0d30*/  ISETP.LT.AND.EX P3, PT, R23, R4, !P3, P4 ;  /* 0x000000041700720c */ /* 0x000fe40005f61340 */
[----:B------:R0:W2:Y:S01]  /*0d40*/  @P0 LDG.E.U8 R18, desc[UR8][R2.64] ;  /* 0x0000000802120981 */ /* 0x0000a2000c1e1100 */
[-C--:B------:R-:W-:Y:S02]  /*0d50*/  @P1 IADD3 R12, P5, R16, R10.reuse, RZ ;  /* 0x0000000a100c1210 */ /* 0x080fe40007fbe0ff */
[----:B------:R-:W-:Y:S02]  /*0d60*/  PRMT R22, RZ, 0x7610, R22 ;  /* 0x00007610ff167816 */ /* 0x000fe40000000016 */
[----:B------:R-:W-:Y:S01]  /*0d70*/  PRMT R26, RZ, 0x7610, R26 ;  /* 0x00007610ff1a7816 */ /* 0x000fe2000000001a */
[----:B------:R-:W-:Y:S01]  /*0d80*/  @P1 IMAD.X R13, R17, 0x1, R7, P5 ;  /* 0x00000001110d1824 */ /* 0x000fe200028e0607 */
[----:B0-----:R-:W-:-:S04]  /*0d90*/  @P2 IADD3 R2, P4, R27, R10, RZ ;  /* 0x0000000a1b022210 */ /* 0x001fc80007f9e0ff */
[----:B------:R0:W3:Y:S01]  /*0da0*/  @P1 LDG.E.U8 R20, desc[UR8][R12.64] ;  /* 0x000000080c141981 */ /* 0x0000e2000c1e1100 */
[----:B------:R-:W-:Y:S01]  /*0db0*/  @P2 IMAD.X R3, R21, 0x1, R7, P4 ;  /* 0x0000000115032824 */ /* 0x000fe200020e0607 */
[----:B------:R-:W-:-:S04]  /*0dc0*/  @P3 IADD3 R14, P4, R25, R10, RZ ;  /* 0x0000000a190e3210 */ /* 0x000fc80007f9e0ff */
[----:B------:R-:W4:Y:S01]  /*0dd0*/  @P2 LDG.E.U8 R22, desc[UR8][R2.64] ;  /* 0x0000000802162981 */ /* 0x000f22000c1e1100 */
[----:B------:R-:W-:-:S05]  /*0de0*/  @P3 IMAD.X R15, R23, 0x1, R7, P4 ;  /* 0x00000001170f3824 */ /* 0x000fca00020e0607 */
[----:B------:R1:W5:Y:S01]  /*0df0*/  @P3 LDG.E.U8 R26, desc[UR8][R14.64] ;  /* 0x000000080e1a3981 */ /* 0x000362000c1e1100 */
[----:B0-----:R-:W-:Y:S01]  /*0e00*/  IMAD.MOV.U32 R12, RZ, RZ, 0x1 ;  /* 0x00000001ff0c7424 */ /* 0x001fe200078e00ff */
[----:B------:R-:W-:Y:S04]  /*0e10*/  BSSY B0, `(.L_x_3395) ;  /* 0x000000c000007945 */ /* 0x000fe80003800000 */
[----:B-1----:R-:W-:Y:S02]  /*0e20*/  PRMT R15, R12, 0x7610, R15 ;  /* 0x000076100c0f7816 */ /* 0x002fe4000000000f */
[----:B--2---:R-:W-:-:S04]  /*0e30*/  LOP3.LUT R28, R18, 0xff, RZ, 0xc0, !PT ;  /* 0x000000ff121c7812 */ /* 0x004fc800078ec0ff */
[----:B------:R-:W-:Y:S01]  /*0e40*/  ISETP.NE.AND P4, PT, R28, 0x1, PT ;  /* 0x000000011c00780c */ /* 0x000fe20003f85270 */
[----:B------:R-:W-:Y:S01]  /*0e50*/  IMAD.MOV.U32 R18, RZ, RZ, 0x1 ;  /* 0x00000001ff127424 */ /* 0x000fe200078e00ff */
[----:B---3--:R-:W-:Y:S02]  /*0e60*/  LOP3.LUT R20, R20, 0xff, RZ, 0xc0, !PT ;  /* 0x000000ff14147812 */ /* 0x008fe400078ec0ff */
[----:B----4-:R-:W-:Y:S02]  /*0e70*/  LOP3.LUT R22, R22, 0xff, RZ, 0xc0, !PT ;  /* 0x000000ff16167812 */ /* 0x010fe400078ec0ff */
[----:B-----5:R-:W-:-:S07]  /*0e80*/  LOP3.LUT R2, R26, 0xff, RZ, 0xc0, !PT ;  /* 0x000000ff1a027812 */ /* 0x020fce00078ec0ff */
[----:B------:R-:W-:Y:S05]  /*0e90*/  @!P4 BRA `(.L_x_3396) ;  /* 0x00000000000cc947 */ /* 0x000fea0003800000 */
[----:B------:R-:W-:Y:S01]  /*0ea0*/  ISETP.NE.AND P4, PT, R28, 0xff, PT ;  /* 0x000000ff1c00780c */ /* 0x000fe20003f85270 */
[----:B------:R-:W-:-:S12]  /*0eb0*/  IMAD.U32 R15, RZ, RZ, UR4 ;  /* 0x00000004ff0f7e24 */ /* 0x000fd8000f8e00ff */
[----:B------:R-:W-:-:S07]  /*0ec0*/  @P4 PRMT R15, RZ, 0x7610, R15 ;  /* 0x00007610ff0f4816 */ /* 0x000fce000000000f */
.L_x_3396:
[----:B------:R-:W-:Y:S05]  /*0ed0*/  BSYNC B0 ;  /* 0x0000000000007941 */ /* 0x000fea0003800000 */
.L_x_3395:
[----:B------:R-:W-:Y:S01]  /*0ee0*/  ISETP.NE.AND P6, PT, R20, 0x1, PT ;  /* 0x000000011400780c */ /* 0x000fe20003fc5270 */
[----:B------:R-:W-:Y:S01]  /*0ef0*/  BSSY B0, `(.L_x_3397) ;  /* 0x0000008000007945 */ /* 0x000fe20003800000 */
[----:B------:R-:W-:Y:S01]  /*0f00*/  ISETP.NE.AND P4, PT, R22, 0x1, PT ;  /* 0x000000011600780c */ /* 0x000fe20003f85270 */
[----:B------:R-:W-:Y:S01]  /*0f10*/  IMAD.MOV.U32 R12, RZ, RZ, 0x1 ;  /* 0x00000001ff0c7424 */ /* 0x000fe200078e00ff */
[----:B------:R-:W-:-:S09]  /*0f20*/  ISETP.NE.AND P5, PT, R2, 0x1, PT ;  /* 0x000000010200780c */ /* 0x000fd20003fa5270 */
[----:B------:R-:W-:Y:S05]  /*0f30*/  @!P6 BRA `(.L_x_3398) ;  /* 0x00000000000ce947 */ /* 0x000fea0003800000 */
[----:B------:R-:W-:Y:S01]  /*0f40*/  ISETP.NE.AND P6, PT, R20, 0xff, PT ;  /* 0x000000ff1400780c */ /* 0x000fe20003fc5270 */
[----:B------:R-:W-:-:S12]  /*0f50*/  IMAD.U32 R18, RZ, RZ, UR4 ;  /* 0x00000004ff127e24 */ /* 0x000fd8000f8e00ff */
[----:B------:R-:W-:-:S07]  /*0f60*/  @P6 PRMT R18, RZ, 0x7610, R18 ;  /* 0x00007610ff126816 */ /* 0x000fce0000000012 */
.L_x_3398:
[----:B------:R-:W-:Y:S05]  /*0f70*/  BSYNC B0 ;  /* 0x0000000000007941 */ /* 0x000fea0003800000 */
.L_x_3397:
[----:B------:R-:W-:Y:S01]  /*0f80*/  BSSY B0, `(.L_x_3399) ;  /* 0x0000007000007945 */ /* 0x000fe20003800000 */
[----:B------:R-:W-:Y:S01]  /*0f90*/  IMAD.MOV.U32 R3, RZ, RZ, 0x1 ;  /* 0x00000001ff037424 */ /* 0x000fe200078e00ff */
[----:B------:R-:W-:Y:S02]  /*0fa0*/  PRMT R20, R12, 0x7610, R20 ;  /* 0x000076100c147816 */ /* 0x000fe40000000014 */
[----:B------:R-:W-:Y:S05]  /*0fb0*/  @!P4 BRA `(.L_x_3400) ;  /* 0x00000000000cc947 */ /* 0x000fea0003800000 */
[----:B------:R-:W-:Y:S01]  /*0fc0*/  ISETP.NE.AND P4, PT, R22, 0xff, PT ;  /* 0x000000ff1600780c */ /* 0x000fe20003f85270 */
[----:B------:R-:W-:-:S12]  /*0fd0*/  IMAD.U32 R20, RZ, RZ, UR4 ;  /* 0x00000004ff147e24 */ /* 0x000fd8000f8e00ff */
[----:B------:R-:W-:-:S07]  /*0fe0*/  @P4 PRMT R20, RZ, 0x7610, R20 ;  /* 0x00007610ff144816 */ /* 0x000fce0000000014 */
.L_x_3400:
[----:B------:R-:W-:Y:S05]  /*0ff0*/  BSYNC B0 ;  /* 0x0000000000007941 */ /* 0x000fea0003800000 */
.L_x_3399:
[----:B------:R-:W-:Y:S01]  /*1000*/  BSSY B0, `(.L_x_3401) ;  /* 0x0000006000007945 */ /* 0x000fe20003800000 */
[----:B------:R-:W-:-:S03]  /*1010*/  PRMT R22, R3, 0x7610, R22 ;  /* 0x0000761003167816 */ /* 0x000fc60000000016 */
[----:B------:R-:W-:Y:S05]  /*1020*/  @!P5 BRA `(.L_x_3402) ;  /* 0x00000000000cd947 */ /* 0x000fea0003800000 */
[----:B------:R-:W-:Y:S01]  /*1030*/  ISETP.NE.AND P4, PT, R2, 0xff, PT ;  /* 0x000000ff0200780c */ /* 0x000fe20003f85270 */
[----:B------:R-:W-:-:S12]  /*1040*/  IMAD.U32 R22, RZ, RZ, UR4 ;  /* 0x00000004ff167e24 */ /* 0x000fd8000f8e00ff */
[----:B------:R-:W-:-:S07]  /*1050*/  @P4 PRMT R22, RZ, 0x7610, R22 ;  /* 0x00007610ff164816 */ /* 0x000fce0000000016 */
.L_x_3402:
[----:B------:R-:W-:Y:S05]  /*1060*/  BSYNC B0 ;  /* 0x0000000000007941 */ /* 0x000fea0003800000 */
.L_x_3401:
[-C--:B------:R-:W-:Y:S01]  /*1070*/  @P0 IADD3 R2, P5, R24, R9.reuse, RZ ;  /* 0x0000000918020210 */ /* 0x080fe20007fbe0ff */
[----:B------:R-:W-:Y:S01]  /*1080*/  IMAD.MOV.U32 R24, RZ, RZ, R0 ;  /* 0x000000ffff187224 */ /* 0x000fe200078e0000 */
[-C--:B------:R-:W-:Y:S02]  /*1090*/  @P1 IADD3 R12, P4, R16, R9.reuse, RZ ;  /* 0x00000009100c1210 */ /* 0x080fe40007f9e0ff */
[-C--:B------:R-:W-:Y:S01]  /*10a0*/  @P3 IADD3 R16, P6, R25, R9.reuse, RZ ;  /* 0x0000000919103210 */ /* 0x080fe20007fde0ff */
[--C-:B------:R-:W-:Y:S01]  /*10b0*/  @P0 IMAD.X R3, R29, 0x1, R6.reuse, P5 ;  /* 0x000000011d030824 */ /* 0x100fe200028e0606 */
[----:B------:R-:W-:Y:S01]  /*10c0*/  @P2 IADD3 R14, P5, R27, R9, RZ ;  /* 0x000000091b0e2210 */ /* 0x000fe20007fbe0ff */
[----:B------:R-:W-:Y:S02]  /*10d0*/  IMAD.MOV.U32 R25, RZ, RZ, R5 ;  /* 0x000000ffff197224 */ /* 0x000fe400078e0005 */
[--C-:B------:R-:W-:Y:S01]  /*10e0*/  @P1 IMAD.X R13, R17, 0x1, R6.reuse, P4 ;  /* 0x00000001110d1824 */ /* 0x100fe200020e0606 */
[----:B------:R0:W-:Y:S01]  /*10f0*/  @P0 STG.E.U8 desc[UR8][R2.64], R15 ;  /* 0x0000000f02000986 */ /* 0x0001e2000c101108 */
[----:B------:R-:W-:-:S02]  /*1100*/  @P3 IMAD.X R17, R23, 0x1, R6, P6 ;  /* 0x0000000117113824 */ /* 0x000fc400030e0606 */
[----:B------:R-:W-:Y:S01]  /*1110*/  IMAD.WIDE.U32 R24, R11, 0x4, R24 ;  /* 0x000000040b187825 */ /* 0x000fe200078e0018 */
[----:B------:R2:W-:Y:S03]  /*1120*/  @P1 STG.E.U8 desc[UR8][R12.64], R18 ;  /* 0x000000120c001986 */ /* 0x0005e6000c101108 */
[----:B------:R-:W-:Y:S01]  /*1130*/  IMAD.MOV.U32 R0, RZ, RZ, R24 ;  /* 0x000000ffff007224 */ /* 0x000fe200078e0018 */
[C---:B------:R-:W-:Y:S01]  /*1140*/  ISETP.GE.U32.AND P0, PT, R24.reuse, 0x10000, PT ;  /* 0x000100001800780c */ /* 0x040fe20003f06070 */
[----:B------:R-:W-:Y:S01]  /*1150*/  IMAD.MOV.U32 R5, RZ, RZ, R25 ;  /* 0x000000ffff057224 */ /* 0x000fe200078e0019 */
[----:B------:R-:W-:Y:S01]  /*1160*/  ISETP.LT.U32.AND P1, PT, R24, R8, PT ;  /* 0x000000081800720c */ /* 0x000fe20003f21070 */
[----:B0-----:R-:W-:Y:S01]  /*1170*/  @P2 IMAD.X R15, R21, 0x1, R6, P5 ;  /* 0x00000001150f2824 */ /* 0x001fe200028e0606 */
[C---:B------:R-:W-:Y:S02]  /*1180*/  ISETP.GE.U32.AND.EX P0, PT, R25.reuse, RZ, PT, P0 ;  /* 0x000000ff1900720c */ /* 0x040fe40003f06100 */
[----:B------:R-:W-:-:S02]  /*1190*/  ISETP.LT.AND.EX P1, PT, R25, R4, PT, P1 ;  /* 0x000000041900720c */ /* 0x000fc40003f21310 */
[----:B------:R2:W-:Y:S04]  /*11a0*/  @P2 STG.E.U8 desc[UR8][R14.64], R20 ;  /* 0x000000140e002986 */ /* 0x0005e8000c101108 */
[----:B------:R2:W-:Y:S07]  /*11b0*/  @P3 STG.E.U8 desc[UR8][R16.64], R22 ;  /* 0x0000001610003986 */ /* 0x0005ee000c101108 */
[----:B------:R-:W-:Y:S05]  /*11c0*/  @!P0 BRA P1, `(.L_x_3403) ;  /* 0xfffffff800688947 */ /* 0x000fea000083ffff */
[----:B------:R-:W-:Y:S05]  /*11d0*/  EXIT ;  /* 0x000000000000794d */ /* 0x000fea0003800000 */
.L_x_3387:
        /* <DEDUP_REMOVED lines=8> */
[----:B------:R-:W-:Y:S01]  /*1260*/  ULOP3.LUT UR6, UR4, 0x1, URZ, 0xc0, !UPT ;  /* 0x0000000104067892 */ /* 0x000fe2000f8ec03f */
[----:B------:R-:W-:-:S03]  /*1270*/  ULDC UR7, c[0x0][0x0] ;  /* 0x0000000000077ab9 */ /* 0x000fc60000000800 */
[----:B------:R-:W-:Y:S01]  /*1280*/  ISETP.LE.AND P0, PT, RZ, UR5, PT ;  /* 0x00000005ff007c0c */ /* 0x000fe2000bf03270 */
[----:B------:R-:W-:-:S03]  /*1290*/  UISETP.NE.U32.AND UP0, UPT, UR6, 0x1, UPT ;  /* 0x000000010600788c */ /* 0x000fc6000bf05070 */
[----:B------:R-:W-:Y:S02]  /*12a0*/  UMOV UR6, 0x1 ;  /* 0x0000000100067882 */ /* 0x000fe40000000000 */
[----:B------:R-:W-:-:S07]  /*12b0*/  USEL UR6, UR6, 0xffff, UP0 ;  /* 0x0000ffff06067887 */ /* 0x000fce0008000000 */
[----:B------:R-:W-:Y:S05]  /*12c0*/  @!P0 BRA `(.L_x_3404) ;  /* 0x0000000400cc8947 */ /* 0x000fea0003800000 */
.L_x_3410:
[----:B------:R-:W-:Y:S01]  /*12d0*/  ULDC.S8 UR5, c[0x0][0xe5a] ;  /* 0x0003968000057ab9 */ /* 0x000fe20000000200 */
[----:B------:R-:W-:Y:S01]  /*12e0*/  IMAD.MOV.U32 R2, RZ, RZ, 0x1 ;  /* 0x00000001ff027424 */ /* 0x000fe200078e00ff */
[----:B------:R-:W-:Y:S01]  /*12f0*/  ISETP.NE.AND P0, PT, RZ, UR5, PT ;  /* 0x00000005ff007c0c */ /* 0x000fe2000bf05270 */
[----:B------:R-:W-:Y:S02]  /*1300*/  IMAD.MOV.U32 R13, RZ, RZ, 0x1 ;  /* 0x00000001ff0d7424 */ /* 0x000fe400078e00ff */
[----:B------:R-:W-:Y:S02]  /*1310*/  IMAD.MOV.U32 R12, RZ, RZ, 0x1 ;  /* 0x00000001ff0c7424 */ /* 0x000fe400078e00ff */
[----:B------:R-:W-:-:S08]  /*1320*/  IMAD.MOV.U32 R11, RZ, RZ, 0x1 ;  /* 0x00000001ff0b7424 */ /* 0x000fd000078e00ff */
[----:B------:R-:W-:Y:S05]  /*1330*/  @!P0 BRA `(.L_x_3405) ;  /* 0x0000000400708947 */ /* 0x000fea0003800000 */
[----:B------:R-:W-:-:S04]  /*1340*/  LEA R14, P0, R0, R10, 0x2 ;  /* 0x0000000a000e7211 */ /* 0x000fc800078010ff */
[----:B------:R-:W-:-:S05]  /*1350*/  LEA.HI.X R15, R0, R7, R3, 0x2, P0 ;  /* 0x00000007000f7211 */ /* 0x000fca00000f1403 */
[----:B------:R-:W2:Y:S01]  /*1360*/  LDG.E R14, desc[UR8][R14.64] ;  /* 0x000000080e0e7981 */ /* 0x000ea2000c1e1900 */
[----:B------:R-:W-:Y:S02]  /*1370*/  IMAD.MOV.U32 R11, RZ, RZ, 0x1 ;  /* 0x00000001ff0b7424 */ /* 0x000fe400078e00ff */
[----:B------:R-:W-:Y:S01]  /*1380*/  IMAD.U32 R17, RZ, RZ, UR4 ;  /* 0x00000004ff117e24 */ /* 0x000fe2000f8e00ff */
[C---:B--2---:R-:W-:Y:S02]  /*1390*/  PRMT R2, R14.reuse, 0x7770, RZ ;  /* 0x000077700e027816 */ /* 0x044fe400000000ff */
[C---:B------:R-:W-:Y:S02]  /*13a0*/  PRMT R5, R14.reuse, 0x7772, RZ ;  /* 0x000077720e057816 */ /* 0x040fe400000000ff */
[----:B------:R-:W-:Y:S02]  /*13b0*/  PRMT R12, R14, 0x7773, RZ ;  /* 0x000077730e0c7816 */ /* 0x000fe400000000ff */
[----:B------:R-:W-:-:S02]  /*13c0*/  PRMT R16, R2, 0x7610, R16 ;  /* 0x0000761002107816 */ /* 0x000fc40000000010 */
[----:B------:R-:W-:Y:S02]  /*13d0*/  PRMT R2, R5, 0x7610, R2 ;  /* 0x0000761005027816 */ /* 0x000fe40000000002 */
[----:B------:R-:W-:Y:S02]  /*13e0*/  PRMT R13, R14, 0x7771, RZ ;  /* 0x000077710e0d7816 */ /* 0x000fe400000000ff */
[----:B------:R-:W-:-:S07]  /*13f0*/  PRMT R5, R12, 0x7610, R5 ;  /* 0x000076100c057816 */ /* 0x000fce0000000005 */
.L_x_3406:
        /* <DEDUP_REMOVED lines=19> */
[----:B------:R-:W-:Y:S02]  /*1530*/  IMAD.MOV.U32 R12, RZ, RZ, 0x1 ;  /* 0x00000001ff0c7424 */ /* 0x000fe400078e00ff */
[----:B------:R-:W-:-:S07]  /*1540*/  IMAD.U32 R14, RZ, RZ, UR4 ;  /* 0x00000004ff0e7e24 */ /* 0x000fce000f8e00ff */
.L_x_3407:
        /* <DEDUP_REMOVED lines=21> */
.L_x_3408:
        /* <DEDUP_REMOVED lines=17> */
[----:B------:R-:W-:Y:S02]  /*17b0*/  IMAD.MOV.U32 R2, RZ, RZ, 0x1 ;  /* 0x00000001ff027424 */ /* 0x000fe400078e00ff */
[----:B------:R-:W-:-:S07]  /*17c0*/  IMAD.U32 R14, RZ, RZ, UR4 ;  /* 0x00000004ff0e7e24 */ /* 0x000fce000f8e00ff */
.L_x_3409:
        /* <DEDUP_REMOVED lines=19> */
.L_x_3405:
[----:B------:R-:W-:Y:S02]  /*1900*/  PRMT R14, R12, 0x7604, R11 ;  /* 0x000076040c0e7816 */ /* 0x000fe4000000000b */
[C---:B------:R-:W-:Y:S02]  /*1910*/  LEA R12, P0, R0.reuse, R9, 0x2 ;  /* 0x00000009000c7211 */ /* 0x040fe400078010ff */
[----:B------:R-:W-:Y:S02]  /*1920*/  PRMT R5, R13, 0x7054, R14 ;  /* 0x000070540d057816 */ /* 0x000fe4000000000e */
[C---:B------:R-:W-:Y:S02]  /*1930*/  LEA.HI.X R13, R0.reuse, R6, R3, 0x2, P0 ;  /* 0x00000006000d7211 */ /* 0x040fe400000f1403 */
[----:B------:R-:W-:Y:S02]  /*1940*/  IADD3 R0, P0, R0, UR7, RZ ;  /* 0x0000000700007c10 */ /* 0x000fe4000ff1e0ff */
[----:B------:R-:W-:-:S02]  /*1950*/  PRMT R5, R2, 0x654, R5 ;  /* 0x0000065402057816 */ /* 0x000fc40000000005 */
[C---:B------:R-:W-:Y:S01]  /*1960*/  ISETP.LT.U32.AND P1, PT, R0.reuse, 0x4000, PT ;  /* 0x000040000000780c */ /* 0x040fe20003f21070 */
[C---:B------:R-:W-:Y:S02]  /*1970*/  IMAD.SHL.U32 R11, R0.reuse, 0x4, RZ ;  /* 0x00000004000b7824 */ /* 0x040fe400078e00ff */
[----:B------:R-:W-:Y:S01]  /*1980*/  IMAD.X R3, RZ, RZ, R3, P0 ;  /* 0x000000ffff037224 */ /* 0x000fe200000e0603 */
[----:B------:R0:W-:Y:S02]  /*1990*/  STG.E desc[UR8][R12.64], R5 ;  /* 0x000000050c007986 */ /* 0x0001e4000c101908 */
[----:B------:R-:W-:Y:S02]  /*19a0*/  ISETP.GE.U32.AND P0, PT, R11, R8, PT ;  /* 0x000000080b00720c */ /* 0x000fe40003f06070 */
[----:B------:R-:W-:Y:S02]  /*19b0*/  SHF.L.U64.HI R11, R0, 0x2, R3 ;  /* 0x00000002000b7819 */ /* 0x000fe40000010203 */
[----:B------:R-:W-:-:S02]  /*19c0*/  ISETP.LT.U32.AND.EX P1, PT, R3, RZ, PT, P1 ;  /* 0x000000ff0300720c */ /* 0x000fc40003f21110 */
[----:B------:R-:W-:-:S13]  /*19d0*/  ISETP.GE.AND.EX P0, PT, R11, R4, PT, P0 ;  /* 0x000000040b00720c */ /* 0x000fda0003f06300 */
[----:B0-----:R-:W-:Y:S05]  /*19e0*/  @!P0 BRA P1, `(.L_x_3410) ;  /* 0xfffffff800388947 */ /* 0x001fea000083ffff */
[----:B------:R-:W-:Y:S05]  /*19f0*/  EXIT ;  /* 0x000000000000794d */ /* 0x000fea0003800000 */
.L_x_3404:
[C---:B------:R-:W-:Y:S01]  /*1a00*/  IMAD.SHL.U32 R12, R0.reuse, 0x4, RZ ;  /* 0x00000004000c7824 */ /* 0x040fe200078e00ff */
[----:B------:R-:W-:-:S04]  /*1a10*/  SHF.L.U64.HI R2, R0, 0x2, R3 ;  /* 0x0000000200027819 */ /* 0x000fc80000010203 */
[----:B------:R-:W-:-:S05]  /*1a20*/  IADD3 R14, P0, R12, R10, RZ ;  /* 0x0000000a0c0e7210 */ /* 0x000fca0007f1e0ff */
[----:B------:R-:W-:-:S05]  /*1a30*/  IMAD.X R15, R2, 0x1, R7, P0 ;  /* 0x00000001020f7824 */ /* 0x000fca00000e0607 */
[----:B------:R-:W2:Y:S01]  /*1a40*/  LDG.E R14, desc[UR8][R14.64] ;  /* 0x000000080e0e7981 */ /* 0x000ea2000c1e1900 */
[----:B------:R-:W-:Y:S01]  /*1a50*/  BSSY B0, `(.L_x_3411) ;  /* 0x0000016000007945 */ /* 0x000fe20003800000 */
[C---:B--2---:R-:W-:Y:S02]  /*1a60*/  PRMT R5, R14.reuse, 0x7770, RZ ;  /* 0x000077700e057816 */ /* 0x044fe400000000ff */
[C---:B------:R-:W-:Y:S02]  /*1a70*/  PRMT R11, R14.reuse, 0x7771, RZ ;  /* 0x000077710e0b7816 */ /* 0x040fe400000000ff */
[----:B------:R-:W-:Y:S02]  /*1a80*/  PRMT R5, R5, 0x9910, RZ ;  /* 0x0000991005057816 */ /* 0x000fe400000000ff */
[----:B------:R-:W-:Y:S02]  /*1a90*/  PRMT R17, R11, 0x9910, RZ ;  /* 0x000099100b117816 */ /* 0x000fe400000000ff */
[C---:B------:R-:W-:Y:S01]  /*1aa0*/  PRMT R13, R14.reuse, 0x7772, RZ ;  /* 0x000077720e0d7816 */ /* 0x040fe200000000ff */
[----:B------:R-:W-:Y:S01]  /*1ab0*/  IMAD.MOV.U32 R11, RZ, RZ, R5 ;  /* 0x000000ffff0b7224 */ /* 0x000fe200078e0005 */
[----:B------:R-:W-:Y:S01]  /*1ac0*/  PRMT R16, R14, 0x7773, RZ ;  /* 0x000077730e107816 */ /* 0x000fe200000000ff */
[----:B------:R-:W-:Y:S01]  /*1ad0*/  IMAD.MOV.U32 R5, RZ, RZ, 0x1 ;  /* 0x00000001ff057424 */ /* 0x000fe200078e00ff */
[----:B------:R-:W-:Y:S01]  /*1ae0*/  PRMT R15, R13, 0x9910, RZ ;  /* 0x000099100d0f7816 */ /* 0x000fe200000000ff */
[----:B------:R-:W-:Y:S01]  /*1af0*/  IMAD.MOV.U32 R13, RZ, RZ, R17 ;  /* 0x000000ffff0d7224 */ /* 0x000fe200078e0011 */
[----:B------:R-:W-:Y:S01]  /*1b00*/  ISETP.NE.AND P0, PT, R11, 0x1, PT ;  /* 0x000000010b00780c */ /* 0x000fe20003f05270 */
[----:B------:R-:W-:Y:S01]  /*1b10*/  IMAD.MOV.U32 R14, RZ, RZ, 0x1 ;  /* 0x00000001ff0e7424 */ /* 0x000fe200078e00ff */
[----:B------:R-:W-:Y:S01]  /*1b20*/  PRMT R16, R16, 0x9910, RZ ;  /* 0x0000991010107816 */ /* 0x000fe200000000ff */
[----:B------:R-:W-:Y:S01]  /*1b30*/  IMAD.MOV.U32 R17, RZ, RZ, 0x1 ;  /* 0x00000001ff117424 */ /* 0x000fe200078e00ff */
[----:B------:R-:W-:-:S02]  /*1b40*/  ISETP.NE.AND P1, PT, R13, 0x1, PT ;  /* 0x000000010d00780c */ /* 0x000fc40003f25270 */
[----:B------:R-:W-:Y:S02]  /*1b50*/  ISETP.NE.AND P2, PT, R15, 0x1, PT ;  /* 0x000000010f00780c */ /* 0x000fe40003f45270 */
[----:B------:R-:W-:-:S05]  /*1b60*/  ISETP.NE.AND P3, PT, R16, 0x1, PT ;  /* 0x000000011000780c */ /* 0x000fca0003f65270 */
[----:B------:R-:W-:Y:S08]  /*1b70*/  @!P0 BRA `(.L_x_3412) ;  /* 0x00000000000c8947 */ /* 0x000ff00003800000 */
[----:B------:R-:W-:Y:S01]  /*1b80*/  ISETP.NE.AND P0, PT, R11, 0xff, PT ;  /* 0x000000ff0b00780c */ /* 0x000fe20003f05270 */
[----:B------:R-:W-:-:S12]  /*1b90*/  IMAD.U32 R14, RZ, RZ, UR6 ;  /* 0x00000006ff0e7e24 */ /* 0x000fd8000f8e00ff */
[----:B------:R-:W-:-:S07]  /*1ba0*/  @P0 PRMT R14, RZ, 0x7610, R14 ;  /* 0x00007610ff0e0816 */ /* 0x000fce000000000e */
.L_x_3412:
[----:B------:R-:W-:Y:S05]  /*1bb0*/  BSYNC B0 ;  /* 0x0000000000007941 */ /* 0x000fea0003800000 */
.L_x_3411:
[----:B------:R-:W-:Y:S04]  /*1bc0*/  BSSY B0, `(.L_x_3413) ;  /* 0x0000005000007945 */ /* 0x000fe80003800000 */
[----:B------:R-:W-:Y:S05]  /*1bd0*/  @!P1 BRA `(.L_x_3414) ;  /* 0x00000000000c9947 */ /* 0x000fea0003800000 */
[----:B------:R-:W-:Y:S01]  /*1be0*/  ISETP.NE.AND P0, PT, R13, 0xff, PT ;  /* 0x000000ff0d00780c */ /* 0x000fe20003f05270 */
[----:B------:R-:W-:-:S12]  /*1bf0*/  IMAD.U32 R5, RZ, RZ, UR6 ;  /* 0x00000006ff057e24 */ /* 0x000fd8000f8e00ff */
[----:B------:R-:W-:-:S07]  /*1c00*/  @P0 PRMT R5, RZ, 0x7610, R5 ;  /* 0x00007610ff050816 */ /* 0x000fce0000000005 */
.L_x_3414:
[----:B------:R-:W-:Y:S05]  /*1c10*/  BSYNC B0 ;  /* 0x0000000000007941 */ /* 0x000fea0003800000 */
.L_x_3413:
[----:B------:R-:W-:Y:S01]  /*1c20*/  BSSY B0, `(.L_x_3415) ;  /* 0x0000007000007945 */ /* 0x000fe20003800000 */
[----:B------:R-:W-:Y:S01]  /*1c30*/  IMAD.MOV.U32 R11, RZ, RZ, 0x1 ;  /* 0x00000001ff0b7424 */ /* 0x000fe200078e00ff */
[----:B------:R-:W-:Y:S02]  /*1c40*/  PRMT R13, R17, 0x7610, R13 ;  /* 0x00007610110d7816 */ /* 0x000fe4000000000d */
[----:B------:R-:W-:Y:S05]  /*1c50*/  @!P2 BRA `(.L_x_3416) ;  /* 0x00000000000ca947 */ /* 0x000fea0003800000 */
[----:B------:R-:W-:Y:S01]  /*1c60*/  ISETP.NE.AND P0, PT, R15, 0xff, PT ;  /* 0x000000ff0f00780c */ /* 0x000fe20003f05270 */
[----:B------:R-:W-:-:S12]  /*1c70*/  IMAD.U32 R13, RZ, RZ, UR6 ;  /* 0x00000006ff0d7e24 */ /* 0x000fd8000f8e00ff */
[----:B------:R-:W-:-:S07]  /*1c80*/  @P0 PRMT R13, RZ, 0x7610, R13 ;  /* 0x00007610ff0d0816 */ /* 0x000fce000000000d */
.L_x_3416:
[----:B------:R-:W-:Y:S05]  /*1c90*/  BSYNC B0 ;  /* 0x0000000000007941 */ /* 0x000fea0003800000 */
.L_x_3415:
[----:B------:R-:W-:Y:S04]  /*1ca0*/  BSSY B0, `(.L_x_3417) ;  /* 0x0000005000007945 */ /* 0x000fe80003800000 */
[----:B------:R-:W-:Y:S05]  /*1cb0*/  @!P3 BRA `(.L_x_3418) ;  /* 0x00000000000cb947 */ /* 0x000fea0003800000 */
[----:B------:R-:W-:Y:S01]  /*1cc0*/  ISETP.NE.AND P0, PT, R16, 0xff, PT ;  /* 0x000000ff1000780c */ /* 0x000fe20003f05270 */
[----:B------:R-:W-:-:S12]  /*1cd0*/  IMAD.U32 R11, RZ, RZ, UR6 ;  /* 0x00000006ff0b7e24 */ /* 0x000fd8000f8e00ff */
[----:B------:R-:W-:-:S07]  /*1ce0*/  @P0 PRMT R11, RZ, 0x7610, R11 ;  /* 0x00007610ff0b0816 */ /* 0x000fce000000000b */
.L_x_3418:
[----:B------:R-:W-:Y:S05]  /*1cf0*/  BSYNC B0 ;  /* 0x0000000000007941 */ /* 0x000fea0003800000 */
.L_x_3417:
[----:B------:R-:W-:Y:S02]  /*1d00*/  PRMT R14, R5, 0x7604, R14 ;  /* 0x00007604050e7816 */ /* 0x000fe4000000000e */
        /* <DEDUP_REMOVED lines=15> */
.L_x_3419:
        /* <DEDUP_REMOVED lines=16> */
.L_x_5387:


//--------------------- .text._ZN2at6native57_GLOBAL__N__f3eca4a2_24_ForeachBinaryOpScalar_cu_86b9896c25multi_tensor_apply_kernelINS1_18TensorListMetadataILi2EEENS1_21BinaryOpScalarFunctorIhLi2ELi1ELi1EEEJNS1_13power_functorIhEEhEEEvT_T0_DpT1_ --------------------------
	.section	.text._ZN2at6native57_GLOBAL__N__f3eca4a2_24_ForeachBinaryOpScalar_cu_86b9896c25multi_tensor_apply_kernelINS1_18TensorListMetadataILi2EEENS1_21BinaryOpScalarFunctorIhLi2ELi1ELi1EEEJNS1_13power_functorIhEEhEEEvT_T0_DpT1_,"ax",@progbits
	.align	128
.text._ZN2at6native57_GLOBAL__N__f3eca4a2_24_ForeachBinaryOpScalar_cu_86b9896c25multi_tensor_apply_kernelINS1_18TensorListMetadataILi2EEENS1_21BinaryOpScalarFunctorIhLi2ELi1ELi1EEEJNS1_13power_functorIhEEhEEEvT_T0_DpT1_:
        .type           _ZN2at6native57_GLOBAL__N__f3eca4a2_24_ForeachBinaryOpScalar_cu_86b9896c25multi_tensor_apply_kernelINS1_18TensorListMetadataILi2EEENS1_21BinaryOpScalarFunctorIhLi2ELi1ELi1EEEJNS1_13power_functorIhEEhEEEvT_T0_DpT1_,@function
        .size           _ZN2at6native57_GLOBAL__N__f3eca4a2_24_ForeachBinaryOpScalar_cu_86b9896c25multi_tensor_apply_kernelINS1_18TensorListMetadataILi2EEENS1_21BinaryOpScalarFunctorIhLi2ELi1ELi1EEEJNS1_13power_functorIhEEhEEEvT_T0_DpT1_,(.L_x_5388 - _ZN2at6native57_GLOBAL__N__f3eca4a2_24_ForeachBinaryOpScalar_cu_86b9896c25multi_tensor_apply_kernelINS1_18TensorListMetadataILi2EEENS1_21BinaryOpScalarFunctorIhLi2ELi1ELi1EEEJNS1_13power_functorIhEEhEEEvT_T0_DpT1_)
        .other          _ZN2at6native57_GLOBAL__N__f3eca4a2_24_ForeachBinaryOpScalar_cu_86b9896c25multi_tensor_apply_kernelINS1_18TensorListMetadataILi2EEENS1_21BinaryOpScalarFunctorIhLi2ELi1ELi1EEEJNS1_13power_functorIhEEhEEEvT_T0_DpT1_,@"STO_CUDA_ENTRY STV_DEFAULT"
_ZN2at6native57_GLOBAL__N__f3eca4a2_24_ForeachBinaryOpScalar_cu_86b9896c25multi_tensor_apply_kernelINS1_18TensorListMetadataILi2EEENS1_21BinaryOpScalarFunctorIhLi2ELi1ELi1EEEJNS1_13power_functorIhEEhEEEvT_T0_DpT1_:
        /* <DEDUP_REMOVED lines=25> */
[----:B------:R-:W0:Y:S01]  /*0190*/  LDC R12, c[0x0][RZ] ;  /* 0x00000000ff0c7b82 */ /* 0x000e220000000800 */
[----:B------:R-:W-:-:S13]  /*01a0*/  ISETP.NE.AND P0, PT, RZ, UR7, PT ;  /* 0x00000007ff007c0c */ /* 0x000fda000bf05270 */
[----:B------:R-:W-:Y:S05]  /*01b0*/  @!P0 BRA `(.L_x_3421) ;  /* 0x0000000400f08947 */ /* 0x000fea0003800000 */
[----:B------:R-:W1:Y:S01]  /*01c0*/  S2R R13, SR_TID.X ;  /* 0x00000000000d7919 */ /* 0x000e620000002100 */
[----:B------:R-:W-:-:S07]  /*01d0*/  CS2R R10, SRZ ;  /* 0x00000000000a7805 */ /* 0x000fce000001ff00 */
.L_x_3426:
[----:B-1----:R-:W-:Y:S01]  /*01e0*/  IADD3 R26, P1, R13, R10, RZ ;  /* 0x0000000a0d1a7210 */ /* 0x002fe20007f3e0ff */
[----:B0-2---:R-:W-:Y:S01]  /*01f0*/  IMAD R9, R12, 0x3, RZ ;  /* 0x000000030c097824 */ /* 0x005fe200078e02ff */
        /* <DEDUP_REMOVED lines=17> */
[C---:B------:R-:W-:Y:S01]  /*0310*/  ISETP.GE.U32.AND.EX P2, PT, R18.reuse, RZ, PT, P2 ;  /* 0x000000ff1200720c */ /* 0x040fe20003f46120 */
[----:B------:R-:W-:Y:S01]  /*0320*/  IMAD.X R20, RZ, RZ, R8, P5 ;  /* 0x000000ffff147224 */ /* 0x000fe200028e0608 */
[----:B------:R-:W-:Y:S02]  /*0330*/  ISETP.GE.U32.AND P3, PT, R9, 0x10000, PT ;  /* 0x000100000900780c */ /* 0x000fe40003f66070 */
[----:B------:R-:W-:Y:S02]  /*0340*/  ISETP.LT.AND.EX P2, PT, R18, R15, !P2, P4 ;  /* 0x0000000f1200720c */ /* 0x000fe40005741340 */
[----:B------:R-:W-:-:S02]  /*0350*/  @P0 IADD3 R28, P5, R26, R16, RZ ;  /* 0x000000101a1c0210 */ /* 0x000fc40007fbe0ff */
[----:B------:R-:W-:Y:S02]  /*0360*/  ISETP.LT.U32.AND P4, PT, R9, R14, PT ;  /* 0x0000000e0900720c */ /* 0x000fe40003f81070 */
[----:B------:R-:W-:Y:S01]  /*0370*/  ISETP.GE.U32.AND.EX P3, PT, R20, RZ, PT, P3 ;  /* 0x000000ff1400720c */ /* 0x000fe20003f66130 */
[--C-:B------:R-:W-:Y:S01]  /*0380*/  @P0 IMAD.X R29, R8, 0x1, R19.reuse, P5 ;  /* 0x00000001081d0824 */ /* 0x100fe200028e0613 */
[-C--:B------:R-:W-:Y:S02]  /*0390*/  @P1 IADD3 R4, P5, R25, R16.reuse, RZ ;  /* 0x0000001019041210 */ /* 0x080fe40007fbe0ff */
[----:B------:R-:W-:Y:S02]  /*03a0*/  ISETP.LT.AND.EX P3, PT, R20, R15, !P3, P4 ;  /* 0x0000000f1400720c */ /* 0x000fe40005f61340 */
[----:B------:R-:W-:Y:S01]  /*03b0*/  PRMT R24, RZ, 0x7610, R24 ;  /* 0x00007610ff187816 */ /* 0x000fe20000000018 */
[----:B------:R-:W-:Y:S01]  /*03c0*/  @P1 IMAD.X R5, R0, 0x1, R19, P5 ;  /* 0x0000000100051824 */ /* 0x000fe200028e0613 */
[----:B------:R-:W-:-:S04]  /*03d0*/  @P2 IADD3 R2, P4, R23, R16, RZ ;  /* 0x0000001017022210 */ /* 0x000fc80007f9e0ff */
[----:B------:R0:W5:Y:S01]  /*03e0*/  @P1 LDG.E.U8 R22, desc[UR4][R4.64] ;  /* 0x0000000404161981 */ /* 0x000162000c1e1100 */
[----:B------:R-:W-:-:S03]  /*03f0*/  @P2 IMAD.X R3, R18, 0x1, R19, P4 ;  /* 0x0000000112032824 */ /* 0x000fc600020e0613 */
[----:B------:R-:W5:Y:S01]  /*0400*/  @P0 LDG.E.U8 R24, desc[UR4][R28.64] ;  /* 0x000000041c180981 */ /* 0x000f62000c1e1100 */
[----:B------:R-:W-:Y:S02]  /*0410*/  @P3 IADD3 R6, P4, R9, R16, RZ ;  /* 0x0000001009063210 */ /* 0x000fe40007f9e0ff */
[----:B0-----:R-:W-:-:S03]  /*0420*/  PRMT R4, RZ, 0x7610, R4 ;  /* 0x00007610ff047816 */ /* 0x001fc60000000004 */
[----:B------:R-:W-:-:S03]  /*0430*/  @P3 IMAD.X R7, R20, 0x1, R19, P4 ;  /* 0x0000000114073824 */ /* 0x000fc600020e0613 */
[----:B------:R0:W5:Y:S02]  /*0440*/  @P2 LDG.E.U8 R4, desc[UR4][R2.64] ;  /* 0x0000000402042981 */ /* 0x000164000c1e1100 */
[----:B0-----:R-:W-:-:S06]  /*0450*/  PRMT R2, RZ, 0x7610, R2 ;  /* 0x00007610ff027816 */ /* 0x001fcc0000000002 */
[----:B------:R0:W5:Y:S01]  /*0460*/  @P3 LDG.E.U8 R2, desc[UR4][R6.64] ;  /* 0x0000000406023981 */ /* 0x000162000c1e1100 */
[----:B------:R-:W-:Y:S02]  /*0470*/  IMAD.U32 R28, RZ, RZ, UR7 ;  /* 0x00000007ff1c7e24 */ /* 0x000fe4000f8e00ff */
[----:B------:R-:W-:-:S03]  /*0480*/  IMAD.MOV.U32 R27, RZ, RZ, 0x1 ;  /* 0x00000001ff1b7424 */ /* 0x000fc600078e00ff */
[----:B------:R-:W-:-:S07]  /*0490*/  PRMT R5, R28, 0x7610, R5 ;  /* 0x000076101c057816 */ /* 0x000fce0000000005 */
.L_x_3422:
[----:B------:R-:W-:Y:S02]  /*04a0*/  LOP3.LUT R3, R5, 0x1, RZ, 0xc0, !PT ;  /* 0x0000000105037812 */ /* 0x000fe400078ec0ff */
[----:B------:R-:W-:Y:S02]  /*04b0*/  PRMT R27, R27, 0x9910, RZ ;  /* 0x000099101b1b7816 */ /* 0x000fe400000000ff */
[----:B------:R-:W-:-:S04]  /*04c0*/  ISETP.NE.U32.AND P4, PT, R3, 0x1, PT ;  /* 0x000000010300780c */ /* 0x000fc80003f85070 */
[C---:B-----5:R-:W-:Y:S02]  /*04d0*/  SEL R3, R24.reuse, 0x1, !P4 ;  /* 0x0000000118037807 */ /* 0x060fe40006000000 */
[----:B------:R-:W-:Y:S02]  /*04e0*/  PRMT R24, R24, 0x9910, RZ ;  /* 0x0000991018187816 */ /* 0x000fe400000000ff */
[----:B0-----:R-:W-:Y:S02]  /*04f0*/  PRMT R6, R3, 0x9910, RZ ;  /* 0x0000991003067816 */ /* 0x001fe400000000ff */
[----:B------:R-:W-:Y:S01]  /*0500*/  LOP3.LUT R3, R5, 0xffff, RZ, 0xc0, !PT ;  /* 0x0000ffff05037812 */ /* 0x000fe200078ec0ff */
[----:B------:R-:W-:Y:S02]  /*0510*/  IMAD R24, R24, R24, RZ ;  /* 0x0000001818187224 */ /* 0x000fe400078e02ff */
[----:B------:R-:W-:Y:S01]  /*0520*/  IMAD R27, R27, R6, RZ ;  /* 0x000000061b1b7224 */ /* 0x000fe200078e02ff */
[----:B------:R-:W-:-:S04]  /*0530*/  SHF.R.U32.HI R3, RZ, 0x1, R3 ;  /* 0x00000001ff037819 */ /* 0x000fc80000011603 */
[----:B------:R-:W-:-:S04]  /*0540*/  LOP3.LUT P4, R3, R3, 0x7f, RZ, 0xc0, !PT ;  /* 0x0000007f03037812 */ /* 0x000fc8000788c0ff */
[----:B------:R-:W-:-:S09]  /*0550*/  PRMT R5, R3, 0x7610, R5 ;  /* 0x0000761003057816 */ /* 0x000fd20000000005 */
[----:B------:R-:W-:Y:S05]  /*0560*/  @P4 BRA `(.L_x_3422) ;  /* 0xfffffffc00cc4947 */ /* 0x000fea000383ffff */
[----:B------:R-:W-:Y:S02]  /*0570*/  IMAD.MOV.U32 R29, RZ, RZ, 0x1 ;  /* 0x00000001ff1d7424 */ /* 0x000fe400078e00ff */
[----:B------:R-:W-:-:S07]  /*0580*/  IMAD.U32 R3, RZ, RZ, UR7 ;  /* 0x00000007ff037e24 */ /* 0x000fce000f8e00ff */
.L_x_3423:
        /* <DEDUP_REMOVED lines=12> */
[----:B------:R-:W-:Y:S02]  /*0650*/  IMAD.MOV.U32 R22, RZ, RZ, 0x1 ;  /* 0x00000001ff167424 */ /* 0x000fe400078e00ff */
[----:B------:R-:W-:-:S07]  /*0660*/  IMAD.U32 R3, RZ, RZ, UR7 ;  /* 0x00000007ff037e24 */ /* 0x000fce000f8e00ff */
.L_x_3424:
        /* <DEDUP_REMOVED lines=14> */
.L_x_3425:
[C---:B------:R-:W-:Y:S02]  /*0750*/  LOP3.LUT R4, R3.reuse, 0x1, RZ, 0xc0, !PT ;  /* 0x0000000103047812 */ /* 0x040fe400078ec0ff */
[----:B------:R-:W-:Y:S02]  /*0760*/  PRMT R5, R2, 0x9910, RZ ;  /* 0x0000991002057816 */ /* 0x000fe400000000ff */
[----:B------:R-:W-:Y:S02]  /*0770*/  ISETP.NE.U32.AND P4, PT, R4, 0x1, PT ;  /* 0x000000010400780c */ /* 0x000fe40003f85070 */
[----:B------:R-:W-:Y:S02]  /*0780*/  PRMT R24, R24, 0x9910, RZ ;  /* 0x0000991018187816 */ /* 0x000fe400000000ff */
[----:B------:R-:W-:Y:S02]  /*0790*/  SEL R4, R2, 0x1, !P4 ;  /* 0x0000000102047807 */ /* 0x000fe40006000000 */
[----:B------:R-:W-:-:S02]  /*07a0*/  LOP3.LUT R2, R3, 0xffff, RZ, 0xc0, !PT ;  /* 0x0000ffff03027812 */ /* 0x000fc400078ec0ff */
[----:B------:R-:W-:Y:S02]  /*07b0*/  PRMT R4, R4, 0x9910, RZ ;  /* 0x0000991004047816 */ /* 0x000fe400000000ff */
[----:B------:R-:W-:-:S03]  /*07c0*/  SHF.R.U32.HI R2, RZ, 0x1, R2 ;  /* 0x00000001ff027819 */ /* 0x000fc60000011602 */
[----:B------:R-:W-:Y:S02]  /*07d0*/  IMAD.MOV.U32 R3, RZ, RZ, R4 ;  /* 0x000000ffff037224 */ /* 0x000fe400078e0004 */
[----:B------:R-:W-:Y:S02]  /*07e0*/  IMAD.MOV.U32 R4, RZ, RZ, R5 ;  /* 0x000000ffff047224 */ /* 0x000fe400078e0005 */
[----:B------:R-:W-:Y:S02]  /*07f0*/  IMAD R24, R24, R3, RZ ;  /* 0x0000000318187224 */ /* 0x000fe400078e02ff */
[----:B------:R-:W-:Y:S01]  /*0800*/  IMAD R3, R4, R4, RZ ;  /* 0x0000000404037224 */ /* 0x000fe200078e02ff */
[----:B------:R-:W-:-:S04]  /*0810*/  LOP3.LUT P4, R4, R2, 0x7f, RZ, 0xc0, !PT ;  /* 0x0000007f02047812 */ /* 0x000fc8000788c0ff */
[----:B------:R-:W-:Y:S02]  /*0820*/  PRMT R2, R3, 0x7610, R2 ;  /* 0x0000761003027816 */ /* 0x000fe40000000002 */
[----:B------:R-:W-:-:S07]  /*0830*/  PRMT R3, R4, 0x7610, R3 ;  /* 0x0000761004037816 */ /* 0x000fce0000000003 */
[----:B------:R-:W-:Y:S05]  /*0840*/  @P4 BRA `(.L_x_3425) ;  /* 0xfffffffc00c04947 */ /* 0x000fea000383ffff */
[-C--:B------:R-:W-:Y:S01]  /*0850*/  @P0 IADD3 R2, P5, R26, R21.reuse, RZ ;  /* 0x000000151a020210 */ /* 0x080fe20007fbe0ff */
[----:B------:R-:W-:Y:S01]  /*0860*/  IMAD.WIDE.U32 R10, R12, 0x4, R10 ;  /* 0x000000040c0a7825 */ /* 0x000fe200078e000a */
[----:B------:R-:W-:-:S03]  /*0870*/  @P1 IADD3 R4, P4, R25, R21, RZ ;  /* 0x0000001519041210 */ /* 0x000fc60007f9e0ff */
[--C-:B------:R-:W-:Y:S01]  /*0880*/  @P0 IMAD.X R3, R8, 0x1, R17.reuse, P5 ;  /* 0x0000000108030824 */ /* 0x100fe200028e0611 */
[-C--:B------:R-:W-:Y:S01]  /*0890*/  @P2 IADD3 R6, P5, R23, R21.reuse, RZ ;  /* 0x0000001517062210 */ /* 0x080fe20007fbe0ff */
[--C-:B------:R-:W-:Y:S01]  /*08a0*/  @P1 IMAD.X R5, R0, 0x1, R17.reuse, P4 ;  /* 0x0000000100051824 */ /* 0x100fe200020e0611 */
[----:B------:R-:W-:Y:S02]  /*08b0*/  @P3 IADD3 R8, P6, R9, R21, RZ ;  /* 0x0000001509083210 */ /* 0x000fe40007fde0ff */
[----:B------:R2:W-:Y:S01]  /*08c0*/  @P0 STG.E.U8 desc[UR4][R2.64], R27 ;  /* 0x0000001b02000986 */ /* 0x0005e2000c101104 */
[--C-:B------:R-:W-:Y:S01]  /*08d0*/  @P2 IMAD.X R7, R18, 0x1, R17.reuse, P5 ;  /* 0x0000000112072824 */ /* 0x100fe200028e0611 */
[----:B------:R-:W-:Y:S01]  /*08e0*/  ISETP.GE.U32.AND P0, PT, R10, 0x10000, PT ;  /* 0x000100000a00780c */ /* 0x000fe20003f06070 */
[----:B------:R-:W-:Y:S01]  /*08f0*/  @P3 IMAD.X R9, R20, 0x1, R17, P6 ;  /* 0x0000000114093824 */ /* 0x000fe200030e0611 */
[----:B------:R2:W-:Y:S01]  /*0900*/  @P1 STG.E.U8 desc[UR4][R4.64], R29 ;  /* 0x0000001d04001986 */ /* 0x0005e2000c101104 */
[----:B------:R-:W-:-:S02]  /*0910*/  ISETP.LT.U32.AND P1, PT, R10, R14, PT ;  /* 0x0000000e0a00720c */ /* 0x000fc40003f21070 */
[C---:B------:R-:W-:Y:S01]  /*0920*/  ISETP.GE.U32.AND.EX P0, PT, R11.reuse, RZ, PT, P0 ;  /* 0x000000ff0b00720c */ /* 0x040fe20003f06100 */
[----:B------:R2:W-:Y:S01]  /*0930*/  @P2 STG.E.U8 desc[UR4][R6.64], R22 ;  /* 0x0000001606002986 */ /* 0x0005e2000c101104 */
[----:B------:R-:W-:-:S03]  /*0940*/  ISETP.LT.AND.EX P1, PT, R11, R15, PT, P1 ;  /* 0x0000000f0b00720c */ /* 0x000fc60003f21310 */
[----:B------:R2:W-:Y:S10]  /*0950*/  @P3 STG.E.U8 desc[UR4][R8.64], R24 ;  /* 0x0000001808003986 */ /* 0x0005f4000c101104 */
[----:B------:R-:W-:Y:S05]  /*0960*/  @!P0 BRA P1, `(.L_x_3426) ;  /* 0xfffffff8001c8947 */ /* 0x000fea000083ffff */
[----:B------:R-:W-:Y:S05]  /*0970*/  EXIT ;  /* 0x000000000000794d */ /* 0x000fea0003800000 */
.L_x_3421:
[----:B------:R-:W1:Y:S01]  /*0980*/  S2R R0, SR_TID.X ;  /* 0x0000000000007919 */ /* 0x000e620000002100 */
[----:B------:R-:W-:-:S07]  /*0990*/  CS2R R10, SRZ ;  /* 0x00000000000a7805 */ /* 0x000fce000001ff00 */
.L_x_3427:
[----:B-1----:R-:W-:Y:S01]  /*09a0*/  IADD3 R3, P0, R0, R11, RZ ;  /* 0x0000000b00037210 */ /* 0x002fe20007f1e0ff */
[C---:B0-----:R-:W-:Y:S02]  /*09b0*/  IMAD R8, R12.reuse, 0x3, RZ ;  /* 0x000000030c087824 */ /* 0x041fe400078e02ff */
[----:B------:R-:W-:Y:S01]  /*09c0*/  IMAD.MOV.U32 R5, RZ, RZ, 0x1 ;  /* 0x00000001ff057424 */ /* 0x000fe200078e00ff */
[C---:B------:R-:W-:Y:S01]  /*09d0*/  ISETP.GT.U32.AND P1, PT, R3.reuse, 0xffff, PT ;  /* 0x0000ffff0300780c */ /* 0x040fe20003f24070 */
[----:B------:R-:W-:Y:S01]  /*09e0*/  IMAD.X R4, RZ, RZ, R10, P0 ;  /* 0x000000ffff047224 */ /* 0x000fe200000e060a */
[----:B------:R-:W-:Y:S01]  /*09f0*/  ISETP.GE.U32.AND P0, PT, R3, R14, PT ;  /* 0x0000000e0300720c */ /* 0x000fe20003f06070 */
[----:B------:R-:W-:Y:S01]  /*0a00*/  IMAD.MOV.U32 R19, RZ, RZ, 0x1 ;  /* 0x00000001ff137424 */ /* 0x000fe200078e00ff */
[----:B------:R-:W-:Y:S01]  /*0a10*/  IADD3 R6, P2, R12, R3, RZ ;  /* 0x000000030c067210 */ /* 0x000fe20007f5e0ff */
[----:B------:R-:W-:Y:S01]  /*0a20*/  IMAD.MOV.U32 R13, RZ, RZ, 0x1 ;  /* 0x00000001ff0d7424 */ /* 0x000fe200078e00ff */
[----:B------:R-:W-:-:S02]  /*0a30*/  ISETP.GT.U32.AND.EX P1, PT, R4, RZ, PT, P1 ;  /* 0x000000ff0400720c */ /* 0x000fc40003f24110 */
[----:B------:R-:W-:Y:S01]  /*0a40*/  LEA R7, P4, R12, R3, 0x1 ;  /* 0x000000030c077211 */ /* 0x000fe200078808ff */
[--C-:B------:R-:W-:Y:S01]  /*0a50*/  IMAD.X R20, RZ, RZ, R4.reuse, P2 ;  /* 0x000000ffff147224 */ /* 0x100fe200010e0604 */
[----:B------:R-:W-:Y:S02]  /*0a60*/  ISETP.GE.OR.EX P1, PT, R4, R15, P1, P0 ;  /* 0x0000000f0400720c */ /* 0x000fe40000f26700 */
[----:B------:R-:W-:Y:S01]  /*0a70*/  IADD3 R8, P5, R8, R3, RZ ;  /* 0x0000000308087210 */ /* 0x000fe20007fbe0ff */
[--C-:B------:R-:W-:Y:S01]  /*0a80*/  IMAD.X R16, RZ, RZ, R4.reuse, P4 ;  /* 0x000000ffff107224 */ /* 0x100fe200020e0604 */
[C---:B------:R-:W-:Y:S02]  /*0a90*/  ISETP.GT.U32.AND P3, PT, R6.reuse, 0xffff, PT ;  /* 0x0000ffff0600780c */ /* 0x040fe40003f64070 */
[----:B------:R-:W-:Y:S01]  /*0aa0*/  ISETP.GE.U32.AND P0, PT, R6, R14, PT ;  /* 0x0000000e0600720c */ /* 0x000fe20003f06070 */
[----:B------:R-:W-:Y:S01]  /*0ab0*/  IMAD.X R18, RZ, RZ, R4, P5 ;  /* 0x000000ffff127224 */ /* 0x000fe200028e0604 */
[----:B------:R-:W-:-:S02]  /*0ac0*/  ISETP.GT.U32.AND.EX P3, PT, R20, RZ, PT, P3 ;  /* 0x000000ff1400720c */ /* 0x000fc40003f64130 */
[C---:B------:R-:W-:Y:S02]  /*0ad0*/  ISETP.GT.U32.AND P6, PT, R7.reuse, 0xffff, PT ;  /* 0x0000ffff0700780c */ /* 0x040fe40003fc4070 */
[----:B------:R-:W-:Y:S02]  /*0ae0*/  ISETP.GT.U32.AND P4, PT, R8, 0xffff, PT ;  /* 0x0000ffff0800780c */ /* 0x000fe40003f84070 */
[----:B------:R-:W-:Y:S02]  /*0af0*/  ISETP.GE.OR.EX P0, PT, R20, R15, P3, P0 ;  /* 0x0000000f1400720c */ /* 0x000fe40001f06700 */
[-C--:B------:R-:W-:Y:S02]  /*0b00*/  ISETP.GE.U32.AND P2, PT, R7, R14.reuse, PT ;  /* 0x0000000e0700720c */ /* 0x080fe40003f46070 */
[----:B------:R-:W-:Y:S02]  /*0b10*/  ISETP.GT.U32.AND.EX P6, PT, R16, RZ, PT, P6 ;  /* 0x000000ff1000720c */ /* 0x000fe40003fc4160 */
[----:B------:R-:W-:-:S02]  /*0b20*/  ISETP.GE.U32.AND P5, PT, R8, R14, PT ;  /* 0x0000000e0800720c */ /* 0x000fc40003fa6070 */
[----:B------:R-:W-:Y:S02]  /*0b30*/  ISETP.GT.U32.AND.EX P4, PT, R18, RZ, PT, P4 ;  /* 0x000000ff1200720c */ /* 0x000fe40003f84140 */
[----:B------:R-:W-:Y:S02]  /*0b40*/  @!P1 IADD3 R2, P3, R3, R21, RZ ;  /* 0x0000001503029210 */ /* 0x000fe40007f7e0ff */
[-C--:B------:R-:W-:Y:S02]  /*0b50*/  ISETP.GE.OR.EX P2, PT, R16, R15.reuse, P6, P2 ;  /* 0x0000000f1000720c */ /* 0x080fe40003746720 */
[----:B------:R-:W-:Y:S01]  /*0b60*/  ISETP.GE.OR.EX P4, PT, R18, R15, P4, P5 ;  /* 0x0000000f1200720c */ /* 0x000fe20002786750 */
[----:B------:R-:W-:Y:S02]  /*0b70*/  @!P1 IMAD.X R3, R4, 0x1, R17, P3 ;  /* 0x0000000104039824 */ /* 0x000fe400018e0611 */
[----:B------:R-:W-:-:S03]  /*0b80*/  IMAD.MOV.U32 R4, RZ, RZ, 0x1 ;  /* 0x00000001ff047424 */ /* 0x000fc600078e00ff */
[----:B------:R0:W-:Y:S07]  /*0b90*/  @!P1 STG.E.U8 desc[UR4][R2.64], R5 ;  /* 0x0000000502009986 */ /* 0x0001ee000c101104 */
[----:B------:R-:W-:Y:S02]  /*0ba0*/  @!P4 IADD3 R8, P5, R8, R21, RZ ;  /* 0x000000150808c210 */ /* 0x000fe40007fbe0ff */
[----:B0-----:R-:W-:-:S03]  /*0bb0*/  @!P0 PRMT R3, R4, 0x7610, R3 ;  /* 0x0000761004038816 */ /* 0x001fc60000000003 */
[--C-:B------:R-:W-:Y:S01]  /*0bc0*/  @!P4 IMAD.X R9, R18, 0x1, R17.reuse, P5 ;  /* 0x000000011209c824 */ /* 0x100fe200028e0611 */
[-C--:B------:R-:W-:Y:S02]  /*0bd0*/  @!P0 IADD3 R4, P1, R6, R21.reuse, RZ ;  /* 0x0000001506048210 */ /* 0x080fe40007f3e0ff */
[----:B------:R-:W-:Y:S02]  /*0be0*/  @!P2 IADD3 R6, P3, R7, R21, RZ ;  /* 0x000000150706a210 */ /* 0x000fe40007f7e0ff */
[----:B------:R-:W-:Y:S01]  /*0bf0*/  @!P4 PRMT R2, R19, 0x7610, R2 ;  /* 0x000076101302c816 */ /* 0x000fe20000000002 */
[--C-:B------:R-:W-:Y:S02]  /*0c00*/  @!P0 IMAD.X R5, R20, 0x1, R17.reuse, P1 ;  /* 0x0000000114058824 */ /* 0x100fe400008e0611 */
[----:B------:R-:W-:-:S03]  /*0c10*/  @!P2 IMAD.X R7, R16, 0x1, R17, P3 ;  /* 0x000000011007a824 */ /* 0x000fc600018e0611 */
[----:B------:R2:W-:Y:S01]  /*0c20*/  @!P0 STG.E.U8 desc[UR4][R4.64], R3 ;  /* 0x0000000304008986 */ /* 0x0005e2000c101104 */
[----:B------:R-:W-:-:S03]  /*0c30*/  LEA R11, P0, R12, R11, 0x2 ;  /* 0x0000000b0c0b7211 */ /* 0x000fc600078010ff */
[----:B------:R2:W-:Y:S01]  /*0c40*/  @!P2 STG.E.U8 desc[UR4][R6.64], R13 ;  /* 0x0000000d0600a986 */ /* 0x0005e2000c101104 */
[----:B------:R-:W-:Y:S02]  /*0c50*/  LEA.HI.X R10, R12, R10, RZ, 0x2, P0 ;  /* 0x0000000a0c0a7211 */ /* 0x000fe400000f14ff */
[C---:B------:R-:W-:Y:S01]  /*0c60*/  ISETP.GE.U32.AND P0, PT, R11.reuse, 0x10000, PT ;  /* 0x000100000b00780c */ /* 0x040fe20003f06070 */
[----:B------:R2:W-:Y:S01]  /*0c70*/  @!P4 STG.E.U8 desc[UR4][R8.64], R2 ;  /* 0x000000020800c986 */ /* 0x0005e2000c101104 */
[----:B------:R-:W-:Y:S02]  /*0c80*/  ISETP.LT.U32.AND P1, PT, R11, R14, PT ;  /* 0x0000000e0b00720c */ /* 0x000fe40003f21070 */
[C---:B------:R-:W-:Y:S02]  /*0c90*/  ISETP.GE.U32.AND.EX P0, PT, R10.reuse, RZ, PT, P0 ;  /* 0x000000ff0a00720c */ /* 0x040fe40003f06100 */
[----:B------:R-:W-:-:S13]  /*0ca0*/  ISETP.LT.AND.EX P1, PT, R10, R15, PT, P1 ;  /* 0x0000000f0a00720c */ /* 0x000fda0003f21310 */
[----:B--2---:R-:W-:Y:S05]  /*0cb0*/  @!P0 BRA P1, `(.L_x_3427) ;  /* 0xfffffffc00388947 */ /* 0x004fea000083ffff */
[----:B------:R-:W-:Y:S05]  /*0cc0*/  EXIT ;  /* 0x000000000000794d */ /* 0x000fea0003800000 */
.L_x_3420:
[----:B------:R-:W0:Y:S02]  /*0cd0*/  S2R R0, SR_TID.X ;  /* 0x0000000000007919 */ /* 0x000e240000002100 */
[----:B0-----:R-:W-:-:S03]  /*0ce0*/  IMAD.WIDE.U32 R2, R0, 0x4, RZ ;  /* 0x0000000400027825 */ /* 0x001fc600078e00ff */
[----:B------:R-:W-:-:S04]  /*0cf0*/  ISETP.GE.U32.AND P0, PT, R2, R14, PT ;  /* 0x0000000e0200720c */ /* 0x000fc80003f06070 */
[----:B------:R-:W-:-:S04]  /*0d00*/  ISETP.GE.AND.EX P0, PT, R3, R15, PT, P0 ;  /* 0x0000000f0300720c */ /* 0x000fc80003f06300 */
[----:B------:R-:W-:-:S13]  /*0d10*/  ISETP.GT.U32.OR P0, PT, R0, 0x3fff, P0 ;  /* 0x00003fff0000780c */ /* 0x000fda0000704470 */
[----:B------:R-:W-:Y:S05]  /*0d20*/  @P0 EXIT ;  /* 0x000000000000094d */ /* 0x000fea0003800000 */
[----:B------:R-:W-:Y:S01]  /*0d30*/  ISETP.NE.AND P0, PT, RZ, UR7, PT ;  /* 0x00000007ff007c0c */ /* 0x000fe2000bf05270 */
[----:B------:R-:W-:Y:S01]  /*0d40*/  ULDC UR6, c[0x0][0x0] ;  /* 0x0000000000067ab9 */ /* 0x000fe20000000800 */
[----:B------:R-:W-:-:S11]  /*0d50*/  IMAD.MOV.U32 R3, RZ, RZ, RZ ;  /* 0x000000ffff037224 */ /* 0x000fd600078e00ff */
[----:B------:R-:W-:Y:S05]  /*0d60*/  @!P0 BRA `(.L_x_3428) ;  /* 0x0000000400708947 */ /* 0x000fea0003800000 */
.L_x_3433:
[C---:B------:R-:W-:Y:S01]  /*0d70*/  IMAD.SHL.U32 R4, R0.reuse, 0x4, RZ ;  /* 0x0000000400047824 */ /* 0x040fe200078e00ff */
[----:B------:R-:W-:-:S04]  /*0d80*/  SHF.L.U64.HI R2, R0, 0x2, R3 ;  /* 0x0000000200027819 */ /* 0x000fc80000010203 */
[----:B------:R-:W-:-:S05]  /*0d90*/  IADD3 R10, P0, R4, R16, RZ ;  /* 0x00000010040a7210 */ /* 0x000fca0007f1e0ff */
[----:B------:R-:W-:-:S05]  /*0da0*/  IMAD.X R11, R2, 0x1, R19, P0 ;  /* 0x00000001020b7824 */ /* 0x000fca00000e0613 */
        /* <DEDUP_REMOVED lines=10> */
.L_x_3429:
[C---:B------:R-:W-:Y:S02]  /*0e50*/  LOP3.LUT R9, R13.reuse, 0x1, RZ, 0xc0, !PT ;  /* 0x000000010d097812 */ /* 0x040fe400078ec0ff */
        /* <DEDUP_REMOVED lines=10> */
[----:B------:R-:W-:Y:S02]  /*0f00*/  IMAD R12, R12, R12, RZ ;  /* 0x0000000c0c0c7224 */ /* 0x000fe400078e02ff */
[----:B------:R-:W-:Y:S02]  /*0f10*/  IMAD R6, R9, R10, RZ ;  /* 0x0000000a09067224 */ /* 0x000fe400078e02ff */
[----:B------:R-:W-:Y:S05]  /*0f20*/  @P0 BRA `(.L_x_3429) ;  /* 0xfffffffc00c80947 */ /* 0x000fea000383ffff */
[----:B------:R-:W-:Y:S02]  /*0f30*/  IMAD.MOV.U32 R9, RZ, RZ, 0x1 ;  /* 0x00000001ff097424 */ /* 0x000fe400078e00ff */
[----:B------:R-:W-:-:S07]  /*0f40*/  IMAD.U32 R10, RZ, RZ, UR7 ;  /* 0x00000007ff0a7e24 */ /* 0x000fce000f8e00ff */
.L_x_3430:
[----:B------:R-:W-:Y:S02]  /*0f50*/  LOP3.LUT R11, R10, 0x1, RZ, 0xc0, !PT ;  /* 0x000000010a0b7812 */ /* 0x000fe400078ec0ff */
[C---:B------:R-:W-:Y:S02]  /*0f60*/  PRMT R13, R8.reuse, 0x9910, RZ ;  /* 0x00009910080d7816 */ /* 0x040fe400000000ff */
        /* <DEDUP_REMOVED lines=13> */
[----:B------:R-:W-:Y:S02]  /*1040*/  IMAD.MOV.U32 R8, RZ, RZ, 0x1 ;  /* 0x00000001ff087424 */ /* 0x000fe400078e00ff */
[----:B------:R-:W-:-:S07]  /*1050*/  IMAD.U32 R10, RZ, RZ, UR7 ;  /* 0x00000007ff0a7e24 */ /* 0x000fce000f8e00ff */
.L_x_3431:
        /* <DEDUP_REMOVED lines=17> */
.L_x_3432:
        /* <DEDUP_REMOVED lines=28> */
.L_x_3428:
[----:B------:R-:W-:-:S07]  /*1330*/  IMAD.MOV.U32 R9, RZ, RZ, 0x1010101 ;  /* 0x01010101ff097424 */ /* 0x000fce00078e00ff */
.L_x_3434:
[----:B------:R-:W-:-:S04]  /*1340*/  LEA R4, P0, R0, R21, 0x2 ;  /* 0x0000001500047211 */ /* 0x000fc800078010ff */
[C---:B------:R-:W-:Y:S02]  /*1350*/  LEA.HI.X R5, R0.reuse, R17, R3, 0x2, P0 ;  /* 0x0000001100057211 */ /* 0x040fe400000f1403 */
[----:B------:R-:W-:-:S03]  /*1360*/  IADD3 R0, P0, R0, UR6, RZ ;  /* 0x0000000600007c10 */ /* 0x000fc6000ff1e0ff */
[----:B------:R0:W-:Y:S01]  /*1370*/  STG.E desc[UR4][R4.64], R9 ;  /* 0x0000000904007986 */ /* 0x0001e2000c101904 */
        /* <DEDUP_REMOVED lines=9> */
.L_x_3435:
        /* <DEDUP_REMOVED lines=15> */
.L_x_5388:


//--------------------- .text._ZN2at6native57_GLOBAL__N__f3eca4a2_24_ForeachBinaryOpScalar_cu_86b9896c25multi_tensor_apply_kernelINS1_18TensorListMetadataILi1EEENS1_21BinaryOpScalarFunctorIN3c108BFloat16ELi1ELi1ELi0EEEJNS1_13power_functorIfEEfEEEvT_T0_DpT1_ --------------------------
	.section	.text._ZN2at6native57_GLOBAL__N__f3eca4a2_24_ForeachBinaryOpScalar_cu_86b9896c25multi_tensor_apply_kernelINS1_18TensorListMetadataILi1EEENS1_21BinaryOpScalarFunctorIN3c108BFloat16ELi1ELi1ELi0EEEJNS1_13power_functorIfEEfEEEvT_T0_DpT1_,"ax",@progbits
	.align	128
.text._ZN2at6native57_GLOBAL__N__f3eca4a2_24_ForeachBinaryOpScalar_cu_86b9896c25multi_tensor_apply_kernelINS1_18TensorListMetadataILi1EEENS1_21BinaryOpScalarFunctorIN3c108BFloat16ELi1ELi1ELi0EEEJNS1_13power_functorIfEEfEEEvT_T0_DpT1_:
        .type           _ZN2at6native57_GLOBAL__N__f3eca4a2_24_ForeachBinaryOpScalar_cu_86b9896c25multi_tensor_apply_kernelINS1_18TensorListMetadataILi1EEENS1_21BinaryOpScalarFunctorIN3c108BFloat16ELi1ELi1ELi0EEEJNS1_13power_functorIfEEfEEEvT_T0_DpT1_,@function
        .size           _ZN2at6native57_GLOBAL__N__f3eca4a2_24_ForeachBinaryOpScalar_cu_86b9896c25multi_tensor_apply_kernelINS1_18TensorListMetadataILi1EEENS1_21BinaryOpScalarFunctorIN3c108BFloat16ELi1ELi1ELi0EEEJNS1_13power_functorIfEEfEEEvT_T0_DpT1_,(.L_x_5389 - _ZN2at6native57_GLOBAL__N__f3eca4a2_24_ForeachBinaryOpScalar_cu_86b9896c25multi_tensor_apply_kernelINS1_18TensorListMetadataILi1EEENS1_21BinaryOpScalarFunctorIN3c108BFloat16ELi1ELi1ELi0EEEJNS1_13power_functorIfEEfEEEvT_T0_DpT1_)
        .other          _ZN2at6native57_GLOBAL__N__f3eca4a2_24_ForeachBinaryOpScalar_cu_86b9896c25multi_tensor_apply_kernelINS1_18TensorListMetadataILi1EEENS1_21BinaryOpScalarFunctorIN3c108BFloat16ELi1ELi1ELi0EEEJNS1_13power_functorIfEEfEEEvT_T0_DpT1_,@"STO_CUDA_ENTRY STV_DEFAULT"
_ZN2at6native57_GLOBAL__N__f3eca4a2_24_ForeachBinaryOpScalar_cu_86b9896c25multi_tensor_apply_kernelINS1_18TensorListMetadataILi1EEENS1_21BinaryOpScalarFunctorIN3c108BFloat16ELi1ELi1ELi0EEEJNS1_13power_functorIfEEfEEEvT_T0_DpT1_:
        /* <DEDUP_REMOVED lines=25> */
.L_x_3437:
[----:B0-----:R-:W-:Y:S01]  /*0190*/  IADD3 R15, P0, R9, R16, RZ ;  /* 0x00000010090f7210 */ /* 0x001fe20007f1e0ff */
[C---:B-1----:R-:W-:Y:S01]  /*01a0*/  IMAD R6, R14.reuse, 0x3, RZ ;  /* 0x000000030e067824 */ /* 0x042fe200078e02ff */
[----:B------:R-:W-:Y:S02]  /*01b0*/  PRMT R18, RZ, 0x7610, R18 ;  /* 0x00007610ff127816 */ /* 0x000fe40000000012 */
        /* <DEDUP_REMOVED lines=10> */
[----:B------:R-:W-:Y:S02]  /*0260*/  LEA R5, P1, R14, R15, 0x1 ;  /* 0x0000000f0e057211 */ /* 0x000fe400078208ff */
[----:B------:R-:W-:-:S02]  /*0270*/  ISETP.LT.U32.AND P3, PT, R15, R0, PT ;  /* 0x000000000f00720c */ /* 0x000fc40003f61070 */
[----:B------:R-:W-:Y:S01]  /*0280*/  ISETP.GE.U32.AND P2, PT, R5, 0x10000, PT ;  /* 0x000100000500780c */ /* 0x000fe20003f46070 */
[----:B------:R-:W-:Y:S01]  /*0290*/  IMAD.X R11, RZ, RZ, R21, P1 ;  /* 0x000000ffff0b7224 */ /* 0x000fe200008e0615 */
[----:B------:R-:W-:Y:S02]  /*02a0*/  ISETP.GE.U32.AND.EX P4, PT, R21, RZ, PT, P4 ;  /* 0x000000ff1500720c */ /* 0x000fe40003f86140 */
[C---:B------:R-:W-:Y:S02]  /*02b0*/  LEA R4, P6, R5.reuse, R2, 0x1 ;  /* 0x0000000205047211 */ /* 0x040fe400078c08ff */
[----:B------:R-:W-:Y:S01]  /*02c0*/  ISETP.LT.U32.AND P1, PT, R5, R0, PT ;  /* 0x000000000500720c */ /* 0x000fe20003f21070 */
[----:B------:R-:W2:Y:S01]  /*02d0*/  @P0 LDG.E.U16 R18, desc[UR4][R12.64] ;  /* 0x000000040c120981 */ /* 0x000ea2000c1e1500 */
[----:B------:R-:W-:Y:S02]  /*02e0*/  ISETP.GE.U32.AND.EX P2, PT, R11, RZ, PT, P2 ;  /* 0x000000ff0b00720c */ /* 0x000fe40003f46120 */
[----:B------:R-:W-:-:S02]  /*02f0*/  ISETP.LT.AND.EX P3, PT, R21, R8, !P4, P3 ;  /* 0x000000081500720c */ /* 0x000fc40006761330 */
[----:B------:R-:W-:Y:S02]  /*0300*/  LEA R10, P5, R15, R2, 0x1 ;  /* 0x000000020f0a7211 */ /* 0x000fe400078a08ff */
[----:B------:R-:W-:Y:S02]  /*0310*/  IADD3 R7, P4, R6, R15, RZ ;  /* 0x0000000f06077210 */ /* 0x000fe40007f9e0ff */
[-C--:B------:R-:W-:Y:S02]  /*0320*/  LEA.HI.X R5, R5, R3.reuse, R11, 0x1, P6 ;  /* 0x0000000305057211 */ /* 0x080fe400030f0c0b */
[----:B------:R-:W-:Y:S02]  /*0330*/  ISETP.LT.AND.EX P1, PT, R11, R8, !P2, P1 ;  /* 0x000000080b00720c */ /* 0x000fe40005721310 */
[--C-:B------:R-:W-:Y:S01]  /*0340*/  LEA.HI.X R11, R15, R3, R21.reuse, 0x1, P5 ;  /* 0x000000030f0b7211 */ /* 0x100fe200028f0c15 */
[----:B------:R-:W-:Y:S01]  /*0350*/  IMAD.X R21, RZ, RZ, R21, P4 ;  /* 0x000000ffff157224 */ /* 0x000fe200020e0615 */
[----:B------:R-:W-:-:S02]  /*0360*/  ISETP.GE.U32.AND P2, PT, R7, 0x10000, PT ;  /* 0x000100000700780c */ /* 0x000fc40003f46070 */
[----:B------:R-:W-:Y:S02]  /*0370*/  ISETP.LT.U32.AND P4, PT, R7, R0, PT ;  /* 0x000000000700720c */ /* 0x000fe40003f81070 */
[C---:B------:R-:W-:Y:S02]  /*0380*/  ISETP.GE.U32.AND.EX P2, PT, R21.reuse, RZ, PT, P2 ;  /* 0x000000ff1500720c */ /* 0x040fe40003f46120 */
[----:B------:R-:W-:Y:S02]  /*0390*/  PRMT R15, RZ, 0x7610, R15 ;  /* 0x00007610ff0f7816 */ /* 0x000fe4000000000f */
[----:B------:R-:W-:Y:S02]  /*03a0*/  ISETP.LT.AND.EX P2, PT, R21, R8, !P2, P4 ;  /* 0x000000081500720c */ /* 0x000fe40005741340 */
[----:B------:R-:W-:Y:S02]  /*03b0*/  LEA R6, P4, R7, R2, 0x1 ;  /* 0x0000000207067211 */ /* 0x000fe400078808ff */
[----:B------:R-:W-:Y:S01]  /*03c0*/  PRMT R19, RZ, 0x7610, R19 ;  /* 0x00007610ff137816 */ /* 0x000fe20000000013 */
[----:B------:R-:W3:Y:S01]  /*03d0*/  @P3 LDG.E.U16 R15, desc[UR4][R10.64] ;  /* 0x000000040a0f3981 */ /* 0x000ee2000c1e1500 */
[----:B------:R-:W-:-:S02]  /*03e0*/  PRMT R20, RZ, 0x7610, R20 ;  /* 0x00007610ff147816 */ /* 0x000fc40000000014 */
[----:B------:R-:W-:Y:S02]  /*03f0*/  LEA.HI.X R7, R7, R3, R21, 0x1, P4 ;  /* 0x0000000307077211 */ /* 0x000fe400020f0c15 */
[----:B------:R-:W4:Y:S04]  /*0400*/  @P1 LDG.E.U16 R19, desc[UR4][R4.64] ;  /* 0x0000000404131981 */ /* 0x000f28000c1e1500 */
[----:B------:R-:W5:Y:S01]  /*0410*/  @P2 LDG.E.U16 R20, desc[UR4][R6.64] ;  /* 0x0000000406142981 */ /* 0x000f62000c1e1500 */
[----:B------:R-:W-:-:S04]  /*0420*/  IMAD.WIDE.U32 R16, R14, 0x4, R16 ;  /* 0x000000040e107825 */ /* 0x000fc800078e0010 */
[----:B--2---:R-:W-:-:S06]  /*0430*/  IMAD.U32 R21, R18, 0x10000, RZ ;  /* 0x0001000012157824 */ /* 0x004fcc00078e00ff */
[----:B------:R-:W-:Y:S01]  /*0440*/  MUFU.LG2 R21, R21 ;  /* 0x0000001500157308 */ /* 0x000fe20000000c00 */
[----:B---3--:R-:W-:Y:S02]  /*0450*/  IMAD.U32 R15, R15, 0x10000, RZ ;  /* 0x000100000f0f7824 */ /* 0x008fe400078e00ff */
[----:B----4-:R-:W-:-:S05]  /*0460*/  IMAD.U32 R22, R19, 0x10000, RZ ;  /* 0x0001000013167824 */ /* 0x010fca00078e00ff */
[----:B------:R-:W0:Y:S01]  /*0470*/  MUFU.LG2 R15, R15 ;  /* 0x0000000f000f7308 */ /* 0x000e220000000c00 */
[----:B-----5:R-:W-:-:S07]  /*0480*/  IMAD.U32 R20, R20, 0x10000, RZ ;  /* 0x0001000014147824 */ /* 0x020fce00078e00ff */
[----:B------:R-:W1:Y:S08]  /*0490*/  MUFU.LG2 R22, R22 ;  /* 0x0000001600167308 */ /* 0x000e700000000c00 */
[----:B------:R-:W2:Y:S01]  /*04a0*/  MUFU.LG2 R20, R20 ;  /* 0x0000001400147308 */ /* 0x000ea20000000c00 */
[----:B0-----:R-:W-:Y:S01]  /*04b0*/  FMUL.FTZ R18, R15, UR6 ;  /* 0x000000060f127c20 */ /* 0x001fe20008410000 */
[----:B------:R-:W-:Y:S01]  /*04c0*/  FMUL.FTZ R19, R21, UR6 ;  /* 0x0000000615137c20 */ /* 0x000fe20008410000 */
[----:B-1----:R-:W-:-:S05]  /*04d0*/  FMUL.FTZ R15, R22, UR6 ;  /* 0x00000006160f7c20 */ /* 0x002fca0008410000 */
[----:B------:R-:W0:Y:S01]  /*04e0*/  MUFU.EX2 R18, R18 ;  /* 0x0000001200127308 */ /* 0x000e220000000800 */
[----:B--2---:R-:W-:-:S07]  /*04f0*/  FMUL.FTZ R21, R20, UR6 ;  /* 0x0000000614157c20 */ /* 0x004fce0008410000 */
[----:B------:R-:W1:Y:S08]  /*0500*/  MUFU.EX2 R19, R19 ;  /* 0x0000001300137308 */ /* 0x000e700000000800 */
[----:B------:R-:W2:Y:S08]  /*0510*/  MUFU.EX2 R15, R15 ;  /* 0x0000000f000f7308 */ /* 0x000eb00000000800 */
[----:B------:R-:W3:Y:S01]  /*0520*/  MUFU.EX2 R21, R21 ;  /* 0x0000001500157308 */ /* 0x000ee20000000800 */
[----:B0-----:R-:W-:-:S02]  /*0530*/  F2FP.BF16.F32.PACK_AB R22, RZ, R18 ;  /* 0x00000012ff16723e */ /* 0x001fc400000010ff */
[----:B-1----:R-:W-:-:S03]  /*0540*/  F2FP.BF16.F32.PACK_AB R23, RZ, R19 ;  /* 0x00000013ff17723e */ /* 0x002fc600000010ff */
[----:B------:R4:W-:Y:S01]  /*0550*/  @P3 STG.E.U16 desc[UR4][R10.64], R22 ;  /* 0x000000160a003986 */ /* 0x0009e2000c101504 */
[----:B--2---:R-:W-:-:S03]  /*0560*/  F2FP.BF16.F32.PACK_AB R20, RZ, R15 ;  /* 0x0000000fff14723e */ /* 0x004fc600000010ff */
[----:B------:R4:W-:Y:S01]  /*0570*/  @P0 STG.E.U16 desc[UR4][R12.64], R23 ;  /* 0x000000170c000986 */ /* 0x0009e2000c101504 */
[C---:B------:R-:W-:Y:S02]  /*0580*/  ISETP.GE.U32.AND P0, PT, R16.reuse, 0x10000, PT ;  /* 0x000100001000780c */ /* 0x040fe40003f06070 */
[----:B---3--:R-:W-:Y:S01]  /*0590*/  F2FP.BF16.F32.PACK_AB R24, RZ, R21 ;  /* 0x00000015ff18723e */ /* 0x008fe200000010ff */
[----:B------:R4:W-:Y:S01]  /*05a0*/  @P1 STG.E.U16 desc[UR4][R4.64], R20 ;  /* 0x0000001404001986 */ /* 0x0009e2000c101504 */
[----:B------:R-:W-:-:S03]  /*05b0*/  ISETP.LT.U32.AND P1, PT, R16, R0, PT ;  /* 0x000000001000720c */ /* 0x000fc60003f21070 */
[----:B------:R4:W-:Y:S01]  /*05c0*/  @P2 STG.E.U16 desc[UR4][R6.64], R24 ;  /* 0x0000001806002986 */ /* 0x0009e2000c101504 */
[C---:B------:R-:W-:Y:S02]  /*05d0*/  ISETP.GE.U32.AND.EX P0, PT, R17.reuse, RZ, PT, P0 ;  /* 0x000000ff1100720c */ /* 0x040fe40003f06100 */
[----:B------:R-:W-:-:S13]  /*05e0*/  ISETP.LT.AND.EX P1, PT, R17, R8, PT, P1 ;  /* 0x000000081100720c */ /* 0x000fda0003f21310 */
[----:B----4-:R-:W-:Y:S05]  /*05f0*/  @!P0 BRA P1, `(.L_x_3437) ;  /* 0xfffffff800e48947 */ /* 0x010fea000083ffff */
[----:B------:R-:W-:Y:S05]  /*0600*/  EXIT ;  /* 0x000000000000794d */ /* 0x000fea0003800000 */
.L_x_3436:
        /* <DEDUP_REMOVED lines=9> */
.L_x_3438:
[----:B0-----:R-:W-:-:S04]  /*06a0*/  LEA R4, P0, R7, R2, 0x3 ;  /* 0x0000000207047211 */ /* 0x001fc800078018ff */
[----:B------:R-:W-:-:S05]  /*06b0*/  LEA.HI.X R5, R7, R3, R6, 0x3, P0 ;  /* 0x0000000307057211 */ /* 0x000fca00000f1c06 */
[----:B------:R-:W2:Y:S01]  /*06c0*/  LDG.E.64 R14, desc[UR4][R4.64] ;  /* 0x00000004040e7981 */ /* 0x000ea2000c1e1b00 */
[----:B------:R-:W-:-:S04]  /*06d0*/  IADD3 R7, P0, R7, UR6, RZ ;  /* 0x0000000607077c10 */ /* 0x000fc8000ff1e0ff */
[----:B------:R-:W-:Y:S01]  /*06e0*/  ISETP.LT.U32.AND P1, PT, R7, 0x4000, PT ;  /* 0x000040000700780c */ /* 0x000fe20003f21070 */
[----:B------:R-:W-:-:S05]  /*06f0*/  IMAD.X R6, RZ, RZ, R6, P0 ;  /* 0x000000ffff067224 */ /* 0x000fca00000e0606 */
[----:B------:R-:W-:Y:S02]  /*0700*/  ISETP.LT.U32.AND.EX P1, PT, R6, RZ, PT, P1 ;  /* 0x000000ff0600720c */ /* 0x000fe40003f21110 */
[C---:B--2---:R-:W-:Y:S01]  /*0710*/  PRMT R9, R14.reuse, 0x7632, R9 ;  /* 0x000076320e097816 */ /* 0x044fe20000000009 */
[----:B------:R-:W-:Y:S02]  /*0720*/  IMAD.U32 R10, R14, 0x10000, RZ ;  /* 0x000100000e0a7824 */ /* 0x000fe400078e00ff */
[----:B------:R-:W-:Y:S02]  /*0730*/  IMAD.U32 R12, R15, 0x10000, RZ ;  /* 0x000100000f0c7824 */ /* 0x000fe400078e00ff */
[----:B------:R-:W-:Y:S01]  /*0740*/  IMAD.U32 R11, R9, 0x10000, RZ ;  /* 0x00010000090b7824 */ /* 0x000fe200078e00ff */
[----:B------:R-:W-:Y:S01]  /*0750*/  PRMT R9, R15, 0x7632, R9 ;  /* 0x000076320f097816 */ /* 0x000fe20000000009 */
[----:B------:R-:W0:Y:S04]  /*0760*/  MUFU.LG2 R10, R10 ;  /* 0x0000000a000a7308 */ /* 0x000e280000000c00 */
[----:B------:R-:W-:-:S04]  /*0770*/  IMAD.U32 R14, R9, 0x10000, RZ ;  /* 0x00010000090e7824 */ /* 0x000fc800078e00ff */
        /* <DEDUP_REMOVED lines=11> */
[----:B-1----:R-:W-:Y:S01]  /*0830*/  F2FP.BF16.F32.PACK_AB R16, R10, R9 ;  /* 0x000000090a10723e */ /* 0x002fe200000010ff */
[----:B------:R-:W-:-:S05]  /*0840*/  IMAD.SHL.U32 R9, R7, 0x4, RZ ;  /* 0x0000000407097824 */ /* 0x000fca00078e00ff */
[----:B------:R-:W-:Y:S02]  /*0850*/  ISETP.GE.U32.AND P0, PT, R9, R0, PT ;  /* 0x000000000900720c */ /* 0x000fe40003f06070 */
[----:B------:R-:W-:-:S04]  /*0860*/  SHF.L.U64.HI R9, R7, 0x2, R6 ;  /* 0x0000000207097819 */ /* 0x000fc80000010206 */
[----:B------:R-:W-:Y:S02]  /*0870*/  ISETP.GE.AND.EX P0, PT, R9, R8, PT, P0 ;  /* 0x000000080900720c */ /* 0x000fe40003f06300 */
[----:B0-----:R-:W-:-:S05]  /*0880*/  F2FP.BF16.F32.PACK_AB R17, R12, R13 ;  /* 0x0000000d0c11723e */ /* 0x001fca00000010ff */
[----:B------:R0:W-:Y:S06]  /*0890*/  STG.E.64 desc[UR4][R4.64], R16 ;  /* 0x0000001004007986 */ /* 0x0001ec000c101b04 */
[----:B------:R-:W-:Y:S05]  /*08a0*/  @!P0 BRA P1, `(.L_x_3438) ;  /* 0xfffffffc007c8947 */ /* 0x000fea000083ffff */
[----:B------:R-:W-:Y:S05]  /*08b0*/  EXIT ;  /* 0x000000000000794d */ /* 0x000fea0003800000 */
.L_x_3439:
        /* <DEDUP_REMOVED lines=12> */
.L_x_5389:


//--------------------- .text._ZN2at6native57_GLOBAL__N__f3eca4a2_24_ForeachBinaryOpScalar_cu_86b9896c25multi_tensor_apply_kernelINS1_18TensorListMetadataILi1EEENS1_21BinaryOpScalarFunctorIN3c104HalfELi1ELi1ELi0EEEJNS1_13power_functorIfEEfEEEvT_T0_DpT1_ --------------------------
	.section	.text._ZN2at6native57_GLOBAL__N__f3eca4a2_24_ForeachBinaryOpScalar_cu_86b9896c25multi_tensor_apply_kernelINS1_18TensorListMetadataILi1EEENS1_21BinaryOpScalarFunctorIN3c104HalfELi1ELi1ELi0EEEJNS1_13power_functorIfEEfEEEvT_T0_DpT1_,"ax",@progbits
	.align	128
.text._ZN2at6native57_GLOBAL__N__f3eca4a2_24_ForeachBinaryOpScalar_cu_86b9896c25multi_tensor_apply_kernelINS1_18TensorListMetadataILi1EEENS1_21BinaryOpScalarFunctorIN3c104HalfELi1ELi1ELi0EEEJNS1_13power_functorIfEEfEEEvT_T0_DpT1_:
        .type           _ZN2at6native57_GLOBAL__N__f3eca4a2_24_ForeachBinaryOpScalar_cu_86b9896c25multi_tensor_apply_kernelINS1_18TensorListMetadataILi1EEENS1_21BinaryOpScalarFunctorIN3c104HalfELi1ELi1ELi0EEEJNS1_13power_functorIfEEfEEEvT_T0_DpT1_,@function
        .size           _ZN2at6native57_GLOBAL__N__f3eca4a2_24_ForeachBinaryOpScalar_cu_86b9896c25multi_tensor_apply_kernelINS1_18TensorListMetadataILi1EEENS1_21BinaryOpScalarFunctorIN3c104HalfELi1ELi1ELi0EEEJNS1_13power_functorIfEEfEEEvT_T0_DpT1_,(.L_x_5390 - _ZN2at6native57_GLOBAL__N__f3eca4a2_24_ForeachBinaryOpScalar_cu_86b9896c25multi_tensor_apply_kernelINS1_18TensorListMetadataILi1EEENS1_21BinaryOpScalarFunctorIN3c104HalfELi1ELi1ELi0EEEJNS1_13power_functorIfEEfEEEvT_T0_DpT1_)
        .other          _ZN2at6native57_GLOBAL__N__f3eca4a2_24_ForeachBinaryOpScalar_cu_86b9896c25multi_tensor_apply_kernelINS1_18TensorListMetadataILi1EEENS1_21BinaryOpScalarFunctorIN3c104HalfELi1ELi1ELi0EEEJNS1_13power_functorIfEEfEEEvT_T0_DpT1_,@"STO_CUDA_ENTRY STV_DEFAULT"
_ZN2at6native57_GLOBAL__N__f3eca4a2_24_ForeachBinaryOpScalar_cu_86b9896c25multi_tensor_apply_kernelINS1_18TensorListMetadataILi1EEENS1_21BinaryOpScalarFunctorIN3c104HalfELi1ELi1ELi0EEEJNS1_13power_functorIfEEfEEEvT_T0_DpT1_:
        /* <DEDUP_REMOVED lines=25> */
.L_x_3441:
        /* <DEDUP_REMOVED lines=42> */
[----:B--2---:R-:W-:-:S06]  /*0430*/  HADD2.F32 R21, -RZ, R18.H0_H0 ;  /* 0x20000012ff157230 */ /* 0x004fcc0000004100 */
[----:B------:R-:W-:Y:S01]  /*0440*/  MUFU.LG2 R21, R21 ;  /* 0x0000001500157308 */ /* 0x000fe20000000c00 */
[----:B---3--:R-:W-:Y:S02]  /*0450*/  HADD2.F32 R15, -RZ, R15.H0_H0 ;  /* 0x2000000fff0f7230 */ /* 0x008fe40000004100 */
[----:B----4-:R-:W-:-:S05]  /*0460*/  HADD2.F32 R22, -RZ, R19.H0_H0 ;  /* 0x20000013ff167230 */ /* 0x010fca0000004100 */
[----:B------:R-:W0:Y:S01]  /*0470*/  MUFU.LG2 R15, R15 ;  /* 0x0000000f000f7308 */ /* 0x000e220000000c00 */
[----:B-----5:R-:W-:-:S07]  /*0480*/  HADD2.F32 R20, -RZ, R20.H0_H0 ;  /* 0x20000014ff147230 */ /* 0x020fce0000004100 */
        /* <DEDUP_REMOVED lines=10> */
[----:B0-----:R-:W-:-:S02]  /*0530*/  F2FP.F16.F32.PACK_AB R22, RZ, R18 ;  /* 0x00000012ff16723e */ /* 0x001fc400000000ff */
[----:B-1----:R-:W-:-:S03]  /*0540*/  F2FP.F16.F32.PACK_AB R23, RZ, R19 ;  /* 0x00000013ff17723e */ /* 0x002fc600000000ff */
[----:B------:R4:W-:Y:S01]  /*0550*/  @P3 STG.E.U16 desc[UR4][R10.64], R22 ;  /* 0x000000160a003986 */ /* 0x0009e2000c101504 */
[----:B--2---:R-:W-:-:S03]  /*0560*/  F2FP.F16.F32.PACK_AB R20, RZ, R15 ;  /* 0x0000000fff14723e */ /* 0x004fc600000000ff */
[----:B------:R4:W-:Y:S01]  /*0570*/  @P0 STG.E.U16 desc[UR4][R12.64], R23 ;  /* 0x000000170c000986 */ /* 0x0009e2000c101504 */
[C---:B------:R-:W-:Y:S02]  /*0580*/  ISETP.GE.U32.AND P0, PT, R16.reuse, 0x10000, PT ;  /* 0x000100001000780c */ /* 0x040fe40003f06070 */
[----:B---3--:R-:W-:Y:S01]  /*0590*/  F2FP.F16.F32.PACK_AB R24, RZ, R21 ;  /* 0x00000015ff18723e */ /* 0x008fe200000000ff */
[----:B------:R4:W-:Y:S01]  /*05a0*/  @P1 STG.E.U16 desc[UR4][R4.64], R20 ;  /* 0x0000001404001986 */ /* 0x0009e2000c101504 */
[----:B------:R-:W-:-:S03]  /*05b0*/  ISETP.LT.U32.AND P1, PT, R16, R0, PT ;  /* 0x000000001000720c */ /* 0x000fc60003f21070 */
[----:B------:R4:W-:Y:S01]  /*05c0*/  @P2 STG.E.U16 desc[UR4][R6.64], R24 ;  /* 0x0000001806002986 */ /* 0x0009e2000c101504 */
[C---:B------:R-:W-:Y:S02]  /*05d0*/  ISETP.GE.U32.AND.EX P0, PT, R17.reuse, RZ, PT, P0 ;  /* 0x000000ff1100720c */ /* 0x040fe40003f06100 */
[----:B------:R-:W-:-:S13]  /*05e0*/  ISETP.LT.AND.EX P1, PT, R17, R8, PT, P1 ;  /* 0x000000081100720c */ /* 0x000fda0003f21310 */
[----:B----4-:R-:W-:Y:S05]  /*05f0*/  @!P0 BRA P1, `(.L_x_3441) ;  /* 0xfffffff800e48947 */ /* 0x010fea000083ffff */
[----:B------:R-:W-:Y:S05]  /*0600*/  EXIT ;  /* 0x000000000000794d */ /* 0x000fea0003800000 */
.L_x_3440:
        /* <DEDUP_REMOVED lines=9> */
.L_x_3442:
        /* <DEDUP_REMOVED lines=10> */
[----:B------:R-:W-:Y:S01]  /*0740*/  HADD2.F32 R15, -RZ, R15.H1_H1 ;  /* 0x3000000fff0f7230 */ /* 0x000fe20000004100 */
[----:B------:R-:W0:Y:S08]  /*0750*/  MUFU.LG2 R9, R9 ;  /* 0x0000000900097308 */ /* 0x000e300000000c00 */
        /* <DEDUP_REMOVED lines=12> */
[----:B------:R-:W-:-:S05]  /*0820*/  IMAD.SHL.U32 R13, R7, 0x4, RZ ;  /* 0x00000004070d7824 */ /* 0x000fca00078e00ff */
[----:B------:R-:W-:Y:S02]  /*0830*/  ISETP.GE.U32.AND P0, PT, R13, R0, PT ;  /* 0x000000000d00720c */ /* 0x000fe40003f06070 */
[----:B0-----:R-:W-:Y:S02]  /*0840*/  F2FP.F16.F32.PACK_AB R19, R16, R9 ;  /* 0x000000091013723e */ /* 0x001fe400000000ff */
[----:B------:R-:W-:-:S03]  /*0850*/  SHF.L.U64.HI R9, R7, 0x2, R6 ;  /* 0x0000000207097819 */ /* 0x000fc60000010206 */
[----:B------:R0:W-:Y:S01]  /*0860*/  STG.E.64 desc[UR4][R4.64], R18 ;  /* 0x0000001204007986 */ /* 0x0001e2000c101b04 */
[----:B------:R-:W-:-:S13]  /*0870*/  ISETP.GE.AND.EX P0, PT, R9, R8, PT, P0 ;  /* 0x000000080900720c */ /* 0x000fda0003f06300 */
[----:B0-----:R-:W-:Y:S05]  /*0880*/  @!P0 BRA P1, `(.L_x_3442) ;  /* 0xfffffffc00848947 */ /* 0x001fea000083ffff */
[----:B------:R-:W-:Y:S05]  /*0890*/  EXIT ;  /* 0x000000000000794d */ /* 0x000fea0003800000 */
.L_x_3443:
        /* <DEDUP_REMOVED lines=14> */
.L_x_5390:


//--------------------- .text._ZN2at6native57_GLOBAL__N__f3eca4a2_24_ForeachBinaryOpScalar_cu_86b9896c25multi_tensor_apply_kernelINS1_18TensorListMetadataILi1EEENS1_21BinaryOpScalarFunctorIN3c107complexIfEELi1ELi1ELi0EEEJNS1_13power_functorIS8_EES8_EEEvT_T0_DpT1_ --------------------------
	.section	.text._ZN2at6native57_GLOBAL__N__f3eca4a2_24_ForeachBinaryOpScalar_cu_86b9896c25multi_tensor_apply_kernelINS1_18TensorListMetadataILi1EEENS1_21BinaryOpScalarFunctorIN3c107complexIfEELi1ELi1ELi0EEEJNS1_13power_functorIS8_EES8_EEEvT_T0_DpT1_,"ax",@progbits
	.align	128
.text._ZN2at6native57_GLOBAL__N__f3eca4a2_24_ForeachBinaryOpScalar_cu_86b9896c25multi_tensor_apply_kernelINS1_18TensorListMetadataILi1EEENS1_21BinaryOpScalarFunctorIN3c107complexIfEELi1ELi1ELi0EEEJNS1_13power_functorIS8_EES8_EEEvT_T0_DpT1_:
        .type           _ZN2at6native57_GLOBAL__N__f3eca4a2_24_ForeachBinaryOpScalar_cu_86b9896c25multi_tensor_apply_kernelINS1_18TensorListMetadataILi1EEENS1_21BinaryOpScalarFunctorIN3c107complexIfEELi1ELi1ELi0EEEJNS1_13power_functorIS8_EES8_EEEvT_T0_DpT1_,@function
        .size           _ZN2at6native57_GLOBAL__N__f3eca4a2_24_ForeachBinaryOpScalar_cu_86b9896c25multi_tensor_apply_kernelINS1_18TensorListMetadataILi1EEENS1_21BinaryOpScalarFunctorIN3c107complexIfEELi1ELi1ELi0EEEJNS1_13power_functorIS8_EES8_EEEvT_T0_DpT1_,(.L_x_5391 - _ZN2at6native57_GLOBAL__N__f3eca4a2_24_ForeachBinaryOpScalar_cu_86b9896c25multi_tensor_apply_kernelINS1_18TensorListMetadataILi1EEENS1_21BinaryOpScalarFunctorIN3c107complexIfEELi1ELi1ELi0EEEJNS1_13power_functorIS8_EES8_EEEvT_T0_DpT1_)
        .other          _ZN2at6native57_GLOBAL__N__f3eca4a2_24_ForeachBinaryOpScalar_cu_86b9896c25multi_tensor_apply_kernelINS1_18TensorListMetadataILi1EEENS1_21BinaryOpScalarFunctorIN3c107complexIfEELi1ELi1ELi0EEEJNS1_13power_functorIS8_EES8_EEEvT_T0_DpT1_,@"STO_CUDA_ENTRY STV_DEFAULT"
_ZN2at6native57_GLOBAL__N__f3eca4a2_24_ForeachBinaryOpScalar_cu_86b9896c25multi_tensor_apply_kernelINS1_18TensorListMetadataILi1EEENS1_21BinaryOpScalarFunctorIN3c107complexIfEELi1ELi1ELi0EEEJNS1_13power_functorIS8_EES8_EEEvT_T0_DpT1_:
        /* <DEDUP_REMOVED lines=27> */
.L_x_3693:
        /* <DEDUP_REMOVED lines=11> */
[----:B------:R-:W-:-:S02]  /*0260*/  ISETP.GT.U32.AND P4, PT, R24, 0xffff, PT ;  /* 0x0000ffff1800780c */ /* 0x000fc40003f84070 */
[-C--:B------:R-:W-:Y:S02]  /*0270*/  IADD3 R19, P0, R19, R0.reuse, RZ ;  /* 0x0000000013137210 */ /* 0x080fe40007f1e0ff */
[----:B------:R-:W-:Y:S02]  /*0280*/  IADD3.X R23, RZ, R5, RZ, P5, !PT ;  /* 0x00000005ff177210 */ /* 0x000fe40002ffe4ff */
[----:B------:R-:W-:Y:S02]  /*0290*/  LEA R20, P6, R3, R0, 0x1 ;  /* 0x0000000003147211 */ /* 0x000fe400078c08ff */
[----:B------:R-:W-:Y:S02]  /*02a0*/  @P3 LEA R2, P1, R0, UR8, 0x3 ;  /* 0x0000000800023c11 */ /* 0x000fe4000f8218ff */
[----:B------:R-:W-:Y:S02]  /*02b0*/  ISETP.GE.U32.AND P2, PT, R24, UR12, PT ;  /* 0x0000000c18007c0c */ /* 0x000fe4000bf46070 */
[----:B------:R-:W-:-:S02]  /*02c0*/  @P3 LEA.HI.X R3, R0, UR9, R5, 0x3, P1 ;  /* 0x0000000900033c11 */ /* 0x000fc400088f1c05 */
[----:B------:R-:W-:Y:S02]  /*02d0*/  ISETP.GT.U32.AND.EX P4, PT, R23, RZ, PT, P4 ;  /* 0x000000ff1700720c */ /* 0x000fe40003f84140 */
[-C--:B------:R-:W-:Y:S01]  /*02e0*/  IADD3.X R22, RZ, R5.reuse, RZ, P0, !PT ;  /* 0x00000005ff167210 */ /* 0x080fe200007fe4ff */
[----:B------:R-:W2:Y:S01]  /*02f0*/  @P3 LDG.E.64 R12, desc[UR10][R2.64] ;  /* 0x0000000a020c3981 */ /* 0x000ea2000c1e1b00 */
[----:B------:R-:W-:Y:S02]  /*0300*/  ISETP.GT.U32.AND P1, PT, R20, 0xffff, PT ;  /* 0x0000ffff1400780c */ /* 0x000fe40003f24070 */
[----:B------:R-:W-:Y:S02]  /*0310*/  IADD3.X R21, RZ, R5, RZ, P6, !PT ;  /* 0x00000005ff157210 */ /* 0x000fe400037fe4ff */
[----:B------:R-:W-:Y:S02]  /*0320*/  ISETP.GT.U32.AND P0, PT, R19, 0xffff, PT ;  /* 0x0000ffff1300780c */ /* 0x000fe40003f04070 */
[----:B------:R-:W-:-:S02]  /*0330*/  ISETP.GE.OR.EX P2, PT, R23, UR6, P4, P2 ;  /* 0x0000000617007c0c */ /* 0x000fc4000a746720 */
[----:B------:R-:W-:Y:S02]  /*0340*/  ISETP.GE.U32.AND P5, PT, R20, UR12, PT ;  /* 0x0000000c14007c0c */ /* 0x000fe4000bfa6070 */
[----:B------:R-:W-:Y:S02]  /*0350*/  ISETP.GT.U32.AND.EX P1, PT, R21, RZ, PT, P1 ;  /* 0x000000ff1500720c */ /* 0x000fe40003f24110 */
[----:B------:R-:W-:Y:S02]  /*0360*/  ISETP.GE.U32.AND P4, PT, R19, UR12, PT ;  /* 0x0000000c13007c0c */ /* 0x000fe4000bf86070 */
[C---:B------:R-:W-:Y:S02]  /*0370*/  ISETP.GT.U32.AND.EX P0, PT, R22.reuse, RZ, PT, P0 ;  /* 0x000000ff1600720c */ /* 0x040fe40003f04100 */
[----:B------:R-:W-:Y:S02]  /*0380*/  ISETP.GE.OR.EX P5, PT, R21, UR6, P1, P5 ;  /* 0x0000000615007c0c */ /* 0x000fe40008fa6750 */
[----:B------:R-:W-:-:S02]  /*0390*/  ISETP.GE.OR.EX P4, PT, R22, UR6, P0, P4 ;  /* 0x0000000616007c0c */ /* 0x000fc40008786740 */
[C---:B------:R-:W-:Y:S02]  /*03a0*/  @!P2 LEA R4, P0, R24.reuse, UR8, 0x3 ;  /* 0x000000081804ac11 */ /* 0x040fe4000f8018ff */
[----:B------:R-:W-:Y:S02]  /*03b0*/  CS2R R14, SRZ ;  /* 0x00000000000e7805 */ /* 0x000fe4000001ff00 */
[----:B------:R-:W-:Y:S02]  /*03c0*/  CS2R R8, SRZ ;  /* 0x0000000000087805 */ /* 0x000fe4000001ff00 */
[----:B------:R-:W-:Y:S02]  /*03d0*/  CS2R R10, SRZ ;  /* 0x00000000000a7805 */ /* 0x000fe4000001ff00 */
[----:B------:R-:W-:Y:S01]  /*03e0*/  @!P2 LEA.HI.X R5, R24, UR9, R23, 0x3, P0 ;  /* 0x000000091805ac11 */ /* 0x000fe200080f1c17 */
[----:B------:R-:W-:Y:S01]  /*03f0*/  BSSY B2, `(.L_x_3445) ;  /* 0x0000289000027945 */ /* 0x000fe20003800000 */
[----:B------:R-:W-:-:S02]  /*0400*/  P2R R26, PR, RZ, 0x4 ;  /* 0x00000004ff1a7803 */ /* 0x000fc40000000000 */
[C---:B------:R-:W-:Y:S01]  /*0410*/  @!P5 LEA R6, P1, R20.reuse, UR8, 0x3 ;  /* 0x000000081406dc11 */ /* 0x040fe2000f8218ff */
[----:B------:R0:W5:Y:S01]  /*0420*/  @!P2 LDG.E.64 R14, desc[UR10][R4.64] ;  /* 0x0000000a040ea981 */ /* 0x000162000c1e1b00 */
[C---:B------:R-:W-:Y:S02]  /*0430*/  @!P4 LEA R16, P0, R19.reuse, UR8, 0x3 ;  /* 0x000000081310cc11 */ /* 0x040fe4000f8018ff */
[----:B------:R-:W-:Y:S02]  /*0440*/  @!P5 LEA.HI.X R7, R20, UR9, R21, 0x3, P1 ;  /* 0x000000091407dc11 */ /* 0x000fe400088f1c15 */
[----:B------:R-:W-:-:S03]  /*0450*/  @!P4 LEA.HI.X R17, R19, UR9, R22, 0x3, P0 ;  /* 0x000000091311cc11 */ /* 0x000fc600080f1c16 */
[----:B------:R0:W5:Y:S04]  /*0460*/  @!P5 LDG.E.64 R8, desc[UR10][R6.64] ;  /* 0x0000000a0608d981 */ /* 0x000168000c1e1b00 */
[----:B------:R0:W5:Y:S01]  /*0470*/  @!P4 LDG.E.64 R10, desc[UR10][R16.64] ;  /* 0x0000000a100ac981 */ /* 0x000162000c1e1b00 */
        /* <DEDUP_REMOVED lines=60> */
.L_x_3452:
[----:B------:R-:W-:Y:S05]  /*0840*/  BSYNC B0 ;  /* 0x0000000000007941 */ /* 0x000fea0003800000 */
.L_x_3451:
[----:B------:R-:W-:Y:S01]  /*0850*/  BSSY B3, `(.L_x_3453) ;  /* 0x0000007000037945 */ /* 0x000fe20003800000 */
[----:B------:R-:W-:-:S03]  /*0860*/  FFMA R0, R4, R6, R5 ;  /* 0x0000000604007223 */ /* 0x000fc60000000005 */
[----:B------:R-:W-:Y:S05]  /*0870*/  @!P0 BRA `(.L_x_3454) ;  /* 0x0000000000108947 */ /* 0x000fea0003800000 */
[----:B------:R-:W-:Y:S02]  /*0880*/  MOV R17, R29 ;  /* 0x0000001d00117202 */ /* 0x000fe40000000f00 */
[----:B------:R-:W-:Y:S02]  /*0890*/  MOV R0, R30 ;  /* 0x0000001e00007202 */ /* 0x000fe40000000f00 */
[----:B------:R-:W-:-:S07]  /*08a0*/  MOV R2, 0x8c0 ;  /* 0x000008c000027802 */ /* 0x000fce0000000f00 */
[----:B-----5:R-:W-:Y:S05]  /*08b0*/  CALL.REL.NOINC `($__internal_4_$__cuda_sm3x_div_rn_ftz_f32_slowpath) ;  /* 0x0000015c00947944 */ /* 0x020fea0003c00000 */
.L_x_3454:
[----:B------:R-:W-:Y:S05]  /*08c0*/  BSYNC B3 ;  /* 0x0000000000037941 */ /* 0x000fea0003800000 */
.L_x_3453:
        /* <DEDUP_REMOVED lines=18> */
.L_x_3456:
[----:B------:R-:W-:Y:S02]  /*09f0*/  ISETP.GE.AND P0, PT, R12, RZ, PT ;  /* 0x000000ff0c00720c */ /* 0x000fe40003f06270 */
[----:B------:R-:W-:-:S11]  /*0a00*/  MOV R3, 0x3fd774eb ;  /* 0x3fd774eb00037802 */ /* 0x000fd60000000f00 */
[----:B------:R-:W-:-:S04]  /*0a10*/  @P0 FFMA.FTZ R0, R3, 0.93318945169448852539, -R0 ;  /* 0x3f6ee58103000823 */ /* 0x000fc80000010800 */
[----:B------:R-:W-:-:S07]  /*0a20*/  @!P0 FFMA.FTZ R0, R3, 0.93318945169448852539, R0 ;  /* 0x3f6ee58103008823 */ /* 0x000fce0000010000 */
.L_x_3457:
[----:B------:R-:W-:Y:S05]  /*0a30*/  BSYNC B0 ;  /* 0x0000000000007941 */ /* 0x000fea0003800000 */
.L_x_3455:
        /* <DEDUP_REMOVED lines=12> */
.L_x_3450:
        /* <DEDUP_REMOVED lines=16> */
[----:B-----5:R-:W-:Y:S05]  /*0c00*/  CALL.REL.NOINC `($__internal_4_$__cuda_sm3x_div_rn_ftz_f32_slowpath) ;  /* 0x0000015800c07944 */ /* 0x020fea0003c00000 */
.L_x_3461:
[----:B------:R-:W-:Y:S05]  /*0c10*/  BSYNC B3 ;  /* 0x0000000000037941 */ /* 0x000fea0003800000 */
.L_x_3460:
        /* <DEDUP_REMOVED lines=18> */
.L_x_3463:
[----:B------:R-:W-:Y:S02]  /*0d40*/  ISETP.GE.AND P0, PT, R12, RZ, PT ;  /* 0x000000ff0c00720c */ /* 0x000fe40003f06270 */
[----:B------:R-:W-:-:S11]  /*0d50*/  MOV R3, 0x3fd774eb ;  /* 0x3fd774eb00037802 */ /* 0x000fd60000000f00 */
[----:B------:R-:W-:-:S04]  /*0d60*/  @P0 FFMA.FTZ R0, R3, 0.93318945169448852539, -R0 ;  /* 0x3f6ee58103000823 */ /* 0x000fc80000010800 */
[----:B------:R-:W-:-:S07]  /*0d70*/  @!P0 FFMA.FTZ R0, R3, 0.93318945169448852539, R0 ;  /* 0x3f6ee58103008823 */ /* 0x000fce0000010000 */
.L_x_3464:
[----:B------:R-:W-:Y:S05]  /*0d80*/  BSYNC B0 ;  /* 0x0000000000007941 */ /* 0x000fea0003800000 */
.L_x_3462:
        /* <DEDUP_REMOVED lines=13> */
.L_x_3459:
        /* <DEDUP_REMOVED lines=25> */
.L_x_3466:
        /* <DEDUP_REMOVED lines=37> */
[----:B------:R-:W-:Y:S02]  /*1240*/  FSEL R18, R28, R33, !P0 ;  /* 0x000000211c127208 */ /* 0x000fe40004000000 */
[----:B------:R-:W-:-:S07]  /*1250*/  MOV R28, R31 ;  /* 0x0000001f001c7202 */ /* 0x000fce0000000f00 */
[----:B------:R-:W-:Y:S05]  /*1260*/  @P1 BRA `(.L_x_3466) ;  /* 0xfffffffc00601947 */ /* 0x000fea000383ffff */
[----:B------:R-:W-:Y:S05]  /*1270*/  BSYNC B0 ;  /* 0x0000000000007941 */ /* 0x000fea0003800000 */
.L_x_3465:
[----:B------:R-:W-:Y:S01]  /*1280*/  FADD.FTZ R0, R0, -1 ;  /* 0xbf80000000007421 */ /* 0x000fe20000010000 */
[----:B------:R-:W-:Y:S01]  /*1290*/  FCHK P0, R29, R30 ;  /* 0x0000001e1d007302 */ /* 0x000fe20000000000 */
[----:B------:R-:W-:Y:S02]  /*12a0*/  BSSY B0, `(.L_x_3467) ;  /* 0x000002e000007945 */ /* 0x000fe40003800000 */
        /* <DEDUP_REMOVED lines=40> */
[----:B------:R-:W-:-:S13]  /*1530*/  ISETP.GE.AND P1, PT, R31, -0x407fffff, PT ;  /* 0xbf8000011f00780c */ /* 0x000fda0003f26270 */
[----:B------:R-:W-:-:S05]  /*1540*/  @P1 MOV R0, 0x7f800000 ;  /* 0x7f80000000001802 */ /* 0x000fca0000000f00 */
[C---:B------:R-:W-:Y:S01]  /*1550*/  @P1 FFMA.FTZ R27, R31.reuse, R0, +INF ;  /* 0x7f8000001f1b1423 */ /* 0x040fe20000010000 */
[----:B------:R-:W-:-:S04]  /*1560*/  FSETP.NEU.FTZ.AND P1, PT, R31, RZ, PT ;  /* 0x000000ff1f00720b */ /* 0x000fc80003f3d000 */
[----:B------:R-:W-:-:S09]  /*1570*/  FSEL R27, R27, -RZ, P1 ;  /* 0x800000ff1b1b7208 */ /* 0x000fd20000800000 */
.L_x_3468:
[----:B------:R-:W-:Y:S05]  /*1580*/  BSYNC B0 ;  /* 0x0000000000007941 */ /* 0x000fea0003800000 */
.L_x_3467:
[----:B------:R-:W-:Y:S01]  /*1590*/  BSSY B3, `(.L_x_3469) ;  /* 0x0000007000037945 */ /* 0x000fe20003800000 */
[----:B------:R-:W-:-:S03]  /*15a0*/  FFMA R0, R4, R2, R5 ;  /* 0x0000000204007223 */ /* 0x000fc60000000005 */
[----:B------:R-:W-:Y:S05]  /*15b0*/  @!P0 BRA `(.L_x_3470) ;  /* 0x0000000000108947 */ /* 0x000fea0003800000 */
[----:B------:R-:W-:Y:S02]  /*15c0*/  MOV R17, R29 ;  /* 0x0000001d00117202 */ /* 0x000fe40000000f00 */
[----:B------:R-:W-:Y:S02]  /*15d0*/  MOV R0, R30 ;  /* 0x0000001e00007202 */ /* 0x000fe40000000f00 */
[----:B------:R-:W-:-:S07]  /*15e0*/  MOV R2, 0x1600 ;  /* 0x0000160000027802 */ /* 0x000fce0000000f00 */
[----:B-----5:R-:W-:Y:S05]  /*15f0*/  CALL.REL.NOINC `($__internal_4_$__cuda_sm3x_div_rn_ftz_f32_slowpath) ;  /* 0x0000015000447944 */ /* 0x020fea0003c00000 */
.L_x_3470:
[----:B------:R-:W-:Y:S05]  /*1600*/  BSYNC B3 ;  /* 0x0000000000037941 */ /* 0x000fea0003800000 */
.L_x_3469:
        /* <DEDUP_REMOVED lines=18> */
.L_x_3472:
[----:B------:R-:W-:Y:S02]  /*1730*/  ISETP.GE.AND P0, PT, R12, RZ, PT ;  /* 0x000000ff0c00720c */ /* 0x000fe40003f06270 */
[----:B------:R-:W-:-:S11]  /*1740*/  MOV R3, 0x3fd774eb ;  /* 0x3fd774eb00037802 */ /* 0x000fd60000000f00 */
[----:B------:R-:W-:-:S04]  /*1750*/  @P0 FFMA.FTZ R0, R3, 0.93318945169448852539, -R0 ;  /* 0x3f6ee58103000823 */ /* 0x000fc80000010800 */
[----:B------:R-:W-:-:S07]  /*1760*/  @!P0 FFMA.FTZ R0, R3, 0.93318945169448852539, R0 ;  /* 0x3f6ee58103008823 */ /* 0x000fce0000010000 */
.L_x_3473:
[----:B------:R-:W-:Y:S05]  /*1770*/  BSYNC B0 ;  /* 0x0000000000007941 */ /* 0x000fea0003800000 */
.L_x_3471:
        /* <DEDUP_REMOVED lines=12> */
.L_x_3449:
        /* <DEDUP_REMOVED lines=13> */
.L_x_3475:
[----:B------:R-:W-:Y:S05]  /*1910*/  BSYNC B3 ;  /* 0x0000000000037941 */ /* 0x000fea0003800000 */
.L_x_3474:
        /* <DEDUP_REMOVED lines=18> */
.L_x_3477:
[----:B------:R-:W-:Y:S02]  /*1a40*/  ISETP.GE.AND P0, PT, R12, RZ, PT ;  /* 0x000000ff0c00720c */ /* 0x000fe40003f06270 */
[----:B------:R-:W-:-:S11]  /*1a50*/  MOV R3, 0x3fd774eb ;  /* 0x3fd774eb00037802 */ /* 0x000fd60000000f00 */
[----:B------:R-:W-:-:S04]  /*1a60*/  @P0 FFMA.FTZ R0, R3, 0.93318945169448852539, -R0 ;  /* 0x3f6ee58103000823 */ /* 0x000fc80000010800 */
[----:B------:R-:W-:-:S07]  /*1a70*/  @!P0 FFMA.FTZ R0, R3, 0.93318945169448852539, R0 ;  /* 0x3f6ee58103008823 */ /* 0x000fce0000010000 */
.L_x_3478:
[----:B------:R-:W-:Y:S05]  /*1a80*/  BSYNC B0 ;  /* 0x0000000000007941 */ /* 0x000fea0003800000 */
.L_x_3476:
        /* <DEDUP_REMOVED lines=27> */
.L_x_3448:
        /* <DEDUP_REMOVED lines=39> */
.L_x_3481:
[----:B------:R-:W-:Y:S05]  /*1eb0*/  BSYNC B0 ;  /* 0x0000000000007941 */ /* 0x000fea0003800000 */
.L_x_3480:
[----:B------:R-:W-:Y:S01]  /*1ec0*/  BSSY B3, `(.L_x_3482) ;  /* 0x0000007000037945 */ /* 0x000fe20003800000 */
[----:B------:R-:W-:-:S03]  /*1ed0*/  FFMA R0, R4, R6, R5 ;  /* 0x0000000604007223 */ /* 0x000fc60000000005 */
[----:B------:R-:W-:Y:S05]  /*1ee0*/  @!P0 BRA `(.L_x_3483) ;  /* 0x0000000000108947 */ /* 0x000fea0003800000 */
[----:B------:R-:W-:Y:S01]  /*1ef0*/  HFMA2.MMA R0, -RZ, RZ, 1.875, 0 ;  /* 0x3f800000ff007435 */ /* 0x000fe200000001ff */
[----:B------:R-:W-:Y:S02]  /*1f00*/  MOV R17, R29 ;  /* 0x0000001d00117202 */ /* 0x000fe40000000f00 */
[----:B------:R-:W-:-:S08]  /*1f10*/  MOV R2, 0x1f30 ;  /* 0x00001f3000027802 */ /* 0x000fd00000000f00 */
[----:B-----5:R-:W-:Y:S05]  /*1f20*/  CALL.REL.NOINC `($__internal_4_$__cuda_sm3x_div_rn_ftz_f32_slowpath) ;  /* 0x0000014400f87944 */ /* 0x020fea0003c00000 */
.L_x_3483:
[----:B------:R-:W-:Y:S05]  /*1f30*/  BSYNC B3 ;  /* 0x0000000000037941 */ /* 0x000fea0003800000 */
.L_x_3482:
        /* <DEDUP_REMOVED lines=18> */
.L_x_3485:
[----:B------:R-:W-:Y:S02]  /*2060*/  ISETP.GE.AND P0, PT, R12, RZ, PT ;  /* 0x000000ff0c00720c */ /* 0x000fe40003f06270 */
[----:B------:R-:W-:-:S11]  /*2070*/  MOV R3, 0x3fd774eb ;  /* 0x3fd774eb00037802 */ /* 0x000fd60000000f00 */
[----:B------:R-:W-:-:S04]  /*2080*/  @P0 FFMA.FTZ R0, R3, 0.93318945169448852539, -R0 ;  /* 0x3f6ee58103000823 */ /* 0x000fc80000010800 */
[----:B------:R-:W-:-:S07]  /*2090*/  @!P0 FFMA.FTZ R0, R3, 0.93318945169448852539, R0 ;  /* 0x3f6ee58103008823 */ /* 0x000fce0000010000 */
.L_x_3486:
[----:B------:R-:W-:Y:S05]  /*20a0*/  BSYNC B0 ;  /* 0x0000000000007941 */ /* 0x000fea0003800000 */
.L_x_3484:
        /* <DEDUP_REMOVED lines=10> */
.L_x_3479:
        /* <DEDUP_REMOVED lines=12> */
[----:B-----5:R-:W-:Y:S05]  /*2210*/  CALL.REL.NOINC `($__internal_4_$__cuda_sm3x_div_rn_ftz_f32_slowpath) ;  /* 0x00000144003c7944 */ /* 0x020fea0003c00000 */
.L_x_3488:
[----:B------:R-:W-:Y:S05]  /*2220*/  BSYNC B3 ;  /* 0x0000000000037941 */ /* 0x000fea0003800000 */
.L_x_3487:
        /* <DEDUP_REMOVED lines=18> */
.L_x_3490:
[----:B------:R-:W-:Y:S02]  /*2350*/  ISETP.GE.AND P0, PT, R12, RZ, PT ;  /* 0x000000ff0c00720c */ /* 0x000fe40003f06270 */
[----:B------:R-:W-:-:S11]  /*2360*/  MOV R3, 0x3fd774eb ;  /* 0x3fd774eb00037802 */ /* 0x000fd60000000f00 */
[----:B------:R-:W-:-:S04]  /*2370*/  @P0 FFMA.FTZ R0, R3, 0.93318945169448852539, -R0 ;  /* 0x3f6ee58103000823 */ /* 0x000fc80000010800 */
[----:B------:R-:W-:-:S07]  /*2380*/  @!P0 FFMA.FTZ R0, R3, 0.93318945169448852539, R0 ;  /* 0x3f6ee58103008823 */ /* 0x000fce0000010000 */
.L_x_3491:
[----:B------:R-:W-:Y:S05]  /*2390*/  BSYNC B0 ;  /* 0x0000000000007941 */ /* 0x000fea0003800000 */
.L_x_3489:
        /* <DEDUP_REMOVED lines=11> */
.L_x_3447:
        /* <DEDUP_REMOVED lines=33> */
[----:B-----5:R-:W-:Y:S05]  /*2660*/  CALL.REL.NOINC `($__internal_4_$__cuda_sm3x_div_rn_ftz_f32_slowpath) ;  /* 0x0000014000287944 */ /* 0x020fea0003c00000 */
.L_x_3493:
[----:B------:R-:W-:Y:S05]  /*2670*/  BSYNC B3 ;  /* 0x0000000000037941 */ /* 0x000fea0003800000 */
.L_x_3492:
        /* <DEDUP_REMOVED lines=18> */
.L_x_3495:
[----:B------:R-:W-:Y:S02]  /*27a0*/  ISETP.GE.AND P0, PT, R12, RZ, PT ;  /* 0x000000ff0c00720c */ /* 0x000fe40003f06270 */
[----:B------:R-:W-:-:S11]  /*27b0*/  MOV R3, 0x3fd774eb ;  /* 0x3fd774eb00037802 */ /* 0x000fd60000000f00 */
[----:B------:R-:W-:-:S04]  /*27c0*/  @P0 FFMA.FTZ R0, R3, 0.93318945169448852539, -R0 ;  /* 0x3f6ee58103000823 */ /* 0x000fc80000010800 */
[----:B------:R-:W-:-:S07]  /*27d0*/  @!P0 FFMA.FTZ R0, R3, 0.93318945169448852539, R0 ;  /* 0x3f6ee58103008823 */ /* 0x000fce0000010000 */
.L_x_3496:
[----:B------:R-:W-:Y:S05]  /*27e0*/  BSYNC B0 ;  /* 0x0000000000007941 */ /* 0x000fea0003800000 */
.L_x_3494:
        /* <DEDUP_REMOVED lines=11> */
.L_x_3446:
        /* <DEDUP_REMOVED lines=25> */
[----:B-----5:R-:W-:Y:S05]  /*2a30*/  CALL.REL.NOINC `($__internal_4_$__cuda_sm3x_div_rn_ftz_f32_slowpath) ;  /* 0x0000013c00347944 */ /* 0x020fea0003c00000 */
.L_x_3498:
[----:B------:R-:W-:Y:S05]  /*2a40*/  BSYNC B3 ;  /* 0x0000000000037941 */ /* 0x000fea0003800000 */
.L_x_3497:
        /* <DEDUP_REMOVED lines=18> */
.L_x_3500:
[----:B------:R-:W-:Y:S02]  /*2b70*/  ISETP.GE.AND P0, PT, R12, RZ, PT ;  /* 0x000000ff0c00720c */ /* 0x000fe40003f06270 */
[----:B------:R-:W-:-:S11]  /*2b80*/  MOV R3, 0x3fd774eb ;  /* 0x3fd774eb00037802 */ /* 0x000fd60000000f00 */
[----:B------:R-:W-:-:S04]  /*2b90*/  @P0 FFMA.FTZ R0, R3, 0.93318945169448852539, -R0 ;  /* 0x3f6ee58103000823 */ /* 0x000fc80000010800 */
[----:B------:R-:W-:-:S07]  /*2ba0*/  @!P0 FFMA.FTZ R0, R3, 0.93318945169448852539, R0 ;  /* 0x3f6ee58103008823 */ /* 0x000fce0000010000 */
.L_x_3501:
[----:B------:R-:W-:Y:S05]  /*2bb0*/  BSYNC B0 ;  /* 0x0000000000007941 */ /* 0x000fea0003800000 */
.L_x_3499:
        /* <DEDUP_REMOVED lines=12> */
.L_x_3458:
[----:B------:R-:W-:Y:S05]  /*2c80*/  BSYNC B2 ;  /* 0x0000000000027941 */ /* 0x000fea0003800000 */
.L_x_3445:
        /* <DEDUP_REMOVED lines=43> */
.L_x_3505:
        /* <DEDUP_REMOVED lines=10> */
.L_x_3504:
[----:B------:R-:W-:-:S04]  /*2fe0*/  FMUL.RZ R4, R4, 0.15915493667125701904 ;  /* 0x3e22f98304047820 */ /* 0x000fc8000040c000 */
[----:B------:R1:W2:Y:S08]  /*2ff0*/  MUFU.SIN R13, R4 ;  /* 0x00000004000d7308 */ /* 0x0002b00000000400 */
[----:B------:R1:W3:Y:S01]  /*3000*/  MUFU.COS R12, R4 ;  /* 0x00000004000c7308 */ /* 0x0002e20000000000 */
[----:B------:R-:W-:Y:S05]  /*3010*/  BRA `(.L_x_3506) ;  /* 0x00000000000c7947 */ /* 0x000fea0003800000 */
.L_x_3503:
[----:B------:R-:W-:Y:S01]  /*3020*/  FMUL.FTZ R12, R28, 1.4426950216293334961 ;  /* 0x3fb8aa3b1c0c7820 */ /* 0x000fe20000410000 */
[----:B------:R-:W-:-:S05]  /*3030*/  MOV R13, R4 ;  /* 0x00000004000d7202 */ /* 0x000fca0000000f00 */
[----:B------:R-:W0:Y:S02]  /*3040*/  MUFU.EX2 R12, R12 ;  /* 0x0000000c000c7308 */ /* 0x000e240000000800 */
.L_x_3506:
[----:B------:R-:W-:Y:S05]  /*3050*/  BSYNC B0 ;  /* 0x0000000000007941 */ /* 0x000fea0003800000 */
.L_x_3502:
        /* <DEDUP_REMOVED lines=61> */
.L_x_3514:
[----:B------:R-:W-:Y:S05]  /*3430*/  BSYNC B0 ;  /* 0x0000000000007941 */ /* 0x000fea0003800000 */
.L_x_3513:
[----:B------:R-:W-:Y:S01]  /*3440*/  BSSY B3, `(.L_x_3515) ;  /* 0x0000007000037945 */ /* 0x000fe20003800000 */
[----:B------:R-:W-:-:S03]  /*3450*/  FFMA R0, R4, R6, R5 ;  /* 0x0000000604007223 */ /* 0x000fc60000000005 */
[----:B------:R-:W-:Y:S05]  /*3460*/  @!P0 BRA `(.L_x_3516) ;  /* 0x0000000000108947 */ /* 0x000fea0003800000 */
[----:B------:R-:W-:Y:S02]  /*3470*/  MOV R17, R29 ;  /* 0x0000001d00117202 */ /* 0x000fe40000000f00 */
[----:B------:R-:W-:Y:S02]  /*3480*/  MOV R0, R30 ;  /* 0x0000001e00007202 */ /* 0x000fe40000000f00 */
[----:B------:R-:W-:-:S07]  /*3490*/  MOV R2, 0x34b0 ;  /* 0x000034b000027802 */ /* 0x000fce0000000f00 */
[----:B0-23--:R-:W-:Y:S05]  /*34a0*/  CALL.REL.NOINC `($__internal_4_$__cuda_sm3x_div_rn_ftz_f32_slowpath) ;  /* 0x0000013000987944 */ /* 0x00dfea0003c00000 */
.L_x_3516:
[----:B------:R-:W-:Y:S05]  /*34b0*/  BSYNC B3 ;  /* 0x0000000000037941 */ /* 0x000fea0003800000 */
.L_x_3515:
        /* <DEDUP_REMOVED lines=18> */
.L_x_3518:
[----:B------:R-:W-:Y:S02]  /*35e0*/  ISETP.GE.AND P0, PT, R14, RZ, PT ;  /* 0x000000ff0e00720c */ /* 0x000fe40003f06270 */
[----:B------:R-:W-:-:S11]  /*35f0*/  MOV R3, 0x3fd774eb ;  /* 0x3fd774eb00037802 */ /* 0x000fd60000000f00 */
[----:B------:R-:W-:-:S04]  /*3600*/  @P0 FFMA.FTZ R0, R3, 0.93318945169448852539, -R0 ;  /* 0x3f6ee58103000823 */ /* 0x000fc80000010800 */
[----:B------:R-:W-:-:S07]  /*3610*/  @!P0 FFMA.FTZ R0, R3, 0.93318945169448852539, R0 ;  /* 0x3f6ee58103008823 */ /* 0x000fce0000010000 */
.L_x_3519:
[----:B------:R-:W-:Y:S05]  /*3620*/  BSYNC B0 ;  /* 0x0000000000007941 */ /* 0x000fea0003800000 */
.L_x_3517:
        /* <DEDUP_REMOVED lines=12> */
.L_x_3512:
        /* <DEDUP_REMOVED lines=16> */
[----:B0123--:R-:W-:Y:S05]  /*37f0*/  CALL.REL.NOINC `($__internal_4_$__cuda_sm3x_div_rn_ftz_f32_slowpath) ;  /* 0x0000012c00c47944 */ /* 0x00ffea0003c00000 */
.L_x_3523:
[----:B------:R-:W-:Y:S05]  /*3800*/  BSYNC B3 ;  /* 0x0000000000037941 */ /* 0x000fea0003800000 */
.L_x_3522:
        /* <DEDUP_REMOVED lines=18> */
.L_x_3525:
[----:B------:R-:W-:Y:S02]  /*3930*/  ISETP.GE.AND P0, PT, R14, RZ, PT ;  /* 0x000000ff0e00720c */ /* 0x000fe40003f06270 */
[----:B------:R-:W-:-:S11]  /*3940*/  MOV R3, 0x3fd774eb ;  /* 0x3fd774eb00037802 */ /* 0x000fd60000000f00 */
[----:B------:R-:W-:-:S04]  /*3950*/  @P0 FFMA.FTZ R0, R3, 0.93318945169448852539, -R0 ;  /* 0x3f6ee58103000823 */ /* 0x000fc80000010800 */
[----:B------:R-:W-:-:S07]  /*3960*/  @!P0 FFMA.FTZ R0, R3, 0.93318945169448852539, R0 ;  /* 0x3f6ee58103008823 */ /* 0x000fce0000010000 */
.L_x_3526:
[----:B------:R-:W-:Y:S05]  /*3970*/  BSYNC B0 ;  /* 0x0000000000007941 */ /* 0x000fea0003800000 */
.L_x_3524:
        /* <DEDUP_REMOVED lines=13> */
.L_x_3521:
        /* <DEDUP_REMOVED lines=25> */
.L_x_3528:
        /* <DEDUP_REMOVED lines=41> */
.L_x_3527:
        /* <DEDUP_REMOVED lines=48> */
.L_x_3530:
[----:B------:R-:W-:Y:S05]  /*4170*/  BSYNC B0 ;  /* 0x0000000000007941 */ /* 0x000fea0003800000 */
.L_x_3529:
[----:B------:R-:W-:Y:S01]  /*4180*/  BSSY B3, `(.L_x_3531) ;  /* 0x0000007000037945 */ /* 0x000fe20003800000 */
[----:B------:R-:W-:-:S03]  /*4190*/  FFMA R0, R4, R2, R5 ;  /* 0x0000000204007223 */ /* 0x000fc60000000005 */
[----:B------:R-:W-:Y:S05]  /*41a0*/  @!P0 BRA `(.L_x_3532) ;  /* 0x0000000000108947 */ /* 0x000fea0003800000 */
[----:B------:R-:W-:Y:S02]  /*41b0*/  MOV R17, R29 ;  /* 0x0000001d00117202 */ /* 0x000fe40000000f00 */
[----:B------:R-:W-:Y:S02]  /*41c0*/  MOV R0, R30 ;  /* 0x0000001e00007202 */ /* 0x000fe40000000f00 */
[----:B------:R-:W-:-:S07]  /*41d0*/  MOV R2, 0x41f0 ;  /* 0x000041f000027802 */ /* 0x000fce0000000f00 */
[----:B0-23--:R-:W-:Y:S05]  /*41e0*/  CALL.REL.NOINC `($__internal_4_$__cuda_sm3x_div_rn_ftz_f32_slowpath) ;  /* 0x0000012400487944 */ /* 0x00dfea0003c00000 */
.L_x_3532:
[----:B------:R-:W-:Y:S05]  /*41f0*/  BSYNC B3 ;  /* 0x0000000000037941 */ /* 0x000fea0003800000 */
.L_x_3531:
        /* <DEDUP_REMOVED lines=18> */
.L_x_3534:
[----:B------:R-:W-:Y:S02]  /*4320*/  ISETP.GE.AND P0, PT, R14, RZ, PT ;  /* 0x000000ff0e00720c */ /* 0x000fe40003f06270 */
[----:B------:R-:W-:-:S11]  /*4330*/  MOV R3, 0x3fd774eb ;  /* 0x3fd774eb00037802 */ /* 0x000fd60000000f00 */
[----:B------:R-:W-:-:S04]  /*4340*/  @P0 FFMA.FTZ R0, R3, 0.93318945169448852539, -R0 ;  /* 0x3f6ee58103000823 */ /* 0x000fc80000010800 */
[----:B------:R-:W-:-:S07]  /*4350*/  @!P0 FFMA.FTZ R0, R3, 0.93318945169448852539, R0 ;  /* 0x3f6ee58103008823 */ /* 0x000fce0000010000 */
.L_x_3535:
[----:B------:R-:W-:Y:S05]  /*4360*/  BSYNC B0 ;  /* 0x0000000000007941 */ /* 0x000fea0003800000 */
.L_x_3533:
        /* <DEDUP_REMOVED lines=12> */
.L_x_3511:
        /* <DEDUP_REMOVED lines=13> */
.L_x_3537:
[----:B------:R-:W-:Y:S05]  /*4500*/  BSYNC B3 ;  /* 0x0000000000037941 */ /* 0x000fea0003800000 */
.L_x_3536:
        /* <DEDUP_REMOVED lines=18> */
.L_x_3539:
[----:B------:R-:W-:Y:S02]  /*4630*/  ISETP.GE.AND P0, PT, R14, RZ, PT ;  /* 0x000000ff0e00720c */ /* 0x000fe40003f06270 */
[----:B------:R-:W-:-:S11]  /*4640*/  MOV R3, 0x3fd774eb ;  /* 0x3fd774eb00037802 */ /* 0x000fd60000000f00 */
[----:B------:R-:W-:-:S04]  /*4650*/  @P0 FFMA.FTZ R0, R3, 0.93318945169448852539, -R0 ;  /* 0x3f6ee58103000823 */ /* 0x000fc80000010800 */
[----:B------:R-:W-:-:S07]  /*4660*/  @!P0 FFMA.FTZ R0, R3, 0.93318945169448852539, R0 ;  /* 0x3f6ee58103008823 */ /* 0x000fce0000010000 */
.L_x_3540:
[----:B------:R-:W-:Y:S05]  /*4670*/  BSYNC B0 ;  /* 0x0000000000007941 */ /* 0x000fea0003800000 */
.L_x_3538:
        /* <DEDUP_REMOVED lines=27> */
.L_x_3510:
        /* <DEDUP_REMOVED lines=39> */
.L_x_3543:
[----:B------:R-:W-:Y:S05]  /*4aa0*/  BSYNC B0 ;  /* 0x0000000000007941 */ /* 0x000fea0003800000 */
.L_x_3542:
[----:B------:R-:W-:Y:S01]  /*4ab0*/  BSSY B3, `(.L_x_3544) ;  /* 0x0000007000037945 */ /* 0x000fe20003800000 */
[----:B------:R-:W-:-:S03]  /*4ac0*/  FFMA R0, R0, R6, R5 ;  /* 0x0000000600007223 */ /* 0x000fc60000000005 */
[----:B------:R-:W-:Y:S05]  /*4ad0*/  @!P0 BRA `(.L_x_3545) ;  /* 0x0000000000108947 */ /* 0x000fea0003800000 */
[----:B------:R-:W-:Y:S01]  /*4ae0*/  HFMA2.MMA R0, -RZ, RZ, 1.875, 0 ;  /* 0x3f800000ff007435 */ /* 0x000fe200000001ff */
[----:B------:R-:W-:Y:S02]  /*4af0*/  MOV R17, R29 ;  /* 0x0000001d00117202 */ /* 0x000fe40000000f00 */
[----:B------:R-:W-:-:S08]  /*4b00*/  MOV R2, 0x4b20 ;  /* 0x00004b2000027802 */ /* 0x000fd00000000f00 */
[----:B--23--:R-:W-:Y:S05]  /*4b10*/  CALL.REL.NOINC `($__internal_4_$__cuda_sm3x_div_rn_ftz_f32_slowpath) ;  /* 0x0000011800fc7944 */ /* 0x00cfea0003c00000 */
.L_x_3545:
[----:B------:R-:W-:Y:S05]  /*4b20*/  BSYNC B3 ;  /* 0x0000000000037941 */ /* 0x000fea0003800000 */
.L_x_3544:
        /* <DEDUP_REMOVED lines=18> */
.L_x_3547:
[----:B------:R-:W-:Y:S02]  /*4c50*/  ISETP.GE.AND P0, PT, R14, RZ, PT ;  /* 0x000000ff0e00720c */ /* 0x000fe40003f06270 */
[----:B------:R-:W-:-:S11]  /*4c60*/  MOV R3, 0x3fd774eb ;  /* 0x3fd774eb00037802 */ /* 0x000fd60000000f00 */
[----:B------:R-:W-:-:S04]  /*4c70*/  @P0 FFMA.FTZ R0, R3, 0.93318945169448852539, -R0 ;  /* 0x3f6ee58103000823 */ /* 0x000fc80000010800 */
[----:B------:R-:W-:-:S07]  /*4c80*/  @!P0 FFMA.FTZ R0, R3, 0.93318945169448852539, R0 ;  /* 0x3f6ee58103008823 */ /* 0x000fce0000010000 */
.L_x_3548:
[----:B------:R-:W-:Y:S05]  /*4c90*/  BSYNC B0 ;  /* 0x0000000000007941 */ /* 0x000fea0003800000 */
.L_x_3546:
        /* <DEDUP_REMOVED lines=10> */
.L_x_3541:
        /* <DEDUP_REMOVED lines=12> */
[----:B0123--:R-:W-:Y:S05]  /*4e00*/  CALL.REL.NOINC `($__internal_4_$__cuda_sm3x_div_rn_ftz_f32_slowpath) ;  /* 0x0000011800407944 */ /* 0x00ffea0003c00000 */
.L_x_3550:
[----:B------:R-:W-:Y:S05]  /*4e10*/  BSYNC B3 ;  /* 0x0000000000037941 */ /* 0x000fea0003800000 */
.L_x_3549:
        /* <DEDUP_REMOVED lines=18> */
.L_x_3552:
[----:B------:R-:W-:Y:S02]  /*4f40*/  ISETP.GE.AND P0, PT, R14, RZ, PT ;  /* 0x000000ff0e00720c */ /* 0x000fe40003f06270 */
[----:B------:R-:W-:-:S11]  /*4f50*/  MOV R3, 0x3fd774eb ;  /* 0x3fd774eb00037802 */ /* 0x000fd60000000f00 */
[----:B------:R-:W-:-:S04]  /*4f60*/  @P0 FFMA.FTZ R0, R3, 0.93318945169448852539, -R0 ;  /* 0x3f6ee58103000823 */ /* 0x000fc80000010800 */
[----:B------:R-:W-:-:S07]  /*4f70*/  @!P0 FFMA.FTZ R0, R3, 0.93318945169448852539, R0 ;  /* 0x3f6ee58103008823 */ /* 0x000fce0000010000 */
.L_x_3553:
[----:B------:R-:W-:Y:S05]  /*4f80*/  BSYNC B0 ;  /* 0x0000000000007941 */ /* 0x000fea0003800000 */
.L_x_3551:
        /* <DEDUP_REMOVED lines=11> */
.L_x_3509:
        /* <DEDUP_REMOVED lines=33> */
[----:B0-23--:R-:W-:Y:S05]  /*5250*/  CALL.REL.NOINC `($__internal_4_$__cuda_sm3x_div_rn_ftz_f32_slowpath) ;  /* 0x00000114002c7944 */ /* 0x00dfea0003c00000 */
.L_x_3555:
[----:B------:R-:W-:Y:S05]  /*5260*/  BSYNC B3 ;  /* 0x0000000000037941 */ /* 0x000fea0003800000 */
.L_x_3554:
        /* <DEDUP_REMOVED lines=18> */
.L_x_3557:
[----:B------:R-:W-:Y:S02]  /*5390*/  ISETP.GE.AND P0, PT, R14, RZ, PT ;  /* 0x000000ff0e00720c */ /* 0x000fe40003f06270 */
[----:B------:R-:W-:-:S11]  /*53a0*/  MOV R3, 0x3fd774eb ;  /* 0x3fd774eb00037802 */ /* 0x000fd60000000f00 */
[----:B------:R-:W-:-:S04]  /*53b0*/  @P0 FFMA.FTZ R0, R3, 0.93318945169448852539, -R0 ;  /* 0x3f6ee58103000823 */ /* 0x000fc80000010800 */
[----:B------:R-:W-:-:S07]  /*53c0*/  @!P0 FFMA.FTZ R0, R3, 0.93318945169448852539, R0 ;  /* 0x3f6ee58103008823 */ /* 0x000fce0000010000 */
.L_x_3558:
[----:B------:R-:W-:Y:S05]  /*53d0*/  BSYNC B0 ;  /* 0x0000000000007941 */ /* 0x000fea0003800000 */
.L_x_3556:
        /* <DEDUP_REMOVED lines=11> */
.L_x_3508:
        /* <DEDUP_REMOVED lines=25> */
[----:B0-23--:R-:W-:Y:S05]  /*5620*/  CALL.REL.NOINC `($__internal_4_$__cuda_sm3x_div_rn_ftz_f32_slowpath) ;  /* 0x0000011000387944 */ /* 0x00dfea0003c00000 */
.L_x_3560:
[----:B------:R-:W-:Y:S05]  /*5630*/  BSYNC B3 ;  /* 0x0000000000037941 */ /* 0x000fea0003800000 */
.L_x_3559:
        /* <DEDUP_REMOVED lines=18> */
.L_x_3562:
[----:B------:R-:W-:Y:S02]  /*5760*/  ISETP.GE.AND P0, PT, R14, RZ, PT ;  /* 0x000000ff0e00720c */ /* 0x000fe40003f06270 */
[----:B------:R-:W-:-:S11]  /*5770*/  MOV R3, 0x3fd774eb ;  /* 0x3fd774eb00037802 */ /* 0x000fd60000000f00 */
[----:B------:R-:W-:-:S04]  /*5780*/  @P0 FFMA.FTZ R0, R3, 0.93318945169448852539, -R0 ;  /* 0x3f6ee58103000823 */ /* 0x000fc80000010800 */
[----:B------:R-:W-:-:S07]  /*5790*/  @!P0 FFMA.FTZ R0, R3, 0.93318945169448852539, R0 ;  /* 0x3f6ee58103008823 */ /* 0x000fce0000010000 */
.L_x_3563:
[----:B------:R-:W-:Y:S05]  /*57a0*/  BSYNC B0 ;  /* 0x0000000000007941 */ /* 0x000fea0003800000 */
.L_x_3561:
        /* <DEDUP_REMOVED lines=12> */
.L_x_3520:
[----:B------:R-:W-:Y:S05]  /*5870*/  BSYNC B2 ;  /* 0x0000000000027941 */ /* 0x000fea0003800000 */
.L_x_3507:
        /* <DEDUP_REMOVED lines=43> */
.L_x_3567:
        /* <DEDUP_REMOVED lines=10> */
.L_x_3566:
[----:B------:R-:W-:-:S04]  /*5bd0*/  FMUL.RZ R4, R4, 0.15915493667125701904 ;  /* 0x3e22f98304047820 */ /* 0x000fc8000040c000 */
[----:B------:R4:W1:Y:S08]  /*5be0*/  MUFU.SIN R15, R4 ;  /* 0x00000004000f7308 */ /* 0x0008700000000400 */
[----:B------:R4:W0:Y:S01]  /*5bf0*/  MUFU.COS R14, R4 ;  /* 0x00000004000e7308 */ /* 0x0008220000000000 */
[----:B------:R-:W-:Y:S05]  /*5c00*/  BRA `(.L_x_3568) ;  /* 0x00000000000c7947 */ /* 0x000fea0003800000 */
.L_x_3565:
[----:B------:R-:W-:Y:S01]  /*5c10*/  FMUL.FTZ R14, R28, 1.4426950216293334961 ;  /* 0x3fb8aa3b1c0e7820 */ /* 0x000fe20000410000 */
[----:B------:R-:W-:-:S05]  /*5c20*/  MOV R15, R4 ;  /* 0x00000004000f7202 */ /* 0x000fca0000000f00 */
[----:B------:R-:W1:Y:S02]  /*5c30*/  MUFU.EX2 R14, R14 ;  /* 0x0000000e000e7308 */ /* 0x000e640000000800 */
.L_x_3568:
[----:B------:R-:W-:Y:S05]  /*5c40*/  BSYNC B0 ;  /* 0x0000000000007941 */ /* 0x000fea0003800000 */
.L_x_3564:
        /* <DEDUP_REMOVED lines=61> */
.L_x_3576:
[----:B------:R-:W-:Y:S05]  /*6020*/  BSYNC B0 ;  /* 0x0000000000007941 */ /* 0x000fea0003800000 */
.L_x_3575:
[----:B------:R-:W-:Y:S01]  /*6030*/  BSSY B3, `(.L_x_3577) ;  /* 0x0000007000037945 */ /* 0x000fe20003800000 */
[----:B------:R-:W-:-:S03]  /*6040*/  FFMA R0, R4, R6, R5 ;  /* 0x0000000604007223 */ /* 0x000fc60000000005 */
[----:B------:R-:W-:Y:S05]  /*6050*/  @!P0 BRA `(.L_x_3578) ;  /* 0x0000000000108947 */ /* 0x000fea0003800000 */
[----:B------:R-:W-:Y:S02]  /*6060*/  MOV R17, R29 ;  /* 0x0000001d00117202 */ /* 0x000fe40000000f00 */
[----:B------:R-:W-:Y:S02]  /*6070*/  MOV R0, R30 ;  /* 0x0000001e00007202 */ /* 0x000fe40000000f00 */
[----:B------:R-:W-:-:S07]  /*6080*/  MOV R2, 0x60a0 ;  /* 0x000060a000027802 */ /* 0x000fce0000000f00 */
[----:B0123--:R-:W-:Y:S05]  /*6090*/  CALL.REL.NOINC `($__internal_4_$__cuda_sm3x_div_rn_ftz_f32_slowpath) ;  /* 0x00000104009c7944 */ /* 0x00ffea0003c00000 */
.L_x_3578:
[----:B------:R-:W-:Y:S05]  /*60a0*/  BSYNC B3 ;  /* 0x0000000000037941 */ /* 0x000fea0003800000 */
.L_x_3577:
        /* <DEDUP_REMOVED lines=18> */
.L_x_3580:
[----:B------:R-:W-:Y:S02]  /*61d0*/  ISETP.GE.AND P0, PT, R8, RZ, PT ;  /* 0x000000ff0800720c */ /* 0x000fe40003f06270 */
[----:B------:R-:W-:-:S11]  /*61e0*/  MOV R3, 0x3fd774eb ;  /* 0x3fd774eb00037802 */ /* 0x000fd60000000f00 */
[----:B------:R-:W-:-:S04]  /*61f0*/  @P0 FFMA.FTZ R0, R3, 0.93318945169448852539, -R0 ;  /* 0x3f6ee58103000823 */ /* 0x000fc80000010800 */
[----:B------:R-:W-:-:S07]  /*6200*/  @!P0 FFMA.FTZ R0, R3, 0.93318945169448852539, R0 ;  /* 0x3f6ee58103008823 */ /* 0x000fce0000010000 */
.L_x_3581:
[----:B------:R-:W-:Y:S05]  /*6210*/  BSYNC B0 ;  /* 0x0000000000007941 */ /* 0x000fea0003800000 */
.L_x_3579:
        /* <DEDUP_REMOVED lines=12> */
.L_x_3574:
        /* <DEDUP_REMOVED lines=16> */
[----:B-1234-:R-:W-:Y:S05]  /*63e0*/  CALL.REL.NOINC `($__internal_4_$__cuda_sm3x_div_rn_ftz_f32_slowpath) ;  /* 0x0000010000c87944 */ /* 0x01efea0003c00000 */
.L_x_3585:
[----:B------:R-:W-:Y:S05]  /*63f0*/  BSYNC B3 ;  /* 0x0000000000037941 */ /* 0x000fea0003800000 */
.L_x_3584:
        /* <DEDUP_REMOVED lines=18> */
.L_x_3587:
[----:B------:R-:W-:Y:S02]  /*6520*/  ISETP.GE.AND P0, PT, R8, RZ, PT ;  /* 0x000000ff0800720c */ /* 0x000fe40003f06270 */
[----:B------:R-:W-:-:S11]  /*6530*/  MOV R3, 0x3fd774eb ;  /* 0x3fd774eb00037802 */ /* 0x000fd60000000f00 */
[----:B------:R-:W-:-:S04]  /*6540*/  @P0 FFMA.FTZ R0, R3, 0.93318945169448852539, -R0 ;  /* 0x3f6ee58103000823 */ /* 0x000fc80000010800 */
[----:B------:R-:W-:-:S07]  /*6550*/  @!P0 FFMA.FTZ R0, R3, 0.93318945169448852539, R0 ;  /* 0x3f6ee58103008823 */ /* 0x000fce0000010000 */
.L_x_3588:
[----:B------:R-:W-:Y:S05]  /*6560*/  BSYNC B0 ;  /* 0x0000000000007941 */ /* 0x000fea0003800000 */
.L_x_3586:
        /* <DEDUP_REMOVED lines=13> */
.L_x_3583:
        /* <DEDUP_REMOVED lines=25> */
.L_x_3590:
        /* <DEDUP_REMOVED lines=41> */
.L_x_3589:
        /* <DEDUP_REMOVED lines=48> */
.L_x_3592:
[----:B------:R-:W-:Y:S05]  /*6d60*/  BSYNC B0 ;  /* 0x0000000000007941 */ /* 0x000fea0003800000 */
.L_x_3591:
[----:B------:R-:W-:Y:S01]  /*6d70*/  BSSY B3, `(.L_x_3593) ;  /* 0x0000007000037945 */ /* 0x000fe20003800000 */
[----:B------:R-:W-:-:S03]  /*6d80*/  FFMA R0, R4, R2, R5 ;  /* 0x0000000204007223 */ /* 0x000fc60000000005 */
[----:B------:R-:W-:Y:S05]  /*6d90*/  @!P0 BRA `(.L_x_3594) ;  /* 0x0000000000108947 */ /* 0x000fea0003800000 */
[----:B------:R-:W-:Y:S02]  /*6da0*/  MOV R17, R29 ;  /* 0x0000001d00117202 */ /* 0x000fe40000000f00 */
[----:B------:R-:W-:Y:S02]  /*6db0*/  MOV R0, R30 ;  /* 0x0000001e00007202 */ /* 0x000fe40000000f00 */
[----:B------:R-:W-:-:S07]  /*6dc0*/  MOV R2, 0x6de0 ;  /* 0x00006de000027802 */ /* 0x000fce0000000f00 */
[----:B0123--:R-:W-:Y:S05]  /*6dd0*/  CALL.REL.NOINC `($__internal_4_$__cuda_sm3x_div_rn_ftz_f32_slowpath) ;  /* 0x000000f8004c7944 */ /* 0x00ffea0003c00000 */
.L_x_3594:
[----:B------:R-:W-:Y:S05]  /*6de0*/  BSYNC B3 ;  /* 0x0000000000037941 */ /* 0x000fea0003800000 */
.L_x_3593:
        /* <DEDUP_REMOVED lines=18> */
.L_x_3596:
[----:B------:R-:W-:Y:S02]  /*6f10*/  ISETP.GE.AND P0, PT, R8, RZ, PT ;  /* 0x000000ff0800720c */ /* 0x000fe40003f06270 */
[----:B------:R-:W-:-:S11]  /*6f20*/  MOV R3, 0x3fd774eb ;  /* 0x3fd774eb00037802 */ /* 0x000fd60000000f00 */
[----:B------:R-:W-:-:S04]  /*6f30*/  @P0 FFMA.FTZ R0, R3, 0.93318945169448852539, -R0 ;  /* 0x3f6ee58103000823 */ /* 0x000fc80000010800 */
[----:B------:R-:W-:-:S07]  /*6f40*/  @!P0 FFMA.FTZ R0, R3, 0.93318945169448852539, R0 ;  /* 0x3f6ee58103008823 */ /* 0x000fce0000010000 */
.L_x_3597:
[----:B------:R-:W-:Y:S05]  /*6f50*/  BSYNC B0 ;  /* 0x0000000000007941 */ /* 0x000fea0003800000 */
.L_x_3595:
        /* <DEDUP_REMOVED lines=12> */
.L_x_3573:
        /* <DEDUP_REMOVED lines=13> */
.L_x_3599:
[----:B------:R-:W-:Y:S05]  /*70f0*/  BSYNC B3 ;  /* 0x0000000000037941 */ /* 0x000fea0003800000 */
.L_x_3598:
        /* <DEDUP_REMOVED lines=18> */
.L_x_3601:
[----:B------:R-:W-:Y:S02]  /*7220*/  ISETP.GE.AND P0, PT, R8, RZ, PT ;  /* 0x000000ff0800720c */ /* 0x000fe40003f06270 */
[----:B------:R-:W-:-:S11]  /*7230*/  MOV R3, 0x3fd774eb ;  /* 0x3fd774eb00037802 */ /* 0x000fd60000000f00 */
[----:B------:R-:W-:-:S04]  /*7240*/  @P0 FFMA.FTZ R0, R3, 0.93318945169448852539, -R0 ;  /* 0x3f6ee58103000823 */ /* 0x000fc80000010800 */
[----:B------:R-:W-:-:S07]  /*7250*/  @!P0 FFMA.FTZ R0, R3, 0.93318945169448852539, R0 ;  /* 0x3f6ee58103008823 */ /* 0x000fce0000010000 */
.L_x_3602:
[----:B------:R-:W-:Y:S05]  /*7260*/  BSYNC B0 ;  /* 0x0000000000007941 */ /* 0x000fea0003800000 */
.L_x_3600:
        /* <DEDUP_REMOVED lines=27> */
.L_x_3572:
        /* <DEDUP_REMOVED lines=39> */
.L_x_3605:
[----:B------:R-:W-:Y:S05]  /*7690*/  BSYNC B0 ;  /* 0x0000000000007941 */ /* 0x000fea0003800000 */
.L_x_3604:
[----:B------:R-:W-:Y:S01]  /*76a0*/  BSSY B3, `(.L_x_3606) ;  /* 0x0000007000037945 */ /* 0x000fe20003800000 */
[----:B------:R-:W-:-:S03]  /*76b0*/  FFMA R0, R0, R6, R5 ;  /* 0x0000000600007223 */ /* 0x000fc60000000005 */
[----:B------:R-:W-:Y:S05]  /*76c0*/  @!P0 BRA `(.L_x_3607) ;  /* 0x0000000000108947 */ /* 0x000fea0003800000 */
[----:B------:R-:W-:Y:S01]  /*76d0*/  HFMA2.MMA R0, -RZ, RZ, 1.875, 0 ;  /* 0x3f800000ff007435 */ /* 0x000fe200000001ff */
[----:B------:R-:W-:Y:S02]  /*76e0*/  MOV R17, R29 ;  /* 0x0000001d00117202 */ /* 0x000fe40000000f00 */
[----:B------:R-:W-:-:S08]  /*76f0*/  MOV R2, 0x7710 ;  /* 0x0000771000027802 */ /* 0x000fd00000000f00 */
[----:B-123--:R-:W-:Y:S05]  /*7700*/  CALL.REL.NOINC `($__internal_4_$__cuda_sm3x_div_rn_ftz_f32_slowpath) ;  /* 0x000000f000007944 */ /* 0x00efea0003c00000 */
.L_x_3607:
[----:B------:R-:W-:Y:S05]  /*7710*/  BSYNC B3 ;  /* 0x0000000000037941 */ /* 0x000fea0003800000 */
.L_x_3606:
        /* <DEDUP_REMOVED lines=18> */
.L_x_3609:
[----:B------:R-:W-:Y:S02]  /*7840*/  ISETP.GE.AND P0, PT, R8, RZ, PT ;  /* 0x000000ff0800720c */ /* 0x000fe40003f06270 */
[----:B------:R-:W-:-:S11]  /*7850*/  MOV R3, 0x3fd774eb ;  /* 0x3fd774eb00037802 */ /* 0x000fd60000000f00 */
[----:B------:R-:W-:-:S04]  /*7860*/  @P0 FFMA.FTZ R0, R3, 0.93318945169448852539, -R0 ;  /* 0x3f6ee58103000823 */ /* 0x000fc80000010800 */
[----:B------:R-:W-:-:S07]  /*7870*/  @!P0 FFMA.FTZ R0, R3, 0.93318945169448852539, R0 ;  /* 0x3f6ee58103008823 */ /* 0x000fce0000010000 */
.L_x_3610:
[----:B------:R-:W-:Y:S05]  /*7880*/  BSYNC B0 ;  /* 0x0000000000007941 */ /* 0x000fea0003800000 */
.L_x_3608:
        /* <DEDUP_REMOVED lines=10> */
.L_x_3603:
        /* <DEDUP_REMOVED lines=12> */
[----:B01234-:R-:W-:Y:S05]  /*79f0*/  CALL.REL.NOINC `($__internal_4_$__cuda_sm3x_div_rn_ftz_f32_slowpath) ;  /* 0x000000ec00447944 */ /* 0x01ffea0003c00000 */
.L_x_3612:
[----:B------:R-:W-:Y:S05]  /*7a00*/  BSYNC B3 ;  /* 0x0000000000037941 */ /* 0x000fea0003800000 */
.L_x_3611:
        /* <DEDUP_REMOVED lines=18> */
.L_x_3614:
[----:B------:R-:W-:Y:S02]  /*7b30*/  ISETP.GE.AND P0, PT, R8, RZ, PT ;  /* 0x000000ff0800720c */ /* 0x000fe40003f06270 */
[----:B------:R-:W-:-:S11]  /*7b40*/  MOV R3, 0x3fd774eb ;  /* 0x3fd774eb00037802 */ /* 0x000fd60000000f00 */
[----:B------:R-:W-:-:S04]  /*7b50*/  @P0 FFMA.FTZ R0, R3, 0.93318945169448852539, -R0 ;  /* 0x3f6ee58103000823 */ /* 0x000fc80000010800 */
[----:B------:R-:W-:-:S07]  /*7b60*/  @!P0 FFMA.FTZ R0, R3, 0.93318945169448852539, R0 ;  /* 0x3f6ee58103008823 */ /* 0x000fce0000010000 */
.L_x_3615:
[----:B------:R-:W-:Y:S05]  /*7b70*/  BSYNC B0 ;  /* 0x0000000000007941 */ /* 0x000fea0003800000 */
.L_x_3613:
        /* <DEDUP_REMOVED lines=11> */
.L_x_3571:
        /* <DEDUP_REMOVED lines=33> */
[----:B0123--:R-:W-:Y:S05]  /*7e40*/  CALL.REL.NOINC `($__internal_4_$__cuda_sm3x_div_rn_ftz_f32_slowpath) ;  /* 0x000000e800307944 */ /* 0x00ffea0003c00000 */
.L_x_3617:
[----:B------:R-:W-:Y:S05]  /*7e50*/  BSYNC B3 ;  /* 0x0000000000037941 */ /* 0x000fea0003800000 */
.L_x_3616:
        /* <DEDUP_REMOVED lines=18> */
.L_x_3619:
[----:B------:R-:W-:Y:S02]  /*7f80*/  ISETP.GE.AND P0, PT, R8, RZ, PT ;  /* 0x000000ff0800720c */ /* 0x000fe40003f06270 */
[----:B------:R-:W-:-:S11]  /*7f90*/  MOV R3, 0x3fd774eb ;  /* 0x3fd774eb00037802 */ /* 0x000fd60000000f00 */
[----:B------:R-:W-:-:S04]  /*7fa0*/  @P0 FFMA.FTZ R0, R3, 0.93318945169448852539, -R0 ;  /* 0x3f6ee58103000823 */ /* 0x000fc80000010800 */
[----:B------:R-:W-:-:S07]  /*7fb0*/  @!P0 FFMA.FTZ R0, R3, 0.93318945169448852539, R0 ;  /* 0x3f6ee58103008823 */ /* 0x000fce0000010000 */
.L_x_3620:
[----:B------:R-:W-:Y:S05]  /*7fc0*/  BSYNC B0 ;  /* 0x0000000000007941 */ /* 0x000fea0003800000 */
.L_x_3618:
        /* <DEDUP_REMOVED lines=11> */
.L_x_3570:
        /* <DEDUP_REMOVED lines=25> */
[----:B-123--:R-:W-:Y:S05]  /*8210*/  CALL.REL.NOINC `($__internal_4_$__cuda_sm3x_div_rn_ftz_f32_slowpath) ;  /* 0x000000e4003c7944 */ /* 0x00efea0003c00000 */
.L_x_3622:
[----:B------:R-:W-:Y:S05]  /*8220*/  BSYNC B3 ;  /* 0x0000000000037941 */ /* 0x000fea0003800000 */
.L_x_3621:
        /* <DEDUP_REMOVED lines=18> */
.L_x_3624:
[----:B------:R-:W-:Y:S02]  /*8350*/  ISETP.GE.AND P0, PT, R8, RZ, PT ;  /* 0x000000ff0800720c */ /* 0x000fe40003f06270 */
[----:B------:R-:W-:-:S11]  /*8360*/  MOV R3, 0x3fd774eb ;  /* 0x3fd774eb00037802 */ /* 0x000fd60000000f00 */
[----:B------:R-:W-:-:S04]  /*8370*/  @P0 FFMA.FTZ R0, R3, 0.93318945169448852539, -R0 ;  /* 0x3f6ee58103000823 */ /* 0x000fc80000010800 */
[----:B------:R-:W-:-:S07]  /*8380*/  @!P0 FFMA.FTZ R0, R3, 0.93318945169448852539, R0 ;  /* 0x3f6ee58103008823 */ /* 0x000fce0000010000 */
.L_x_3625:
[----:B------:R-:W-:Y:S05]  /*8390*/  BSYNC B0 ;  /* 0x0000000000007941 */ /* 0x000fea0003800000 */
.L_x_3623:
        /* <DEDUP_REMOVED lines=12> */
.L_x_3582:
[----:B------:R-:W-:Y:S05]  /*8460*/  BSYNC B2 ;  /* 0x0000000000027941 */ /* 0x000fea0003800000 */
.L_x_3569:
        /* <DEDUP_REMOVED lines=43> */
.L_x_3629:
        /* <DEDUP_REMOVED lines=10> */
.L_x_3628:
[----:B------:R-:W-:-:S04]  /*87c0*/  FMUL.RZ R4, R4, 0.15915493667125701904 ;  /* 0x3e22f98304047820 */ /* 0x000fc8000040c000 */
[----:B------:R4:W0:Y:S08]  /*87d0*/  MUFU.SIN R9, R4 ;  /* 0x0000000400097308 */ /* 0x0008300000000400 */
[----:B------:R4:W0:Y:S01]  /*87e0*/  MUFU.COS R8, R4 ;  /* 0x0000000400087308 */ /* 0x0008220000000000 */
[----:B------:R-:W-:Y:S05]  /*87f0*/  BRA `(.L_x_3630) ;  /* 0x00000000000c7947 */ /* 0x000fea0003800000 */
.L_x_3627:
[----:B------:R-:W-:Y:S01]  /*8800*/  FMUL.FTZ R8, R28, 1.4426950216293334961 ;  /* 0x3fb8aa3b1c087820 */ /* 0x000fe20000410000 */
[----:B------:R-:W-:-:S05]  /*8810*/  MOV R9, R4 ;  /* 0x0000000400097202 */ /* 0x000fca0000000f00 */
[----:B------:R-:W4:Y:S02]  /*8820*/  MUFU.EX2 R8, R8 ;  /* 0x0000000800087308 */ /* 0x000f240000000800 */
.L_x_3630:
[----:B------:R-:W-:Y:S05]  /*8830*/  BSYNC B0 ;  /* 0x0000000000007941 */ /* 0x000fea0003800000 */
.L_x_3626:
        /* <DEDUP_REMOVED lines=61> */
.L_x_3638:
[----:B------:R-:W-:Y:S05]  /*8c10*/  BSYNC B0 ;  /* 0x0000000000007941 */ /* 0x000fea0003800000 */
.L_x_3637:
[----:B------:R-:W-:Y:S01]  /*8c20*/  BSSY B3, `(.L_x_3639) ;  /* 0x0000007000037945 */ /* 0x000fe20003800000 */
[----:B------:R-:W-:-:S03]  /*8c30*/  FFMA R0, R4, R6, R5 ;  /* 0x0000000604007223 */ /* 0x000fc60000000005 */
[----:B------:R-:W-:Y:S05]  /*8c40*/  @!P0 BRA `(.L_x_3640) ;  /* 0x0000000000108947 */ /* 0x000fea0003800000 */
[----:B------:R-:W-:Y:S02]  /*8c50*/  MOV R17, R29 ;  /* 0x0000001d00117202 */ /* 0x000fe40000000f00 */
[----:B------:R-:W-:Y:S02]  /*8c60*/  MOV R0, R30 ;  /* 0x0000001e00007202 */ /* 0x000fe40000000f00 */
[----:B------:R-:W-:-:S07]  /*8c70*/  MOV R2, 0x8c90 ;  /* 0x00008c9000027802 */ /* 0x000fce0000000f00 */
[----:B0123--:R-:W-:Y:S05]  /*8c80*/  CALL.REL.NOINC `($__internal_4_$__cuda_sm3x_div_rn_ftz_f32_slowpath) ;  /* 0x000000d800a07944 */ /* 0x00ffea0003c00000 */
.L_x_3640:
[----:B------:R-:W-:Y:S05]  /*8c90*/  BSYNC B3 ;  /* 0x0000000000037941 */ /* 0x000fea0003800000 */
.L_x_3639:
        /* <DEDUP_REMOVED lines=18> */
.L_x_3642:
[----:B------:R-:W-:Y:S02]  /*8dc0*/  ISETP.GE.AND P0, PT, R10, RZ, PT ;  /* 0x000000ff0a00720c */ /* 0x000fe40003f06270 */
[----:B------:R-:W-:-:S11]  /*8dd0*/  MOV R3, 0x3fd774eb ;  /* 0x3fd774eb00037802 */ /* 0x000fd60000000f00 */
[----:B------:R-:W-:-:S04]  /*8de0*/  @P0 FFMA.FTZ R0, R3, 0.93318945169448852539, -R0 ;  /* 0x3f6ee58103000823 */ /* 0x000fc80000010800 */
[----:B------:R-:W-:-:S07]  /*8df0*/  @!P0 FFMA.FTZ R0, R3, 0.93318945169448852539, R0 ;  /* 0x3f6ee58103008823 */ /* 0x000fce0000010000 */
.L_x_3643:
[----:B------:R-:W-:Y:S05]  /*8e00*/  BSYNC B0 ;  /* 0x0000000000007941 */ /* 0x000fea0003800000 */
.L_x_3641:
        /* <DEDUP_REMOVED lines=12> */
.L_x_3636:
        /* <DEDUP_REMOVED lines=17> */
.L_x_3647:
[----:B------:R-:W-:Y:S05]  /*8fe0*/  BSYNC B3 ;  /* 0x0000000000037941 */ /* 0x000fea0003800000 */
.L_x_3646:
        /* <DEDUP_REMOVED lines=18> */
.L_x_3649:
[----:B------:R-:W-:Y:S02]  /*9110*/  ISETP.GE.AND P0, PT, R10, RZ, PT ;  /* 0x000000ff0a00720c */ /* 0x000fe40003f06270 */
[----:B------:R-:W-:-:S11]  /*9120*/  MOV R3, 0x3fd774eb ;  /* 0x3fd774eb00037802 */ /* 0x000fd60000000f00 */
[----:B------:R-:W-:-:S04]  /*9130*/  @P0 FFMA.FTZ R0, R3, 0.93318945169448852539, -R0 ;  /* 0x3f6ee58103000823 */ /* 0x000fc80000010800 */
[----:B------:R-:W-:-:S07]  /*9140*/  @!P0 FFMA.FTZ R0, R3, 0.93318945169448852539, R0 ;  /* 0x3f6ee58103008823 */ /* 0x000fce0000010000 */
.L_x_3650:
[----:B------:R-:W-:Y:S05]  /*9150*/  BSYNC B0 ;  /* 0x0000000000007941 */ /* 0x000fea0003800000 */
.L_x_3648:
        /* <DEDUP_REMOVED lines=13> */
.L_x_3645:
        /* <DEDUP_REMOVED lines=25> */
.L_x_3652:
        /* <DEDUP_REMOVED lines=41> */
.L_x_3651:
        /* <DEDUP_REMOVED lines=48> */
.L_x_3654:
[----:B------:R-:W-:Y:S05]  /*9950*/  BSYNC B0 ;  /* 0x0000000000007941 */ /* 0x000fea0003800000 */
.L_x_3653:
[----:B------:R-:W-:Y:S01]  /*9960*/  BSSY B3, `(.L_x_3655) ;  /* 0x0000007000037945 */ /* 0x000fe20003800000 */
[----:B------:R-:W-:-:S03]  /*9970*/  FFMA R0, R4, R2, R5 ;  /* 0x0000000204007223 */ /* 0x000fc60000000005 */
[----:B------:R-:W-:Y:S05]  /*9980*/  @!P0 BRA `(.L_x_3656) ;  /* 0x0000000000108947 */ /* 0x000fea0003800000 */
[----:B------:R-:W-:Y:S02]  /*9990*/  MOV R17, R29 ;  /* 0x0000001d00117202 */ /* 0x000fe40000000f00 */
[----:B------:R-:W-:Y:S02]  /*99a0*/  MOV R0, R30 ;  /* 0x0000001e00007202 */ /* 0x000fe40000000f00 */
[----:B------:R-:W-:-:S07]  /*99b0*/  MOV R2, 0x99d0 ;  /* 0x000099d000027802 */ /* 0x000fce0000000f00 */
[----:B0123--:R-:W-:Y:S05]  /*99c0*/  CALL.REL.NOINC `($__internal_4_$__cuda_sm3x_div_rn_ftz_f32_slowpath) ;  /* 0x000000cc00507944 */ /* 0x00ffea0003c00000 */
.L_x_3656:
[----:B------:R-:W-:Y:S05]  /*99d0*/  BSYNC B3 ;  /* 0x0000000000037941 */ /* 0x000fea0003800000 */
.L_x_3655:
        /* <DEDUP_REMOVED lines=18> */
.L_x_3658:
[----:B------:R-:W-:Y:S02]  /*9b00*/  ISETP.GE.AND P0, PT, R10, RZ, PT ;  /* 0x000000ff0a00720c */ /* 0x000fe40003f06270 */
[----:B------:R-:W-:-:S11]  /*9b10*/  MOV R3, 0x3fd774eb ;  /* 0x3fd774eb00037802 */ /* 0x000fd60000000f00 */
[----:B------:R-:W-:-:S04]  /*9b20*/  @P0 FFMA.FTZ R0, R3, 0.93318945169448852539, -R0 ;  /* 0x3f6ee58103000823 */ /* 0x000fc80000010800 */
[----:B------:R-:W-:-:S07]  /*9b30*/  @!P0 FFMA.FTZ R0, R3, 0.93318945169448852539, R0 ;  /* 0x3f6ee58103008823 */ /* 0x000fce0000010000 */
.L_x_3659:
[----:B------:R-:W-:Y:S05]  /*9b40*/  BSYNC B0 ;  /* 0x0000000000007941 */ /* 0x000fea0003800000 */
.L_x_3657:
        /* <DEDUP_REMOVED lines=12> */
.L_x_3635:
        /* <DEDUP_REMOVED lines=13> */
.L_x_3661:
[----:B------:R-:W-:Y:S05]  /*9ce0*/  BSYNC B3 ;  /* 0x0000000000037941 */ /* 0x000fea0003800000 */
.L_x_3660:
        /* <DEDUP_REMOVED lines=18> */
.L_x_3663:
[----:B------:R-:W-:Y:S02]  /*9e10*/  ISETP.GE.AND P0, PT, R10, RZ, PT ;  /* 0x000000ff0a00720c */ /* 0x000fe40003f06270 */
[----:B------:R-:W-:-:S11]  /*9e20*/  MOV R3, 0x3fd774eb ;  /* 0x3fd774eb00037802 */ /* 0x000fd60000000f00 */
[----:B------:R-:W-:-:S04]  /*9e30*/  @P0 FFMA.FTZ R0, R3, 0.93318945169448852539, -R0 ;  /* 0x3f6ee58103000823 */ /* 0x000fc80000010800 */
[----:B------:R-:W-:-:S07]  /*9e40*/  @!P0 FFMA.FTZ R0, R3, 0.93318945169448852539, R0 ;  /* 0x3f6ee58103008823 */ /* 0x000fce0000010000 */
.L_x_3664:
[----:B------:R-:W-:Y:S05]  /*9e50*/  BSYNC B0 ;  /* 0x0000000000007941 */ /* 0x000fea0003800000 */
.L_x_3662:
        /* <DEDUP_REMOVED lines=27> */
.L_x_3634:
        /* <DEDUP_REMOVED lines=39> */
.L_x_3667:
[----:B------:R-:W-:Y:S05]  /*a280*/  BSYNC B0 ;  /* 0x0000000000007941 */ /* 0x000fea0003800000 */
.L_x_3666:
[----:B------:R-:W-:Y:S01]  /*a290*/  BSSY B3, `(.L_x_3668) ;  /* 0x0000007000037945 */ /* 0x000fe20003800000 */
[----:B------:R-:W-:-:S03]  /*a2a0*/  FFMA R0, R0, R6, R5 ;  /* 0x0000000600007223 */ /* 0x000fc60000000005 */
[----:B------:R-:W-:Y:S05]  /*a2b0*/  @!P0 BRA `(.L_x_3669) ;  /* 0x0000000000108947 */ /* 0x000fea0003800000 */
[----:B------:R-:W-:Y:S01]  /*a2c0*/  HFMA2.MMA R0, -RZ, RZ, 1.875, 0 ;  /* 0x3f800000ff007435 */ /* 0x000fe200000001ff */
[----:B------:R-:W-:Y:S02]  /*a2d0*/  MOV R17, R29 ;  /* 0x0000001d00117202 */ /* 0x000fe40000000f00 */
[----:B------:R-:W-:-:S08]  /*a2e0*/  MOV R2, 0xa300 ;  /* 0x0000a30000027802 */ /* 0x000fd00000000f00 */
[----:B-123--:R-:W-:Y:S05]  /*a2f0*/  CALL.REL.NOINC `($__internal_4_$__cuda_sm3x_div_rn_ftz_f32_slowpath) ;  /* 0x000000c400047944 */ /* 0x00efea0003c00000 */
.L_x_3669:
[----:B------:R-:W-:Y:S05]  /*a300*/  BSYNC B3 ;  /* 0x0000000000037941 */ /* 0x000fea0003800000 */
.L_x_3668:
        /* <DEDUP_REMOVED lines=18> */
.L_x_3671:
[----:B------:R-:W-:Y:S02]  /*a430*/  ISETP.GE.AND P0, PT, R10, RZ, PT ;  /* 0x000000ff0a00720c */ /* 0x000fe40003f06270 */
[----:B------:R-:W-:-:S11]  /*a440*/  MOV R3, 0x3fd774eb ;  /* 0x3fd774eb00037802 */ /* 0x000fd60000000f00 */
[----:B------:R-:W-:-:S04]  /*a450*/  @P0 FFMA.FTZ R0, R3, 0.93318945169448852539, -R0 ;  /* 0x3f6ee58103000823 */ /* 0x000fc80000010800 */
[----:B------:R-:W-:-:S07]  /*a460*/  @!P0 FFMA.FTZ R0, R3, 0.93318945169448852539, R0 ;  /* 0x3f6ee58103008823 */ /* 0x000fce0000010000 */
.L_x_3672:
[----:B------:R-:W-:Y:S05]  /*a470*/  BSYNC B0 ;  /* 0x0000000000007941 */ /* 0x000fea0003800000 */
.L_x_3670:
        /* <DEDUP_REMOVED lines=10> */
.L_x_3665:
        /* <DEDUP_REMOVED lines=13> */
.L_x_3674:
[----:B------:R-:W-:Y:S05]  /*a5f0*/  BSYNC B3 ;  /* 0x0000000000037941 */ /* 0x000fea0003800000 */
.L_x_3673:
        /* <DEDUP_REMOVED lines=18> */
.L_x_3676:
[----:B------:R-:W-:Y:S02]  /*a720*/  ISETP.GE.AND P0, PT, R10, RZ, PT ;  /* 0x000000ff0a00720c */ /* 0x000fe40003f06270 */
[----:B------:R-:W-:-:S11]  /*a730*/  MOV R3, 0x3fd774eb ;  /* 0x3fd774eb00037802 */ /* 0x000fd60000000f00 */
[----:B------:R-:W-:-:S04]  /*a740*/  @P0 FFMA.FTZ R0, R3, 0.93318945169448852539, -R0 ;  /* 0x3f6ee58103000823 */ /* 0x000fc80000010800 */
[----:B------:R-:W-:-:S07]  /*a750*/  @!P0 FFMA.FTZ R0, R3, 0.93318945169448852539, R0 ;  /* 0x3f6ee58103008823 */ /* 0x000fce0000010000 */
.L_x_3677:
[----:B------:R-:W-:Y:S05]  /*a760*/  BSYNC B0 ;  /* 0x0000000000007941 */ /* 0x000fea0003800000 */
.L_x_3675:
        /* <DEDUP_REMOVED lines=11> */
.L_x_3633:
        /* <DEDUP_REMOVED lines=34> */
.L_x_3679:
[----:B------:R-:W-:Y:S05]  /*aa40*/  BSYNC B3 ;  /* 0x0000000000037941 */ /* 0x000fea0003800000 */
.L_x_3678:
        /* <DEDUP_REMOVED lines=18> */
.L_x_3681:
[----:B------:R-:W-:Y:S02]  /*ab70*/  ISETP.GE.AND P0, PT, R10, RZ, PT ;  /* 0x000000ff0a00720c */ /* 0x000fe40003f06270 */
[----:B------:R-:W-:-:S11]  /*ab80*/  MOV R3, 0x3fd774eb ;  /* 0x3fd774eb00037802 */ /* 0x000fd60000000f00 */
[----:B------:R-:W-:-:S04]  /*ab90*/  @P0 FFMA.FTZ R0, R3, 0.93318945169448852539, -R0 ;  /* 0x3f6ee58103000823 */ /* 0x000fc80000010800 */
[----:B------:R-:W-:-:S07]  /*aba0*/  @!P0 FFMA.FTZ R0, R3, 0.93318945169448852539, R0 ;  /* 0x3f6ee58103008823 */ /* 0x000fce0000010000 */
.L_x_3682:
[----:B------:R-:W-:Y:S05]  /*abb0*/  BSYNC B0 ;  /* 0x0000000000007941 */ /* 0x000fea0003800000 */
.L_x_3680:
        /* <DEDUP_REMOVED lines=11> */
.L_x_3632:
        /* <DEDUP_REMOVED lines=26> */
.L_x_3684:
[----:B------:R-:W-:Y:S05]  /*ae10*/  BSYNC B3 ;  /* 0x0000000000037941 */ /* 0x000fea0003800000 */
.L_x_3683:
        /* <DEDUP_REMOVED lines=18> */
.L_x_3686:
[----:B------:R-:W-:Y:S02]  /*af40*/  ISETP.GE.AND P0, PT, R10, RZ, PT ;  /* 0x000000ff0a00720c */ /* 0x000fe40003f06270 */
[----:B------:R-:W-:-:S11]  /*af50*/  MOV R3, 0x3fd774eb ;  /* 0x3fd774eb00037802 */ /* 0x000fd60000000f00 */
[----:B------:R-:W-:-:S04]  /*af60*/  @P0 FFMA.FTZ R0, R3, 0.93318945169448852539, -R0 ;  /* 0x3f6ee58103000823 */ /* 0x000fc80000010800 */
[----:B------:R-:W-:-:S07]  /*af70*/  @!P0 FFMA.FTZ R0, R3, 0.93318945169448852539, R0 ;  /* 0x3f6ee58103008823 */ /* 0x000fce0000010000 */
.L_x_3687:
[----:B------:R-:W-:Y:S05]  /*af80*/  BSYNC B0 ;  /* 0x0000000000007941 */ /* 0x000fea0003800000 */
.L_x_3685:
        /* <DEDUP_REMOVED lines=12> */
.L_x_3644:
[----:B------:R-:W-:Y:S05]  /*b050*/  BSYNC B2 ;  /* 0x0000000000027941 */ /* 0x000fea0003800000 */
.L_x_3631:
        /* <DEDUP_REMOVED lines=43> */
.L_x_3691:
        /* <DEDUP_REMOVED lines=10> */
.L_x_3690:
[----:B------:R-:W-:-:S04]  /*b3b0*/  FMUL.RZ R6, R6, 0.15915493667125701904 ;  /* 0x3e22f98306067820 */ /* 0x000fc8000040c000 */
[----:B------:R0:W0:Y:S08]  /*b3c0*/  MUFU.SIN R3, R6 ;  /* 0x0000000600037308 */ /* 0x0000300000000400 */
[----:B------:R0:W0:Y:S01]  /*b3d0*/  MUFU.COS R2, R6 ;  /* 0x0000000600027308 */ /* 0x0000220000000000 */
[----:B------:R-:W-:Y:S05]  /*b3e0*/  BRA `(.L_x_3692) ;  /* 0x00000000000c7947 */ /* 0x000fea0003800000 */
.L_x_3689:
[----:B------:R-:W-:Y:S01]  /*b3f0*/  FMUL.FTZ R2, R28, 1.4426950216293334961 ;  /* 0x3fb8aa3b1c027820 */ /* 0x000fe20000410000 */
[----:B------:R-:W-:-:S05]  /*b400*/  MOV R3, R6 ;  /* 0x0000000600037202 */ /* 0x000fca0000000f00 */
[----:B------:R-:W0:Y:S02]  /*b410*/  MUFU.EX2 R2, R2 ;  /* 0x0000000200027308 */ /* 0x000e240000000800 */
.L_x_3692:
[----:B------:R-:W-:Y:S05]  /*b420*/  BSYNC B0 ;  /* 0x0000000000007941 */ /* 0x000fea0003800000 */
.L_x_3688:
[----:B------:R-:W-:Y:S02]  /*b430*/  ISETP.NE.AND P6, PT, R26, RZ, PT ;  /* 0x000000ff1a00720c */ /* 0x000fe40003fc5270 */
[----:B------:R-:W-:-:S04]  /*b440*/  @P3 IADD3 R0, P0, R25, UR4, RZ ;  /* 0x0000000419003c10 */ /* 0x000fc8000ff1e0ff */
[----:B------:R-:W-:Y:S01]  /*b450*/  @P3 IADD3.X R5, RZ, UR5, RZ, P0, !PT ;  /* 0x00000005ff053c10 */ /* 0x000fe200087fe4ff */
[----:B------:R-:W-:Y:S01]  /*b460*/  UIMAD.WIDE.U32 UR4, UR7, 0x4, UR4 ;  /* 0x00000004070478a5 */ /* 0x000fe2000f8e0004 */
[----:B----4-:R-:W-:Y:S02]  /*b470*/  @P3 LEA R4, P2, R0, UR8, 0x3 ;  /* 0x0000000800043c11 */ /* 0x010fe4000f8418ff */
[----:B------:R-:W-:Y:S01]  /*b480*/  @!P5 LEA R10, P0, R20, UR8, 0x3 ;  /* 0x00000008140adc11 */ /* 0x000fe2000f8018ff */
[----:B------:R-:W-:Y:S01]  /*b490*/  UISETP.LT.U32.AND UP1, UPT, UR4, UR12, UPT ;  /* 0x0000000c0400728c */ /* 0x000fe2000bf21070 */
[----:B------:R-:W-:Y:S01]  /*b4a0*/  @P3 LEA.HI.X R5, R0, UR9, R5, 0x3, P2 ;  /* 0x0000000900053c11 */ /* 0x000fe200090f1c05 */
[----:B------:R-:W-:Y:S01]  /*b4b0*/  UISETP.GE.U32.AND UP0, UPT, UR4, 0x10000, UPT ;  /* 0x000100000400788c */ /* 0x000fe2000bf06070 */
[C---:B0-----:R-:W-:Y:S02]  /*b4c0*/  @!P6 LEA R6, P1, R24.reuse, UR8, 0x3 ;  /* 0x000000081806ec11 */ /* 0x041fe4000f8218ff */
[----:B------:R-:W-:Y:S01]  /*b4d0*/  @!P4 LEA R16, P2, R19, UR8, 0x3 ;  /* 0x000000081310cc11 */ /* 0x000fe2000f8418ff */
[----:B--23--:R2:W-:Y:S01]  /*b4e0*/  @P3 STG.E.64 desc[UR10][R4.64], R12 ;  /* 0x0000000c04003986 */ /* 0x00c5e2000c101b0a */
[----:B------:R-:W-:Y:S01]  /*b4f0*/  @!P6 LEA.HI.X R7, R24, UR9, R23, 0x3, P1 ;  /* 0x000000091807ec11 */ /* 0x000fe200088f1c17 */
[----:B------:R-:W-:Y:S01]  /*b500*/  UISETP.GE.U32.AND.EX UP0, UPT, UR5, URZ, UPT, UP0 ;  /* 0x0000003f0500728c */ /* 0x000fe2000bf06100 */
[----:B------:R-:W-:-:S02]  /*b510*/  @!P5 LEA.HI.X R11, R20, UR9, R21, 0x3, P0 ;  /* 0x00000009140bdc11 */ /* 0x000fc400080f1c15 */
[----:B------:R-:W-:Y:S01]  /*b520*/  @!P4 LEA.HI.X R17, R19, UR9, R22, 0x3, P2 ;  /* 0x000000091311cc11 */ /* 0x000fe200090f1c16 */
[----:B-1----:R2:W-:Y:S01]  /*b530*/  @!P6 STG.E.64 desc[UR10][R6.64], R14 ;  /* 0x0000000e0600e986 */ /* 0x0025e2000c101b0a */
[----:B------:R-:W-:Y:S02]  /*b540*/  MOV R19, UR5 ;  /* 0x0000000500137c02 */ /* 0x000fe40008000f00 */
[----:B------:R-:W-:Y:S01]  /*b550*/  PLOP3.LUT P0, PT, PT, PT, UP1, 0x80, 0x0 ;  /* 0x000000000000781c */ /* 0x000fe20003f0f018 */
[----:B------:R2:W-:Y:S01]  /*b560*/  @!P5 STG.E.64 desc[UR10][R10.64], R8 ;  /* 0x000000080a00d986 */ /* 0x0005e2000c101b0a */
[----:B------:R-:W-:Y:S02]  /*b570*/  PLOP3.LUT P1, PT, PT, PT, UP0, 0x80, 0x0 ;  /* 0x000000000000781c */ /* 0x000fe40003f2f008 */
[----:B------:R-:W-:Y:S01]  /*b580*/  ISETP.LT.AND.EX P0, PT, R19, UR6, PT, P0 ;  /* 0x0000000613007c0c */ /* 0x000fe2000bf01300 */
[----:B------:R2:W-:Y:S01]  /*b590*/  @!P4 STG.E.64 desc[UR10][R16.64], R2 ;  /* 0x000000021000c986 */ /* 0x0005e2000c101b0a */
[----:B------:R-:W-:-:S11]  /*b5a0*/  MOV R18, UR4 ;  /* 0x0000000400127c02 */ /* 0x000fd60008000f00 */
[----:B------:R-:W-:Y:S05]  /*b5b0*/  @!P1 BRA P0, `(.L_x_3693) ;  /* 0xffffff4800fc9947 */ /* 0x000fea000003ffff */
[----:B------:R-:W-:Y:S05]  /*b5c0*/  EXIT ;  /* 0x000000000000794d */ /* 0x000fea0003800000 */
.L_x_3444:
        /* <DEDUP_REMOVED lines=8> */
.L_x_3942:
        /* <DEDUP_REMOVED lines=65> */
.L_x_3701:
[----:B------:R-:W-:Y:S05]  /*ba60*/  BSYNC B0 ;  /* 0x0000000000007941 */ /* 0x000fea0003800000 */
.L_x_3700:
[----:B------:R-:W-:Y:S01]  /*ba70*/  BSSY B3, `(.L_x_3702) ;  /* 0x0000007000037945 */ /* 0x000fe20003800000 */
[----:B------:R-:W-:-:S03]  /*ba80*/  FFMA R0, R4, R6, R5 ;  /* 0x0000000604007223 */ /* 0x000fc60000000005 */
[----:B------:R-:W-:Y:S05]  /*ba90*/  @!P0 BRA `(.L_x_3703) ;  /* 0x0000000000108947 */ /* 0x000fea0003800000 */
[----:B------:R-:W-:Y:S02]  /*baa0*/  MOV R17, R23 ;  /* 0x0000001700117202 */ /* 0x000fe40000000f00 */
[----:B------:R-:W-:Y:S02]  /*bab0*/  MOV R0, R24 ;  /* 0x0000001800007202 */ /* 0x000fe40000000f00 */
[----:B------:R-:W-:-:S07]  /*bac0*/  MOV R2, 0xbae0 ;  /* 0x0000bae000027802 */ /* 0x000fce0000000f00 */
[----:B-----5:R-:W-:Y:S05]  /*bad0*/  CALL.REL.NOINC `($__internal_4_$__cuda_sm3x_div_rn_ftz_f32_slowpath) ;  /* 0x000000ac000c7944 */ /* 0x020fea0003c00000 */
.L_x_3703:
[----:B------:R-:W-:Y:S05]  /*bae0*/  BSYNC B3 ;  /* 0x0000000000037941 */ /* 0x000fea0003800000 */
.L_x_3702:
        /* <DEDUP_REMOVED lines=18> */
.L_x_3705:
[----:B------:R-:W-:Y:S02]  /*bc10*/  ISETP.GE.AND P0, PT, R12, RZ, PT ;  /* 0x000000ff0c00720c */ /* 0x000fe40003f06270 */
[----:B------:R-:W-:-:S11]  /*bc20*/  MOV R3, 0x3fd774eb ;  /* 0x3fd774eb00037802 */ /* 0x000fd60000000f00 */
[----:B------:R-:W-:-:S04]  /*bc30*/  @P0 FFMA.FTZ R0, R3, 0.93318945169448852539, -R0 ;  /* 0x3f6ee58103000823 */ /* 0x000fc80000010800 */
[----:B------:R-:W-:-:S07]  /*bc40*/  @!P0 FFMA.FTZ R0, R3, 0.93318945169448852539, R0 ;  /* 0x3f6ee58103008823 */ /* 0x000fce0000010000 */
.L_x_3706:
[----:B------:R-:W-:Y:S05]  /*bc50*/  BSYNC B0 ;  /* 0x0000000000007941 */ /* 0x000fea0003800000 */
.L_x_3704:
        /* <DEDUP_REMOVED lines=12> */
.L_x_3699:
        /* <DEDUP_REMOVED lines=17> */
.L_x_3710:
[----:B------:R-:W-:Y:S05]  /*be30*/  BSYNC B3 ;  /* 0x0000000000037941 */ /* 0x000fea0003800000 */
.L_x_3709:
        /* <DEDUP_REMOVED lines=18> */
.L_x_3712:
[----:B------:R-:W-:Y:S02]  /*bf60*/  ISETP.GE.AND P0, PT, R12, RZ, PT ;  /* 0x000000ff0c00720c */ /* 0x000fe40003f06270 */
[----:B------:R-:W-:-:S11]  /*bf70*/  MOV R3, 0x3fd774eb ;  /* 0x3fd774eb00037802 */ /* 0x000fd60000000f00 */
[----:B------:R-:W-:-:S04]  /*bf80*/  @P0 FFMA.FTZ R0, R3, 0.93318945169448852539, -R0 ;  /* 0x3f6ee58103000823 */ /* 0x000fc80000010800 */
[----:B------:R-:W-:-:S07]  /*bf90*/  @!P0 FFMA.FTZ R0, R3, 0.93318945169448852539, R0 ;  /* 0x3f6ee58103008823 */ /* 0x000fce0000010000 */
.L_x_3713:
[----:B------:R-:W-:Y:S05]  /*bfa0*/  BSYNC B0 ;  /* 0x0000000000007941 */ /* 0x000fea0003800000 */
.L_x_3711:
        /* <DEDUP_REMOVED lines=13> */
.L_x_3708:
        /* <DEDUP_REMOVED lines=25> */
.L_x_3715:
        /* <DEDUP_REMOVED lines=37> */
[----:B------:R-:W-:Y:S02]  /*c460*/  FSEL R18, R25, R28, !P0 ;  /* 0x0000001c19127208 */ /* 0x000fe40004000000 */
[----:B------:R-:W-:-:S07]  /*c470*/  MOV R25, R22 ;  /* 0x0000001600197202 */ /* 0x000fce0000000f00 */
[----:B------:R-:W-:Y:S05]  /*c480*/  @P1 BRA `(.L_x_3715) ;  /* 0xfffffffc00601947 */ /* 0x000fea000383ffff */
[----:B------:R-:W-:Y:S05]  /*c490*/  BSYNC B0 ;  /* 0x0000000000007941 */ /* 0x000fea0003800000 */
.L_x_3714:
        /* <DEDUP_REMOVED lines=48> */
.L_x_3717:
[----:B------:R-:W-:Y:S05]  /*c7a0*/  BSYNC B0 ;  /* 0x0000000000007941 */ /* 0x000fea0003800000 */
.L_x_3716:
[----:B------:R-:W-:Y:S01]  /*c7b0*/  BSSY B3, `(.L_x_3718) ;  /* 0x0000007000037945 */ /* 0x000fe20003800000 */
[----:B------:R-:W-:-:S03]  /*c7c0*/  FFMA R0, R2, R4, R5 ;  /* 0x0000000402007223 */ /* 0x000fc60000000005 */
[----:B------:R-:W-:Y:S05]  /*c7d0*/  @!P3 BRA `(.L_x_3719) ;  /* 0x000000000010b947 */ /* 0x000fea0003800000 */
[----:B------:R-:W-:Y:S02]  /*c7e0*/  MOV R17, R23 ;  /* 0x0000001700117202 */ /* 0x000fe40000000f00 */
[----:B------:R-:W-:Y:S02]  /*c7f0*/  MOV R0, R24 ;  /* 0x0000001800007202 */ /* 0x000fe40000000f00 */
[----:B------:R-:W-:-:S07]  /*c800*/  MOV R2, 0xc820 ;  /* 0x0000c82000027802 */ /* 0x000fce0000000f00 */
[----:B-----5:R-:W-:Y:S05]  /*c810*/  CALL.REL.NOINC `($__internal_4_$__cuda_sm3x_div_rn_ftz_f32_slowpath) ;  /* 0x0000009c00bc7944 */ /* 0x020fea0003c00000 */
.L_x_3719:
[----:B------:R-:W-:Y:S05]  /*c820*/  BSYNC B3 ;  /* 0x0000000000037941 */ /* 0x000fea0003800000 */
.L_x_3718:
        /* <DEDUP_REMOVED lines=18> */
.L_x_3721:
[----:B------:R-:W-:Y:S02]  /*c950*/  ISETP.GE.AND P0, PT, R12, RZ, PT ;  /* 0x000000ff0c00720c */ /* 0x000fe40003f06270 */
[----:B------:R-:W-:-:S11]  /*c960*/  MOV R3, 0x3fd774eb ;  /* 0x3fd774eb00037802 */ /* 0x000fd60000000f00 */
[----:B------:R-:W-:-:S04]  /*c970*/  @P0 FFMA.FTZ R0, R3, 0.93318945169448852539, -R0 ;  /* 0x3f6ee58103000823 */ /* 0x000fc80000010800 */
[----:B------:R-:W-:-:S07]  /*c980*/  @!P0 FFMA.FTZ R0, R3, 0.93318945169448852539, R0 ;  /* 0x3f6ee58103008823 */ /* 0x000fce0000010000 */
.L_x_3722:
[----:B------:R-:W-:Y:S05]  /*c990*/  BSYNC B0 ;  /* 0x0000000000007941 */ /* 0x000fea0003800000 */
.L_x_3720:
        /* <DEDUP_REMOVED lines=12> */
.L_x_3698:
        /* <DEDUP_REMOVED lines=13> */
.L_x_3724:
[----:B------:R-:W-:Y:S05]  /*cb30*/  BSYNC B3 ;  /* 0x0000000000037941 */ /* 0x000fea0003800000 */
.L_x_3723:
        /* <DEDUP_REMOVED lines=18> */
.L_x_3726:
[----:B------:R-:W-:Y:S02]  /*cc60*/  ISETP.GE.AND P0, PT, R12, RZ, PT ;  /* 0x000000ff0c00720c */ /* 0x000fe40003f06270 */
[----:B------:R-:W-:-:S11]  /*cc70*/  MOV R3, 0x3fd774eb ;  /* 0x3fd774eb00037802 */ /* 0x000fd60000000f00 */
[----:B------:R-:W-:-:S04]  /*cc80*/  @P0 FFMA.FTZ R0, R3, 0.93318945169448852539, -R0 ;  /* 0x3f6ee58103000823 */ /* 0x000fc80000010800 */
[----:B------:R-:W-:-:S07]  /*cc90*/  @!P0 FFMA.FTZ R0, R3, 0.93318945169448852539, R0 ;  /* 0x3f6ee58103008823 */ /* 0x000fce0000010000 */
.L_x_3727:
[----:B------:R-:W-:Y:S05]  /*cca0*/  BSYNC B0 ;  /* 0x0000000000007941 */ /* 0x000fea0003800000 */
.L_x_3725:
        /* <DEDUP_REMOVED lines=27> */
.L_x_3697:
        /* <DEDUP_REMOVED lines=39> */
.L_x_3730:
[----:B------:R-:W-:Y:S05]  /*d0d0*/  BSYNC B0 ;  /* 0x0000000000007941 */ /* 0x000fea0003800000 */
.L_x_3729:
[----:B------:R-:W-:Y:S01]  /*d0e0*/  BSSY B3, `(.L_x_3731) ;  /* 0x0000007000037945 */ /* 0x000fe20003800000 */
[----:B------:R-:W-:-:S03]  /*d0f0*/  FFMA R0, R0, R6, R5 ;  /* 0x0000000600007223 */ /* 0x000fc60000000005 */
[----:B------:R-:W-:Y:S05]  /*d100*/  @!P0 BRA `(.L_x_3732) ;  /* 0x0000000000108947 */ /* 0x000fea0003800000 */
[----:B------:R-:W-:Y:S01]  /*d110*/  HFMA2.MMA R0, -RZ, RZ, 1.875, 0 ;  /* 0x3f800000ff007435 */ /* 0x000fe200000001ff */
[----:B------:R-:W-:Y:S02]  /*d120*/  MOV R17, R23 ;  /* 0x0000001700117202 */ /* 0x000fe40000000f00 */
[----:B------:R-:W-:-:S08]  /*d130*/  MOV R2, 0xd150 ;  /* 0x0000d15000027802 */ /* 0x000fd00000000f00 */
[----:B-----5:R-:W-:Y:S05]  /*d140*/  CALL.REL.NOINC `($__internal_4_$__cuda_sm3x_div_rn_ftz_f32_slowpath) ;  /* 0x0000009400707944 */ /* 0x020fea0003c00000 */
.L_x_3732:
[----:B------:R-:W-:Y:S05]  /*d150*/  BSYNC B3 ;  /* 0x0000000000037941 */ /* 0x000fea0003800000 */
.L_x_3731:
        /* <DEDUP_REMOVED lines=18> */
.L_x_3734:
[----:B------:R-:W-:Y:S02]  /*d280*/  ISETP.GE.AND P0, PT, R12, RZ, PT ;  /* 0x000000ff0c00720c */ /* 0x000fe40003f06270 */
[----:B------:R-:W-:-:S11]  /*d290*/  MOV R3, 0x3fd774eb ;  /* 0x3fd774eb00037802 */ /* 0x000fd60000000f00 */
[----:B------:R-:W-:-:S04]  /*d2a0*/  @P0 FFMA.FTZ R0, R3, 0.93318945169448852539, -R0 ;  /* 0x3f6ee58103000823 */ /* 0x000fc80000010800 */
[----:B------:R-:W-:-:S07]  /*d2b0*/  @!P0 FFMA.FTZ R0, R3, 0.93318945169448852539, R0 ;  /* 0x3f6ee58103008823 */ /* 0x000fce0000010000 */
.L_x_3735:
[----:B------:R-:W-:Y:S05]  /*d2c0*/  BSYNC B0 ;  /* 0x0000000000007941 */ /* 0x000fea0003800000 */
.L_x_3733:
        /* <DEDUP_REMOVED lines=10> */
.L_x_3728:
        /* <DEDUP_REMOVED lines=13> */
.L_x_3737:
[----:B------:R-:W-:Y:S05]  /*d440*/  BSYNC B3 ;  /* 0x0000000000037941 */ /* 0x000fea0003800000 */
.L_x_3736:
        /* <DEDUP_REMOVED lines=18> */
.L_x_3739:
[----:B------:R-:W-:Y:S02]  /*d570*/  ISETP.GE.AND P0, PT, R12, RZ, PT ;  /* 0x000000ff0c00720c */ /* 0x000fe40003f06270 */
[----:B------:R-:W-:-:S11]  /*d580*/  MOV R3, 0x3fd774eb ;  /* 0x3fd774eb00037802 */ /* 0x000fd60000000f00 */
[----:B------:R-:W-:-:S04]  /*d590*/  @P0 FFMA.FTZ R0, R3, 0.93318945169448852539, -R0 ;  /* 0x3f6ee58103000823 */ /* 0x000fc80000010800 */
[----:B------:R-:W-:-:S07]  /*d5a0*/  @!P0 FFMA.FTZ R0, R3, 0.93318945169448852539, R0 ;  /* 0x3f6ee58103008823 */ /* 0x000fce0000010000 */
.L_x_3740:
[----:B------:R-:W-:Y:S05]  /*d5b0*/  BSYNC B0 ;  /* 0x0000000000007941 */ /* 0x000fea0003800000 */
.L_x_3738:
        /* <DEDUP_REMOVED lines=11> */
.L_x_3696:
        /* <DEDUP_REMOVED lines=34> */
.L_x_3742:
[----:B------:R-:W-:Y:S05]  /*d890*/  BSYNC B3 ;  /* 0x0000000000037941 */ /* 0x000fea0003800000 */
.L_x_3741:
        /* <DEDUP_REMOVED lines=18> */
.L_x_3744:
[----:B------:R-:W-:Y:S02]  /*d9c0*/  ISETP.GE.AND P0, PT, R12, RZ, PT ;  /* 0x000000ff0c00720c */ /* 0x000fe40003f06270 */
[----:B------:R-:W-:-:S11]  /*d9d0*/  MOV R3, 0x3fd774eb ;  /* 0x3fd774eb00037802 */ /* 0x000fd60000000f00 */
[----:B------:R-:W-:-:S04]  /*d9e0*/  @P0 FFMA.FTZ R0, R3, 0.93318945169448852539, -R0 ;  /* 0x3f6ee58103000823 */ /* 0x000fc80000010800 */
[----:B------:R-:W-:-:S07]  /*d9f0*/  @!P0 FFMA.FTZ R0, R3, 0.93318945169448852539, R0 ;  /* 0x3f6ee58103008823 */ /* 0x000fce0000010000 */
.L_x_3745:
[----:B------:R-:W-:Y:S05]  /*da00*/  BSYNC B0 ;  /* 0x0000000000007941 */ /* 0x000fea0003800000 */
.L_x_3743:
        /* <DEDUP_REMOVED lines=11> */
.L_x_3695:
        /* <DEDUP_REMOVED lines=26> */
.L_x_3747:
[----:B------:R-:W-:Y:S05]  /*dc60*/  BSYNC B3 ;  /* 0x0000000000037941 */ /* 0x000fea0003800000 */
.L_x_3746:
        /* <DEDUP_REMOVED lines=18> */
.L_x_3749:
[----:B------:R-:W-:Y:S02]  /*dd90*/  ISETP.GE.AND P0, PT, R12, RZ, PT ;  /* 0x000000ff0c00720c */ /* 0x000fe40003f06270 */
[----:B------:R-:W-:-:S11]  /*dda0*/  MOV R3, 0x3fd774eb ;  /* 0x3fd774eb00037802 */ /* 0x000fd60000000f00 */
[----:B------:R-:W-:-:S04]  /*ddb0*/  @P0 FFMA.FTZ R0, R3, 0.93318945169448852539, -R0 ;  /* 0x3f6ee58103000823 */ /* 0x000fc80000010800 */
[----:B------:R-:W-:-:S07]  /*ddc0*/  @!P0 FFMA.FTZ R0, R3, 0.93318945169448852539, R0 ;  /* 0x3f6ee58103008823 */ /* 0x000fce0000010000 */
.L_x_3750:
[----:B------:R-:W-:Y:S05]  /*ddd0*/  BSYNC B0 ;  /* 0x0000000000007941 */ /* 0x000fea0003800000 */
.L_x_3748:
        /* <DEDUP_REMOVED lines=12> */
.L_x_3707:
[----:B------:R-:W-:Y:S05]  /*dea0*/  BSYNC B2 ;  /* 0x0000000000027941 */ /* 0x000fea0003800000 */
.L_x_3694:
        /* <DEDUP_REMOVED lines=43> */
.L_x_3754:
        /* <DEDUP_REMOVED lines=10> */
.L_x_3753:
[----:B------:R-:W-:-:S04]  /*e200*/  FMUL.RZ R4, R4, 0.15915493667125701904 ;  /* 0x3e22f98304047820 */ /* 0x000fc8000040c000 */
[----:B------:R1:W2:Y:S08]  /*e210*/  MUFU.SIN R13, R4 ;  /* 0x00000004000d7308 */ /* 0x0002b00000000400 */
[----:B------:R1:W3:Y:S01]  /*e220*/  MUFU.COS R12, R4 ;  /* 0x00000004000c7308 */ /* 0x0002e20000000000 */
[----:B------:R-:W-:Y:S05]  /*e230*/  BRA `(.L_x_3755) ;  /* 0x00000000000c7947 */ /* 0x000fea0003800000 */
.L_x_3752:
[----:B------:R-:W-:Y:S01]  /*e240*/  FMUL.FTZ R12, R22, 1.4426950216293334961 ;  /* 0x3fb8aa3b160c7820 */ /* 0x000fe20000410000 */
[----:B------:R-:W-:-:S05]  /*e250*/  MOV R13, R4 ;  /* 0x00000004000d7202 */ /* 0x000fca0000000f00 */
[----:B------:R-:W0:Y:S02]  /*e260*/  MUFU.EX2 R12, R12 ;  /* 0x0000000c000c7308 */ /* 0x000e240000000800 */
.L_x_3755:
[----:B------:R-:W-:Y:S05]  /*e270*/  BSYNC B0 ;  /* 0x0000000000007941 */ /* 0x000fea0003800000 */
.L_x_3751:
        /* <DEDUP_REMOVED lines=61> */
.L_x_3763:
[----:B------:R-:W-:Y:S05]  /*e650*/  BSYNC B0 ;  /* 0x0000000000007941 */ /* 0x000fea0003800000 */
.L_x_3762:
[----:B------:R-:W-:Y:S01]  /*e660*/  BSSY B3, `(.L_x_3764) ;  /* 0x0000007000037945 */ /* 0x000fe20003800000 */
[----:B------:R-:W-:-:S03]  /*e670*/  FFMA R0, R4, R6, R5 ;  /* 0x0000000604007223 */ /* 0x000fc60000000005 */
[----:B------:R-:W-:Y:S05]  /*e680*/  @!P0 BRA `(.L_x_3765) ;  /* 0x0000000000108947 */ /* 0x000fea0003800000 */
[----:B------:R-:W-:Y:S02]  /*e690*/  MOV R17, R23 ;  /* 0x0000001700117202 */ /* 0x000fe40000000f00 */
[----:B------:R-:W-:Y:S02]  /*e6a0*/  MOV R0, R24 ;  /* 0x0000001800007202 */ /* 0x000fe40000000f00 */
[----:B------:R-:W-:-:S07]  /*e6b0*/  MOV R2, 0xe6d0 ;  /* 0x0000e6d000027802 */ /* 0x000fce0000000f00 */
[----:B0-23-5:R-:W-:Y:S05]  /*e6c0*/  CALL.REL.NOINC `($__internal_4_$__cuda_sm3x_div_rn_ftz_f32_slowpath) ;  /* 0x0000008000107944 */ /* 0x02dfea0003c00000 */
.L_x_3765:
[----:B------:R-:W-:Y:S05]  /*e6d0*/  BSYNC B3 ;  /* 0x0000000000037941 */ /* 0x000fea0003800000 */
.L_x_3764:
        /* <DEDUP_REMOVED lines=18> */
.L_x_3767:
[----:B------:R-:W-:Y:S02]  /*e800*/  ISETP.GE.AND P0, PT, R14, RZ, PT ;  /* 0x000000ff0e00720c */ /* 0x000fe40003f06270 */
[----:B------:R-:W-:-:S11]  /*e810*/  MOV R3, 0x3fd774eb ;  /* 0x3fd774eb00037802 */ /* 0x000fd60000000f00 */
[----:B------:R-:W-:-:S04]  /*e820*/  @P0 FFMA.FTZ R0, R3, 0.93318945169448852539, -R0 ;  /* 0x3f6ee58103000823 */ /* 0x000fc80000010800 */
[----:B------:R-:W-:-:S07]  /*e830*/  @!P0 FFMA.FTZ R0, R3, 0.93318945169448852539, R0 ;  /* 0x3f6ee58103008823 */ /* 0x000fce0000010000 */
.L_x_3768:
[----:B------:R-:W-:Y:S05]  /*e840*/  BSYNC B0 ;  /* 0x0000000000007941 */ /* 0x000fea0003800000 */
.L_x_3766:
        /* <DEDUP_REMOVED lines=12> */
.L_x_3761:
        /* <DEDUP_REMOVED lines=16> */
[----:B-123-5:R-:W-:Y:S05]  /*ea10*/  CALL.REL.NOINC `($__internal_4_$__cuda_sm3x_div_rn_ftz_f32_slowpath) ;  /* 0x0000007c003c7944 */ /* 0x02efea0003c00000 */
.L_x_3772:
[----:B------:R-:W-:Y:S05]  /*ea20*/  BSYNC B3 ;  /* 0x0000000000037941 */ /* 0x000fea0003800000 */
.L_x_3771:
        /* <DEDUP_REMOVED lines=18> */
.L_x_3774:
[----:B------:R-:W-:Y:S02]  /*eb50*/  ISETP.GE.AND P0, PT, R14, RZ, PT ;  /* 0x000000ff0e00720c */ /* 0x000fe40003f06270 */
[----:B------:R-:W-:-:S11]  /*eb60*/  MOV R3, 0x3fd774eb ;  /* 0x3fd774eb00037802 */ /* 0x000fd60000000f00 */
[----:B------:R-:W-:-:S04]  /*eb70*/  @P0 FFMA.FTZ R0, R3, 0.93318945169448852539, -R0 ;  /* 0x3f6ee58103000823 */ /* 0x000fc80000010800 */
[----:B------:R-:W-:-:S07]  /*eb80*/  @!P0 FFMA.FTZ R0, R3, 0.93318945169448852539, R0 ;  /* 0x3f6ee58103008823 */ /* 0x000fce0000010000 */
.L_x_3775:
[----:B------:R-:W-:Y:S05]  /*eb90*/  BSYNC B0 ;  /* 0x0000000000007941 */ /* 0x000fea0003800000 */
.L_x_3773:
        /* <DEDUP_REMOVED lines=13> */
.L_x_3770:
        /* <DEDUP_REMOVED lines=25> */
.L_x_3777:
        /* <DEDUP_REMOVED lines=41> */
.L_x_3776:
        /* <DEDUP_REMOVED lines=48> */
.L_x_3779:
[----:B------:R-:W-:Y:S05]  /*f390*/  BSYNC B0 ;  /* 0x0000000000007941 */ /* 0x000fea0003800000 */
.L_x_3778:
[----:B------:R-:W-:Y:S01]  /*f3a0*/  BSSY B3, `(.L_x_3780) ;  /* 0x0000007000037945 */ /* 0x000fe20003800000 */
[----:B------:R-:W-:-:S03]  /*f3b0*/  FFMA R0, R2, R4, R5 ;  /* 0x0000000402007223 */ /* 0x000fc60000000005 */
[----:B------:R-:W-:Y:S05]  /*f3c0*/  @!P3 BRA `(.L_x_3781) ;  /* 0x000000000010b947 */ /* 0x000fea0003800000 */
[----:B------:R-:W-:Y:S02]  /*f3d0*/  MOV R17, R23 ;  /* 0x0000001700117202 */ /* 0x000fe40000000f00 */
[----:B------:R-:W-:Y:S02]  /*f3e0*/  MOV R0, R24 ;  /* 0x0000001800007202 */ /* 0x000fe40000000f00 */
[----:B------:R-:W-:-:S07]  /*f3f0*/  MOV R2, 0xf410 ;  /* 0x0000f41000027802 */ /* 0x000fce0000000f00 */
[----:B0-23-5:R-:W-:Y:S05]  /*f400*/  CALL.REL.NOINC `($__internal_4_$__cuda_sm3x_div_rn_ftz_f32_slowpath) ;  /* 0x0000007000c07944 */ /* 0x02dfea0003c00000 */
.L_x_3781:
[----:B------:R-:W-:Y:S05]  /*f410*/  BSYNC B3 ;  /* 0x0000000000037941 */ /* 0x000fea0003800000 */
.L_x_3780:
        /* <DEDUP_REMOVED lines=18> */
.L_x_3783:
[----:B------:R-:W-:Y:S02]  /*f540*/  ISETP.GE.AND P0, PT, R14, RZ, PT ;  /* 0x000000ff0e00720c */ /* 0x000fe40003f06270 */
[----:B------:R-:W-:-:S11]  /*f550*/  MOV R3, 0x3fd774eb ;  /* 0x3fd774eb00037802 */ /* 0x000fd60000000f00 */
[----:B------:R-:W-:-:S04]  /*f560*/  @P0 FFMA.FTZ R0, R3, 0.93318945169448852539, -R0 ;  /* 0x3f6ee58103000823 */ /* 0x000fc80000010800 */
[----:B------:R-:W-:-:S07]  /*f570*/  @!P0 FFMA.FTZ R0, R3, 0.93318945169448852539, R0 ;  /* 0x3f6ee58103008823 */ /* 0x000fce0000010000 */
.L_x_3784:
[----:B------:R-:W-:Y:S05]  /*f580*/  BSYNC B0 ;  /* 0x0000000000007941 */ /* 0x000fea0003800000 */
.L_x_3782:
        /* <DEDUP_REMOVED lines=12> */
.L_x_3760:
        /* <DEDUP_REMOVED lines=13> */
.L_x_3786:
[----:B------:R-:W-:Y:S05]  /*f720*/  BSYNC B3 ;  /* 0x0000000000037941 */ /* 0x000fea0003800000 */
.L_x_3785:
        /* <DEDUP_REMOVED lines=18> */
.L_x_3788:
[----:B------:R-:W-:Y:S02]  /*f850*/  ISETP.GE.AND P0, PT, R14, RZ, PT ;  /* 0x000000ff0e00720c */ /* 0x000fe40003f06270 */
[----:B------:R-:W-:-:S11]  /*f860*/  MOV R3, 0x3fd774eb ;  /* 0x3fd774eb00037802 */ /* 0x000fd60000000f00 */
[----:B------:R-:W-:-:S04]  /*f870*/  @P0 FFMA.FTZ R0, R3, 0.93318945169448852539, -R0 ;  /* 0x3f6ee58103000823 */ /* 0x000fc80000010800 */
[----:B------:R-:W-:-:S07]  /*f880*/  @!P0 FFMA.FTZ R0, R3, 0.93318945169448852539, R0 ;  /* 0x3f6ee58103008823 */ /* 0x000fce0000010000 */
.L_x_3789:
[----:B------:R-:W-:Y:S05]  /*f890*/  BSYNC B0 ;  /* 0x0000000000007941 */ /* 0x000fea0003800000 */
.L_x_3787:
        /* <DEDUP_REMOVED lines=27> */
.L_x_3759:
        /* <DEDUP_REMOVED lines=39> */
.L_x_3792:
[----:B------:R-:W-:Y:S05]  /*fcc0*/  BSYNC B0 ;  /* 0x0000000000007941 */ /* 0x000fea0003800000 */
.L_x_3791:
[----:B------:R-:W-:Y:S01]  /*fcd0*/  BSSY B3, `(.L_x_3793) ;  /* 0x0000007000037945 */ /* 0x000fe20003800000 */
[----:B------:R-:W-:-:S03]  /*fce0*/  FFMA R0, R0, R6, R5 ;  /* 0x0000000600007223 */ /* 0x000fc60000000005 */
[----:B------:R-:W-:Y:S05]  /*fcf0*/  @!P0 BRA `(.L_x_3794) ;  /* 0x0000000000108947 */ /* 0x000fea0003800000 */
[----:B------:R-:W-:Y:S01]  /*fd00*/  HFMA2.MMA R0, -RZ, RZ, 1.875, 0 ;  /* 0x3f800000ff007435 */ /* 0x000fe200000001ff */
[----:B------:R-:W-:Y:S02]  /*fd10*/  MOV R17, R23 ;  /* 0x0000001700117202 */ /* 0x000fe40000000f00 */
[----:B------:R-:W-:-:S08]  /*fd20*/  MOV R2, 0xfd40 ;  /* 0x0000fd4000027802 */ /* 0x000fd00000000f00 */
[----:B--23-5:R-:W-:Y:S05]  /*fd30*/  CALL.REL.NOINC `($__internal_4_$__cuda_sm3x_div_rn_ftz_f32_slowpath) ;  /* 0x0000006800747944 */ /* 0x02cfea0003c00000 */
.L_x_3794:
[----:B------:R-:W-:Y:S05]  /*fd40*/  BSYNC B3 ;  /* 0x0000000000037941 */ /* 0x000fea0003800000 */
.L_x_3793:
        /* <DEDUP_REMOVED lines=18> */
.L_x_3796:
[----:B------:R-:W-:Y:S02]  /*fe70*/  ISETP.GE.AND P0, PT, R14, RZ, PT ;  /* 0x000000ff0e00720c */ /* 0x000fe40003f06270 */
[----:B------:R-:W-:-:S11]  /*fe80*/  MOV R3, 0x3fd774eb ;  /* 0x3fd774eb00037802 */ /* 0x000fd60000000f00 */
[----:B------:R-:W-:-:S04]  /*fe90*/  @P0 FFMA.FTZ R0, R3, 0.93318945169448852539, -R0 ;  /* 0x3f6ee58103000823 */ /* 0x000fc80000010800 */
[----:B------:R-:W-:-:S07]  /*fea0*/  @!P0 FFMA.FTZ R0, R3, 0.93318945169448852539, R0 ;  /* 0x3f6ee58103008823 */ /* 0x000fce0000010000 */
.L_x_3797:
[----:B------:R-:W-:Y:S05]  /*feb0*/  BSYNC B0 ;  /* 0x0000000000007941 */ /* 0x000fea0003800000 */
.L_x_3795:
        /* <DEDUP_REMOVED lines=10> */
.L_x_3790:
        /* <DEDUP_REMOVED lines=12> */
[----:B0123-5:R-:W-:Y:S05]  /*10020*/  CALL.REL.NOINC `($__internal_4_$__cuda_sm3x_div_rn_ftz_f32_slowpath) ;  /* 0x0000006400b87944 */ /* 0x02ffea0003c00000 */
.L_x_3799:
[----:B------:R-:W-:Y:S05]  /*10030*/  BSYNC B3 ;  /* 0x0000000000037941 */ /* 0x000fea0003800000 */
.L_x_3798:
        /* <DEDUP_REMOVED lines=18> */
.L_x_3801:
[----:B------:R-:W-:Y:S02]  /*10160*/  ISETP.GE.AND P0, PT, R14, RZ, PT ;  /* 0x000000ff0e00720c */ /* 0x000fe40003f06270 */
[----:B------:R-:W-:-:S11]  /*10170*/  MOV R3, 0x3fd774eb ;  /* 0x3fd774eb00037802 */ /* 0x000fd60000000f00 */
[----:B------:R-:W-:-:S04]  /*10180*/  @P0 FFMA.FTZ R0, R3, 0.93318945169448852539, -R0 ;  /* 0x3f6ee58103000823 */ /* 0x000fc80000010800 */
[----:B------:R-:W-:-:S07]  /*10190*/  @!P0 FFMA.FTZ R0, R3, 0.93318945169448852539, R0 ;  /* 0x3f6ee58103008823 */ /* 0x000fce0000010000 */
.L_x_3802:
[----:B------:R-:W-:Y:S05]  /*101a0*/  BSYNC B0 ;  /* 0x0000000000007941 */ /* 0x000fea0003800000 */
.L_x_3800:
        /* <DEDUP_REMOVED lines=11> */
.L_x_3758:
        /* <DEDUP_REMOVED lines=33> */
[----:B0-23-5:R-:W-:Y:S05]  /*10470*/  CALL.REL.NOINC `($__internal_4_$__cuda_sm3x_div_rn_ftz_f32_slowpath) ;  /* 0x0000006000a47944 */ /* 0x02dfea0003c00000 */
.L_x_3804:
[----:B------:R-:W-:Y:S05]  /*10480*/  BSYNC B3 ;  /* 0x0000000000037941 */ /* 0x000fea0003800000 */
.L_x_3803:
        /* <DEDUP_REMOVED lines=18> */
.L_x_3806:
[----:B------:R-:W-:Y:S02]  /*105b0*/  ISETP.GE.AND P0, PT, R14, RZ, PT ;  /* 0x000000ff0e00720c */ /* 0x000fe40003f06270 */
[----:B------:R-:W-:-:S11]  /*105c0*/  MOV R3, 0x3fd774eb ;  /* 0x3fd774eb00037802 */ /* 0x000fd60000000f00 */
[----:B------:R-:W-:-:S04]  /*105d0*/  @P0 FFMA.FTZ R0, R3, 0.93318945169448852539, -R0 ;  /* 0x3f6ee58103000823 */ /* 0x000fc80000010800 */
[----:B------:R-:W-:-:S07]  /*105e0*/  @!P0 FFMA.FTZ R0, R3, 0.93318945169448852539, R0 ;  /* 0x3f6ee58103008823 */ /* 0x000fce0000010000 */
.L_x_3807:
[----:B------:R-:W-:Y:S05]  /*105f0*/  BSYNC B0 ;  /* 0x0000000000007941 */ /* 0x000fea0003800000 */
.L_x_3805:
        /* <DEDUP_REMOVED lines=11> */
.L_x_3757:
        /* <DEDUP_REMOVED lines=25> */
[----:B--23-5:R-:W-:Y:S05]  /*10840*/  CALL.REL.NOINC `($__internal_4_$__cuda_sm3x_div_rn_ftz_f32_slowpath) ;  /* 0x0000005c00b07944 */ /* 0x02cfea0003c00000 */
.L_x_3809:
[----:B------:R-:W-:Y:S05]  /*10850*/  BSYNC B3 ;  /* 0x0000000000037941 */ /* 0x000fea0003800000 */
.L_x_3808:
        /* <DEDUP_REMOVED lines=18> */
.L_x_3811:
[----:B------:R-:W-:Y:S02]  /*10980*/  ISETP.GE.AND P0, PT, R14, RZ, PT ;  /* 0x000000ff0e00720c */ /* 0x000fe40003f06270 */
[----:B------:R-:W-:-:S11]  /*10990*/  MOV R3, 0x3fd774eb ;  /* 0x3fd774eb00037802 */ /* 0x000fd60000000f00 */
[----:B------:R-:W-:-:S04]  /*109a0*/  @P0 FFMA.FTZ R0, R3, 0.93318945169448852539, -R0 ;  /* 0x3f6ee58103000823 */ /* 0x000fc80000010800 */
[----:B------:R-:W-:-:S07]  /*109b0*/  @!P0 FFMA.FTZ R0, R3, 0.93318945169448852539, R0 ;  /* 0x3f6ee58103008823 */ /* 0x000fce0000010000 */
.L_x_3812:
[----:B------:R-:W-:Y:S05]  /*109c0*/  BSYNC B0 ;  /* 0x0000000000007941 */ /* 0x000fea0003800000 */
.L_x_3810:
        /* <DEDUP_REMOVED lines=12> */
.L_x_3769:
[----:B------:R-:W-:Y:S05]  /*10a90*/  BSYNC B2 ;  /* 0x0000000000027941 */ /* 0x000fea0003800000 */
.L_x_3756:
        /* <DEDUP_REMOVED lines=43> */
.L_x_3816:
        /* <DEDUP_REMOVED lines=10> */
.L_x_3815:
[----:B------:R-:W-:-:S04]  /*10df0*/  FMUL.RZ R4, R4, 0.15915493667125701904 ;  /* 0x3e22f98304047820 */ /* 0x000fc8000040c000 */
[----:B------:R4:W1:Y:S08]  /*10e00*/  MUFU.SIN R15, R4 ;  /* 0x00000004000f7308 */ /* 0x0008700000000400 */
[----:B------:R4:W0:Y:S01]  /*10e10*/  MUFU.COS R14, R4 ;  /* 0x00000004000e7308 */ /* 0x0008220000000000 */
[----:B------:R-:W-:Y:S05]  /*10e20*/  BRA `(.L_x_3817) ;  /* 0x00000000000c7947 */ /* 0x000fea0003800000 */
.L_x_3814:
[----:B------:R-:W-:Y:S01]  /*10e30*/  FMUL.FTZ R14, R22, 1.4426950216293334961 ;  /* 0x3fb8aa3b160e7820 */ /* 0x000fe20000410000 */
[----:B------:R-:W-:-:S05]  /*10e40*/  MOV R15, R4 ;  /* 0x00000004000f7202 */ /* 0x000fca0000000f00 */
[----:B------:R-:W1:Y:S02]  /*10e50*/  MUFU.EX2 R14, R14 ;  /* 0x0000000e000e7308 */ /* 0x000e640000000800 */
.L_x_3817:
[----:B------:R-:W-:Y:S05]  /*10e60*/  BSYNC B0 ;  /* 0x0000000000007941 */ /* 0x000fea0003800000 */
.L_x_3813:
        /* <DEDUP_REMOVED lines=61> */
.L_x_3825:
[----:B------:R-:W-:Y:S05]  /*11240*/  BSYNC B0 ;  /* 0x0000000000007941 */ /* 0x000fea0003800000 */
.L_x_3824:
[----:B------:R-:W-:Y:S01]  /*11250*/  BSSY B3, `(.L_x_3826) ;  /* 0x0000007000037945 */ /* 0x000fe20003800000 */
[----:B------:R-:W-:-:S03]  /*11260*/  FFMA R0, R4, R6, R5 ;  /* 0x0000000604007223 */ /* 0x000fc60000000005 */
[----:B------:R-:W-:Y:S05]  /*11270*/  @!P0 BRA `(.L_x_3827) ;  /* 0x0000000000108947 */ /* 0x000fea0003800000 */
[----:B------:R-:W-:Y:S02]  /*11280*/  MOV R17, R23 ;  /* 0x0000001700117202 */ /* 0x000fe40000000f00 */
[----:B------:R-:W-:Y:S02]  /*11290*/  MOV R0, R24 ;  /* 0x0000001800007202 */ /* 0x000fe40000000f00 */
[----:B------:R-:W-:-:S07]  /*112a0*/  MOV R2, 0x112c0 ;  /* 0x000112c000027802 */ /* 0x000fce0000000f00 */
[----:B0123--:R-:W-:Y:S05]  /*112b0*/  CALL.REL.NOINC `($__internal_4_$__cuda_sm3x_div_rn_ftz_f32_slowpath) ;  /* 0x0000005400147944 */ /* 0x00ffea0003c00000 */
.L_x_3827:
[----:B------:R-:W-:Y:S05]  /*112c0*/  BSYNC B3 ;  /* 0x0000000000037941 */ /* 0x000fea0003800000 */
.L_x_3826:
        /* <DEDUP_REMOVED lines=18> */
.L_x_3829:
[----:B------:R-:W-:Y:S02]  /*113f0*/  ISETP.GE.AND P0, PT, R8, RZ, PT ;  /* 0x000000ff0800720c */ /* 0x000fe40003f06270 */
[----:B------:R-:W-:-:S11]  /*11400*/  MOV R3, 0x3fd774eb ;  /* 0x3fd774eb00037802 */ /* 0x000fd60000000f00 */
[----:B------:R-:W-:-:S04]  /*11410*/  @P0 FFMA.FTZ R0, R3, 0.93318945169448852539, -R0 ;  /* 0x3f6ee58103000823 */ /* 0x000fc80000010800 */
[----:B------:R-:W-:-:S07]  /*11420*/  @!P0 FFMA.FTZ R0, R3, 0.93318945169448852539, R0 ;  /* 0x3f6ee58103008823 */ /* 0x000fce0000010000 */
.L_x_3830:
[----:B------:R-:W-:Y:S05]  /*11430*/  BSYNC B0 ;  /* 0x0000000000007941 */ /* 0x000fea0003800000 */
.L_x_3828:
        /* <DEDUP_REMOVED lines=12> */
.L_x_3823:
        /* <DEDUP_REMOVED lines=17> */
.L_x_3834:
[----:B------:R-:W-:Y:S05]  /*11610*/  BSYNC B3 ;  /* 0x0000000000037941 */ /* 0x000fea0003800000 */
.L_x_3833:
        /* <DEDUP_REMOVED lines=18> */
.L_x_3836:
[----:B------:R-:W-:Y:S02]  /*11740*/  ISETP.GE.AND P0, PT, R8, RZ, PT ;  /* 0x000000ff0800720c */ /* 0x000fe40003f06270 */
[----:B------:R-:W-:-:S11]  /*11750*/  MOV R3, 0x3fd774eb ;  /* 0x3fd774eb00037802 */ /* 0x000fd60000000f00 */
[----:B------:R-:W-:-:S04]  /*11760*/  @P0 FFMA.FTZ R0, R3, 0.93318945169448852539, -R0 ;  /* 0x3f6ee58103000823 */ /* 0x000fc80000010800 */
[----:B------:R-:W-:-:S07]  /*11770*/  @!P0 FFMA.FTZ R0, R3, 0.93318945169448852539, R0 ;  /* 0x3f6ee58103008823 */ /* 0x000fce0000010000 */
.L_x_3837:
[----:B------:R-:W-:Y:S05]  /*11780*/  BSYNC B0 ;  /* 0x0000000000007941 */ /* 0x000fea0003800000 */
.L_x_3835:
        /* <DEDUP_REMOVED lines=13> */
.L_x_3832:
        /* <DEDUP_REMOVED lines=25> */
.L_x_3839:
        /* <DEDUP_REMOVED lines=41> */
.L_x_3838:
        /* <DEDUP_REMOVED lines=48> */
.L_x_3841:
[----:B------:R-:W-:Y:S05]  /*11f80*/  BSYNC B0 ;  /* 0x0000000000007941 */ /* 0x000fea0003800000 */
.L_x_3840:
[----:B------:R-:W-:Y:S01]  /*11f90*/  BSSY B3, `(.L_x_3842) ;  /* 0x0000007000037945 */ /* 0x000fe20003800000 */
[----:B------:R-:W-:-:S03]  /*11fa0*/  FFMA R0, R2, R4, R5 ;  /* 0x0000000402007223 */ /* 0x000fc60000000005 */
[----:B------:R-:W-:Y:S05]  /*11fb0*/  @!P3 BRA `(.L_x_3843) ;  /* 0x000000000010b947 */ /* 0x000fea0003800000 */
[----:B------:R-:W-:Y:S02]  /*11fc0*/  MOV R17, R23 ;  /* 0x0000001700117202 */ /* 0x000fe40000000f00 */
[----:B------:R-:W-:Y:S02]  /*11fd0*/  MOV R0, R24 ;  /* 0x0000001800007202 */ /* 0x000fe40000000f00 */
[----:B------:R-:W-:-:S07]  /*11fe0*/  MOV R2, 0x12000 ;  /* 0x0001200000027802 */ /* 0x000fce0000000f00 */
[----:B0123--:R-:W-:Y:S05]  /*11ff0*/  CALL.REL.NOINC `($__internal_4_$__cuda_sm3x_div_rn_ftz_f32_slowpath) ;  /* 0x0000004400c47944 */ /* 0x00ffea0003c00000 */
.L_x_3843:
[----:B------:R-:W-:Y:S05]  /*12000*/  BSYNC B3 ;  /* 0x0000000000037941 */ /* 0x000fea0003800000 */
.L_x_3842:
        /* <DEDUP_REMOVED lines=18> */
.L_x_3845:
[----:B------:R-:W-:Y:S02]  /*12130*/  ISETP.GE.AND P0, PT, R8, RZ, PT ;  /* 0x000000ff0800720c */ /* 0x000fe40003f06270 */
[----:B------:R-:W-:-:S11]  /*12140*/  MOV R3, 0x3fd774eb ;  /* 0x3fd774eb00037802 */ /* 0x000fd60000000f00 */
[----:B------:R-:W-:-:S04]  /*12150*/  @P0 FFMA.FTZ R0, R3, 0.93318945169448852539, -R0 ;  /* 0x3f6ee58103000823 */ /* 0x000fc80000010800 */
[----:B------:R-:W-:-:S07]  /*12160*/  @!P0 FFMA.FTZ R0, R3, 0.93318945169448852539, R0 ;  /* 0x3f6ee58103008823 */ /* 0x000fce0000010000 */
.L_x_3846:
[----:B------:R-:W-:Y:S05]  /*12170*/  BSYNC B0 ;  /* 0x0000000000007941 */ /* 0x000fea0003800000 */
.L_x_3844:
        /* <DEDUP_REMOVED lines=12> */
.L_x_3822:
        /* <DEDUP_REMOVED lines=13> */
.L_x_3848:
[----:B------:R-:W-:Y:S05]  /*12310*/  BSYNC B3 ;  /* 0x0000000000037941 */ /* 0x000fea0003800000 */
.L_x_3847:
        /* <DEDUP_REMOVED lines=18> */
.L_x_3850:
[----:B------:R-:W-:Y:S02]  /*12440*/  ISETP.GE.AND P0, PT, R8, RZ, PT ;  /* 0x000000ff0800720c */ /* 0x000fe40003f06270 */
[----:B------:R-:W-:-:S11]  /*12450*/  MOV R3, 0x3fd774eb ;  /* 0x3fd774eb00037802 */ /* 0x000fd60000000f00 */
[----:B------:R-:W-:-:S04]  /*12460*/  @P0 FFMA.FTZ R0, R3, 0.93318945169448852539, -R0 ;  /* 0x3f6ee58103000823 */ /* 0x000fc80000010800 */
[----:B------:R-:W-:-:S07]  /*12470*/  @!P0 FFMA.FTZ R0, R3, 0.93318945169448852539, R0 ;  /* 0x3f6ee58103008823 */ /* 0x000fce0000010000 */
.L_x_3851:
[----:B------:R-:W-:Y:S05]  /*12480*/  BSYNC B0 ;  /* 0x0000000000007941 */ /* 0x000fea0003800000 */
.L_x_3849:
        /* <DEDUP_REMOVED lines=27> */
.L_x_3821:
        /* <DEDUP_REMOVED lines=39> */
.L_x_3854:
[----:B------:R-:W-:Y:S05]  /*128b0*/  BSYNC B0 ;  /* 0x0000000000007941 */ /* 0x000fea0003800000 */
.L_x_3853:
[----:B------:R-:W-:Y:S01]  /*128c0*/  BSSY B3, `(.L_x_3855) ;  /* 0x0000007000037945 */ /* 0x000fe20003800000 */
[----:B------:R-:W-:-:S03]  /*128d0*/  FFMA R0, R0, R6, R5 ;  /* 0x0000000600007223 */ /* 0x000fc60000000005 */
[----:B------:R-:W-:Y:S05]  /*128e0*/  @!P0 BRA `(.L_x_3856) ;  /* 0x0000000000108947 */ /* 0x000fea0003800000 */
[----:B------:R-:W-:Y:S01]  /*128f0*/  HFMA2.MMA R0, -RZ, RZ, 1.875, 0 ;  /* 0x3f800000ff007435 */ /* 0x000fe200000001ff */
[----:B------:R-:W-:Y:S02]  /*12900*/  MOV R17, R23 ;  /* 0x0000001700117202 */ /* 0x000fe40000000f00 */
[----:B------:R-:W-:-:S08]  /*12910*/  MOV R2, 0x12930 ;  /* 0x0001293000027802 */ /* 0x000fd00000000f00 */
[----:B-123--:R-:W-:Y:S05]  /*12920*/  CALL.REL.NOINC `($__internal_4_$__cuda_sm3x_div_rn_ftz_f32_slowpath) ;  /* 0x0000003c00787944 */ /* 0x00efea0003c00000 */
.L_x_3856:
[----:B------:R-:W-:Y:S05]  /*12930*/  BSYNC B3 ;  /* 0x0000000000037941 */ /* 0x000fea0003800000 */
.L_x_3855:
        /* <DEDUP_REMOVED lines=18> */
.L_x_3858:
[----:B------:R-:W-:Y:S02]  /*12a60*/  ISETP.GE.AND P0, PT, R8, RZ, PT ;  /* 0x000000ff0800720c */ /* 0x000fe40003f06270 */
[----:B------:R-:W-:-:S11]  /*12a70*/  MOV R3, 0x3fd774eb ;  /* 0x3fd774eb00037802 */ /* 0x000fd60000000f00 */
[----:B------:R-:W-:-:S04]  /*12a80*/  @P0 FFMA.FTZ R0, R3, 0.93318945169448852539, -R0 ;  /* 0x3f6ee58103000823 */ /* 0x000fc80000010800 */
[----:B------:R-:W-:-:S07]  /*12a90*/  @!P0 FFMA.FTZ R0, R3, 0.93318945169448852539, R0 ;  /* 0x3f6ee58103008823 */ /* 0x000fce0000010000 */
.L_x_3859:
[----:B------:R-:W-:Y:S05]  /*12aa0*/  BSYNC B0 ;  /* 0x0000000000007941 */ /* 0x000fea0003800000 */
.L_x_3857:
        /* <DEDUP_REMOVED lines=10> */
.L_x_3852:
        /* <DEDUP_REMOVED lines=13> */
.L_x_3861:
[----:B------:R-:W-:Y:S05]  /*12c20*/  BSYNC B3 ;  /* 0x0000000000037941 */ /* 0x000fea0003800000 */
.L_x_3860:
        /* <DEDUP_REMOVED lines=18> */
.L_x_3863:
[----:B------:R-:W-:Y:S02]  /*12d50*/  ISETP.GE.AND P0, PT, R8, RZ, PT ;  /* 0x000000ff0800720c */ /* 0x000fe40003f06270 */
[----:B------:R-:W-:-:S11]  /*12d60*/  MOV R3, 0x3fd774eb ;  /* 0x3fd774eb00037802 */ /* 0x000fd60000000f00 */
[----:B------:R-:W-:-:S04]  /*12d70*/  @P0 FFMA.FTZ R0, R3, 0.93318945169448852539, -R0 ;  /* 0x3f6ee58103000823 */ /* 0x000fc80000010800 */
[----:B------:R-:W-:-:S07]  /*12d80*/  @!P0 FFMA.FTZ R0, R3, 0.93318945169448852539, R0 ;  /* 0x3f6ee58103008823 */ /* 0x000fce0000010000 */
.L_x_3864:
[----:B------:R-:W-:Y:S05]  /*12d90*/  BSYNC B0 ;  /* 0x0000000000007941 */ /* 0x000fea0003800000 */
.L_x_3862:
        /* <DEDUP_REMOVED lines=11> */
.L_x_3820:
        /* <DEDUP_REMOVED lines=34> */
.L_x_3866:
[----:B------:R-:W-:Y:S05]  /*13070*/  BSYNC B3 ;  /* 0x0000000000037941 */ /* 0x000fea0003800000 */
.L_x_3865:
        /* <DEDUP_REMOVED lines=18> */
.L_x_3868:
[----:B------:R-:W-:Y:S02]  /*131a0*/  ISETP.GE.AND P0, PT, R8, RZ, PT ;  /* 0x000000ff0800720c */ /* 0x000fe40003f06270 */
[----:B------:R-:W-:-:S11]  /*131b0*/  MOV R3, 0x3fd774eb ;  /* 0x3fd774eb00037802 */ /* 0x000fd60000000f00 */
[----:B------:R-:W-:-:S04]  /*131c0*/  @P0 FFMA.FTZ R0, R3, 0.93318945169448852539, -R0 ;  /* 0x3f6ee58103000823 */ /* 0x000fc80000010800 */
[----:B------:R-:W-:-:S07]  /*131d0*/  @!P0 FFMA.FTZ R0, R3, 0.93318945169448852539, R0 ;  /* 0x3f6ee58103008823 */ /* 0x000fce0000010000 */
.L_x_3869:
[----:B------:R-:W-:Y:S05]  /*131e0*/  BSYNC B0 ;  /* 0x0000000000007941 */ /* 0x000fea0003800000 */
.L_x_3867:
        /* <DEDUP_REMOVED lines=11> */
.L_x_3819:
        /* <DEDUP_REMOVED lines=26> */
.L_x_3871:
[----:B------:R-:W-:Y:S05]  /*13440*/  BSYNC B3 ;  /* 0x0000000000037941 */ /* 0x000fea0003800000 */
.L_x_3870:
        /* <DEDUP_REMOVED lines=18> */
.L_x_3873:
[----:B------:R-:W-:Y:S02]  /*13570*/  ISETP.GE.AND P0, PT, R8, RZ, PT ;  /* 0x000000ff0800720c */ /* 0x000fe40003f06270 */
[----:B------:R-:W-:-:S11]  /*13580*/  MOV R3, 0x3fd774eb ;  /* 0x3fd774eb00037802 */ /* 0x000fd60000000f00 */
[----:B------:R-:W-:-:S04]  /*13590*/  @P0 FFMA.FTZ R0, R3, 0.93318945169448852539, -R0 ;  /* 0x3f6ee58103000823 */ /* 0x000fc80000010800 */
[----:B------:R-:W-:-:S07]  /*135a0*/  @!P0 FFMA.FTZ R0, R3, 0.93318945169448852539, R0 ;  /* 0x3f6ee58103008823 */ /* 0x000fce0000010000 */
.L_x_3874:
[----:B------:R-:W-:Y:S05]  /*135b0*/  BSYNC B0 ;  /* 0x0000000000007941 */ /* 0x000fea0003800000 */
.L_x_3872:
        /* <DEDUP_REMOVED lines=12> */
.L_x_3831:
[----:B------:R-:W-:Y:S05]  /*13680*/  BSYNC B2 ;  /* 0x0000000000027941 */ /* 0x000fea0003800000 */
.L_x_3818:
        /* <DEDUP_REMOVED lines=43> */
.L_x_3878:
        /* <DEDUP_REMOVED lines=10> */
.L_x_3877:
[----:B------:R-:W-:-:S04]  /*139e0*/  FMUL.RZ R4, R4, 0.15915493667125701904 ;  /* 0x3e22f98304047820 */ /* 0x000fc8000040c000 */
[----:B------:R4:W0:Y:S08]  /*139f0*/  MUFU.SIN R9, R4 ;  /* 0x0000000400097308 */ /* 0x0008300000000400 */
[----:B------:R4:W0:Y:S01]  /*13a00*/  MUFU.COS R8, R4 ;  /* 0x0000000400087308 */ /* 0x0008220000000000 */
[----:B------:R-:W-:Y:S05]  /*13a10*/  BRA `(.L_x_3879) ;  /* 0x00000000000c7947 */ /* 0x000fea0003800000 */
.L_x_3876:
[----:B------:R-:W-:Y:S01]  /*13a20*/  FMUL.FTZ R8, R22, 1.4426950216293334961 ;  /* 0x3fb8aa3b16087820 */ /* 0x000fe20000410000 */
[----:B------:R-:W-:-:S05]  /*13a30*/  MOV R9, R4 ;  /* 0x0000000400097202 */ /* 0x000fca0000000f00 */
[----:B------:R-:W4:Y:S02]  /*13a40*/  MUFU.EX2 R8, R8 ;  /* 0x0000000800087308 */ /* 0x000f240000000800 */
.L_x_3879:
[----:B------:R-:W-:Y:S05]  /*13a50*/  BSYNC B0 ;  /* 0x0000000000007941 */ /* 0x000fea0003800000 */
.L_x_3875:
        /* <DEDUP_REMOVED lines=61> */
.L_x_3887:
[----:B------:R-:W-:Y:S05]  /*13e30*/  BSYNC B0 ;  /* 0x0000000000007941 */ /* 0x000fea0003800000 */
.L_x_3886:
[----:B------:R-:W-:Y:S01]  /*13e40*/  BSSY B3, `(.L_x_3888) ;  /* 0x0000007000037945 */ /* 0x000fe20003800000 */
[----:B------:R-:W-:-:S03]  /*13e50*/  FFMA R0, R4, R6, R5 ;  /* 0x0000000604007223 */ /* 0x000fc60000000005 */
[----:B------:R-:W-:Y:S05]  /*13e60*/  @!P0 BRA `(.L_x_3889) ;  /* 0x0000000000108947 */ /* 0x000fea0003800000 */
[----:B------:R-:W-:Y:S02]  /*13e70*/  MOV R17, R23 ;  /* 0x0000001700117202 */ /* 0x000fe40000000f00 */
[----:B------:R-:W-:Y:S02]  /*13e80*/  MOV R0, R24 ;  /* 0x0000001800007202 */ /* 0x000fe40000000f00 */
[----:B------:R-:W-:-:S07]  /*13e90*/  MOV R2, 0x13eb0 ;  /* 0x00013eb000027802 */ /* 0x000fce0000000f00 */
[----:B0123--:R-:W-:Y:S05]  /*13ea0*/  CALL.REL.NOINC `($__internal_4_$__cuda_sm3x_div_rn_ftz_f32_slowpath) ;  /* 0x0000002800187944 */ /* 0x00ffea0003c00000 */
.L_x_3889:
[----:B------:R-:W-:Y:S05]  /*13eb0*/  BSYNC B3 ;  /* 0x0000000000037941 */ /* 0x000fea0003800000 */
.L_x_3888:
        /* <DEDUP_REMOVED lines=18> */
.L_x_3891:
[----:B------:R-:W-:Y:S02]  /*13fe0*/  ISETP.GE.AND P0, PT, R10, RZ, PT ;  /* 0x000000ff0a00720c */ /* 0x000fe40003f06270 */
[----:B------:R-:W-:-:S11]  /*13ff0*/  MOV R3, 0x3fd774eb ;  /* 0x3fd774eb00037802 */ /* 0x000fd60000000f00 */
[----:B------:R-:W-:-:S04]  /*14000*/  @P0 FFMA.FTZ R0, R3, 0.93318945169448852539, -R0 ;  /* 0x3f6ee58103000823 */ /* 0x000fc80000010800 */
[----:B------:R-:W-:-:S07]  /*14010*/  @!P0 FFMA.FTZ R0, R3, 0.93318945169448852539, R0 ;  /* 0x3f6ee58103008823 */ /* 0x000fce0000010000 */
.L_x_3892:
[----:B------:R-:W-:Y:S05]  /*14020*/  BSYNC B0 ;  /* 0x0000000000007941 */ /* 0x000fea0003800000 */
.L_x_3890:
        /* <DEDUP_REMOVED lines=12> */
.L_x_3885:
        /* <DEDUP_REMOVED lines=17> */
.L_x_3896:
[----:B------:R-:W-:Y:S05]  /*14200*/  BSYNC B3 ;  /* 0x0000000000037941 */ /* 0x000fea0003800000 */
.L_x_3895:
        /* <DEDUP_REMOVED lines=18> */
.L_x_3898:
[----:B------:R-:W-:Y:S02]  /*14330*/  ISETP.GE.AND P0, PT, R10, RZ, PT ;  /* 0x000000ff0a00720c */ /* 0x000fe40003f06270 */
[----:B------:R-:W-:-:S11]  /*14340*/  MOV R3, 0x3fd774eb ;  /* 0x3fd774eb00037802 */ /* 0x000fd60000000f00 */
[----:B------:R-:W-:-:S04]  /*14350*/  @P0 FFMA.FTZ R0, R3, 0.93318945169448852539, -R0 ;  /* 0x3f6ee58103000823 */ /* 0x000fc80000010800 */
[----:B------:R-:W-:-:S07]  /*14360*/  @!P0 FFMA.FTZ R0, R3, 0.93318945169448852539, R0 ;  /* 0x3f6ee58103008823 */ /* 0x000fce0000010000 */
.L_x_3899:
[----:B------:R-:W-:Y:S05]  /*14370*/  BSYNC B0 ;  /* 0x0000000000007941 */ /* 0x000fea0003800000 */
.L_x_3897:
        /* <DEDUP_REMOVED lines=13> */
.L_x_3894:
        /* <DEDUP_REMOVED lines=25> */
.L_x_3901:
        /* <DEDUP_REMOVED lines=41> */
.L_x_3900:
        /* <DEDUP_REMOVED lines=48> */
.L_x_3903:
[----:B------:R-:W-:Y:S05]  /*14b70*/  BSYNC B0 ;  /* 0x0000000000007941 */ /* 0x000fea0003800000 */
.L_x_3902:
[----:B------:R-:W-:Y:S01]  /*14b80*/  BSSY B3, `(.L_x_3904) ;  /* 0x0000007000037945 */ /* 0x000fe20003800000 */
[----:B------:R-:W-:-:S03]  /*14b90*/  FFMA R0, R2, R4, R5 ;  /* 0x0000000402007223 */ /* 0x000fc60000000005 */
[----:B------:R-:W-:Y:S05]  /*14ba0*/  @!P3 BRA `(.L_x_3905) ;  /* 0x000000000010b947 */ /* 0x000fea0003800000 */
[----:B------:R-:W-:Y:S02]  /*14bb0*/  MOV R17, R23 ;  /* 0x0000001700117202 */ /* 0x000fe40000000f00 */
[----:B------:R-:W-:Y:S02]  /*14bc0*/  MOV R0, R24 ;  /* 0x0000001800007202 */ /* 0x000fe40000000f00 */
[----:B------:R-:W-:-:S07]  /*14bd0*/  MOV R2, 0x14bf0 ;  /* 0x00014bf000027802 */ /* 0x000fce0000000f00 */
[----:B0123--:R-:W-:Y:S05]  /*14be0*/  CALL.REL.NOINC `($__internal_4_$__cuda_sm3x_div_rn_ftz_f32_slowpath) ;  /* 0x0000001800c87944 */ /* 0x00ffea0003c00000 */
.L_x_3905:
[----:B------:R-:W-:Y:S05]  /*14bf0*/  BSYNC B3 ;  /* 0x0000000000037941 */ /* 0x000fea0003800000 */
.L_x_3904:
        /* <DEDUP_REMOVED lines=18> */
.L_x_3907:
[----:B------:R-:W-:Y:S02]  /*14d20*/  ISETP.GE.AND P0, PT, R10, RZ, PT ;  /* 0x000000ff0a00720c */ /* 0x000fe40003f06270 */
[----:B------:R-:W-:-:S11]  /*14d30*/  MOV R3, 0x3fd774eb ;  /* 0x3fd774eb00037802 */ /* 0x000fd60000000f00 */
[----:B------:R-:W-:-:S04]  /*14d40*/  @P0 FFMA.FTZ R0, R3, 0.93318945169448852539, -R0 ;  /* 0x3f6ee58103000823 */ /* 0x000fc80000010800 */
[----:B------:R-:W-:-:S07]  /*14d50*/  @!P0 FFMA.FTZ R0, R3, 0.93318945169448852539, R0 ;  /* 0x3f6ee58103008823 */ /* 0x000fce0000010000 */
.L_x_3908:
[----:B------:R-:W-:Y:S05]  /*14d60*/  BSYNC B0 ;  /* 0x0000000000007941 */ /* 0x000fea0003800000 */
.L_x_3906:
        /* <DEDUP_REMOVED lines=12> */
.L_x_3884:
        /* <DEDUP_REMOVED lines=13> */
.L_x_3910:
[----:B------:R-:W-:Y:S05]  /*14f00*/  BSYNC B3 ;  /* 0x0000000000037941 */ /* 0x000fea0003800000 */
.L_x_3909:
        /* <DEDUP_REMOVED lines=18> */
.L_x_3912:
[----:B------:R-:W-:Y:S02]  /*15030*/  ISETP.GE.AND P0, PT, R10, RZ, PT ;  /* 0x000000ff0a00720c */ /* 0x000fe40003f06270 */
[----:B------:R-:W-:-:S11]  /*15040*/  MOV R3, 0x3fd774eb ;  /* 0x3fd774eb00037802 */ /* 0x000fd60000000f00 */
[----:B------:R-:W-:-:S04]  /*15050*/  @P0 FFMA.FTZ R0, R3, 0.93318945169448852539, -R0 ;  /* 0x3f6ee58103000823 */ /* 0x000fc80000010800 */
[----:B------:R-:W-:-:S07]  /*15060*/  @!P0 FFMA.FTZ R0, R3, 0.93318945169448852539, R0 ;  /* 0x3f6ee58103008823 */ /* 0x000fce0000010000 */
.L_x_3913:
[----:B------:R-:W-:Y:S05]  /*15070*/  BSYNC B0 ;  /* 0x0000000000007941 */ /* 0x000fea0003800000 */
.L_x_3911:
        /* <DEDUP_REMOVED lines=27> */
.L_x_3883:
        /* <DEDUP_REMOVED lines=39> */
.L_x_3916:
[----:B------:R-:W-:Y:S05]  /*154a0*/  BSYNC B0 ;  /* 0x0000000000007941 */ /* 0x000fea0003800000 */
.L_x_3915:
[----:B------:R-:W-:Y:S01]  /*154b0*/  BSSY B3, `(.L_x_3917) ;  /* 0x0000007000037945 */ /* 0x000fe20003800000 */
[----:B------:R-:W-:-:S03]  /*154c0*/  FFMA R0, R0, R6, R5 ;  /* 0x0000000600007223 */ /* 0x000fc60000000005 */
[----:B------:R-:W-:Y:S05]  /*154d0*/  @!P0 BRA `(.L_x_3918) ;  /* 0x0000000000108947 */ /* 0x000fea0003800000 */
[----:B------:R-:W-:Y:S01]  /*154e0*/  HFMA2.MMA R0, -RZ, RZ, 1.875, 0 ;  /* 0x3f800000ff007435 */ /* 0x000fe200000001ff */
[----:B------:R-:W-:Y:S02]  /*154f0*/  MOV R17, R23 ;  /* 0x0000001700117202 */ /* 0x000fe40000000f00 */
[----:B------:R-:W-:-:S08]  /*15500*/  MOV R2, 0x15520 ;  /* 0x0001552000027802 */ /* 0x000fd00000000f00 */
[----:B-123--:R-:W-:Y:S05]  /*15510*/  CALL.REL.NOINC `($__internal_4_$__cuda_sm3x_div_rn_ftz_f32_slowpath) ;  /* 0x00000010007c7944 */ /* 0x00efea0003c00000 */
.L_x_3918:
[----:B------:R-:W-:Y:S05]  /*15520*/  BSYNC B3 ;  /* 0x0000000000037941 */ /* 0x000fea0003800000 */
.L_x_3917:
        /* <DEDUP_REMOVED lines=18> */
.L_x_3920:
[----:B------:R-:W-:Y:S02]  /*15650*/  ISETP.GE.AND P0, PT, R10, RZ, PT ;  /* 0x000000ff0a00720c */ /* 0x000fe40003f06270 */
[----:B------:R-:W-:-:S11]  /*15660*/  MOV R3, 0x3fd774eb ;  /* 0x3fd774eb00037802 */ /* 0x000fd60000000f00 */
[----:B------:R-:W-:-:S04]  /*15670*/  @P0 FFMA.FTZ R0, R3, 0.93318945169448852539, -R0 ;  /* 0x3f6ee58103000823 */ /* 0x000fc80000010800 */
[----:B------:R-:W-:-:S07]  /*15680*/  @!P0 FFMA.FTZ R0, R3, 0.93318945169448852539, R0 ;  /* 0x3f6ee58103008823 */ /* 0x000fce0000010000 */
.L_x_3921:
[----:B------:R-:W-:Y:S05]  /*15690*/  BSYNC B0 ;  /* 0x0000000000007941 */ /* 0x000fea0003800000 */
.L_x_3919:
        /* <DEDUP_REMOVED lines=10> */
.L_x_3914:
        /* <DEDUP_REMOVED lines=13> */
.L_x_3923:
[----:B------:R-:W-:Y:S05]  /*15810*/  BSYNC B3 ;  /* 0x0000000000037941 */ /* 0x000fea0003800000 */
.L_x_3922:
        /* <DEDUP_REMOVED lines=18> */
.L_x_3925:
[----:B------:R-:W-:Y:S02]  /*15940*/  ISETP.GE.AND P0, PT, R10, RZ, PT ;  /* 0x000000ff0a00720c */ /* 0x000fe40003f06270 */
[----:B------:R-:W-:-:S11]  /*15950*/  MOV R3, 0x3fd774eb ;  /* 0x3fd774eb00037802 */ /* 0x000fd60000000f00 */
[----:B------:R-:W-:-:S04]  /*15960*/  @P0 FFMA.FTZ R0, R3, 0.93318945169448852539, -R0 ;  /* 0x3f6ee58103000823 */ /* 0x000fc80000010800 */
[----:B------:R-:W-:-:S07]  /*15970*/  @!P0 FFMA.FTZ R0, R3, 0.93318945169448852539, R0 ;  /* 0x3f6ee58103008823 */ /* 0x000fce0000010000 */
.L_x_3926:
[----:B------:R-:W-:Y:S05]  /*15980*/  BSYNC B0 ;  /* 0x0000000000007941 */ /* 0x000fea0003800000 */
.L_x_3924:
        /* <DEDUP_REMOVED lines=11> */
.L_x_3882:
        /* <DEDUP_REMOVED lines=34> */
.L_x_3928:
[----:B------:R-:W-:Y:S05]  /*15c60*/  BSYNC B3 ;  /* 0x0000000000037941 */ /* 0x000fea0003800000 */
.L_x_3927:
        /* <DEDUP_REMOVED lines=18> */
.L_x_3930:
[----:B------:R-:W-:Y:S02]  /*15d90*/  ISETP.GE.AND P0, PT, R10, RZ, PT ;  /* 0x000000ff0a00720c */ /* 0x000fe40003f06270 */
[----:B------:R-:W-:-:S11]  /*15da0*/  MOV R3, 0x3fd774eb ;  /* 0x3fd774eb00037802 */ /* 0x000fd60000000f00 */
[----:B------:R-:W-:-:S04]  /*15db0*/  @P0 FFMA.FTZ R0, R3, 0.93318945169448852539, -R0 ;  /* 0x3f6ee58103000823 */ /* 0x000fc80000010800 */
[----:B------:R-:W-:-:S07]  /*15dc0*/  @!P0 FFMA.FTZ R0, R3, 0.93318945169448852539, R0 ;  /* 0x3f6ee58103008823 */ /* 0x000fce0000010000 */
.L_x_3931:
[----:B------:R-:W-:Y:S05]  /*15dd0*/  BSYNC B0 ;  /* 0x0000000000007941 */ /* 0x000fea0003800000 */
.L_x_3929:
        /* <DEDUP_REMOVED lines=11> */
.L_x_3881:
        /* <DEDUP_REMOVED lines=26> */
.L_x_3933:
[----:B------:R-:W-:Y:S05]  /*16030*/  BSYNC B3 ;  /* 0x0000000000037941 */ /* 0x000fea0003800000 */
.L_x_3932:
        /* <DEDUP_REMOVED lines=18> */
.L_x_3935:
[----:B------:R-:W-:Y:S02]  /*16160*/  ISETP.GE.AND P0, PT, R10, RZ, PT ;  /* 0x000000ff0a00720c */ /* 0x000fe40003f06270 */
[----:B------:R-:W-:-:S11]  /*16170*/  MOV R3, 0x3fd774eb ;  /* 0x3fd774eb00037802 */ /* 0x000fd60000000f00 */
[----:B------:R-:W-:-:S04]  /*16180*/  @P0 FFMA.FTZ R0, R3, 0.93318945169448852539, -R0 ;  /* 0x3f6ee58103000823 */ /* 0x000fc80000010800 */
[----:B------:R-:W-:-:S07]  /*16190*/  @!P0 FFMA.FTZ R0, R3, 0.93318945169448852539, R0 ;  /* 0x3f6ee58103008823 */ /* 0x000fce0000010000 */
.L_x_3936:
[----:B------:R-:W-:Y:S05]  /*161a0*/  BSYNC B0 ;  /* 0x0000000000007941 */ /* 0x000fea0003800000 */
.L_x_3934:
        /* <DEDUP_REMOVED lines=12> */
.L_x_3893:
[----:B------:R-:W-:Y:S05]  /*16270*/  BSYNC B2 ;  /* 0x0000000000027941 */ /* 0x000fea0003800000 */
.L_x_3880:
        /* <DEDUP_REMOVED lines=43> */
.L_x_3940:
        /* <DEDUP_REMOVED lines=10> */
.L_x_3939:
[----:B------:R-:W-:-:S04]  /*165d0*/  FMUL.RZ R4, R4, 0.15915493667125701904 ;  /* 0x3e22f98304047820 */ /* 0x000fc8000040c000 */
[----:B------:R4:W0:Y:S08]  /*165e0*/  MUFU.SIN R11, R4 ;  /* 0x00000004000b7308 */ /* 0x0008300000000400 */
[----:B------:R4:W0:Y:S01]  /*165f0*/  MUFU.COS R10, R4 ;  /* 0x00000004000a7308 */ /* 0x0008220000000000 */
[----:B------:R-:W-:Y:S05]  /*16600*/  BRA `(.L_x_3941) ;  /* 0x00000000000c7947 */ /* 0x000fea0003800000 */
.L_x_3938:
[----:B------:R-:W-:Y:S01]  /*16610*/  FMUL.FTZ R10, R22, 1.4426950216293334961 ;  /* 0x3fb8aa3b160a7820 */ /* 0x000fe20000410000 */
[----:B------:R-:W-:-:S05]  /*16620*/  MOV R11, R4 ;  /* 0x00000004000b7202 */ /* 0x000fca0000000f00 */
[----:B------:R-:W4:Y:S02]  /*16630*/  MUFU.EX2 R10, R10 ;  /* 0x0000000a000a7308 */ /* 0x000f240000000800 */
.L_x_3941:
[----:B------:R-:W-:Y:S05]  /*16640*/  BSYNC B0 ;  /* 0x0000000000007941 */ /* 0x000fea0003800000 */
.L_x_3937:
[----:B------:R-:W-:Y:S01]  /*16650*/  IADD3 R20, P0, R20, UR4, RZ ;  /* 0x0000000414147c10 */ /* 0x000fe2000ff1e0ff */
[----:B0123--:R0:W-:Y:S03]  /*16660*/  STG.E.128 desc[UR10][R26.64], R12 ;  /* 0x0000000c1a007986 */ /* 0x00f1e6000c101d0a */
[----:B------:R-:W-:Y:S01]  /*16670*/  SHF.L.U32 R0, R20, 0x2, RZ ;  /* 0x0000000214007819 */ /* 0x000fe200000006ff */
[----:B----4-:R0:W-:Y:S01]  /*16680*/  STG.E.128 desc[UR10][R26.64+0x10], R8 ;  /* 0x000010081a007986 */ /* 0x0101e2000c101d0a */
[----:B------:R-:W-:Y:S02]  /*16690*/  IADD3.X R19, RZ, R19, RZ, P0, !PT ;  /* 0x00000013ff137210 */ /* 0x000fe400007fe4ff */
[----:B------:R-:W-:Y:S02]  /*166a0*/  ISETP.GE.U32.AND P0, PT, R0, UR12, PT ;  /* 0x0000000c00007c0c */ /* 0x000fe4000bf06070 */
[----:B------:R-:W-:-:S02]  /*166b0*/  SHF.L.U64.HI R0, R20, 0x2, R19 ;  /* 0x0000000214007819 */ /* 0x000fc40000010213 */
[----:B------:R-:W-:Y:S02]  /*166c0*/  ISETP.LT.U32.AND P1, PT, R20, 0x4000, PT ;  /* 0x000040001400780c */ /* 0x000fe40003f21070 */
[----:B------:R-:W-:Y:S02]  /*166d0*/  ISETP.GE.AND.EX P0, PT, R0, UR6, PT, P0 ;  /* 0x0000000600007c0c */ /* 0x000fe4000bf06300 */
[----:B------:R-:W-:-:S13]  /*166e0*/  ISETP.LT.U32.AND.EX P1, PT, R19, RZ, PT, P1 ;  /* 0x000000ff1300720c */ /* 0x000fda0003f21110 */
[----:B0-----:R-:W-:Y:S05]  /*166f0*/  @!P0 BRA P1, `(.L_x_3942) ;  /* 0xffffff4c00d48947 */ /* 0x001fea000083ffff */
[----:B------:R-:W-:Y:S05]  /*16700*/  EXIT ;  /* 0x000000000000794d */ /* 0x000fea0003800000 */
        .weak           $__internal_4_$__cuda_sm3x_div_rn_ftz_f32_slowpath
        .type           $__internal_4_$__cuda_sm3x_div_rn_ftz_f32_slowpath,@function
        .size           $__internal_4_$__cuda_sm3x_div_rn_ftz_f32_slowpath,(.L_x_5391 - $__internal_4_$__cuda_sm3x_div_rn_ftz_f32_slowpath)
$__internal_4_$__cuda_sm3x_div_rn_ftz_f32_slowpath:
        /* <DEDUP_REMOVED lines=37> */
.L_x_3945:
[----:B------:R-:W-:Y:S05]  /*16960*/  BSYNC B1 ;  /* 0x0000000000017941 */ /* 0x000fea0003800000 */
.L_x_3944:
        /* <DEDUP_REMOVED lines=27> */
.L_x_3951:
[----:B------:R-:W-:-:S07]  /*16b20*/  LEA R0, R3, R0, 0x17 ;  /* 0x0000000003007211 */ /* 0x000fce00078eb8ff */
.L_x_3952:
[----:B------:R-:W-:Y:S05]  /*16b30*/  BSYNC B1 ;  /* 0x0000000000017941 */ /* 0x000fea0003800000 */
.L_x_3950:
[----:B------:R-:W-:Y:S05]  /*16b40*/  BRA `(.L_x_3953) ;  /* 0x0000000000207947 */ /* 0x000fea0003800000 */
.L_x_3949:
[----:B------:R-:W-:-:S04]  /*16b50*/  LOP3.LUT R0, R0, 0x80000000, R17, 0x48, !PT ;  /* 0x8000000000007812 */ /* 0x000fc800078e4811 */
[----:B------:R-:W-:Y:S01]  /*16b60*/  LOP3.LUT R0, R0, 0x7f800000, RZ, 0xfc, !PT ;  /* 0x7f80000000007812 */ /* 0x000fe200078efcff */
[----:B------:R-:W-:Y:S06]  /*16b70*/  BRA `(.L_x_3953) ;  /* 0x0000000000147947 */ /* 0x000fec0003800000 */
.L_x_3948:
[----:B------:R-:W-:Y:S01]  /*16b80*/  LOP3.LUT R0, R0, 0x80000000, R17, 0x48, !PT ;  /* 0x8000000000007812 */ /* 0x000fe200078e4811 */
[----:B------:R-:W-:Y:S06]  /*16b90*/  BRA `(.L_x_3953) ;  /* 0x00000000000c7947 */ /* 0x000fec0003800000 */
.L_x_3947:
[----:B------:R-:W0:Y:S01]  /*16ba0*/  MUFU.RSQ R0, -QNAN ;  /* 0xffc0000000007908 */ /* 0x000e220000001400 */
[----:B------:R-:W-:Y:S05]  /*16bb0*/  BRA `(.L_x_3953) ;  /* 0x0000000000047947 */ /* 0x000fea0003800000 */
.L_x_3946:
[----:B------:R-:W-:-:S07]  /*16bc0*/  FADD.FTZ R0, R17, R0 ;  /* 0x0000000011007221 */ /* 0x000fce0000010000 */
.L_x_3953:
[----:B------:R-:W-:Y:S05]  /*16bd0*/  BSYNC B0 ;  /* 0x0000000000007941 */ /* 0x000fea0003800000 */
.L_x_3943:
[----:B------:R-:W-:-:S06]  /*16be0*/  HFMA2.MMA R3, -RZ, RZ, 0, 0 ;  /* 0x00000000ff037435 */ /* 0x000fcc00000001ff */
[----:B0-----:R-:W-:Y:S05]  /*16bf0*/  RET.REL.NODEC R2 `(_ZN2at6native57_GLOBAL__N__f3eca4a2_24_ForeachBinaryOpScalar_cu_86b9896c25multi_tensor_apply_kernelINS1_18TensorListMetadataILi1EEENS1_21BinaryOpScalarFunctorIN3c107complexIfEELi1ELi1ELi0EEEJNS1_13power_functorIS8_EES8_EEEvT_T0_DpT1_) ;  /* 0xfffffe9402007950 */ /* 0x001fea0003c3ffff */
.L_x_3954:
        /* <DEDUP_REMOVED lines=16> */
.L_x_5391:


//--------------------- .text._ZN2at6native57_GLOBAL__N__f3eca4a2_24_ForeachBinaryOpScalar_cu_86b9896c25multi_tensor_apply_kernelINS1_18TensorListMetadataILi1EEENS1_21BinaryOpScalarFunctorIN3c107complexIdEELi1ELi1ELi0EEEJNS1_13power_functorIS8_EES8_EEEvT_T0_DpT1_ --------------------------
	.section	.text._ZN2at6native57_GLOBAL__N__f3eca4a2_24_ForeachBinaryOpScalar_cu_86b9896c25multi_tensor_apply_kernelINS1_18TensorListMetadataILi1EEENS1_21BinaryOpScalarFunctorIN3c107complexIdEELi1ELi1ELi0EEEJNS1_13power_functorIS8_EES8_EEEvT_T0_DpT1_,"ax",@progbits
	.align	128
.text._ZN2at6native57_GLOBAL__N__f3eca4a2_24_ForeachBinaryOpScalar_cu_86b9896c25multi_tensor_apply_kernelINS1_18TensorListMetadataILi1EEENS1_21BinaryOpScalarFunctorIN3c107complexIdEELi1ELi1ELi0EEEJNS1_13power_functorIS8_EES8_EEEvT_T0_DpT1_:
        .type           _ZN2at6native57_GLOBAL__N__f3eca4a2_24_ForeachBinaryOpScalar_cu_86b9896c25multi_tensor_apply_kernelINS1_18TensorListMetadataILi1EEENS1_21BinaryOpScalarFunctorIN3c107complexIdEELi1ELi1ELi0EEEJNS1_13power_functorIS8_EES8_EEEvT_T0_DpT1_,@function
        .size           _ZN2at6native57_GLOBAL__N__f3eca4a2_24_ForeachBinaryOpScalar_cu_86b9896c25multi_tensor_apply_kernelINS1_18TensorListMetadataILi1EEENS1_21BinaryOpScalarFunctorIN3c107complexIdEELi1ELi1ELi0EEEJNS1_13power_functorIS8_EES8_EEEvT_T0_DpT1_,(.L_x_5393 - _ZN2at6native57_GLOBAL__N__f3eca4a2_24_ForeachBinaryOpScalar_cu_86b9896c25multi_tensor_apply_kernelINS1_18TensorListMetadataILi1EEENS1_21BinaryOpScalarFunctorIN3c107complexIdEELi1ELi1ELi0EEEJNS1_13power_functorIS8_EES8_EEEvT_T0_DpT1_)
        .other          _ZN2at6native57_GLOBAL__N__f3eca4a2_24_ForeachBinaryOpScalar_cu_86b9896c25multi_tensor_apply_kernelINS1_18TensorListMetadataILi1EEENS1_21BinaryOpScalarFunctorIN3c107complexIdEELi1ELi1ELi0EEEJNS1_13power_functorIS8_EES8_EEEvT_T0_DpT1_,@"STO_CUDA_ENTRY STV_DEFAULT"
_ZN2at6native57_GLOBAL__N__f3eca4a2_24_ForeachBinaryOpScalar_cu_86b9896c25multi_tensor_apply_kernelINS1_18TensorListMetadataILi1EEENS1_21BinaryOpScalarFunctorIN3c107complexIdEELi1ELi1ELi0EEEJNS1_13power_functorIS8_EES8_EEEvT_T0_DpT1_:
        /* <DEDUP_REMOVED lines=12> */
[----:B------:R-:W-:-:S04]  /*00c0*/  UIADD3 UR11, UP1, -UR4, UR6, URZ ;  /* 0x00000006040b7290 */ /* 0x000fc8000ff3e13f */
[----:B------:R-:W-:Y:S02]  /*00d0*/  ULOP3.LUT UR4, UR11, 0x3, URZ, 0xc0, !UPT ;  /* 0x000000030b047892 */ /* 0x000fe4000f8ec03f */
        /* <DEDUP_REMOVED lines=13> */
.L_x_4352:
[----:B0-----:R-:W-:Y:S01]  /*01b0*/  IADD3 R6, P0, R0, UR4, RZ ;  /* 0x0000000400067c10 */ /* 0x001fe2000ff1e0ff */
[----:B------:R-:W-:Y:S01]  /*01c0*/  IMAD.U32 R5, RZ, RZ, UR18 ;  /* 0x00000012ff057e24 */ /* 0x000fe2000f8e00ff */
[----:B------:R-:W-:Y:S01]  /*01d0*/  UIMAD.WIDE UR16, UR10, 0x100000, UR8 ;  /* 0x001000000a1078a5 */ /* 0x000fe2000f8e0208 */
[----:B------:R-:W-:Y:S01]  /*01e0*/  IMAD.U32 R3, RZ, RZ, UR18 ;  /* 0x00000012ff037e24 */ /* 0x000fe2000f8e00ff */
[C---:B------:R-:W-:Y:S01]  /*01f0*/  ISETP.GE.U32.AND P2, PT, R6.reuse, 0x10000, PT ;  /* 0x000100000600780c */ /* 0x040fe20003f46070 */
[----:B------:R-:W-:Y:S01]  /*0200*/  IMAD.X R7, RZ, RZ, UR5, P0 ;  /* 0x00000005ff077e24 */ /* 0x000fe200080e06ff */
[C---:B------:R-:W-:Y:S01]  /*0210*/  ISETP.LT.U32.AND P0, PT, R6.reuse, UR11, PT ;  /* 0x0000000b06007c0c */ /* 0x040fe2000bf01070 */
[----:B------:R-:W-:Y:S01]  /*0220*/  IMAD R5, R5, 0x3, RZ ;  /* 0x0000000305057824 */ /* 0x000fe200078e02ff */
[----:B------:R-:W-:Y:S02]  /*0230*/  IADD3 R2, P5, R6, UR18, RZ ;  /* 0x0000001206027c10 */ /* 0x000fe4000ffbe0ff */
[----:B-1----:R-:W-:-:S02]  /*0240*/  CS2R R10, SRZ ;  /* 0x00000000000a7805 */ /* 0x002fc4000001ff00 */
[----:B------:R-:W-:Y:S02]  /*0250*/  ISETP.GE.U32.AND.EX P2, PT, R7, RZ, PT, P2 ;  /* 0x000000ff0700720c */ /* 0x000fe40003f46120 */
[----:B------:R-:W-:Y:S02]  /*0260*/  CS2R R8, SRZ ;  /* 0x0000000000087805 */ /* 0x000fe4000001ff00 */
[-C--:B------:R-:W-:Y:S02]  /*0270*/  LEA R3, P6, R3, R6.reuse, 0x1 ;  /* 0x0000000603037211 */ /* 0x080fe400078c08ff */
[----:B------:R-:W-:Y:S02]  /*0280*/  ISETP.LT.AND.EX P2, PT, R7, UR7, !P2, P0 ;  /* 0x0000000707007c0c */ /* 0x000fe4000d741300 */
[----:B------:R-:W-:Y:S01]  /*0290*/  IADD3 R4, P0, R5, R6, RZ ;  /* 0x0000000605047210 */ /* 0x000fe20007f1e0ff */
[----:B------:R-:W-:Y:S01]  /*02a0*/  IMAD.X R5, RZ, RZ, R7, P5 ;  /* 0x000000ffff057224 */ /* 0x000fe200028e0607 */
[----:B------:R-:W-:-:S02]  /*02b0*/  ISETP.GT.U32.AND P4, PT, R2, 0xffff, PT ;  /* 0x0000ffff0200780c */ /* 0x000fc40003f84070 */
[----:B------:R-:W-:Y:S02]  /*02c0*/  ISETP.GE.U32.AND P3, PT, R2, UR11, PT ;  /* 0x0000000b02007c0c */ /* 0x000fe4000bf66070 */
[----:B------:R-:W-:Y:S02]  /*02d0*/  ISETP.GT.U32.AND.EX P4, PT, R5, RZ, PT, P4 ;  /* 0x000000ff0500720c */ /* 0x000fe40003f84140 */
[----:B------:R-:W-:Y:S02]  /*02e0*/  ISETP.GE.U32.AND P5, PT, R3, UR11, PT ;  /* 0x0000000b03007c0c */ /* 0x000fe4000bfa6070 */
[----:B------:R-:W-:Y:S02]  /*02f0*/  ISETP.GE.OR.EX P3, PT, R5, UR7, P4, P3 ;  /* 0x0000000705007c0c */ /* 0x000fe4000a766730 */
[----:B------:R-:W-:Y:S02]  /*0300*/  @P2 LEA R12, P1, R6, UR16, 0x4 ;  /* 0x00000010060c2c11 */ /* 0x000fe4000f8220ff */
[----:B------:R-:W-:-:S02]  /*0310*/  ISETP.GE.U32.AND P4, PT, R4, UR11, PT ;  /* 0x0000000b04007c0c */ /* 0x000fc4000bf86070 */
[--C-:B------:R-:W-:Y:S01]  /*0320*/  @P2 LEA.HI.X R13, R6, UR17, R7.reuse, 0x4, P1 ;  /* 0x00000011060d2c11 */ /* 0x100fe200088f2407 */
[--C-:B------:R-:W-:Y:S01]  /*0330*/  IMAD.X R6, RZ, RZ, R7.reuse, P6 ;  /* 0x000000ffff067224 */ /* 0x100fe200030e0607 */
[----:B------:R-:W-:Y:S01]  /*0340*/  ISETP.GT.U32.AND P1, PT, R3, 0xffff, PT ;  /* 0x0000ffff0300780c */ /* 0x000fe20003f24070 */
[----:B------:R-:W-:Y:S01]  /*0350*/  IMAD.X R7, RZ, RZ, R7, P0 ;  /* 0x000000ffff077224 */ /* 0x000fe200000e0607 */
[----:B------:R-:W-:Y:S01]  /*0360*/  ISETP.GT.U32.AND P0, PT, R4, 0xffff, PT ;  /* 0x0000ffff0400780c */ /* 0x000fe20003f04070 */
[----:B------:R0:W2:Y:S01]  /*0370*/  @P2 LDG.E.128 R8, desc[UR14][R12.64] ;  /* 0x0000000e0c082981 */ /* 0x0000a2000c1e1d00 */
[C---:B------:R-:W-:Y:S02]  /*0380*/  ISETP.GT.U32.AND.EX P1, PT, R6.reuse, RZ, PT, P1 ;  /* 0x000000ff0600720c */ /* 0x040fe40003f24110 */
[----:B------:R-:W-:Y:S02]  /*0390*/  ISETP.GT.U32.AND.EX P0, PT, R7, RZ, PT, P0 ;  /* 0x000000ff0700720c */ /* 0x000fe40003f04100 */
[----:B------:R-:W-:-:S02]  /*03a0*/  ISETP.GE.OR.EX P5, PT, R6, UR7, P1, P5 ;  /* 0x0000000706007c0c */ /* 0x000fc40008fa6750 */
[----:B------:R-:W-:Y:S02]  /*03b0*/  ISETP.GE.OR.EX P4, PT, R7, UR7, P0, P4 ;  /* 0x0000000707007c0c */ /* 0x000fe40008786740 */
[C---:B------:R-:W-:Y:S02]  /*03c0*/  @!P3 LEA R26, P0, R2.reuse, UR16, 0x4 ;  /* 0x00000010021abc11 */ /* 0x040fe4000f8020ff */
[----:B------:R-:W-:Y:S02]  /*03d0*/  CS2R R22, SRZ ;  /* 0x0000000000167805 */ /* 0x000fe4000001ff00 */
[----:B------:R-:W-:Y:S02]  /*03e0*/  CS2R R20, SRZ ;  /* 0x0000000000147805 */ /* 0x000fe4000001ff00 */
[----:B------:R-:W-:Y:S02]  /*03f0*/  CS2R R18, SRZ ;  /* 0x0000000000127805 */ /* 0x000fe4000001ff00 */
[----:B------:R-:W-:-:S02]  /*0400*/  @!P3 LEA.HI.X R27, R2, UR17, R5, 0x4, P0 ;  /* 0x00000011021bbc11 */ /* 0x000fc400080f2405 */
[----:B------:R-:W-:Y:S02]  /*0410*/  CS2R R16, SRZ ;  /* 0x0000000000107805 */ /* 0x000fe4000001ff00 */
[----:B------:R-:W-:Y:S01]  /*0420*/  CS2R R14, SRZ ;  /* 0x00000000000e7805 */ /* 0x000fe2000001ff00 */
[----:B------:R-:W-:Y:S01]  /*0430*/  BSSY B1, `(.L_x_3956) ;  /* 0x000077f000017945 */ /* 0x000fe20003800000 */
[----:B------:R-:W-:Y:S02]  /*0440*/  P2R R36, PR, RZ, 0x8 ;  /* 0x00000008ff247803 */ /* 0x000fe40000000000 */
[----:B0-----:R-:W-:Y:S02]  /*0450*/  CS2R R12, SRZ ;  /* 0x00000000000c7805 */ /* 0x001fe4000001ff00 */
[----:B------:R-:W-:Y:S01]  /*0460*/  @!P5 LEA R28, P1, R3, UR16, 0x4 ;  /* 0x00000010031cdc11 */ /* 0x000fe2000f8220ff */
[----:B------:R0:W5:Y:S01]  /*0470*/  @!P3 LDG.E.128 R20, desc[UR14][R26.64] ;  /* 0x0000000e1a14b981 */ /* 0x000162000c1e1d00 */
[----:B------:R-:W-:-:S02]  /*0480*/  @!P4 LEA R30, P0, R4, UR16, 0x4 ;  /* 0x00000010041ecc11 */ /* 0x000fc4000f8020ff */
[----:B------:R-:W-:Y:S02]  /*0490*/  @!P5 LEA.HI.X R29, R3, UR17, R6, 0x4, P1 ;  /* 0x00000011031ddc11 */ /* 0x000fe400088f2406 */
[----:B------:R-:W-:-:S03]  /*04a0*/  @!P4 LEA.HI.X R31, R4, UR17, R7, 0x4, P0 ;  /* 0x00000011041fcc11 */ /* 0x000fc600080f2407 */
[----:B------:R0:W5:Y:S04]  /*04b0*/  @!P5 LDG.E.128 R16, desc[UR14][R28.64] ;  /* 0x0000000e1c10d981 */ /* 0x000168000c1e1d00 */
[----:B------:R0:W5:Y:S01]  /*04c0*/  @!P4 LDG.E.128 R12, desc[UR14][R30.64] ;  /* 0x0000000e1e0cc981 */ /* 0x000162000c1e1d00 */
        /* <DEDUP_REMOVED lines=116> */
.L_x_3963:
        /* <DEDUP_REMOVED lines=20> */
[----:B-----5:R-:W-:Y:S05]  /*0d50*/  CALL.REL.NOINC `($__internal_5_$__cuda_sm20_div_rn_f64_full) ;  /* 0x000004c800247944 */ /* 0x020fea0003c00000 */
.L_x_3966:
[----:B------:R-:W-:Y:S05]  /*0d60*/  BSYNC B3 ;  /* 0x0000000000037941 */ /* 0x000fea0003800000 */
.L_x_3965:
        /* <DEDUP_REMOVED lines=29> */
.L_x_3964:
[----:B------:R-:W-:Y:S05]  /*0f40*/  BSYNC B2 ;  /* 0x0000000000027941 */ /* 0x000fea0003800000 */
.L_x_3962:
        /* <DEDUP_REMOVED lines=20> */
[----:B-----5:R-:W-:Y:S05]  /*1090*/  CALL.REL.NOINC `($__internal_5_$__cuda_sm20_div_rn_f64_full) ;  /* 0x000004c400547944 */ /* 0x020fea0003c00000 */
.L_x_3968:
[----:B------:R-:W-:Y:S05]  /*10a0*/  BSYNC B2 ;  /* 0x0000000000027941 */ /* 0x000fea0003800000 */
.L_x_3967:
        /* <DEDUP_REMOVED lines=82> */
.L_x_3970:
[----:B------:R-:W-:-:S04]  /*15d0*/  ISETP.GE.AND P0, PT, R9, RZ, PT ;  /* 0x000000ff0900720c */ /* 0x000fc80003f06270 */
[----:B------:R-:W-:Y:S02]  /*15e0*/  FSEL R24, RZ, 3.37028055040000000000e+12, P0 ;  /* 0x54442d18ff187808 */ /* 0x000fe40000000000 */
[----:B------:R-:W-:-:S07]  /*15f0*/  FSEL R25, RZ, 2.1426990032196044922, P0 ;  /* 0x400921fbff197808 */ /* 0x000fce0000000000 */
.L_x_3971:
[----:B------:R-:W-:Y:S05]  /*1600*/  BSYNC B0 ;  /* 0x0000000000007941 */ /* 0x000fea0003800000 */
.L_x_3969:
[----:B------:R-:W-:Y:S01]  /*1610*/  DADD R8, |R8|, |R10| ;  /* 0x0000000008087229 */ /* 0x000fe2000000060a */
[----:B------:R-:W-:Y:S01]  /*1620*/  LOP3.LUT R11, R25, 0x80000000, R11, 0xb8, !PT ;  /* 0x80000000190b7812 */ /* 0x000fe200078eb80b */
[----:B------:R-:W-:-:S06]  /*1630*/  DMUL R44, R44, 0.5 ;  /* 0x3fe000002c2c7828 */ /* 0x000fcc0000000000 */
[----:B------:R-:W-:-:S06]  /*1640*/  DSETP.GTU.AND P0, PT, |R8|, +INF , PT ;  /* 0x7ff000000800742a */ /* 0x000fcc0003f0c200 */
[----:B------:R-:W-:Y:S02]  /*1650*/  FSEL R8, R8, R24, P0 ;  /* 0x0000001808087208 */ /* 0x000fe40000000000 */
[----:B------:R-:W-:Y:S01]  /*1660*/  FSEL R9, R9, R11, P0 ;  /* 0x0000000b09097208 */ /* 0x000fe20000000000 */
[----:B------:R-:W-:Y:S06]  /*1670*/  BRA `(.L_x_3972) ;  /* 0x0000006400687947 */ /* 0x000fec0003800000 */
.L_x_3961:
        /* <DEDUP_REMOVED lines=98> */
.L_x_3975:
[----:B------:R-:W-:Y:S05]  /*1ca0*/  BSYNC B0 ;  /* 0x0000000000007941 */ /* 0x000fea0003800000 */
.L_x_3974:
        /* <DEDUP_REMOVED lines=8> */
[----:B-----5:R-:W-:Y:S05]  /*1d30*/  CALL.REL.NOINC `($__internal_5_$__cuda_sm20_div_rn_f64_full) ;  /* 0x000004b8002c7944 */ /* 0x020fea0003c00000 */
.L_x_3977:
[----:B------:R-:W-:Y:S05]  /*1d40*/  BSYNC B2 ;  /* 0x0000000000027941 */ /* 0x000fea0003800000 */
.L_x_3976:
        /* <DEDUP_REMOVED lines=82> */
.L_x_3979:
[----:B------:R-:W-:-:S04]  /*2270*/  ISETP.GE.AND P0, PT, R9, RZ, PT ;  /* 0x000000ff0900720c */ /* 0x000fc80003f06270 */
[----:B------:R-:W-:Y:S02]  /*2280*/  FSEL R24, RZ, 3.37028055040000000000e+12, P0 ;  /* 0x54442d18ff187808 */ /* 0x000fe40000000000 */
[----:B------:R-:W-:-:S07]  /*2290*/  FSEL R25, RZ, 2.1426990032196044922, P0 ;  /* 0x400921fbff197808 */ /* 0x000fce0000000000 */
.L_x_3980:
[----:B------:R-:W-:Y:S05]  /*22a0*/  BSYNC B0 ;  /* 0x0000000000007941 */ /* 0x000fea0003800000 */
.L_x_3978:
[----:B------:R-:W-:Y:S01]  /*22b0*/  DADD R8, |R8|, |R10| ;  /* 0x0000000008087229 */ /* 0x000fe2000000060a */
[----:B------:R-:W-:Y:S01]  /*22c0*/  LOP3.LUT R11, R25, 0x80000000, R11, 0xb8, !PT ;  /* 0x80000000190b7812 */ /* 0x000fe200078eb80b */
[----:B------:R-:W-:-:S06]  /*22d0*/  DMUL R44, R44, 0.5 ;  /* 0x3fe000002c2c7828 */ /* 0x000fcc0000000000 */
[----:B------:R-:W-:-:S06]  /*22e0*/  DSETP.GTU.AND P0, PT, |R8|, +INF , PT ;  /* 0x7ff000000800742a */ /* 0x000fcc0003f0c200 */
[----:B------:R-:W-:Y:S02]  /*22f0*/  FSEL R8, R8, R24, P0 ;  /* 0x0000001808087208 */ /* 0x000fe40000000000 */
[----:B------:R-:W-:Y:S01]  /*2300*/  FSEL R9, R9, R11, P0 ;  /* 0x0000000b09097208 */ /* 0x000fe20000000000 */
[----:B------:R-:W-:Y:S06]  /*2310*/  BRA `(.L_x_3972) ;  /* 0x0000005800407947 */ /* 0x000fec0003800000 */
.L_x_3973:
        /* <DEDUP_REMOVED lines=29> */
.L_x_3982:
        /* <DEDUP_REMOVED lines=66> */
[C-C-:B------:R-:W-:Y:S02]  /*2910*/  DSETP.LT.OR P0, PT, R56.reuse, R42.reuse, P0 ;  /* 0x0000002a3800722a */ /* 0x140fe40000701400 */
[----:B------:R-:W-:Y:S01]  /*2920*/  DSETP.GEU.AND P3, PT, R56, R42, PT ;  /* 0x0000002a3800722a */ /* 0x000fe20003f6e000 */
[----:B------:R-:W-:-:S05]  /*2930*/  IMAD.MOV.U32 R41, RZ, RZ, R51 ;  /* 0x000000ffff297224 */ /* 0x000fca00078e0033 */
        /* <DEDUP_REMOVED lines=13> */
[----:B------:R-:W-:Y:S01]  /*2a10*/  IMAD.MOV.U32 R43, RZ, RZ, R45 ;  /* 0x000000ffff2b7224 */ /* 0x000fe200078e002d */
[----:B------:R-:W-:Y:S06]  /*2a20*/  @P0 BRA `(.L_x_3982) ;  /* 0xfffffff800b00947 */ /* 0x000fec000383ffff */
[----:B------:R-:W-:Y:S05]  /*2a30*/  BSYNC B0 ;  /* 0x0000000000007941 */ /* 0x000fea0003800000 */
.L_x_3981:
        /* <DEDUP_REMOVED lines=98> */
.L_x_3984:
        /* <DEDUP_REMOVED lines=21> */
.L_x_3987:
[----:B------:R-:W-:Y:S05]  /*31b0*/  BSYNC B3 ;  /* 0x0000000000037941 */ /* 0x000fea0003800000 */
.L_x_3986:
        /* <DEDUP_REMOVED lines=29> */
.L_x_3985:
[----:B------:R-:W-:Y:S05]  /*3390*/  BSYNC B2 ;  /* 0x0000000000027941 */ /* 0x000fea0003800000 */
.L_x_3983:
        /* <DEDUP_REMOVED lines=21> */
.L_x_3989:
[----:B------:R-:W-:Y:S05]  /*34f0*/  BSYNC B2 ;  /* 0x0000000000027941 */ /* 0x000fea0003800000 */
.L_x_3988:
        /* <DEDUP_REMOVED lines=82> */
.L_x_3991:
[----:B------:R-:W-:-:S04]  /*3a20*/  ISETP.GE.AND P0, PT, R9, RZ, PT ;  /* 0x000000ff0900720c */ /* 0x000fc80003f06270 */
[----:B------:R-:W-:Y:S02]  /*3a30*/  FSEL R24, RZ, 3.37028055040000000000e+12, P0 ;  /* 0x54442d18ff187808 */ /* 0x000fe40000000000 */
[----:B------:R-:W-:-:S07]  /*3a40*/  FSEL R25, RZ, 2.1426990032196044922, P0 ;  /* 0x400921fbff197808 */ /* 0x000fce0000000000 */
.L_x_3992:
[----:B------:R-:W-:Y:S05]  /*3a50*/  BSYNC B0 ;  /* 0x0000000000007941 */ /* 0x000fea0003800000 */
.L_x_3990:
[----:B------:R-:W-:Y:S01]  /*3a60*/  DADD R8, |R8|, |R10| ;  /* 0x0000000008087229 */ /* 0x000fe2000000060a */
[----:B------:R-:W-:Y:S01]  /*3a70*/  LOP3.LUT R11, R25, 0x80000000, R11, 0xb8, !PT ;  /* 0x80000000190b7812 */ /* 0x000fe200078eb80b */
[----:B------:R-:W-:-:S06]  /*3a80*/  DMUL R44, R44, 0.5 ;  /* 0x3fe000002c2c7828 */ /* 0x000fcc0000000000 */
[----:B------:R-:W-:-:S06]  /*3a90*/  DSETP.GTU.AND P0, PT, |R8|, +INF , PT ;  /* 0x7ff000000800742a */ /* 0x000fcc0003f0c200 */
[----:B------:R-:W-:Y:S02]  /*3aa0*/  FSEL R8, R8, R24, P0 ;  /* 0x0000001808087208 */ /* 0x000fe40000000000 */
[----:B------:R-:W-:Y:S01]  /*3ab0*/  FSEL R9, R9, R11, P0 ;  /* 0x0000000b09097208 */ /* 0x000fe20000000000 */
[----:B------:R-:W-:Y:S06]  /*3ac0*/  BRA `(.L_x_3972) ;  /* 0x0000004000547947 */ /* 0x000fec0003800000 */
.L_x_3960:
        /* <DEDUP_REMOVED lines=134> */
.L_x_3994:
[----:B------:R-:W-:Y:S05]  /*4330*/  BSYNC B0 ;  /* 0x0000000000007941 */ /* 0x000fea0003800000 */
.L_x_3993:
        /* <DEDUP_REMOVED lines=9> */
.L_x_3996:
[----:B------:R-:W-:Y:S05]  /*43d0*/  BSYNC B2 ;  /* 0x0000000000027941 */ /* 0x000fea0003800000 */
.L_x_3995:
        /* <DEDUP_REMOVED lines=82> */
.L_x_3998:
[----:B------:R-:W-:-:S04]  /*4900*/  ISETP.GE.AND P0, PT, R9, RZ, PT ;  /* 0x000000ff0900720c */ /* 0x000fc80003f06270 */
[----:B------:R-:W-:Y:S02]  /*4910*/  FSEL R24, RZ, 3.37028055040000000000e+12, P0 ;  /* 0x54442d18ff187808 */ /* 0x000fe40000000000 */
[----:B------:R-:W-:-:S07]  /*4920*/  FSEL R25, RZ, 2.1426990032196044922, P0 ;  /* 0x400921fbff197808 */ /* 0x000fce0000000000 */
.L_x_3999:
[----:B------:R-:W-:Y:S05]  /*4930*/  BSYNC B0 ;  /* 0x0000000000007941 */ /* 0x000fea0003800000 */
.L_x_3997:
[----:B------:R-:W-:Y:S01]  /*4940*/  DADD R8, |R8|, |R10| ;  /* 0x0000000008087229 */ /* 0x000fe2000000060a */
[----:B------:R-:W-:-:S07]  /*4950*/  LOP3.LUT R11, R25, 0x80000000, R11, 0xb8, !PT ;  /* 0x80000000190b7812 */ /* 0x000fce00078eb80b */
[----:B------:R-:W-:-:S06]  /*4960*/  DSETP.GTU.AND P0, PT, |R8|, +INF , PT ;  /* 0x7ff000000800742a */ /* 0x000fcc0003f0c200 */
[----:B------:R-:W-:Y:S02]  /*4970*/  FSEL R8, R8, R24, P0 ;  /* 0x0000001808087208 */ /* 0x000fe40000000000 */
[----:B------:R-:W-:Y:S01]  /*4980*/  FSEL R9, R9, R11, P0 ;  /* 0x0000000b09097208 */ /* 0x000fe20000000000 */
[----:B------:R-:W-:Y:S06]  /*4990*/  BRA `(.L_x_3972) ;  /* 0x0000003000a07947 */ /* 0x000fec0003800000 */
.L_x_3959:
        /* <DEDUP_REMOVED lines=91> */
.L_x_4002:
        /* <DEDUP_REMOVED lines=21> */
.L_x_4005:
[----:B------:R-:W-:Y:S05]  /*50a0*/  BSYNC B3 ;  /* 0x0000000000037941 */ /* 0x000fea0003800000 */
.L_x_4004:
        /* <DEDUP_REMOVED lines=29> */
.L_x_4003:
[----:B------:R-:W-:Y:S05]  /*5280*/  BSYNC B2 ;  /* 0x0000000000027941 */ /* 0x000fea0003800000 */
.L_x_4001:
        /* <DEDUP_REMOVED lines=83> */
.L_x_4000:
        /* <DEDUP_REMOVED lines=85> */
.L_x_3958:
        /* <DEDUP_REMOVED lines=22> */
[----:B-----5:R-:W-:Y:S05]  /*5e70*/  CALL.REL.NOINC `($__internal_5_$__cuda_sm20_div_rn_f64_full) ;  /* 0x0000047400dc7944 */ /* 0x020fea0003c00000 */
.L_x_4007:
[----:B------:R-:W-:Y:S05]  /*5e80*/  BSYNC B2 ;  /* 0x0000000000027941 */ /* 0x000fea0003800000 */
.L_x_4006:
        /* <DEDUP_REMOVED lines=24> */
[----:B------:R-:W-:Y:S02]  /*6010*/  IMAD.MOV.U32 R26, RZ, RZ, R24 ;  /* 0x000000ffff1a7224 */ /* 0x000fe400078e0018 */
[----:B------:R-:W-:-:S07]  /*6020*/  IMAD.MOV.U32 R27, RZ, RZ, R25 ;  /* 0x000000ffff1b7224 */ /* 0x000fce00078e0019 */
.L_x_4009:
[----:B------:R-:W-:Y:S05]  /*6030*/  BSYNC B2 ;  /* 0x0000000000027941 */ /* 0x000fea0003800000 */
.L_x_4008:
        /* <DEDUP_REMOVED lines=135> */
.L_x_4011:
[----:B------:R-:W-:Y:S05]  /*68b0*/  BSYNC B0 ;  /* 0x0000000000007941 */ /* 0x000fea0003800000 */
.L_x_4010:
        /* <DEDUP_REMOVED lines=9> */
.L_x_4013:
[----:B------:R-:W-:Y:S05]  /*6950*/  BSYNC B2 ;  /* 0x0000000000027941 */ /* 0x000fea0003800000 */
.L_x_4012:
        /* <DEDUP_REMOVED lines=82> */
.L_x_4015:
[----:B------:R-:W-:-:S04]  /*6e80*/  ISETP.GE.AND P0, PT, R9, RZ, PT ;  /* 0x000000ff0900720c */ /* 0x000fc80003f06270 */
[----:B------:R-:W-:Y:S02]  /*6e90*/  FSEL R24, RZ, 3.37028055040000000000e+12, P0 ;  /* 0x54442d18ff187808 */ /* 0x000fe40000000000 */
[----:B------:R-:W-:-:S07]  /*6ea0*/  FSEL R25, RZ, 2.1426990032196044922, P0 ;  /* 0x400921fbff197808 */ /* 0x000fce0000000000 */
.L_x_4016:
[----:B------:R-:W-:Y:S05]  /*6eb0*/  BSYNC B0 ;  /* 0x0000000000007941 */ /* 0x000fea0003800000 */
.L_x_4014:
[----:B------:R-:W-:Y:S01]  /*6ec0*/  DADD R8, |R8|, |R10| ;  /* 0x0000000008087229 */ /* 0x000fe2000000060a */
[----:B------:R-:W-:Y:S01]  /*6ed0*/  LOP3.LUT R11, R25, 0x80000000, R11, 0xb8, !PT ;  /* 0x80000000190b7812 */ /* 0x000fe200078eb80b */
[----:B------:R-:W-:-:S06]  /*6ee0*/  DADD R44, R44, 1 ;  /* 0x3ff000002c2c7429 */ /* 0x000fcc0000000000 */
[----:B------:R-:W-:-:S06]  /*6ef0*/  DSETP.GTU.AND P0, PT, |R8|, +INF , PT ;  /* 0x7ff000000800742a */ /* 0x000fcc0003f0c200 */
[----:B------:R-:W-:Y:S02]  /*6f00*/  FSEL R8, R8, R24, P0 ;  /* 0x0000001808087208 */ /* 0x000fe40000000000 */
[----:B------:R-:W-:Y:S01]  /*6f10*/  FSEL R9, R9, R11, P0 ;  /* 0x0000000b09097208 */ /* 0x000fe20000000000 */
[----:B------:R-:W-:Y:S06]  /*6f20*/  BRA `(.L_x_3972) ;  /* 0x0000000c003c7947 */ /* 0x000fec0003800000 */
.L_x_3957:
        /* <DEDUP_REMOVED lines=106> */
.L_x_4018:
[----:B------:R-:W-:Y:S05]  /*75d0*/  BSYNC B0 ;  /* 0x0000000000007941 */ /* 0x000fea0003800000 */
.L_x_4017:
        /* <DEDUP_REMOVED lines=9> */
.L_x_4020:
[----:B------:R-:W-:Y:S05]  /*7670*/  BSYNC B2 ;  /* 0x0000000000027941 */ /* 0x000fea0003800000 */
.L_x_4019:
        /* <DEDUP_REMOVED lines=82> */
.L_x_4022:
[----:B------:R-:W-:Y:S02]  /*7ba0*/  FSEL R24, RZ, 3.37028055040000000000e+12, P0 ;  /* 0x54442d18ff187808 */ /* 0x000fe40000000000 */
[----:B------:R-:W-:-:S07]  /*7bb0*/  FSEL R25, RZ, 2.1426990032196044922, P0 ;  /* 0x400921fbff197808 */ /* 0x000fce0000000000 */
.L_x_4023:
[----:B------:R-:W-:Y:S05]  /*7bc0*/  BSYNC B0 ;  /* 0x0000000000007941 */ /* 0x000fea0003800000 */
.L_x_4021:
[----:B------:R-:W-:Y:S01]  /*7bd0*/  DADD R8, |R8|, |R10| ;  /* 0x0000000008087229 */ /* 0x000fe2000000060a */
[----:B------:R-:W-:-:S07]  /*7be0*/  LOP3.LUT R11, R25, 0x80000000, R11, 0xb8, !PT ;  /* 0x80000000190b7812 */ /* 0x000fce00078eb80b */
[----:B------:R-:W-:-:S06]  /*7bf0*/  DSETP.GTU.AND P0, PT, |R8|, +INF , PT ;  /* 0x7ff000000800742a */ /* 0x000fcc0003f0c200 */
[----:B------:R-:W-:Y:S02]  /*7c00*/  FSEL R8, R8, R24, P0 ;  /* 0x0000001808087208 */ /* 0x000fe40000000000 */
[----:B------:R-:W-:-:S07]  /*7c10*/  FSEL R9, R9, R11, P0 ;  /* 0x0000000b09097208 */ /* 0x000fce0000000000 */
.L_x_3972:
[----:B------:R-:W-:Y:S05]  /*7c20*/  BSYNC B1 ;  /* 0x0000000000017941 */ /* 0x000fea0003800000 */
.L_x_3956:
        /* <DEDUP_REMOVED lines=78> */
.L_x_4030:
[----:B------:R-:W-:Y:S05]  /*8110*/  BSYNC B0 ;  /* 0x0000000000007941 */ /* 0x000fea0003800000 */
.L_x_4029:
        /* <DEDUP_REMOVED lines=21> */
[----:B-----5:R-:W-:Y:S05]  /*8270*/  CALL.REL.NOINC `($_ZN2at6native57_GLOBAL__N__f3eca4a2_24_ForeachBinaryOpScalar_cu_86b9896c25multi_tensor_apply_kernelINS1_18TensorListMetadataILi1EEENS1_21BinaryOpScalarFunctorIN3c107complexIdEELi1ELi1ELi0EEEJNS1_13power_functorIS8_EES8_EEEvT_T0_DpT1_$__internal_trig_reduction_slowpathd) ;  /* 0x0000045800747944 */ /* 0x020fea0003c00000 */
[----:B------:R-:W-:Y:S02]  /*8280*/  IMAD.MOV.U32 R44, RZ, RZ, R30 ;  /* 0x000000ffff2c7224 */ /* 0x000fe400078e001e */
[----:B------:R-:W-:Y:S01]  /*8290*/  IMAD.MOV.U32 R45, RZ, RZ, R31 ;  /* 0x000000ffff2d7224 */ /* 0x000fe200078e001f */
[----:B------:R-:W-:Y:S06]  /*82a0*/  BRA `(.L_x_4033) ;  /* 0x0000000000087947 */ /* 0x000fec0003800000 */
.L_x_4032:
[----:B------:R-:W-:Y:S01]  /*82b0*/  DMUL R44, RZ, R40 ;  /* 0x00000028ff2c7228 */ /* 0x000fe20000000000 */
[----:B------:R-:W-:-:S10]  /*82c0*/  IMAD.MOV.U32 R27, RZ, RZ, RZ ;  /* 0x000000ffff1b7224 */ /* 0x000fd400078e00ff */
.L_x_4033:
[----:B------:R-:W-:Y:S05]  /*82d0*/  BSYNC B2 ;  /* 0x0000000000027941 */ /* 0x000fea0003800000 */
.L_x_4031:
        /* <DEDUP_REMOVED lines=46> */
[----:B------:R-:W-:Y:S02]  /*85c0*/  IMAD.MOV.U32 R32, RZ, RZ, R30 ;  /* 0x000000ffff207224 */ /* 0x000fe400078e001e */
[----:B------:R-:W-:Y:S01]  /*85d0*/  IMAD.MOV.U32 R33, RZ, RZ, R31 ;  /* 0x000000ffff217224 */ /* 0x000fe200078e001f */
[----:B------:R-:W-:Y:S06]  /*85e0*/  BRA `(.L_x_4036) ;  /* 0x0000000000087947 */ /* 0x000fec0003800000 */
.L_x_4035:
[----:B------:R-:W-:Y:S01]  /*85f0*/  DMUL R32, RZ, R40 ;  /* 0x00000028ff207228 */ /* 0x000fe20000000000 */
[----:B------:R-:W-:-:S10]  /*8600*/  IMAD.MOV.U32 R34, RZ, RZ, RZ ;  /* 0x000000ffff227224 */ /* 0x000fd400078e00ff */
.L_x_4036:
[----:B------:R-:W-:Y:S05]  /*8610*/  BSYNC B2 ;  /* 0x0000000000027941 */ /* 0x000fea0003800000 */
.L_x_4034:
        /* <DEDUP_REMOVED lines=25> */
.L_x_4028:
        /* <DEDUP_REMOVED lines=63> */
.L_x_4039:
[----:B------:R-:W-:Y:S05]  /*8ba0*/  BSYNC B0 ;  /* 0x0000000000007941 */ /* 0x000fea0003800000 */
.L_x_4038:
        /* <DEDUP_REMOVED lines=25> */
.L_x_4041:
[----:B------:R-:W-:Y:S01]  /*8d40*/  DMUL R44, RZ, R40 ;  /* 0x00000028ff2c7228 */ /* 0x000fe20000000000 */
[----:B------:R-:W-:-:S10]  /*8d50*/  IMAD.MOV.U32 R27, RZ, RZ, RZ ;  /* 0x000000ffff1b7224 */ /* 0x000fd400078e00ff */
.L_x_4042:
[----:B------:R-:W-:Y:S05]  /*8d60*/  BSYNC B2 ;  /* 0x0000000000027941 */ /* 0x000fea0003800000 */
.L_x_4040:
        /* <DEDUP_REMOVED lines=49> */
.L_x_4044:
[----:B------:R-:W-:Y:S01]  /*9080*/  DMUL R32, RZ, R40 ;  /* 0x00000028ff207228 */ /* 0x000fe20000000000 */
[----:B------:R-:W-:-:S10]  /*9090*/  IMAD.MOV.U32 R34, RZ, RZ, RZ ;  /* 0x000000ffff227224 */ /* 0x000fd400078e00ff */
.L_x_4045:
[----:B------:R-:W-:Y:S05]  /*90a0*/  BSYNC B2 ;  /* 0x0000000000027941 */ /* 0x000fea0003800000 */
.L_x_4043:
        /* <DEDUP_REMOVED lines=39> */
.L_x_4027:
        /* <DEDUP_REMOVED lines=11> */
.L_x_4046:
[----:B------:R-:W-:-:S10]  /*93d0*/  DADD R8, R40, -R40 ;  /* 0x0000000028087229 */ /* 0x000fd40000000828 */
[----:B------:R-:W-:Y:S02]  /*93e0*/  IMAD.MOV.U32 R10, RZ, RZ, R8 ;  /* 0x000000ffff0a7224 */ /* 0x000fe400078e0008 */
[----:B------:R-:W-:Y:S01]  /*93f0*/  IMAD.MOV.U32 R11, RZ, RZ, R9 ;  /* 0x000000ffff0b7224 */ /* 0x000fe200078e0009 */
[----:B------:R-:W-:Y:S06]  /*9400*/  BRA `(.L_x_4037) ;  /* 0x00000008009c7947 */ /* 0x000fec0003800000 */
.L_x_4026:
        /* <DEDUP_REMOVED lines=26> */
.L_x_4048:
[----:B------:R-:W-:Y:S01]  /*95b0*/  DMUL R34, RZ, R40 ;  /* 0x00000028ff227228 */ /* 0x000fe20000000000 */
[----:B------:R-:W-:-:S10]  /*95c0*/  IMAD.MOV.U32 R27, RZ, RZ, RZ ;  /* 0x000000ffff1b7224 */ /* 0x000fd400078e00ff */
.L_x_4049:
[----:B------:R-:W-:Y:S05]  /*95d0*/  BSYNC B2 ;  /* 0x0000000000027941 */ /* 0x000fea0003800000 */
.L_x_4047:
        /* <DEDUP_REMOVED lines=49> */
.L_x_4051:
[----:B------:R-:W-:Y:S01]  /*98f0*/  DMUL R10, RZ, R40 ;  /* 0x00000028ff0a7228 */ /* 0x000fe20000000000 */
[----:B------:R-:W-:-:S10]  /*9900*/  IMAD.MOV.U32 R37, RZ, RZ, RZ ;  /* 0x000000ffff257224 */ /* 0x000fd400078e00ff */
.L_x_4052:
[----:B------:R-:W-:Y:S05]  /*9910*/  BSYNC B2 ;  /* 0x0000000000027941 */ /* 0x000fea0003800000 */
.L_x_4050:
        /* <DEDUP_REMOVED lines=24> */
.L_x_4025:
        /* <DEDUP_REMOVED lines=59> */
.L_x_4054:
[----:B------:R-:W-:Y:S05]  /*9e50*/  BSYNC B0 ;  /* 0x0000000000007941 */ /* 0x000fea0003800000 */
.L_x_4053:
[----:B------:R-:W-:Y:S02]  /*9e60*/  IMAD.MOV.U32 R10, RZ, RZ, R40 ;  /* 0x000000ffff0a7224 */ /* 0x000fe400078e0028 */
[----:B------:R-:W-:-:S07]  /*9e70*/  IMAD.MOV.U32 R11, RZ, RZ, R41 ;  /* 0x000000ffff0b7224 */ /* 0x000fce00078e0029 */
.L_x_4037:
[----:B------:R-:W-:Y:S05]  /*9e80*/  BSYNC B1 ;  /* 0x0000000000017941 */ /* 0x000fea0003800000 */
.L_x_4024:
        /* <DEDUP_REMOVED lines=117> */
.L_x_4062:
        /* <DEDUP_REMOVED lines=20> */
[----:B------:R-:W-:Y:S05]  /*a720*/  CALL.REL.NOINC `($__internal_5_$__cuda_sm20_div_rn_f64_full) ;  /* 0x0000042c00b07944 */ /* 0x000fea0003c00000 */
.L_x_4065:
[----:B------:R-:W-:Y:S05]  /*a730*/  BSYNC B3 ;  /* 0x0000000000037941 */ /* 0x000fea0003800000 */
.L_x_4064:
        /* <DEDUP_REMOVED lines=29> */
.L_x_4063:
[----:B------:R-:W-:Y:S05]  /*a910*/  BSYNC B2 ;  /* 0x0000000000027941 */ /* 0x000fea0003800000 */
.L_x_4061:
        /* <DEDUP_REMOVED lines=20> */
[----:B------:R-:W-:Y:S05]  /*aa60*/  CALL.REL.NOINC `($__internal_5_$__cuda_sm20_div_rn_f64_full) ;  /* 0x0000042800e07944 */ /* 0x000fea0003c00000 */
.L_x_4067:
[----:B------:R-:W-:Y:S05]  /*aa70*/  BSYNC B2 ;  /* 0x0000000000027941 */ /* 0x000fea0003800000 */
.L_x_4066:
        /* <DEDUP_REMOVED lines=82> */
.L_x_4069:
[----:B------:R-:W-:-:S04]  /*afa0*/  ISETP.GE.AND P0, PT, R21, RZ, PT ;  /* 0x000000ff1500720c */ /* 0x000fc80003f06270 */
[----:B------:R-:W-:Y:S02]  /*afb0*/  FSEL R24, RZ, 3.37028055040000000000e+12, P0 ;  /* 0x54442d18ff187808 */ /* 0x000fe40000000000 */
[----:B------:R-:W-:-:S07]  /*afc0*/  FSEL R25, RZ, 2.1426990032196044922, P0 ;  /* 0x400921fbff197808 */ /* 0x000fce0000000000 */
.L_x_4070:
[----:B------:R-:W-:Y:S05]  /*afd0*/  BSYNC B0 ;  /* 0x0000000000007941 */ /* 0x000fea0003800000 */
.L_x_4068:
[----:B------:R-:W-:Y:S01]  /*afe0*/  DADD R20, |R20|, |R22| ;  /* 0x0000000014147229 */ /* 0x000fe20000000616 */
[----:B------:R-:W-:Y:S01]  /*aff0*/  LOP3.LUT R23, R25, 0x80000000, R23, 0xb8, !PT ;  /* 0x8000000019177812 */ /* 0x000fe200078eb817 */
[----:B------:R-:W-:-:S06]  /*b000*/  DMUL R44, R44, 0.5 ;  /* 0x3fe000002c2c7828 */ /* 0x000fcc0000000000 */
[----:B------:R-:W-:-:S06]  /*b010*/  DSETP.GTU.AND P0, PT, |R20|, +INF , PT ;  /* 0x7ff000001400742a */ /* 0x000fcc0003f0c200 */
[----:B------:R-:W-:Y:S02]  /*b020*/  FSEL R20, R20, R24, P0 ;  /* 0x0000001814147208 */ /* 0x000fe40000000000 */
[----:B------:R-:W-:Y:S01]  /*b030*/  FSEL R21, R21, R23, P0 ;  /* 0x0000001715157208 */ /* 0x000fe20000000000 */
[----:B------:R-:W-:Y:S06]  /*b040*/  BRA `(.L_x_4071) ;  /* 0x0000006400687947 */ /* 0x000fec0003800000 */
.L_x_4060:
        /* <DEDUP_REMOVED lines=98> */
.L_x_4074:
[----:B------:R-:W-:Y:S05]  /*b670*/  BSYNC B0 ;  /* 0x0000000000007941 */ /* 0x000fea0003800000 */
.L_x_4073:
        /* <DEDUP_REMOVED lines=8> */
[----:B------:R-:W-:Y:S05]  /*b700*/  CALL.REL.NOINC `($__internal_5_$__cuda_sm20_div_rn_f64_full) ;  /* 0x0000041c00b87944 */ /* 0x000fea0003c00000 */
.L_x_4076:
[----:B------:R-:W-:Y:S05]  /*b710*/  BSYNC B2 ;  /* 0x0000000000027941 */ /* 0x000fea0003800000 */
.L_x_4075:
        /* <DEDUP_REMOVED lines=82> */
.L_x_4078:
[----:B------:R-:W-:-:S04]  /*bc40*/  ISETP.GE.AND P0, PT, R21, RZ, PT ;  /* 0x000000ff1500720c */ /* 0x000fc80003f06270 */
[----:B------:R-:W-:Y:S02]  /*bc50*/  FSEL R24, RZ, 3.37028055040000000000e+12, P0 ;  /* 0x54442d18ff187808 */ /* 0x000fe40000000000 */
[----:B------:R-:W-:-:S07]  /*bc60*/  FSEL R25, RZ, 2.1426990032196044922, P0 ;  /* 0x400921fbff197808 */ /* 0x000fce0000000000 */
.L_x_4079:
[----:B------:R-:W-:Y:S05]  /*bc70*/  BSYNC B0 ;  /* 0x0000000000007941 */ /* 0x000fea0003800000 */
.L_x_4077:
[----:B------:R-:W-:Y:S01]  /*bc80*/  DADD R20, |R20|, |R22| ;  /* 0x0000000014147229 */ /* 0x000fe20000000616 */
[----:B------:R-:W-:Y:S01]  /*bc90*/  LOP3.LUT R23, R25, 0x80000000, R23, 0xb8, !PT ;  /* 0x8000000019177812 */ /* 0x000fe200078eb817 */
[----:B------:R-:W-:-:S06]  /*bca0*/  DMUL R44, R44, 0.5 ;  /* 0x3fe000002c2c7828 */ /* 0x000fcc0000000000 */
[----:B------:R-:W-:-:S06]  /*bcb0*/  DSETP.GTU.AND P0, PT, |R20|, +INF , PT ;  /* 0x7ff000001400742a */ /* 0x000fcc0003f0c200 */
[----:B------:R-:W-:Y:S02]  /*bcc0*/  FSEL R20, R20, R24, P0 ;  /* 0x0000001814147208 */ /* 0x000fe40000000000 */
[----:B------:R-:W-:Y:S01]  /*bcd0*/  FSEL R21, R21, R23, P0 ;  /* 0x0000001715157208 */ /* 0x000fe20000000000 */
[----:B------:R-:W-:Y:S06]  /*bce0*/  BRA `(.L_x_4071) ;  /* 0x0000005800407947 */ /* 0x000fec0003800000 */
.L_x_4072:
        /* <DEDUP_REMOVED lines=29> */
.L_x_4081:
        /* <DEDUP_REMOVED lines=85> */
.L_x_4080:
        /* <DEDUP_REMOVED lines=98> */
.L_x_4083:
        /* <DEDUP_REMOVED lines=21> */
.L_x_4086:
[----:B------:R-:W-:Y:S05]  /*cb80*/  BSYNC B3 ;  /* 0x0000000000037941 */ /* 0x000fea0003800000 */
.L_x_4085:
        /* <DEDUP_REMOVED lines=29> */
.L_x_4084:
[----:B------:R-:W-:Y:S05]  /*cd60*/  BSYNC B2 ;  /* 0x0000000000027941 */ /* 0x000fea0003800000 */
.L_x_4082:
        /* <DEDUP_REMOVED lines=21> */
.L_x_4088:
[----:B------:R-:W-:Y:S05]  /*cec0*/  BSYNC B2 ;  /* 0x0000000000027941 */ /* 0x000fea0003800000 */
.L_x_4087:
        /* <DEDUP_REMOVED lines=82> */
.L_x_4090:
[----:B------:R-:W-:-:S04]  /*d3f0*/  ISETP.GE.AND P0, PT, R21, RZ, PT ;  /* 0x000000ff1500720c */ /* 0x000fc80003f06270 */
[----:B------:R-:W-:Y:S02]  /*d400*/  FSEL R24, RZ, 3.37028055040000000000e+12, P0 ;  /* 0x54442d18ff187808 */ /* 0x000fe40000000000 */
[----:B------:R-:W-:-:S07]  /*d410*/  FSEL R25, RZ, 2.1426990032196044922, P0 ;  /* 0x400921fbff197808 */ /* 0x000fce0000000000 */
.L_x_4091:
[----:B------:R-:W-:Y:S05]  /*d420*/  BSYNC B0 ;  /* 0x0000000000007941 */ /* 0x000fea0003800000 */
.L_x_4089:
[----:B------:R-:W-:Y:S01]  /*d430*/  DADD R20, |R20|, |R22| ;  /* 0x0000000014147229 */ /* 0x000fe20000000616 */
[----:B------:R-:W-:Y:S01]  /*d440*/  LOP3.LUT R23, R25, 0x80000000, R23, 0xb8, !PT ;  /* 0x8000000019177812 */ /* 0x000fe200078eb817 */
[----:B------:R-:W-:-:S06]  /*d450*/  DMUL R44, R44, 0.5 ;  /* 0x3fe000002c2c7828 */ /* 0x000fcc0000000000 */
[----:B------:R-:W-:-:S06]  /*d460*/  DSETP.GTU.AND P0, PT, |R20|, +INF , PT ;  /* 0x7ff000001400742a */ /* 0x000fcc0003f0c200 */
[----:B------:R-:W-:Y:S02]  /*d470*/  FSEL R20, R20, R24, P0 ;  /* 0x0000001814147208 */ /* 0x000fe40000000000 */
[----:B------:R-:W-:Y:S01]  /*d480*/  FSEL R21, R21, R23, P0 ;  /* 0x0000001715157208 */ /* 0x000fe20000000000 */
[----:B------:R-:W-:Y:S06]  /*d490*/  BRA `(.L_x_4071) ;  /* 0x0000004000547947 */ /* 0x000fec0003800000 */
.L_x_4059:
        /* <DEDUP_REMOVED lines=134> */
.L_x_4093:
[----:B------:R-:W-:Y:S05]  /*dd00*/  BSYNC B0 ;  /* 0x0000000000007941 */ /* 0x000fea0003800000 */
.L_x_4092:
        /* <DEDUP_REMOVED lines=9> */
.L_x_4095:
[----:B------:R-:W-:Y:S05]  /*dda0*/  BSYNC B2 ;  /* 0x0000000000027941 */ /* 0x000fea0003800000 */
.L_x_4094:
        /* <DEDUP_REMOVED lines=82> */
.L_x_4097:
[----:B------:R-:W-:-:S04]  /*e2d0*/  ISETP.GE.AND P0, PT, R21, RZ, PT ;  /* 0x000000ff1500720c */ /* 0x000fc80003f06270 */
[----:B------:R-:W-:Y:S02]  /*e2e0*/  FSEL R24, RZ, 3.37028055040000000000e+12, P0 ;  /* 0x54442d18ff187808 */ /* 0x000fe40000000000 */
[----:B------:R-:W-:-:S07]  /*e2f0*/  FSEL R25, RZ, 2.1426990032196044922, P0 ;  /* 0x400921fbff197808 */ /* 0x000fce0000000000 */
.L_x_4098:
[----:B------:R-:W-:Y:S05]  /*e300*/  BSYNC B0 ;  /* 0x0000000000007941 */ /* 0x000fea0003800000 */
.L_x_4096:
[----:B------:R-:W-:Y:S01]  /*e310*/  DADD R20, |R20|, |R22| ;  /* 0x0000000014147229 */ /* 0x000fe20000000616 */
[----:B------:R-:W-:-:S07]  /*e320*/  LOP3.LUT R23, R25, 0x80000000, R23, 0xb8, !PT ;  /* 0x8000000019177812 */ /* 0x000fce00078eb817 */
[----:B------:R-:W-:-:S06]  /*e330*/  DSETP.GTU.AND P0, PT, |R20|, +INF , PT ;  /* 0x7ff000001400742a */ /* 0x000fcc0003f0c200 */
[----:B------:R-:W-:Y:S02]  /*e340*/  FSEL R20, R20, R24, P0 ;  /* 0x0000001814147208 */ /* 0x000fe40000000000 */
[----:B------:R-:W-:Y:S01]  /*e350*/  FSEL R21, R21, R23, P0 ;  /* 0x0000001715157208 */ /* 0x000fe20000000000 */
[----:B------:R-:W-:Y:S06]  /*e360*/  BRA `(.L_x_4071) ;  /* 0x0000003000a07947 */ /* 0x000fec0003800000 */
.L_x_4058:
        /* <DEDUP_REMOVED lines=91> */
.L_x_4101:
        /* <DEDUP_REMOVED lines=21> */
.L_x_4104:
[----:B------:R-:W-:Y:S05]  /*ea70*/  BSYNC B3 ;  /* 0x0000000000037941 */ /* 0x000fea0003800000 */
.L_x_4103:
        /* <DEDUP_REMOVED lines=29> */
.L_x_4102:
[----:B------:R-:W-:Y:S05]  /*ec50*/  BSYNC B2 ;  /* 0x0000000000027941 */ /* 0x000fea0003800000 */
.L_x_4100:
        /* <DEDUP_REMOVED lines=83> */
.L_x_4099:
        /* <DEDUP_REMOVED lines=85> */
.L_x_4057:
        /* <DEDUP_REMOVED lines=22> */
[----:B------:R-:W-:Y:S05]  /*f840*/  CALL.REL.NOINC `($__internal_5_$__cuda_sm20_div_rn_f64_full) ;  /* 0x000003dc00687944 */ /* 0x000fea0003c00000 */
.L_x_4106:
[----:B------:R-:W-:Y:S05]  /*f850*/  BSYNC B2 ;  /* 0x0000000000027941 */ /* 0x000fea0003800000 */
.L_x_4105:
        /* <DEDUP_REMOVED lines=24> */
[----:B------:R-:W-:Y:S02]  /*f9e0*/  IMAD.MOV.U32 R26, RZ, RZ, R24 ;  /* 0x000000ffff1a7224 */ /* 0x000fe400078e0018 */
[----:B------:R-:W-:-:S07]  /*f9f0*/  IMAD.MOV.U32 R27, RZ, RZ, R25 ;  /* 0x000000ffff1b7224 */ /* 0x000fce00078e0019 */
.L_x_4108:
[----:B------:R-:W-:Y:S05]  /*fa00*/  BSYNC B2 ;  /* 0x0000000000027941 */ /* 0x000fea0003800000 */
.L_x_4107:
        /* <DEDUP_REMOVED lines=135> */
.L_x_4110:
[----:B------:R-:W-:Y:S05]  /*10280*/  BSYNC B0 ;  /* 0x0000000000007941 */ /* 0x000fea0003800000 */
.L_x_4109:
        /* <DEDUP_REMOVED lines=9> */
.L_x_4112:
[----:B------:R-:W-:Y:S05]  /*10320*/  BSYNC B2 ;  /* 0x0000000000027941 */ /* 0x000fea0003800000 */
.L_x_4111:
        /* <DEDUP_REMOVED lines=82> */
.L_x_4114:
[----:B------:R-:W-:-:S04]  /*10850*/  ISETP.GE.AND P0, PT, R21, RZ, PT ;  /* 0x000000ff1500720c */ /* 0x000fc80003f06270 */
[----:B------:R-:W-:Y:S02]  /*10860*/  FSEL R24, RZ, 3.37028055040000000000e+12, P0 ;  /* 0x54442d18ff187808 */ /* 0x000fe40000000000 */
[----:B------:R-:W-:-:S07]  /*10870*/  FSEL R25, RZ, 2.1426990032196044922, P0 ;  /* 0x400921fbff197808 */ /* 0x000fce0000000000 */
.L_x_4115:
[----:B------:R-:W-:Y:S05]  /*10880*/  BSYNC B0 ;  /* 0x0000000000007941 */ /* 0x000fea0003800000 */
.L_x_4113:
[----:B------:R-:W-:Y:S01]  /*10890*/  DADD R20, |R20|, |R22| ;  /* 0x0000000014147229 */ /* 0x000fe20000000616 */
[----:B------:R-:W-:Y:S01]  /*108a0*/  LOP3.LUT R23, R25, 0x80000000, R23, 0xb8, !PT ;  /* 0x8000000019177812 */ /* 0x000fe200078eb817 */
[----:B------:R-:W-:-:S06]  /*108b0*/  DADD R44, R44, 1 ;  /* 0x3ff000002c2c7429 */ /* 0x000fcc0000000000 */
[----:B------:R-:W-:-:S06]  /*108c0*/  DSETP.GTU.AND P0, PT, |R20|, +INF , PT ;  /* 0x7ff000001400742a */ /* 0x000fcc0003f0c200 */
[----:B------:R-:W-:Y:S02]  /*108d0*/  FSEL R20, R20, R24, P0 ;  /* 0x0000001814147208 */ /* 0x000fe40000000000 */
[----:B------:R-:W-:Y:S01]  /*108e0*/  FSEL R21, R21, R23, P0 ;  /* 0x0000001715157208 */ /* 0x000fe20000000000 */
[----:B------:R-:W-:Y:S06]  /*108f0*/  BRA `(.L_x_4071) ;  /* 0x0000000c003c7947 */ /* 0x000fec0003800000 */
.L_x_4056:
        /* <DEDUP_REMOVED lines=106> */
.L_x_4117:
[----:B------:R-:W-:Y:S05]  /*10fa0*/  BSYNC B0 ;  /* 0x0000000000007941 */ /* 0x000fea0003800000 */
.L_x_4116:
        /* <DEDUP_REMOVED lines=9> */
.L_x_4119:
[----:B------:R-:W-:Y:S05]  /*11040*/  BSYNC B2 ;  /* 0x0000000000027941 */ /* 0x000fea0003800000 */
.L_x_4118:
        /* <DEDUP_REMOVED lines=82> */
.L_x_4121:
[----:B------:R-:W-:Y:S02]  /*11570*/  FSEL R24, RZ, 3.37028055040000000000e+12, P0 ;  /* 0x54442d18ff187808 */ /* 0x000fe40000000000 */
[----:B------:R-:W-:-:S07]  /*11580*/  FSEL R25, RZ, 2.1426990032196044922, P0 ;  /* 0x400921fbff197808 */ /* 0x000fce0000000000 */
.L_x_4122:
[----:B------:R-:W-:Y:S05]  /*11590*/  BSYNC B0 ;  /* 0x0000000000007941 */ /* 0x000fea0003800000 */
.L_x_4120:
[----:B------:R-:W-:Y:S01]  /*115a0*/  DADD R20, |R20|, |R22| ;  /* 0x0000000014147229 */ /* 0x000fe20000000616 */
[----:B------:R-:W-:-:S07]  /*115b0*/  LOP3.LUT R23, R25, 0x80000000, R23, 0xb8, !PT ;  /* 0x8000000019177812 */ /* 0x000fce00078eb817 */
[----:B------:R-:W-:-:S06]  /*115c0*/  DSETP.GTU.AND P0, PT, |R20|, +INF , PT ;  /* 0x7ff000001400742a */ /* 0x000fcc0003f0c200 */
[----:B------:R-:W-:Y:S02]  /*115d0*/  FSEL R20, R20, R24, P0 ;  /* 0x0000001814147208 */ /* 0x000fe40000000000 */
[----:B------:R-:W-:-:S07]  /*115e0*/  FSEL R21, R21, R23, P0 ;  /* 0x0000001715157208 */ /* 0x000fce0000000000 */
.L_x_4071:
[----:B------:R-:W-:Y:S05]  /*115f0*/  BSYNC B1 ;  /* 0x0000000000017941 */ /* 0x000fea0003800000 */
.L_x_4055:
        /* <DEDUP_REMOVED lines=78> */
.L_x_4129:
[----:B------:R-:W-:Y:S05]  /*11ae0*/  BSYNC B0 ;  /* 0x0000000000007941 */ /* 0x000fea0003800000 */
.L_x_4128:
        /* <DEDUP_REMOVED lines=21> */
[----:B------:R-:W-:Y:S05]  /*11c40*/  CALL.REL.NOINC `($_ZN2at6native57_GLOBAL__N__f3eca4a2_24_ForeachBinaryOpScalar_cu_86b9896c25multi_tensor_apply_kernelINS1_18TensorListMetadataILi1EEENS1_21BinaryOpScalarFunctorIN3c107complexIdEELi1ELi1ELi0EEEJNS1_13power_functorIS8_EES8_EEEvT_T0_DpT1_$__internal_trig_reduction_slowpathd) ;  /* 0x000003c000007944 */ /* 0x000fea0003c00000 */
[----:B------:R-:W-:Y:S02]  /*11c50*/  IMAD.MOV.U32 R44, RZ, RZ, R30 ;  /* 0x000000ffff2c7224 */ /* 0x000fe400078e001e */
[----:B------:R-:W-:Y:S01]  /*11c60*/  IMAD.MOV.U32 R45, RZ, RZ, R31 ;  /* 0x000000ffff2d7224 */ /* 0x000fe200078e001f */
[----:B------:R-:W-:Y:S06]  /*11c70*/  BRA `(.L_x_4132) ;  /* 0x0000000000087947 */ /* 0x000fec0003800000 */
.L_x_4131:
[----:B------:R-:W-:Y:S01]  /*11c80*/  DMUL R44, RZ, R40 ;  /* 0x00000028ff2c7228 */ /* 0x000fe20000000000 */
[----:B------:R-:W-:-:S10]  /*11c90*/  IMAD.MOV.U32 R27, RZ, RZ, RZ ;  /* 0x000000ffff1b7224 */ /* 0x000fd400078e00ff */
.L_x_4132:
[----:B------:R-:W-:Y:S05]  /*11ca0*/  BSYNC B2 ;  /* 0x0000000000027941 */ /* 0x000fea0003800000 */
.L_x_4130:
        /* <DEDUP_REMOVED lines=46> */
[----:B------:R-:W-:Y:S02]  /*11f90*/  IMAD.MOV.U32 R32, RZ, RZ, R30 ;  /* 0x000000ffff207224 */ /* 0x000fe400078e001e */
[----:B------:R-:W-:Y:S01]  /*11fa0*/  IMAD.MOV.U32 R33, RZ, RZ, R31 ;  /* 0x000000ffff217224 */ /* 0x000fe200078e001f */
[----:B------:R-:W-:Y:S06]  /*11fb0*/  BRA `(.L_x_4135) ;  /* 0x0000000000087947 */ /* 0x000fec0003800000 */
.L_x_4134:
[----:B------:R-:W-:Y:S01]  /*11fc0*/  DMUL R32, RZ, R40 ;  /* 0x00000028ff207228 */ /* 0x000fe20000000000 */
[----:B------:R-:W-:-:S10]  /*11fd0*/  IMAD.MOV.U32 R34, RZ, RZ, RZ ;  /* 0x000000ffff227224 */ /* 0x000fd400078e00ff */
.L_x_4135:
[----:B------:R-:W-:Y:S05]  /*11fe0*/  BSYNC B2 ;  /* 0x0000000000027941 */ /* 0x000fea0003800000 */
.L_x_4133:
        /* <DEDUP_REMOVED lines=25> */
.L_x_4127:
        /* <DEDUP_REMOVED lines=63> */
.L_x_4138:
[----:B------:R-:W-:Y:S05]  /*12570*/  BSYNC B0 ;  /* 0x0000000000007941 */ /* 0x000fea0003800000 */
.L_x_4137:
        /* <DEDUP_REMOVED lines=25> */
.L_x_4140:
[----:B------:R-:W-:Y:S01]  /*12710*/  DMUL R44, RZ, R40 ;  /* 0x00000028ff2c7228 */ /* 0x000fe20000000000 */
[----:B------:R-:W-:-:S10]  /*12720*/  IMAD.MOV.U32 R27, RZ, RZ, RZ ;  /* 0x000000ffff1b7224 */ /* 0x000fd400078e00ff */
.L_x_4141:
[----:B------:R-:W-:Y:S05]  /*12730*/  BSYNC B2 ;  /* 0x0000000000027941 */ /* 0x000fea0003800000 */
.L_x_4139:
        /* <DEDUP_REMOVED lines=49> */
.L_x_4143:
[----:B------:R-:W-:Y:S01]  /*12a50*/  DMUL R32, RZ, R40 ;  /* 0x00000028ff207228 */ /* 0x000fe20000000000 */
[----:B------:R-:W-:-:S10]  /*12a60*/  IMAD.MOV.U32 R34, RZ, RZ, RZ ;  /* 0x000000ffff227224 */ /* 0x000fd400078e00ff */
.L_x_4144:
[----:B------:R-:W-:Y:S05]  /*12a70*/  BSYNC B2 ;  /* 0x0000000000027941 */ /* 0x000fea0003800000 */
.L_x_4142:
        /* <DEDUP_REMOVED lines=39> */
.L_x_4126:
        /* <DEDUP_REMOVED lines=11> */
.L_x_4145:
[----:B------:R-:W-:-:S10]  /*12da0*/  DADD R20, R40, -R40 ;  /* 0x0000000028147229 */ /* 0x000fd40000000828 */
[----:B------:R-:W-:Y:S02]  /*12db0*/  IMAD.MOV.U32 R22, RZ, RZ, R20 ;  /* 0x000000ffff167224 */ /* 0x000fe400078e0014 */
[----:B------:R-:W-:Y:S01]  /*12dc0*/  IMAD.MOV.U32 R23, RZ, RZ, R21 ;  /* 0x000000ffff177224 */ /* 0x000fe200078e0015 */
[----:B------:R-:W-:Y:S06]  /*12dd0*/  BRA `(.L_x_4136) ;  /* 0x00000008009c7947 */ /* 0x000fec0003800000 */
.L_x_4125:
        /* <DEDUP_REMOVED lines=26> */
.L_x_4147:
[----:B------:R-:W-:Y:S01]  /*12f80*/  DMUL R34, RZ, R40 ;  /* 0x00000028ff227228 */ /* 0x000fe20000000000 */
[----:B------:R-:W-:-:S10]  /*12f90*/  IMAD.MOV.U32 R27, RZ, RZ, RZ ;  /* 0x000000ffff1b7224 */ /* 0x000fd400078e00ff */
.L_x_4148:
[----:B------:R-:W-:Y:S05]  /*12fa0*/  BSYNC B2 ;  /* 0x0000000000027941 */ /* 0x000fea0003800000 */
.L_x_4146:
        /* <DEDUP_REMOVED lines=49> */
.L_x_4150:
[----:B------:R-:W-:Y:S01]  /*132c0*/  DMUL R22, RZ, R40 ;  /* 0x00000028ff167228 */ /* 0x000fe20000000000 */
[----:B------:R-:W-:-:S10]  /*132d0*/  IMAD.MOV.U32 R37, RZ, RZ, RZ ;  /* 0x000000ffff257224 */ /* 0x000fd400078e00ff */
.L_x_4151:
[----:B------:R-:W-:Y:S05]  /*132e0*/  BSYNC B2 ;  /* 0x0000000000027941 */ /* 0x000fea0003800000 */
.L_x_4149:
        /* <DEDUP_REMOVED lines=24> */
.L_x_4124:
        /* <DEDUP_REMOVED lines=59> */
.L_x_4153:
[----:B------:R-:W-:Y:S05]  /*13820*/  BSYNC B0 ;  /* 0x0000000000007941 */ /* 0x000fea0003800000 */
.L_x_4152:
[----:B------:R-:W-:Y:S02]  /*13830*/  IMAD.MOV.U32 R22, RZ, RZ, R40 ;  /* 0x000000ffff167224 */ /* 0x000fe400078e0028 */
[----:B------:R-:W-:-:S07]  /*13840*/  IMAD.MOV.U32 R23, RZ, RZ, R41 ;  /* 0x000000ffff177224 */ /* 0x000fce00078e0029 */
.L_x_4136:
[----:B------:R-:W-:Y:S05]  /*13850*/  BSYNC B1 ;  /* 0x0000000000017941 */ /* 0x000fea0003800000 */
.L_x_4123:
        /* <DEDUP_REMOVED lines=117> */
.L_x_4161:
        /* <DEDUP_REMOVED lines=21> */
.L_x_4164:
[----:B------:R-:W-:Y:S05]  /*14100*/  BSYNC B3 ;  /* 0x0000000000037941 */ /* 0x000fea0003800000 */
.L_x_4163:
        /* <DEDUP_REMOVED lines=29> */
.L_x_4162:
[----:B------:R-:W-:Y:S05]  /*142e0*/  BSYNC B2 ;  /* 0x0000000000027941 */ /* 0x000fea0003800000 */
.L_x_4160:
        /* <DEDUP_REMOVED lines=21> */
.L_x_4166:
[----:B------:R-:W-:Y:S05]  /*14440*/  BSYNC B2 ;  /* 0x0000000000027941 */ /* 0x000fea0003800000 */
.L_x_4165:
        /* <DEDUP_REMOVED lines=82> */
.L_x_4168:
[----:B------:R-:W-:-:S04]  /*14970*/  ISETP.GE.AND P0, PT, R17, RZ, PT ;  /* 0x000000ff1100720c */ /* 0x000fc80003f06270 */
[----:B------:R-:W-:Y:S02]  /*14980*/  FSEL R24, RZ, 3.37028055040000000000e+12, P0 ;  /* 0x54442d18ff187808 */ /* 0x000fe40000000000 */
[----:B------:R-:W-:-:S07]  /*14990*/  FSEL R25, RZ, 2.1426990032196044922, P0 ;  /* 0x400921fbff197808 */ /* 0x000fce0000000000 */
.L_x_4169:
[----:B------:R-:W-:Y:S05]  /*149a0*/  BSYNC B0 ;  /* 0x0000000000007941 */ /* 0x000fea0003800000 */
.L_x_4167:
[----:B------:R-:W-:Y:S01]  /*149b0*/  DADD R16, |R16|, |R18| ;  /* 0x0000000010107229 */ /* 0x000fe20000000612 */
[----:B------:R-:W-:Y:S01]  /*149c0*/  LOP3.LUT R19, R25, 0x80000000, R19, 0xb8, !PT ;  /* 0x8000000019137812 */ /* 0x000fe200078eb813 */
[----:B------:R-:W-:-:S06]  /*149d0*/  DMUL R44, R44, 0.5 ;  /* 0x3fe000002c2c7828 */ /* 0x000fcc0000000000 */
[----:B------:R-:W-:-:S06]  /*149e0*/  DSETP.GTU.AND P0, PT, |R16|, +INF , PT ;  /* 0x7ff000001000742a */ /* 0x000fcc0003f0c200 */
[----:B------:R-:W-:Y:S02]  /*149f0*/  FSEL R16, R16, R24, P0 ;  /* 0x0000001810107208 */ /* 0x000fe40000000000 */
[----:B------:R-:W-:Y:S01]  /*14a00*/  FSEL R17, R17, R19, P0 ;  /* 0x0000001311117208 */ /* 0x000fe20000000000 */
[----:B------:R-:W-:Y:S06]  /*14a10*/  BRA `(.L_x_4170) ;  /* 0x0000006400687947 */ /* 0x000fec0003800000 */
.L_x_4159:
        /* <DEDUP_REMOVED lines=98> */
.L_x_4173:
[----:B------:R-:W-:Y:S05]  /*15040*/  BSYNC B0 ;  /* 0x0000000000007941 */ /* 0x000fea0003800000 */
.L_x_4172:
        /* <DEDUP_REMOVED lines=9> */
.L_x_4175:
[----:B------:R-:W-:Y:S05]  /*150e0*/  BSYNC B2 ;  /* 0x0000000000027941 */ /* 0x000fea0003800000 */
.L_x_4174:
        /* <DEDUP_REMOVED lines=82> */
.L_x_4177:
[----:B------:R-:W-:-:S04]  /*15610*/  ISETP.GE.AND P0, PT, R17, RZ, PT ;  /* 0x000000ff1100720c */ /* 0x000fc80003f06270 */
[----:B------:R-:W-:Y:S02]  /*15620*/  FSEL R24, RZ, 3.37028055040000000000e+12, P0 ;  /* 0x54442d18ff187808 */ /* 0x000fe40000000000 */
[----:B------:R-:W-:-:S07]  /*15630*/  FSEL R25, RZ, 2.1426990032196044922, P0 ;  /* 0x400921fbff197808 */ /* 0x000fce0000000000 */
.L_x_4178:
[----:B------:R-:W-:Y:S05]  /*15640*/  BSYNC B0 ;  /* 0x0000000000007941 */ /* 0x000fea0003800000 */
.L_x_4176:
[----:B------:R-:W-:Y:S01]  /*15650*/  DADD R16, |R16|, |R18| ;  /* 0x0000000010107229 */ /* 0x000fe20000000612 */
[----:B------:R-:W-:Y:S01]  /*15660*/  LOP3.LUT R19, R25, 0x80000000, R19, 0xb8, !PT ;  /* 0x8000000019137812 */ /* 0x000fe200078eb813 */
[----:B------:R-:W-:-:S06]  /*15670*/  DMUL R44, R44, 0.5 ;  /* 0x3fe000002c2c7828 */ /* 0x000fcc0000000000 */
[----:B------:R-:W-:-:S06]  /*15680*/  DSETP.GTU.AND P0, PT, |R16|, +INF , PT ;  /* 0x7ff000001000742a */ /* 0x000fcc0003f0c200 */
[----:B------:R-:W-:Y:S02]  /*15690*/  FSEL R16, R16, R24, P0 ;  /* 0x0000001810107208 */ /* 0x000fe40000000000 */
[----:B------:R-:W-:Y:S01]  /*156a0*/  FSEL R17, R17, R19, P0 ;  /* 0x0000001311117208 */ /* 0x000fe20000000000 */
[----:B------:R-:W-:Y:S06]  /*156b0*/  BRA `(.L_x_4170) ;  /* 0x0000005800407947 */ /* 0x000fec0003800000 */
.L_x_4171:
        /* <DEDUP_REMOVED lines=29> */
.L_x_4180:
        /* <DEDUP_REMOVED lines=85> */
.L_x_4179:
        /* <DEDUP_REMOVED lines=98> */
.L_x_4182:
        /* <DEDUP_REMOVED lines=21> */
.L_x_4185:
[----:B------:R-:W-:Y:S05]  /*16550*/  BSYNC B3 ;  /* 0x0000000000037941 */ /* 0x000fea0003800000 */
.L_x_4184:
        /* <DEDUP_REMOVED lines=29> */
.L_x_4183:
[----:B------:R-:W-:Y:S05]  /*16730*/  BSYNC B2 ;  /* 0x0000000000027941 */ /* 0x000fea0003800000 */
.L_x_4181:
        /* <DEDUP_REMOVED lines=21> */
.L_x_4187:
[----:B------:R-:W-:Y:S05]  /*16890*/  BSYNC B2 ;  /* 0x0000000000027941 */ /* 0x000fea0003800000 */
.L_x_4186:
        /* <DEDUP_REMOVED lines=82> */
.L_x_4189:
[----:B------:R-:W-:-:S04]  /*16dc0*/  ISETP.GE.AND P0, PT, R17, RZ, PT ;  /* 0x000000ff1100720c */ /* 0x000fc80003f06270 */
[----:B------:R-:W-:Y:S02]  /*16dd0*/  FSEL R24, RZ, 3.37028055040000000000e+12, P0 ;  /* 0x54442d18ff187808 */ /* 0x000fe40000000000 */
[----:B------:R-:W-:-:S07]  /*16de0*/  FSEL R25, RZ, 2.1426990032196044922, P0 ;  /* 0x400921fbff197808 */ /* 0x000fce0000000000 */
.L_x_4190:
[----:B------:R-:W-:Y:S05]  /*16df0*/  BSYNC B0 ;  /* 0x0000000000007941 */ /* 0x000fea0003800000 */
.L_x_4188:
[----:B------:R-:W-:Y:S01]  /*16e00*/  DADD R16, |R16|, |R18| ;  /* 0x0000000010107229 */ /* 0x000fe20000000612 */
[----:B------:R-:W-:Y:S01]  /*16e10*/  LOP3.LUT R19, R25, 0x80000000, R19, 0xb8, !PT ;  /* 0x8000000019137812 */ /* 0x000fe200078eb813 */
[----:B------:R-:W-:-:S06]  /*16e20*/  DMUL R44, R44, 0.5 ;  /* 0x3fe000002c2c7828 */ /* 0x000fcc0000000000 */
[----:B------:R-:W-:-:S06]  /*16e30*/  DSETP.GTU.AND P0, PT, |R16|, +INF , PT ;  /* 0x7ff000001000742a */ /* 0x000fcc0003f0c200 */
[----:B------:R-:W-:Y:S02]  /*16e40*/  FSEL R16, R16, R24, P0 ;  /* 0x0000001810107208 */ /* 0x000fe40000000000 */
[----:B------:R-:W-:Y:S01]  /*16e50*/  FSEL R17, R17, R19, P0 ;  /* 0x0000001311117208 */ /* 0x000fe20000000000 */
[----:B------:R-:W-:Y:S06]  /*16e60*/  BRA `(.L_x_4170) ;  /* 0x0000004000547947 */ /* 0x000fec0003800000 */
.L_x_4158:
        /* <DEDUP_REMOVED lines=134> */
.L_x_4192:
[----:B------:R-:W-:Y:S05]  /*176d0*/  BSYNC B0 ;  /* 0x0000000000007941 */ /* 0x000fea0003800000 */
.L_x_4191:
        /* <DEDUP_REMOVED lines=9> */
.L_x_4194:
[----:B------:R-:W-:Y:S05]  /*17770*/  BSYNC B2 ;  /* 0x0000000000027941 */ /* 0x000fea0003800000 */
.L_x_4193:
        /* <DEDUP_REMOVED lines=82> */
.L_x_4196:
[----:B------:R-:W-:-:S04]  /*17ca0*/  ISETP.GE.AND P0, PT, R17, RZ, PT ;  /* 0x000000ff1100720c */ /* 0x000fc80003f06270 */
[----:B------:R-:W-:Y:S02]  /*17cb0*/  FSEL R24, RZ, 3.37028055040000000000e+12, P0 ;  /* 0x54442d18ff187808 */ /* 0x000fe40000000000 */
[----:B------:R-:W-:-:S07]  /*17cc0*/  FSEL R25, RZ, 2.1426990032196044922, P0 ;  /* 0x400921fbff197808 */ /* 0x000fce0000000000 */
.L_x_4197:
[----:B------:R-:W-:Y:S05]  /*17cd0*/  BSYNC B0 ;  /* 0x0000000000007941 */ /* 0x000fea0003800000 */
.L_x_4195:
[----:B------:R-:W-:Y:S01]  /*17ce0*/  DADD R16, |R16|, |R18| ;  /* 0x0000000010107229 */ /* 0x000fe20000000612 */
[----:B------:R-:W-:-:S07]  /*17cf0*/  LOP3.LUT R19, R25, 0x80000000, R19, 0xb8, !PT ;  /* 0x8000000019137812 */ /* 0x000fce00078eb813 */
[----:B------:R-:W-:-:S06]  /*17d00*/  DSETP.GTU.AND P0, PT, |R16|, +INF , PT ;  /* 0x7ff000001000742a */ /* 0x000fcc0003f0c200 */
[----:B------:R-:W-:Y:S02]  /*17d10*/  FSEL R16, R16, R24, P0 ;  /* 0x0000001810107208 */ /* 0x000fe40000000000 */
[----:B------:R-:W-:Y:S01]  /*17d20*/  FSEL R17, R17, R19, P0 ;  /* 0x0000001311117208 */ /* 0x000fe20000000000 */
[----:B------:R-:W-:Y:S06]  /*17d30*/  BRA `(.L_x_4170) ;  /* 0x0000003000a07947 */ /* 0x000fec0003800000 */
.L_x_4157:
        /* <DEDUP_REMOVED lines=91> */
.L_x_4200:
        /* <DEDUP_REMOVED lines=21> */
.L_x_4203:
[----:B------:R-:W-:Y:S05]  /*18440*/  BSYNC B3 ;  /* 0x0000000000037941 */ /* 0x000fea0003800000 */
.L_x_4202:
        /* <DEDUP_REMOVED lines=29> */
.L_x_4201:
[----:B------:R-:W-:Y:S05]  /*18620*/  BSYNC B2 ;  /* 0x0000000000027941 */ /* 0x000fea0003800000 */
.L_x_4199:
        /* <DEDUP_REMOVED lines=83> */
.L_x_4198:
        /* <DEDUP_REMOVED lines=85> */
.L_x_4156:
        /* <DEDUP_REMOVED lines=23> */
.L_x_4205:
[----:B------:R-:W-:Y:S05]  /*19220*/  BSYNC B2 ;  /* 0x0000000000027941 */ /* 0x000fea0003800000 */
.L_x_4204:
        /* <DEDUP_REMOVED lines=26> */
.L_x_4207:
[----:B------:R-:W-:Y:S05]  /*193d0*/  BSYNC B2 ;  /* 0x0000000000027941 */ /* 0x000fea0003800000 */
.L_x_4206:
        /* <DEDUP_REMOVED lines=135> */
.L_x_4209:
[----:B------:R-:W-:Y:S05]  /*19c50*/  BSYNC B0 ;  /* 0x0000000000007941 */ /* 0x000fea0003800000 */
.L_x_4208:
        /* <DEDUP_REMOVED lines=9> */
.L_x_4211:
[----:B------:R-:W-:Y:S05]  /*19cf0*/  BSYNC B2 ;  /* 0x0000000000027941 */ /* 0x000fea0003800000 */
.L_x_4210:
        /* <DEDUP_REMOVED lines=82> */
.L_x_4213:
[----:B------:R-:W-:-:S04]  /*1a220*/  ISETP.GE.AND P0, PT, R17, RZ, PT ;  /* 0x000000ff1100720c */ /* 0x000fc80003f06270 */
[----:B------:R-:W-:Y:S02]  /*1a230*/  FSEL R24, RZ, 3.37028055040000000000e+12, P0 ;  /* 0x54442d18ff187808 */ /* 0x000fe40000000000 */
[----:B------:R-:W-:-:S07]  /*1a240*/  FSEL R25, RZ, 2.1426990032196044922, P0 ;  /* 0x400921fbff197808 */ /* 0x000fce0000000000 */
.L_x_4214:
[----:B------:R-:W-:Y:S05]  /*1a250*/  BSYNC B0 ;  /* 0x0000000000007941 */ /* 0x000fea0003800000 */
.L_x_4212:
[----:B------:R-:W-:Y:S01]  /*1a260*/  DADD R16, |R16|, |R18| ;  /* 0x0000000010107229 */ /* 0x000fe20000000612 */
[----:B------:R-:W-:Y:S01]  /*1a270*/  LOP3.LUT R19, R25, 0x80000000, R19, 0xb8, !PT ;  /* 0x8000000019137812 */ /* 0x000fe200078eb813 */
[----:B------:R-:W-:-:S06]  /*1a280*/  DADD R44, R44, 1 ;  /* 0x3ff000002c2c7429 */ /* 0x000fcc0000000000 */
[----:B------:R-:W-:-:S06]  /*1a290*/  DSETP.GTU.AND P0, PT, |R16|, +INF , PT ;  /* 0x7ff000001000742a */ /* 0x000fcc0003f0c200 */
[----:B------:R-:W-:Y:S02]  /*1a2a0*/  FSEL R16, R16, R24, P0 ;  /* 0x0000001810107208 */ /* 0x000fe40000000000 */
[----:B------:R-:W-:Y:S01]  /*1a2b0*/  FSEL R17, R17, R19, P0 ;  /* 0x0000001311117208 */ /* 0x000fe20000000000 */
[----:B------:R-:W-:Y:S06]  /*1a2c0*/  BRA `(.L_x_4170) ;  /* 0x0000000c003c7947 */ /* 0x000fec0003800000 */
.L_x_4155:
        /* <DEDUP_REMOVED lines=106> */
.L_x_4216:
[----:B------:R-:W-:Y:S05]  /*1a970*/  BSYNC B0 ;  /* 0x0000000000007941 */ /* 0x000fea0003800000 */
.L_x_4215:
        /* <DEDUP_REMOVED lines=9> */
.L_x_4218:
[----:B------:R-:W-:Y:S05]  /*1aa10*/  BSYNC B2 ;  /* 0x0000000000027941 */ /* 0x000fea0003800000 */
.L_x_4217:
        /* <DEDUP_REMOVED lines=82> */
.L_x_4220:
[----:B------:R-:W-:Y:S02]  /*1af40*/  FSEL R24, RZ, 3.37028055040000000000e+12, P0 ;  /* 0x54442d18ff187808 */ /* 0x000fe40000000000 */
[----:B------:R-:W-:-:S07]  /*1af50*/  FSEL R25, RZ, 2.1426990032196044922, P0 ;  /* 0x400921fbff197808 */ /* 0x000fce0000000000 */
.L_x_4221:
[----:B------:R-:W-:Y:S05]  /*1af60*/  BSYNC B0 ;  /* 0x0000000000007941 */ /* 0x000fea0003800000 */
.L_x_4219:
[----:B------:R-:W-:Y:S01]  /*1af70*/  DADD R16, |R16|, |R18| ;  /* 0x0000000010107229 */ /* 0x000fe20000000612 */
[----:B------:R-:W-:-:S07]  /*1af80*/  LOP3.LUT R19, R25, 0x80000000, R19, 0xb8, !PT ;  /* 0x8000000019137812 */ /* 0x000fce00078eb813 */
[----:B------:R-:W-:-:S06]  /*1af90*/  DSETP.GTU.AND P0, PT, |R16|, +INF , PT ;  /* 0x7ff000001000742a */ /* 0x000fcc0003f0c200 */
[----:B------:R-:W-:Y:S02]  /*1afa0*/  FSEL R16, R16, R24, P0 ;  /* 0x0000001810107208 */ /* 0x000fe40000000000 */
[----:B------:R-:W-:-:S07]  /*1afb0*/  FSEL R17, R17, R19, P0 ;  /* 0x0000001311117208 */ /* 0x000fce0000000000 */
.L_x_4170:
[----:B------:R-:W-:Y:S05]  /*1afc0*/  BSYNC B1 ;  /* 0x0000000000017941 */ /* 0x000fea0003800000 */
.L_x_4154:
        /* <DEDUP_REMOVED lines=78> */
.L_x_4228:
[----:B------:R-:W-:Y:S05]  /*1b4b0*/  BSYNC B0 ;  /* 0x0000000000007941 */ /* 0x000fea0003800000 */
.L_x_4227:
        /* <DEDUP_REMOVED lines=25> */
.L_x_4230:
[----:B------:R-:W-:Y:S01]  /*1b650*/  DMUL R44, RZ, R40 ;  /* 0x00000028ff2c7228 */ /* 0x000fe20000000000 */
[----:B------:R-:W-:-:S10]  /*1b660*/  IMAD.MOV.U32 R27, RZ, RZ, RZ ;  /* 0x000000ffff1b7224 */ /* 0x000fd400078e00ff */
.L_x_4231:
[----:B------:R-:W-:Y:S05]  /*1b670*/  BSYNC B2 ;  /* 0x0000000000027941 */ /* 0x000fea0003800000 */
.L_x_4229:
        /* <DEDUP_REMOVED lines=49> */
.L_x_4233:
[----:B------:R-:W-:Y:S01]  /*1b990*/  DMUL R32, RZ, R40 ;  /* 0x00000028ff207228 */ /* 0x000fe20000000000 */
[----:B------:R-:W-:-:S10]  /*1b9a0*/  IMAD.MOV.U32 R34, RZ, RZ, RZ ;  /* 0x000000ffff227224 */ /* 0x000fd400078e00ff */
.L_x_4234:
[----:B------:R-:W-:Y:S05]  /*1b9b0*/  BSYNC B2 ;  /* 0x0000000000027941 */ /* 0x000fea0003800000 */
.L_x_4232:
        /* <DEDUP_REMOVED lines=25> */
.L_x_4226:
        /* <DEDUP_REMOVED lines=63> */
.L_x_4237:
[----:B------:R-:W-:Y:S05]  /*1bf40*/  BSYNC B0 ;  /* 0x0000000000007941 */ /* 0x000fea0003800000 */
.L_x_4236:
        /* <DEDUP_REMOVED lines=25> */
.L_x_4239:
[----:B------:R-:W-:Y:S01]  /*1c0e0*/  DMUL R44, RZ, R40 ;  /* 0x00000028ff2c7228 */ /* 0x000fe20000000000 */
[----:B------:R-:W-:-:S10]  /*1c0f0*/  IMAD.MOV.U32 R27, RZ, RZ, RZ ;  /* 0x000000ffff1b7224 */ /* 0x000fd400078e00ff */
.L_x_4240:
[----:B------:R-:W-:Y:S05]  /*1c100*/  BSYNC B2 ;  /* 0x0000000000027941 */ /* 0x000fea0003800000 */
.L_x_4238:
        /* <DEDUP_REMOVED lines=49> */
.L_x_4242:
[----:B------:R-:W-:Y:S01]  /*1c420*/  DMUL R32, RZ, R40 ;  /* 0x00000028ff207228 */ /* 0x000fe20000000000 */
[----:B------:R-:W-:-:S10]  /*1c430*/  IMAD.MOV.U32 R34, RZ, RZ, RZ ;  /* 0x000000ffff227224 */ /* 0x000fd400078e00ff */
.L_x_4243:
[----:B------:R-:W-:Y:S05]  /*1c440*/  BSYNC B2 ;  /* 0x0000000000027941 */ /* 0x000fea0003800000 */
.L_x_4241:
        /* <DEDUP_REMOVED lines=39> */
.L_x_4225:
        /* <DEDUP_REMOVED lines=11> */
.L_x_4244:
[----:B------:R-:W-:-:S10]  /*1c770*/  DADD R16, R40, -R40 ;  /* 0x0000000028107229 */ /* 0x000fd40000000828 */
[----:B------:R-:W-:Y:S02]  /*1c780*/  IMAD.MOV.U32 R18, RZ, RZ, R16 ;  /* 0x000000ffff127224 */ /* 0x000fe400078e0010 */
[----:B------:R-:W-:Y:S01]  /*1c790*/  IMAD.MOV.U32 R19, RZ, RZ, R17 ;  /* 0x000000ffff137224 */ /* 0x000fe200078e0011 */
[----:B------:R-:W-:Y:S06]  /*1c7a0*/  BRA `(.L_x_4235) ;  /* 0x00000008009c7947 */ /* 0x000fec0003800000 */
.L_x_4224:
        /* <DEDUP_REMOVED lines=26> */
.L_x_4246:
[----:B------:R-:W-:Y:S01]  /*1c950*/  DMUL R34, RZ, R40 ;  /* 0x00000028ff227228 */ /* 0x000fe20000000000 */
[----:B------:R-:W-:-:S10]  /*1c960*/  IMAD.MOV.U32 R27, RZ, RZ, RZ ;  /* 0x000000ffff1b7224 */ /* 0x000fd400078e00ff */
.L_x_4247:
[----:B------:R-:W-:Y:S05]  /*1c970*/  BSYNC B2 ;  /* 0x0000000000027941 */ /* 0x000fea0003800000 */
.L_x_4245:
        /* <DEDUP_REMOVED lines=49> */
.L_x_4249:
[----:B------:R-:W-:Y:S01]  /*1cc90*/  DMUL R18, RZ, R40 ;  /* 0x00000028ff127228 */ /* 0x000fe20000000000 */
[----:B------:R-:W-:-:S10]  /*1cca0*/  IMAD.MOV.U32 R37, RZ, RZ, RZ ;  /* 0x000000ffff257224 */ /* 0x000fd400078e00ff */
.L_x_4250:
[----:B------:R-:W-:Y:S05]  /*1ccb0*/  BSYNC B2 ;  /* 0x0000000000027941 */ /* 0x000fea0003800000 */
.L_x_4248:
        /* <DEDUP_REMOVED lines=24> */
.L_x_4223:
        /* <DEDUP_REMOVED lines=59> */
.L_x_4252:
[----:B------:R-:W-:Y:S05]  /*1d1f0*/  BSYNC B0 ;  /* 0x0000000000007941 */ /* 0x000fea0003800000 */
.L_x_4251:
[----:B------:R-:W-:Y:S02]  /*1d200*/  IMAD.MOV.U32 R18, RZ, RZ, R40 ;  /* 0x000000ffff127224 */ /* 0x000fe400078e0028 */
[----:B------:R-:W-:-:S07]  /*1d210*/  IMAD.MOV.U32 R19, RZ, RZ, R41 ;  /* 0x000000ffff137224 */ /* 0x000fce00078e0029 */
.L_x_4235:
[----:B------:R-:W-:Y:S05]  /*1d220*/  BSYNC B1 ;  /* 0x0000000000017941 */ /* 0x000fea0003800000 */
.L_x_4222:
        /* <DEDUP_REMOVED lines=117> */
.L_x_4260:
        /* <DEDUP_REMOVED lines=21> */
.L_x_4263:
[----:B------:R-:W-:Y:S05]  /*1dad0*/  BSYNC B3 ;  /* 0x0000000000037941 */ /* 0x000fea0003800000 */
.L_x_4262:
        /* <DEDUP_REMOVED lines=29> */
.L_x_4261:
[----:B------:R-:W-:Y:S05]  /*1dcb0*/  BSYNC B2 ;  /* 0x0000000000027941 */ /* 0x000fea0003800000 */
.L_x_4259:
        /* <DEDUP_REMOVED lines=21> */
.L_x_4265:
[----:B------:R-:W-:Y:S05]  /*1de10*/  BSYNC B2 ;  /* 0x0000000000027941 */ /* 0x000fea0003800000 */
.L_x_4264:
        /* <DEDUP_REMOVED lines=82> */
.L_x_4267:
[----:B------:R-:W-:-:S04]  /*1e340*/  ISETP.GE.AND P0, PT, R13, RZ, PT ;  /* 0x000000ff0d00720c */ /* 0x000fc80003f06270 */
[----:B------:R-:W-:Y:S02]  /*1e350*/  FSEL R24, RZ, 3.37028055040000000000e+12, P0 ;  /* 0x54442d18ff187808 */ /* 0x000fe40000000000 */
[----:B------:R-:W-:-:S07]  /*1e360*/  FSEL R25, RZ, 2.1426990032196044922, P0 ;  /* 0x400921fbff197808 */ /* 0x000fce0000000000 */
.L_x_4268:
[----:B------:R-:W-:Y:S05]  /*1e370*/  BSYNC B0 ;  /* 0x0000000000007941 */ /* 0x000fea0003800000 */
.L_x_4266:
[----:B------:R-:W-:Y:S01]  /*1e380*/  DADD R12, |R12|, |R14| ;  /* 0x000000000c0c7229 */ /* 0x000fe2000000060e */
[----:B------:R-:W-:Y:S01]  /*1e390*/  LOP3.LUT R15, R25, 0x80000000, R15, 0xb8, !PT ;  /* 0x80000000190f7812 */ /* 0x000fe200078eb80f */
[----:B------:R-:W-:-:S06]  /*1e3a0*/  DMUL R44, R44, 0.5 ;  /* 0x3fe000002c2c7828 */ /* 0x000fcc0000000000 */
[----:B------:R-:W-:-:S06]  /*1e3b0*/  DSETP.GTU.AND P0, PT, |R12|, +INF , PT ;  /* 0x7ff000000c00742a */ /* 0x000fcc0003f0c200 */
[----:B------:R-:W-:Y:S02]  /*1e3c0*/  FSEL R12, R12, R24, P0 ;  /* 0x000000180c0c7208 */ /* 0x000fe40000000000 */
[----:B------:R-:W-:Y:S01]  /*1e3d0*/  FSEL R13, R13, R15, P0 ;  /* 0x0000000f0d0d7208 */ /* 0x000fe20000000000 */
[----:B------:R-:W-:Y:S06]  /*1e3e0*/  BRA `(.L_x_4269) ;  /* 0x0000006400687947 */ /* 0x000fec0003800000 */
.L_x_4258:
        /* <DEDUP_REMOVED lines=98> */
.L_x_4272:
[----:B------:R-:W-:Y:S05]  /*1ea10*/  BSYNC B0 ;  /* 0x0000000000007941 */ /* 0x000fea0003800000 */
.L_x_4271:
        /* <DEDUP_REMOVED lines=9> */
.L_x_4274:
[----:B------:R-:W-:Y:S05]  /*1eab0*/  BSYNC B2 ;  /* 0x0000000000027941 */ /* 0x000fea0003800000 */
.L_x_4273:
        /* <DEDUP_REMOVED lines=82> */
.L_x_4276:
[----:B------:R-:W-:-:S04]  /*1efe0*/  ISETP.GE.AND P0, PT, R13, RZ, PT ;  /* 0x000000ff0d00720c */ /* 0x000fc80003f06270 */
[----:B------:R-:W-:Y:S02]  /*1eff0*/  FSEL R24, RZ, 3.37028055040000000000e+12, P0 ;  /* 0x54442d18ff187808 */ /* 0x000fe40000000000 */
[----:B------:R-:W-:-:S07]  /*1f000*/  FSEL R25, RZ, 2.1426990032196044922, P0 ;  /* 0x400921fbff197808 */ /* 0x000fce0000000000 */
.L_x_4277:
[----:B------:R-:W-:Y:S05]  /*1f010*/  BSYNC B0 ;  /* 0x0000000000007941 */ /* 0x000fea0003800000 */
.L_x_4275:
[----:B------:R-:W-:Y:S01]  /*1f020*/  DADD R12, |R12|, |R14| ;  /* 0x000000000c0c7229 */ /* 0x000fe2000000060e */
[----:B------:R-:W-:Y:S01]  /*1f030*/  LOP3.LUT R15, R25, 0x80000000, R15, 0xb8, !PT ;  /* 0x80000000190f7812 */ /* 0x000fe200078eb80f */
[----:B------:R-:W-:-:S06]  /*1f040*/  DMUL R44, R44, 0.5 ;  /* 0x3fe000002c2c7828 */ /* 0x000fcc0000000000 */
[----:B------:R-:W-:-:S06]  /*1f050*/  DSETP.GTU.AND P0, PT, |R12|, +INF , PT ;  /* 0x7ff000000c00742a */ /* 0x000fcc0003f0c200 */
[----:B------:R-:W-:Y:S02]  /*1f060*/  FSEL R12, R12, R24, P0 ;  /* 0x000000180c0c7208 */ /* 0x000fe40000000000 */
[----:B------:R-:W-:Y:S01]  /*1f070*/  FSEL R13, R13, R15, P0 ;  /* 0x0000000f0d0d7208 */ /* 0x000fe20000000000 */
[----:B------:R-:W-:Y:S06]  /*1f080*/  BRA `(.L_x_4269) ;  /* 0x0000005800407947 */ /* 0x000fec0003800000 */
.L_x_4270:
        /* <DEDUP_REMOVED lines=29> */
.L_x_4279:
        /* <DEDUP_REMOVED lines=85> */
.L_x_4278:
        /* <DEDUP_REMOVED lines=98> */
.L_x_4281:
        /* <DEDUP_REMOVED lines=21> */
.L_x_4284:
[----:B------:R-:W-:Y:S05]  /*1ff20*/  BSYNC B3 ;  /* 0x0000000000037941 */ /* 0x000fea0003800000 */
.L_x_4283:
        /* <DEDUP_REMOVED lines=29> */
.L_x_4282:
[----:B------:R-:W-:Y:S05]  /*20100*/  BSYNC B2 ;  /* 0x0000000000027941 */ /* 0x000fea0003800000 */
.L_x_4280:
        /* <DEDUP_REMOVED lines=21> */
.L_x_4286:
[----:B------:R-:W-:Y:S05]  /*20260*/  BSYNC B2 ;  /* 0x0000000000027941 */ /* 0x000fea0003800000 */
.L_x_4285:
        /* <DEDUP_REMOVED lines=82> */
.L_x_4288:
[----:B------:R-:W-:-:S04]  /*20790*/  ISETP.GE.AND P0, PT, R13, RZ, PT ;  /* 0x000000ff0d00720c */ /* 0x000fc80003f06270 */
[----:B------:R-:W-:Y:S02]  /*207a0*/  FSEL R24, RZ, 3.37028055040000000000e+12, P0 ;  /* 0x54442d18ff187808 */ /* 0x000fe40000000000 */
[----:B------:R-:W-:-:S07]  /*207b0*/  FSEL R25, RZ, 2.1426990032196044922, P0 ;  /* 0x400921fbff197808 */ /* 0x000fce0000000000 */
.L_x_4289:
[----:B------:R-:W-:Y:S05]  /*207c0*/  BSYNC B0 ;  /* 0x0000000000007941 */ /* 0x000fea0003800000 */
.L_x_4287:
[----:B------:R-:W-:Y:S01]  /*207d0*/  DADD R12, |R12|, |R14| ;  /* 0x000000000c0c7229 */ /* 0x000fe2000000060e */
[----:B------:R-:W-:Y:S01]  /*207e0*/  LOP3.LUT R15, R25, 0x80000000, R15, 0xb8, !PT ;  /* 0x80000000190f7812 */ /* 0x000fe200078eb80f */
[----:B------:R-:W-:-:S06]  /*207f0*/  DMUL R44, R44, 0.5 ;  /* 0x3fe000002c2c7828 */ /* 0x000fcc0000000000 */
[----:B------:R-:W-:-:S06]  /*20800*/  DSETP.GTU.AND P0, PT, |R12|, +INF , PT ;  /* 0x7ff000000c00742a */ /* 0x000fcc0003f0c200 */
[----:B------:R-:W-:Y:S02]  /*20810*/  FSEL R12, R12, R24, P0 ;  /* 0x000000180c0c7208 */ /* 0x000fe40000000000 */
[----:B------:R-:W-:Y:S01]  /*20820*/  FSEL R13, R13, R15, P0 ;  /* 0x0000000f0d0d7208 */ /* 0x000fe20000000000 */
[----:B------:R-:W-:Y:S06]  /*20830*/  BRA `(.L_x_4269) ;  /* 0x0000004000547947 */ /* 0x000fec0003800000 */
.L_x_4257:
        /* <DEDUP_REMOVED lines=134> */
.L_x_4291:
[----:B------:R-:W-:Y:S05]  /*210a0*/  BSYNC B0 ;  /* 0x0000000000007941 */ /* 0x000fea0003800000 */
.L_x_4290:
        /* <DEDUP_REMOVED lines=9> */
.L_x_4293:
[----:B------:R-:W-:Y:S05]  /*21140*/  BSYNC B2 ;  /* 0x0000000000027941 */ /* 0x000fea0003800000 */
.L_x_4292:
        /* <DEDUP_REMOVED lines=82> */
.L_x_4295:
[----:B------:R-:W-:-:S04]  /*21670*/  ISETP.GE.AND P0, PT, R13, RZ, PT ;  /* 0x000000ff0d00720c */ /* 0x000fc80003f06270 */
[----:B------:R-:W-:Y:S02]  /*21680*/  FSEL R24, RZ, 3.37028055040000000000e+12, P0 ;  /* 0x54442d18ff187808 */ /* 0x000fe40000000000 */
[----:B------:R-:W-:-:S07]  /*21690*/  FSEL R25, RZ, 2.1426990032196044922, P0 ;  /* 0x400921fbff197808 */ /* 0x000fce0000000000 */
.L_x_4296:
[----:B------:R-:W-:Y:S05]  /*216a0*/  BSYNC B0 ;  /* 0x0000000000007941 */ /* 0x000fea0003800000 */
.L_x_4294:
[----:B------:R-:W-:Y:S01]  /*216b0*/  DADD R12, |R12|, |R14| ;  /* 0x000000000c0c7229 */ /* 0x000fe2000000060e */
[----:B------:R-:W-:-:S07]  /*216c0*/  LOP3.LUT R15, R25, 0x80000000, R15, 0xb8, !PT ;  /* 0x80000000190f7812 */ /* 0x000fce00078eb80f */
[----:B------:R-:W-:-:S06]  /*216d0*/  DSETP.GTU.AND P0, PT, |R12|, +INF , PT ;  /* 0x7ff000000c00742a */ /* 0x000fcc0003f0c200 */
[----:B------:R-:W-:Y:S02]  /*216e0*/  FSEL R12, R12, R24, P0 ;  /* 0x000000180c0c7208 */ /* 0x000fe40000000000 */
[----:B------:R-:W-:Y:S01]  /*216f0*/  FSEL R13, R13, R15, P0 ;  /* 0x0000000f0d0d7208 */ /* 0x000fe20000000000 */
[----:B------:R-:W-:Y:S06]  /*21700*/  BRA `(.L_x_4269) ;  /* 0x0000003000a07947 */ /* 0x000fec0003800000 */
.L_x_4256:
        /* <DEDUP_REMOVED lines=91> */
.L_x_4299:
        /* <DEDUP_REMOVED lines=21> */
.L_x_4302:
[----:B------:R-:W-:Y:S05]  /*21e10*/  BSYNC B3 ;  /* 0x0000000000037941 */ /* 0x000fea0003800000 */
.L_x_4301:
        /* <DEDUP_REMOVED lines=29> */
.L_x_4300:
[----:B------:R-:W-:Y:S05]  /*21ff0*/  BSYNC B2 ;  /* 0x0000000000027941 */ /* 0x000fea0003800000 */
.L_x_4298:
        /* <DEDUP_REMOVED lines=83> */
.L_x_4297:
        /* <DEDUP_REMOVED lines=85> */
.L_x_4255:
        /* <DEDUP_REMOVED lines=23> */
.L_x_4304:
[----:B------:R-:W-:Y:S05]  /*22bf0*/  BSYNC B2 ;  /* 0x0000000000027941 */ /* 0x000fea0003800000 */
.L_x_4303:
        /* <DEDUP_REMOVED lines=26> */
.L_x_4306:
[----:B------:R-:W-:Y:S05]  /*22da0*/  BSYNC B2 ;  /* 0x0000000000027941 */ /* 0x000fea0003800000 */
.L_x_4305:
        /* <DEDUP_REMOVED lines=135> */
.L_x_4308:
[----:B------:R-:W-:Y:S05]  /*23620*/  BSYNC B0 ;  /* 0x0000000000007941 */ /* 0x000fea0003800000 */
.L_x_4307:
        /* <DEDUP_REMOVED lines=9> */
.L_x_4310:
[----:B------:R-:W-:Y:S05]  /*236c0*/  BSYNC B2 ;  /* 0x0000000000027941 */ /* 0x000fea0003800000 */
.L_x_4309:
        /* <DEDUP_REMOVED lines=82> */
.L_x_4312:
[----:B------:R-:W-:-:S04]  /*23bf0*/  ISETP.GE.AND P0, PT, R13, RZ, PT ;  /* 0x000000ff0d00720c */ /* 0x000fc80003f06270 */
[----:B------:R-:W-:Y:S02]  /*23c00*/  FSEL R24, RZ, 3.37028055040000000000e+12, P0 ;  /* 0x54442d18ff187808 */ /* 0x000fe40000000000 */
[----:B------:R-:W-:-:S07]  /*23c10*/  FSEL R25, RZ, 2.1426990032196044922, P0 ;  /* 0x400921fbff197808 */ /* 0x000fce0000000000 */
.L_x_4313:
[----:B------:R-:W-:Y:S05]  /*23c20*/  BSYNC B0 ;  /* 0x0000000000007941 */ /* 0x000fea0003800000 */
.L_x_4311:
[----:B------:R-:W-:Y:S01]  /*23c30*/  DADD R12, |R12|, |R14| ;  /* 0x000000000c0c7229 */ /* 0x000fe2000000060e */
[----:B------:R-:W-:Y:S01]  /*23c40*/  LOP3.LUT R15, R25, 0x80000000, R15, 0xb8, !PT ;  /* 0x80000000190f7812 */ /* 0x000fe200078eb80f */
[----:B------:R-:W-:-:S06]  /*23c50*/  DADD R44, R44, 1 ;  /* 0x3ff000002c2c7429 */ /* 0x000fcc0000000000 */
[----:B------:R-:W-:-:S06]  /*23c60*/  DSETP.GTU.AND P0, PT, |R12|, +INF , PT ;  /* 0x7ff000000c00742a */ /* 0x000fcc0003f0c200 */
[----:B------:R-:W-:Y:S02]  /*23c70*/  FSEL R12, R12, R24, P0 ;  /* 0x000000180c0c7208 */ /* 0x000fe40000000000 */
[----:B------:R-:W-:Y:S01]  /*23c80*/  FSEL R13, R13, R15, P0 ;  /* 0x0000000f0d0d7208 */ /* 0x000fe20000000000 */
[----:B------:R-:W-:Y:S06]  /*23c90*/  BRA `(.L_x_4269) ;  /* 0x0000000c003c7947 */ /* 0x000fec0003800000 */
.L_x_4254:
        /* <DEDUP_REMOVED lines=106> */
.L_x_4315:
[----:B------:R-:W-:Y:S05]  /*24340*/  BSYNC B0 ;  /* 0x0000000000007941 */ /* 0x000fea0003800000 */
.L_x_4314:
        /* <DEDUP_REMOVED lines=9> */
.L_x_4317:
[----:B------:R-:W-:Y:S05]  /*243e0*/  BSYNC B2 ;  /* 0x0000000000027941 */ /* 0x000fea0003800000 */
.L_x_4316:
        /* <DEDUP_REMOVED lines=82> */
.L_x_4319:
[----:B------:R-:W-:Y:S02]  /*24910*/  FSEL R24, RZ, 3.37028055040000000000e+12, P0 ;  /* 0x54442d18ff187808 */ /* 0x000fe40000000000 */
[----:B------:R-:W-:-:S07]  /*24920*/  FSEL R25, RZ, 2.1426990032196044922, P0 ;  /* 0x400921fbff197808 */ /* 0x000fce0000000000 */
.L_x_4320:
[----:B------:R-:W-:Y:S05]  /*24930*/  BSYNC B0 ;  /* 0x0000000000007941 */ /* 0x000fea0003800000 */
.L_x_4318:
[----:B------:R-:W-:Y:S01]  /*24940*/  DADD R12, |R12|, |R14| ;  /* 0x000000000c0c7229 */ /* 0x000fe2000000060e */
[----:B------:R-:W-:-:S07]  /*24950*/  LOP3.LUT R15, R25, 0x80000000, R15, 0xb8, !PT ;  /* 0x80000000190f7812 */ /* 0x000fce00078eb80f */
[----:B------:R-:W-:-:S06]  /*24960*/  DSETP.GTU.AND P0, PT, |R12|, +INF , PT ;  /* 0x7ff000000c00742a */ /* 0x000fcc0003f0c200 */
[----:B------:R-:W-:Y:S02]  /*24970*/  FSEL R12, R12, R24, P0 ;  /* 0x000000180c0c7208 */ /* 0x000fe40000000000 */
[----:B------:R-:W-:-:S07]  /*24980*/  FSEL R13, R13, R15, P0 ;  /* 0x0000000f0d0d7208 */ /* 0x000fce0000000000 */
.L_x_4269:
[----:B------:R-:W-:Y:S05]  /*24990*/  BSYNC B1 ;  /* 0x0000000000017941 */ /* 0x000fea0003800000 */
.L_x_4253:
        /* <DEDUP_REMOVED lines=78> */
.L_x_4327:
[----:B------:R-:W-:Y:S05]  /*24e80*/  BSYNC B0 ;  /* 0x0000000000007941 */ /* 0x000fea0003800000 */
.L_x_4326:
        /* <DEDUP_REMOVED lines=25> */
.L_x_4329:
[----:B------:R-:W-:Y:S01]  /*25020*/  DMUL R44, RZ, R40 ;  /* 0x00000028ff2c7228 */ /* 0x000fe20000000000 */
[----:B------:R-:W-:-:S10]  /*25030*/  IMAD.MOV.U32 R27, RZ, RZ, RZ ;  /* 0x000000ffff1b7224 */ /* 0x000fd400078e00ff */
.L_x_4330:
[----:B------:R-:W-:Y:S05]  /*25040*/  BSYNC B2 ;  /* 0x0000000000027941 */ /* 0x000fea0003800000 */
.L_x_4328:
        /* <DEDUP_REMOVED lines=49> */
.L_x_4332:
[----:B------:R-:W-:Y:S01]  /*25360*/  DMUL R32, RZ, R40 ;  /* 0x00000028ff207228 */ /* 0x000fe20000000000 */
[----:B------:R-:W-:-:S10]  /*25370*/  IMAD.MOV.U32 R34, RZ, RZ, RZ ;  /* 0x000000ffff227224 */ /* 0x000fd400078e00ff */
.L_x_4333:
[----:B------:R-:W-:Y:S05]  /*25380*/  BSYNC B2 ;  /* 0x0000000000027941 */ /* 0x000fea0003800000 */
.L_x_4331:
        /* <DEDUP_REMOVED lines=25> */
.L_x_4325:
        /* <DEDUP_REMOVED lines=63> */
.L_x_4336:
[----:B------:R-:W-:Y:S05]  /*25910*/  BSYNC B0 ;  /* 0x0000000000007941 */ /* 0x000fea0003800000 */
.L_x_4335:
        /* <DEDUP_REMOVED lines=25> */
.L_x_4338:
[----:B------:R-:W-:Y:S01]  /*25ab0*/  DMUL R44, RZ, R40 ;  /* 0x00000028ff2c7228 */ /* 0x000fe20000000000 */
[----:B------:R-:W-:-:S10]  /*25ac0*/  IMAD.MOV.U32 R27, RZ, RZ, RZ ;  /* 0x000000ffff1b7224 */ /* 0x000fd400078e00ff */
.L_x_4339:
[----:B------:R-:W-:Y:S05]  /*25ad0*/  BSYNC B2 ;  /* 0x0000000000027941 */ /* 0x000fea0003800000 */
.L_x_4337:
        /* <DEDUP_REMOVED lines=49> */
.L_x_4341:
[----:B------:R-:W-:Y:S01]  /*25df0*/  DMUL R32, RZ, R40 ;  /* 0x00000028ff207228 */ /* 0x000fe20000000000 */
[----:B------:R-:W-:-:S10]  /*25e00*/  IMAD.MOV.U32 R34, RZ, RZ, RZ ;  /* 0x000000ffff227224 */ /* 0x000fd400078e00ff */
.L_x_4342:
[----:B------:R-:W-:Y:S05]  /*25e10*/  BSYNC B2 ;  /* 0x0000000000027941 */ /* 0x000fea0003800000 */
.L_x_4340:
        /* <DEDUP_REMOVED lines=39> */
.L_x_4324:
        /* <DEDUP_REMOVED lines=11> */
.L_x_4343:
[----:B------:R-:W-:-:S10]  /*26140*/  DADD R12, R40, -R40 ;  /* 0x00000000280c7229 */ /* 0x000fd40000000828 */
[----:B------:R-:W-:Y:S02]  /*26150*/  IMAD.MOV.U32 R14, RZ, RZ, R12 ;  /* 0x000000ffff0e7224 */ /* 0x000fe400078e000c */
[----:B------:R-:W-:Y:S01]  /*26160*/  IMAD.MOV.U32 R15, RZ, RZ, R13 ;  /* 0x000000ffff0f7224 */ /* 0x000fe200078e000d */
[----:B------:R-:W-:Y:S06]  /*26170*/  BRA `(.L_x_4334) ;  /* 0x00000008009c7947 */ /* 0x000fec0003800000 */
.L_x_4323:
        /* <DEDUP_REMOVED lines=26> */
.L_x_4345:
[----:B------:R-:W-:Y:S01]  /*26320*/  DMUL R34, RZ, R40 ;  /* 0x00000028ff227228 */ /* 0x000fe20000000000 */
[----:B------:R-:W-:-:S10]  /*26330*/  IMAD.MOV.U32 R27, RZ, RZ, RZ ;  /* 0x000000ffff1b7224 */ /* 0x000fd400078e00ff */
.L_x_4346:
[----:B------:R-:W-:Y:S05]  /*26340*/  BSYNC B2 ;  /* 0x0000000000027941 */ /* 0x000fea0003800000 */
.L_x_4344:
        /* <DEDUP_REMOVED lines=49> */
.L_x_4348:
[----:B------:R-:W-:Y:S01]  /*26660*/  DMUL R14, RZ, R40 ;  /* 0x00000028ff0e7228 */ /* 0x000fe20000000000 */
[----:B------:R-:W-:-:S10]  /*26670*/  IMAD.MOV.U32 R37, RZ, RZ, RZ ;  /* 0x000000ffff257224 */ /* 0x000fd400078e00ff */
.L_x_4349:
[----:B------:R-:W-:Y:S05]  /*26680*/  BSYNC B2 ;  /* 0x0000000000027941 */ /* 0x000fea0003800000 */
.L_x_4347:
        /* <DEDUP_REMOVED lines=24> */
.L_x_4322:
        /* <DEDUP_REMOVED lines=59> */
.L_x_4351:
[----:B------:R-:W-:Y:S05]  /*26bc0*/  BSYNC B0 ;  /* 0x0000000000007941 */ /* 0x000fea0003800000 */
.L_x_4350:
[----:B------:R-:W-:Y:S02]  /*26bd0*/  IMAD.MOV.U32 R14, RZ, RZ, R40 ;  /* 0x000000ffff0e7224 */ /* 0x000fe400078e0028 */
[----:B------:R-:W-:-:S07]  /*26be0*/  IMAD.MOV.U32 R15, RZ, RZ, R41 ;  /* 0x000000ffff0f7224 */ /* 0x000fce00078e0029 */
.L_x_4334:
[----:B------:R-:W-:Y:S05]  /*26bf0*/  BSYNC B1 ;  /* 0x0000000000017941 */ /* 0x000fea0003800000 */
.L_x_4321:
[----:B------:R-:W-:Y:S02]  /*26c00*/  ISETP.NE.AND P6, PT, R36, RZ, PT ;  /* 0x000000ff2400720c */ /* 0x000fe40003fc5270 */
[----:B------:R-:W-:Y:S01]  /*26c10*/  @P2 IADD3 R25, P0, R0, UR4, RZ ;  /* 0x0000000400192c10 */ /* 0x000fe2000ff1e0ff */
[----:B------:R-:W-:-:S03]  /*26c20*/  ULEA UR4, UP0, UR18, UR4, 0x2 ;  /* 0x0000000412047291 */ /* 0x000fc6000f80103f */
[----:B------:R-:W-:Y:S01]  /*26c30*/  @P2 LEA R24, P3, R25, UR16, 0x4 ;  /* 0x0000001019182c11 */ /* 0x000fe2000f8620ff */
[----:B------:R-:W-:Y:S01]  /*26c40*/  @P2 IMAD.X R30, RZ, RZ, UR5, P0 ;  /* 0x00000005ff1e2e24 */ /* 0x000fe200080e06ff */
[----:B------:R-:W-:Y:S01]  /*26c50*/  @!P5 LEA R28, P0, R3, UR16, 0x4 ;  /* 0x00000010031cdc11 */ /* 0x000fe2000f8020ff */
[----:B------:R-:W-:Y:S02]  /*26c60*/  ULEA.HI.X UR5, UR18, UR5, URZ, 0x2, UP0 ;  /* 0x0000000512057291 */ /* 0x000fe400080f143f */
[----:B------:R-:W-:Y:S01]  /*26c70*/  UISETP.LT.U32.AND UP1, UPT, UR4, UR11, UPT ;  /* 0x0000000b0400728c */ /* 0x000fe2000bf21070 */
[----:B------:R-:W-:Y:S01]  /*26c80*/  @P2 LEA.HI.X R25, R25, UR17, R30, 0x4, P3 ;  /* 0x0000001119192c11 */ /* 0x000fe200098f241e */
[----:B------:R-:W-:Y:S01]  /*26c90*/  UISETP.GE.U32.AND UP0, UPT, UR4, 0x10000, UPT ;  /* 0x000100000400788c */ /* 0x000fe2000bf06070 */
[----:B------:R-:W-:Y:S02]  /*26ca0*/  @!P6 LEA R26, P1, R2, UR16, 0x4 ;  /* 0x00000010021aec11 */ /* 0x000fe4000f8220ff */
[----:B------:R-:W-:Y:S01]  /*26cb0*/  @!P4 LEA R30, P3, R4, UR16, 0x4 ;  /* 0x00000010041ecc11 */ /* 0x000fe2000f8620ff */
[----:B------:R1:W-:Y:S01]  /*26cc0*/  @P2 STG.E.128 desc[UR14][R24.64], R8 ;  /* 0x0000000818002986 */ /* 0x0003e2000c101d0e */
[----:B------:R-:W-:Y:S01]  /*26cd0*/  @!P6 LEA.HI.X R27, R2, UR17, R5, 0x4, P1 ;  /* 0x00000011021bec11 */ /* 0x000fe200088f2405 */
[----:B------:R-:W-:Y:S01]  /*26ce0*/  UISETP.GE.U32.AND.EX UP0, UPT, UR5, URZ, UPT, UP0 ;  /* 0x0000003f0500728c */ /* 0x000fe2000bf06100 */
[----:B------:R-:W-:Y:S01]  /*26cf0*/  @!P5 LEA.HI.X R29, R3, UR17, R6, 0x4, P0 ;  /* 0x00000011031ddc11 */ /* 0x000fe200080f2406 */
[----:B------:R-:W-:Y:S01]  /*26d00*/  IMAD.U32 R2, RZ, RZ, UR5 ;  /* 0x00000005ff027e24 */ /* 0x000fe2000f8e00ff */
[----:B------:R-:W-:Y:S01]  /*26d10*/  @!P4 LEA.HI.X R31, R4, UR17, R7, 0x4, P3 ;  /* 0x00000011041fcc11 */ /* 0x000fe200098f2407 */
[----:B------:R1:W-:Y:S01]  /*26d20*/  @!P6 STG.E.128 desc[UR14][R26.64], R20 ;  /* 0x000000141a00e986 */ /* 0x0003e2000c101d0e */
[----:B------:R-:W-:-:S02]  /*26d30*/  PLOP3.LUT P0, PT, PT, PT, UP1, 0x80, 0x0 ;  /* 0x000000000000781c */ /* 0x000fc40003f0f018 */
[----:B------:R-:W-:Y:S01]  /*26d40*/  PLOP3.LUT P1, PT, PT, PT, UP0, 0x80, 0x0 ;  /* 0x000000000000781c */ /* 0x000fe20003f2f008 */
[----:B------:R1:W-:Y:S01]  /*26d50*/  @!P5 STG.E.128 desc[UR14][R28.64], R16 ;  /* 0x000000101c00d986 */ /* 0x0003e2000c101d0e */
[----:B------:R-:W-:-:S03]  /*26d60*/  ISETP.LT.AND.EX P0, PT, R2, UR7, PT, P0 ;  /* 0x0000000702007c0c */ /* 0x000fc6000bf01300 */
[----:B------:R1:W-:Y:S10]  /*26d70*/  @!P4 STG.E.128 desc[UR14][R30.64], R12 ;  /* 0x0000000c1e00c986 */ /* 0x0003f4000c101d0e */
[----:B------:R-:W-:Y:S05]  /*26d80*/  @!P1 BRA P0, `(.L_x_4352) ;  /* 0xfffffd9400089947 */ /* 0x000fea000003ffff */
[----:B------:R-:W-:Y:S05]  /*26d90*/  EXIT ;  /* 0x000000000000794d */ /* 0x000fea0003800000 */
.L_x_3955:
[----:B------:R-:W0:Y:S02]  /*26da0*/  S2R R3, SR_TID.X ;  /* 0x0000000000037919 */ /* 0x000e240000002100 */
[----:B0-----:R-:W-:-:S03]  /*26db0*/  IMAD.WIDE.U32 R4, R3, 0x4, RZ ;  /* 0x0000000403047825 */ /* 0x001fc600078e00ff */
[----:B------:R-:W-:-:S04]  /*26dc0*/  ISETP.GE.U32.AND P0, PT, R4, UR11, PT ;  /* 0x0000000b04007c0c */ /* 0x000fc8000bf06070 */
[----:B------:R-:W-:-:S04]  /*26dd0*/  ISETP.GE.AND.EX P0, PT, R5, UR7, PT, P0 ;  /* 0x0000000705007c0c */ /* 0x000fc8000bf06300 */
[----:B------:R-:W-:-:S13]  /*26de0*/  ISETP.GT.U32.OR P0, PT, R3, 0x3fff, P0 ;  /* 0x00003fff0300780c */ /* 0x000fda0000704470 */
[----:B------:R-:W-:Y:S05]  /*26df0*/  @P0 EXIT ;  /* 0x000000000000094d */ /* 0x000fea0003800000 */
[----:B------:R-:W-:Y:S01]  /*26e00*/  IMAD.MOV.U32 R0, RZ, RZ, RZ ;  /* 0x000000ffff007224 */ /* 0x000fe200078e00ff */
[----:B------:R-:W-:-:S12]  /*26e10*/  UIMAD.WIDE UR8, UR10, 0x100000, UR8 ;  /* 0x001000000a0878a5 */ /* 0x000fd8000f8e0208 */
.L_x_4749:
[----:B------:R-:W-:-:S04]  /*26e20*/  LEA R20, P0, R3, UR8, 0x6 ;  /* 0x0000000803147c11 */ /* 0x000fc8000f8030ff */
        /* <DEDUP_REMOVED lines=121> */
.L_x_4360:
        /* <DEDUP_REMOVED lines=21> */
.L_x_4363:
[----:B------:R-:W-:Y:S05]  /*27710*/  BSYNC B3 ;  /* 0x0000000000037941 */ /* 0x000fea0003800000 */
.L_x_4362:
        /* <DEDUP_REMOVED lines=29> */
.L_x_4361:
[----:B------:R-:W-:Y:S05]  /*278f0*/  BSYNC B2 ;  /* 0x0000000000027941 */ /* 0x000fea0003800000 */
.L_x_4359:
        /* <DEDUP_REMOVED lines=21> */
.L_x_4365:
[----:B------:R-:W-:Y:S05]  /*27a50*/  BSYNC B2 ;  /* 0x0000000000027941 */ /* 0x000fea0003800000 */
.L_x_4364:
        /* <DEDUP_REMOVED lines=82> */
.L_x_4367:
[----:B------:R-:W-:-:S04]  /*27f80*/  ISETP.GE.AND P0, PT, R9, RZ, PT ;  /* 0x000000ff0900720c */ /* 0x000fc80003f06270 */
[----:B------:R-:W-:Y:S02]  /*27f90*/  FSEL R22, RZ, 3.37028055040000000000e+12, P0 ;  /* 0x54442d18ff167808 */ /* 0x000fe40000000000 */
[----:B------:R-:W-:-:S07]  /*27fa0*/  FSEL R23, RZ, 2.1426990032196044922, P0 ;  /* 0x400921fbff177808 */ /* 0x000fce0000000000 */
.L_x_4368:
[----:B------:R-:W-:Y:S05]  /*27fb0*/  BSYNC B0 ;  /* 0x0000000000007941 */ /* 0x000fea0003800000 */
.L_x_4366:
[----:B------:R-:W-:Y:S01]  /*27fc0*/  DADD R8, |R8|, |R10| ;  /* 0x0000000008087229 */ /* 0x000fe2000000060a */
[----:B------:R-:W-:Y:S01]  /*27fd0*/  LOP3.LUT R11, R23, 0x80000000, R11, 0xb8, !PT ;  /* 0x80000000170b7812 */ /* 0x000fe200078eb80b */
[----:B------:R-:W-:-:S06]  /*27fe0*/  DMUL R36, R36, 0.5 ;  /* 0x3fe0000024247828 */ /* 0x000fcc0000000000 */
[----:B------:R-:W-:-:S06]  /*27ff0*/  DSETP.GTU.AND P0, PT, |R8|, +INF , PT ;  /* 0x7ff000000800742a */ /* 0x000fcc0003f0c200 */
[----:B------:R-:W-:Y:S02]  /*28000*/  FSEL R8, R8, R22, P0 ;  /* 0x0000001608087208 */ /* 0x000fe40000000000 */
[----:B------:R-:W-:Y:S01]  /*28010*/  FSEL R9, R9, R11, P0 ;  /* 0x0000000b09097208 */ /* 0x000fe20000000000 */
[----:B------:R-:W-:Y:S06]  /*28020*/  BRA `(.L_x_4369) ;  /* 0x0000006400587947 */ /* 0x000fec0003800000 */
.L_x_4358:
        /* <DEDUP_REMOVED lines=8> */
[----:B------:R-:W-:Y:S01]  /*280b0*/  ISETP.GT.AND P0, PT, R27, 0xfffff, PT ;  /* 0x000fffff1b00780c */ /* 0x000fe20003f04270 */
[----:B------:R-:W-:Y:S01]  /*280c0*/  IMAD.MOV.U32 R35, RZ, RZ, R27 ;  /* 0x000000ffff237224 */ /* 0x000fe200078e001b */
[----:B------:R-:W-:Y:S01]  /*280d0*/  BSSY B0, `(.L_x_4371) ;  /* 0x0000059000007945 */ /* 0x000fe20003800000 */
[----:B------:R-:W-:Y:S01]  /*280e0*/  IMAD.MOV.U32 R34, RZ, RZ, R26 ;  /* 0x000000ffff227224 */ /* 0x000fe200078e001a */
[----:B------:R-:W-:-:S09]  /*280f0*/  FSETP.GEU.AND P5, PT, |R23|, 6.5827683646048100446e-37, PT ;  /* 0x036000001700780b */ /* 0x000fd20003fae200 */
[----:B------:R-:W-:Y:S02]  /*28100*/  @!P0 DMUL R26, R26, 1.80143985094819840000e+16 ;  /* 0x435000001a1a8828 */ /* 0x000fe40000000000 */
[----:B0-----:R-:W-:-:S08]  /*28110*/  DFMA R28, -R44, R24, 1 ;  /* 0x3ff000002c1c742b */ /* 0x001fd00000000118 */
[----:B------:R-:W-:Y:S01]  /*28120*/  DFMA R28, R28, R28, R28 ;  /* 0x0000001c1c1c722b */ /* 0x000fe2000000001c */
[----:B------:R-:W-:Y:S02]  /*28130*/  @!P0 IMAD.MOV.U32 R35, RZ, RZ, R27 ;  /* 0x000000ffff238224 */ /* 0x000fe400078e001b */
[----:B------:R-:W-:Y:S02]  /*28140*/  @!P0 IMAD.MOV.U32 R34, RZ, RZ, R26 ;  /* 0x000000ffff228224 */ /* 0x000fe400078e001a */
[----:B------:R-:W-:-:S03]  /*28150*/  VIADD R2, R35, 0xffffffff ;  /* 0xffffffff23027836 */ /* 0x000fc60000000000 */
[----:B------:R-:W-:Y:S02]  /*28160*/  DFMA R28, R24, R28, R24 ;  /* 0x0000001c181c722b */ /* 0x000fe40000000018 */
[----:B------:R-:W-:-:S06]  /*28170*/  ISETP.GE.U32.AND P2, PT, R2, 0x7fefffff, PT ;  /* 0x7fefffff0200780c */ /* 0x000fcc0003f46070 */
[----:B------:R-:W-:-:S07]  /*28180*/  DFMA R24, -R44, R28, 1 ;  /* 0x3ff000002c18742b */ /* 0x000fce000000011c */
[----:B------:R-:W-:Y:S01]  /*28190*/  @P2 FSETP.NEU.FTZ.AND P3, PT, R27, RZ, PT ;  /* 0x000000ff1b00220b */ /* 0x000fe20003f7d000 */
[----:B------:R-:W-:Y:S01]  /*281a0*/  DFMA R24, R28, R24, R28 ;  /* 0x000000181c18722b */ /* 0x000fe2000000001c */
[----:B------:R-:W-:Y:S02]  /*281b0*/  @P2 IMAD.MOV.U32 R28, RZ, RZ, 0x0 ;  /* 0x00000000ff1c2424 */ /* 0x000fe400078e00ff */
[----:B------:R-:W-:-:S05]  /*281c0*/  @P2 IMAD.MOV.U32 R29, RZ, RZ, 0x7ff00000 ;  /* 0x7ff00000ff1d2424 */ /* 0x000fca00078e00ff */
[----:B------:R-:W-:Y:S02]  /*281d0*/  DMUL R30, R22, R24 ;  /* 0x00000018161e7228 */ /* 0x000fe40000000000 */
[----:B------:R-:W-:-:S06]  /*281e0*/  @P2 DFMA R28, R26, R28, +INF ;  /* 0x7ff000001a1c242b */ /* 0x000fcc000000001c */
[----:B------:R-:W-:-:S04]  /*281f0*/  DFMA R32, -R44, R30, R22 ;  /* 0x0000001e2c20722b */ /* 0x000fc80000000116 */
[----:B------:R-:W-:Y:S02]  /*28200*/  @P2 FSEL R36, R28, RZ, P3 ;  /* 0x000000ff1c242208 */ /* 0x000fe40001800000 */
[----:B------:R-:W-:Y:S02]  /*28210*/  @P2 FSEL R37, R29, -QNAN , P3 ;  /* 0xfff000001d252808 */ /* 0x000fe40001800000 */
[----:B------:R-:W-:-:S10]  /*28220*/  DFMA R24, R24, R32, R30 ;  /* 0x000000201818722b */ /* 0x000fd4000000001e */
[----:B------:R-:W-:-:S05]  /*28230*/  FFMA R2, RZ, R45, R25 ;  /* 0x0000002dff027223 */ /* 0x000fca0000000019 */
[----:B------:R-:W-:Y:S01]  /*28240*/  FSETP.GT.AND P4, PT, |R2|, 1.469367938527859385e-39, PT ;  /* 0x001000000200780b */ /* 0x000fe20003f84200 */
[----:B------:R-:W-:Y:S02]  /*28250*/  IMAD.MOV.U32 R2, RZ, RZ, -0x3ff ;  /* 0xfffffc01ff027424 */ /* 0x000fe400078e00ff */
[----:B------:R-:W-:Y:S01]  /*28260*/  @!P0 IMAD.MOV.U32 R2, RZ, RZ, -0x435 ;  /* 0xfffffbcbff028424 */ /* 0x000fe200078e00ff */
[----:B------:R-:W-:Y:S09]  /*28270*/  @P2 BRA `(.L_x_4372) ;  /* 0x0000000000f82947 */ /* 0x000ff20003800000 */
        /* <DEDUP_REMOVED lines=62> */
.L_x_4372:
[----:B------:R-:W-:Y:S05]  /*28660*/  BSYNC B0 ;  /* 0x0000000000007941 */ /* 0x000fea0003800000 */
.L_x_4371:
[----:B------:R-:W-:Y:S04]  /*28670*/  BSSY B2, `(.L_x_4373) ;  /* 0x0000008000027945 */ /* 0x000fe80003800000 */
[----:B------:R-:W-:Y:S05]  /*28680*/  @P4 BRA P5, `(.L_x_4374) ;  /* 0x0000000000184947 */ /* 0x000fea0002800000 */
[----:B------:R-:W-:Y:S01]  /*28690*/  IMAD.MOV.U32 R24, RZ, RZ, R22 ;  /* 0x000000ffff187224 */ /* 0x000fe200078e0016 */
[----:B------:R-:W-:Y:S01]  /*286a0*/  MOV R28, 0x286f0 ;  /* 0x000286f0001c7802 */ /* 0x000fe20000000f00 */
[----:B------:R-:W-:Y:S02]  /*286b0*/  IMAD.MOV.U32 R25, RZ, RZ, R23 ;  /* 0x000000ffff197224 */ /* 0x000fe400078e0017 */
[----:B------:R-:W-:Y:S02]  /*286c0*/  IMAD.MOV.U32 R30, RZ, RZ, R44 ;  /* 0x000000ffff1e7224 */ /* 0x000fe400078e002c */
[----:B------:R-:W-:-:S07]  /*286d0*/  IMAD.MOV.U32 R27, RZ, RZ, R45 ;  /* 0x000000ffff1b7224 */ /* 0x000fce00078e002d */
[----:B-----5:R-:W-:Y:S05]  /*286e0*/  CALL.REL.NOINC `($__internal_5_$__cuda_sm20_div_rn_f64_full) ;  /* 0x0000024c00c07944 */ /* 0x020fea0003c00000 */
.L_x_4374:
[----:B------:R-:W-:Y:S05]  /*286f0*/  BSYNC B2 ;  /* 0x0000000000027941 */ /* 0x000fea0003800000 */
.L_x_4373:
        /* <DEDUP_REMOVED lines=82> */
.L_x_4376:
[----:B------:R-:W-:-:S04]  /*28c20*/  ISETP.GE.AND P0, PT, R9, RZ, PT ;  /* 0x000000ff0900720c */ /* 0x000fc80003f06270 */
[----:B------:R-:W-:Y:S02]  /*28c30*/  FSEL R22, RZ, 3.37028055040000000000e+12, P0 ;  /* 0x54442d18ff167808 */ /* 0x000fe40000000000 */
[----:B------:R-:W-:-:S07]  /*28c40*/  FSEL R23, RZ, 2.1426990032196044922, P0 ;  /* 0x400921fbff177808 */ /* 0x000fce0000000000 */
.L_x_4377:
[----:B------:R-:W-:Y:S05]  /*28c50*/  BSYNC B0 ;  /* 0x0000000000007941 */ /* 0x000fea0003800000 */
.L_x_4375:
[----:B------:R-:W-:Y:S01]  /*28c60*/  DADD R8, |R8|, |R10| ;  /* 0x0000000008087229 */ /* 0x000fe2000000060a */
[----:B------:R-:W-:Y:S01]  /*28c70*/  LOP3.LUT R11, R23, 0x80000000, R11, 0xb8, !PT ;  /* 0x80000000170b7812 */ /* 0x000fe200078eb80b */
[----:B------:R-:W-:-:S06]  /*28c80*/  DMUL R36, R36, 0.5 ;  /* 0x3fe0000024247828 */ /* 0x000fcc0000000000 */
[----:B------:R-:W-:-:S06]  /*28c90*/  DSETP.GTU.AND P0, PT, |R8|, +INF , PT ;  /* 0x7ff000000800742a */ /* 0x000fcc0003f0c200 */
[----:B------:R-:W-:Y:S02]  /*28ca0*/  FSEL R8, R8, R22, P0 ;  /* 0x0000001608087208 */ /* 0x000fe40000000000 */
[----:B------:R-:W-:Y:S01]  /*28cb0*/  FSEL R9, R9, R11, P0 ;  /* 0x0000000b09097208 */ /* 0x000fe20000000000 */
[----:B------:R-:W-:Y:S06]  /*28cc0*/  BRA `(.L_x_4369) ;  /* 0x0000005800307947 */ /* 0x000fec0003800000 */
.L_x_4370:
        /* <DEDUP_REMOVED lines=10> */
[----:B------:R-:W-:Y:S02]  /*28d70*/  DADD R36, R28, R28 ;  /* 0x000000001c247229 */ /* 0x000fe4000000001c */
[----:B------:R-:W-:Y:S02]  /*28d80*/  DMUL R30, R24, R24 ;  /* 0x00000018181e7228 */ /* 0x000fe40000000000 */
[----:B------:R-:W-:Y:S01]  /*28d90*/  LOP3.LUT R27, R41, 0xfffffff8, RZ, 0xc0, !PT ;  /* 0xfffffff8291b7812 */ /* 0x000fe200078ec0ff */
[----:B------:R-:W-:Y:S01]  /*28da0*/  DMUL R52, R28, R28 ;  /* 0x0000001c1c347228 */ /* 0x000fe20000000000 */
[----:B------:R-:W-:-:S04]  /*28db0*/  LOP3.LUT R33, R47, 0xfffffff8, RZ, 0xc0, !PT ;  /* 0xfffffff82f217812 */ /* 0x000fc800078ec0ff */
[----:B------:R-:W-:Y:S02]  /*28dc0*/  DADD R40, R40, -R26 ;  /* 0x0000000028287229 */ /* 0x000fe4000000081a */
[----:B------:R-:W-:Y:S02]  /*28dd0*/  DADD R46, R46, -R32 ;  /* 0x000000002e2e7229 */ /* 0x000fe40000000820 */
[----:B------:R-:W-:Y:S02]  /*28de0*/  DADD R38, R26, R26 ;  /* 0x000000001a267229 */ /* 0x000fe4000000001a */
[----:B------:R-:W-:Y:S02]  /*28df0*/  DADD R42, R32, R32 ;  /* 0x00000000202a7229 */ /* 0x000fe40000000020 */
[C---:B------:R-:W-:Y:S02]  /*28e00*/  DMUL R24, R26.reuse, R34 ;  /* 0x000000221a187228 */ /* 0x040fe40000000000 */
[----:B------:R-:W-:-:S02]  /*28e10*/  DMUL R28, R26, R26 ;  /* 0x0000001a1a1c7228 */ /* 0x000fc40000000000 */
        /* <DEDUP_REMOVED lines=8> */
.L_x_4379:
        /* <DEDUP_REMOVED lines=81> */
[----:B------:R-:W-:Y:S05]  /*293b0*/  BSYNC B0 ;  /* 0x0000000000007941 */ /* 0x000fea0003800000 */
.L_x_4378:
        /* <DEDUP_REMOVED lines=97> */
.L_x_4381:
        /* <DEDUP_REMOVED lines=21> */
.L_x_4384:
[----:B------:R-:W-:Y:S05]  /*29b20*/  BSYNC B3 ;  /* 0x0000000000037941 */ /* 0x000fea0003800000 */
.L_x_4383:
        /* <DEDUP_REMOVED lines=29> */
.L_x_4382:
[----:B------:R-:W-:Y:S05]  /*29d00*/  BSYNC B2 ;  /* 0x0000000000027941 */ /* 0x000fea0003800000 */
.L_x_4380:
        /* <DEDUP_REMOVED lines=21> */
.L_x_4386:
[----:B------:R-:W-:Y:S05]  /*29e60*/  BSYNC B2 ;  /* 0x0000000000027941 */ /* 0x000fea0003800000 */
.L_x_4385:
        /* <DEDUP_REMOVED lines=82> */
.L_x_4388:
[----:B------:R-:W-:-:S04]  /*2a390*/  ISETP.GE.AND P0, PT, R9, RZ, PT ;  /* 0x000000ff0900720c */ /* 0x000fc80003f06270 */
[----:B------:R-:W-:Y:S02]  /*2a3a0*/  FSEL R22, RZ, 3.37028055040000000000e+12, P0 ;  /* 0x54442d18ff167808 */ /* 0x000fe40000000000 */
[----:B------:R-:W-:-:S07]  /*2a3b0*/  FSEL R23, RZ, 2.1426990032196044922, P0 ;  /* 0x400921fbff177808 */ /* 0x000fce0000000000 */
.L_x_4389:
[----:B------:R-:W-:Y:S05]  /*2a3c0*/  BSYNC B0 ;  /* 0x0000000000007941 */ /* 0x000fea0003800000 */
.L_x_4387:
[----:B------:R-:W-:Y:S01]  /*2a3d0*/  DADD R8, |R8|, |R10| ;  /* 0x0000000008087229 */ /* 0x000fe2000000060a */
[----:B------:R-:W-:Y:S01]  /*2a3e0*/  LOP3.LUT R11, R23, 0x80000000, R11, 0xb8, !PT ;  /* 0x80000000170b7812 */ /* 0x000fe200078eb80b */
[----:B------:R-:W-:-:S06]  /*2a3f0*/  DMUL R36, R36, 0.5 ;  /* 0x3fe0000024247828 */ /* 0x000fcc0000000000 */
[----:B------:R-:W-:-:S06]  /*2a400*/  DSETP.GTU.AND P0, PT, |R8|, +INF , PT ;  /* 0x7ff000000800742a */ /* 0x000fcc0003f0c200 */
[----:B------:R-:W-:Y:S02]  /*2a410*/  FSEL R8, R8, R22, P0 ;  /* 0x0000001608087208 */ /* 0x000fe40000000000 */
[----:B------:R-:W-:Y:S01]  /*2a420*/  FSEL R9, R9, R11, P0 ;  /* 0x0000000b09097208 */ /* 0x000fe20000000000 */
[----:B------:R-:W-:Y:S06]  /*2a430*/  BRA `(.L_x_4369) ;  /* 0x0000004000547947 */ /* 0x000fec0003800000 */
.L_x_4357:
        /* <DEDUP_REMOVED lines=135> */
.L_x_4391:
[----:B------:R-:W-:Y:S05]  /*2acb0*/  BSYNC B0 ;  /* 0x0000000000007941 */ /* 0x000fea0003800000 */
.L_x_4390:
        /* <DEDUP_REMOVED lines=8> */
.L_x_4393:
[----:B------:R-:W-:Y:S05]  /*2ad40*/  BSYNC B2 ;  /* 0x0000000000027941 */ /* 0x000fea0003800000 */
.L_x_4392:
        /* <DEDUP_REMOVED lines=82> */
.L_x_4395:
[----:B------:R-:W-:-:S04]  /*2b270*/  ISETP.GE.AND P0, PT, R9, RZ, PT ;  /* 0x000000ff0900720c */ /* 0x000fc80003f06270 */
[----:B------:R-:W-:Y:S02]  /*2b280*/  FSEL R22, RZ, 3.37028055040000000000e+12, P0 ;  /* 0x54442d18ff167808 */ /* 0x000fe40000000000 */
[----:B------:R-:W-:-:S07]  /*2b290*/  FSEL R23, RZ, 2.1426990032196044922, P0 ;  /* 0x400921fbff177808 */ /* 0x000fce0000000000 */
.L_x_4396:
[----:B------:R-:W-:Y:S05]  /*2b2a0*/  BSYNC B0 ;  /* 0x0000000000007941 */ /* 0x000fea0003800000 */
.L_x_4394:
[----:B------:R-:W-:Y:S01]  /*2b2b0*/  DADD R8, |R8|, |R10| ;  /* 0x0000000008087229 */ /* 0x000fe2000000060a */
[----:B------:R-:W-:-:S07]  /*2b2c0*/  LOP3.LUT R11, R23, 0x80000000, R11, 0xb8, !PT ;  /* 0x80000000170b7812 */ /* 0x000fce00078eb80b */
[----:B------:R-:W-:-:S06]  /*2b2d0*/  DSETP.GTU.AND P0, PT, |R8|, +INF , PT ;  /* 0x7ff000000800742a */ /* 0x000fcc0003f0c200 */
[----:B------:R-:W-:Y:S02]  /*2b2e0*/  FSEL R8, R8, R22, P0 ;  /* 0x0000001608087208 */ /* 0x000fe40000000000 */
[----:B------:R-:W-:Y:S01]  /*2b2f0*/  FSEL R9, R9, R11, P0 ;  /* 0x0000000b09097208 */ /* 0x000fe20000000000 */
[----:B------:R-:W-:Y:S06]  /*2b300*/  BRA `(.L_x_4369) ;  /* 0x0000003000a07947 */ /* 0x000fec0003800000 */
.L_x_4356:
        /* <DEDUP_REMOVED lines=90> */
.L_x_4399:
        /* <DEDUP_REMOVED lines=21> */
.L_x_4402:
[----:B------:R-:W-:Y:S05]  /*2ba00*/  BSYNC B3 ;  /* 0x0000000000037941 */ /* 0x000fea0003800000 */
.L_x_4401:
        /* <DEDUP_REMOVED lines=29> */
.L_x_4400:
[----:B------:R-:W-:Y:S05]  /*2bbe0*/  BSYNC B2 ;  /* 0x0000000000027941 */ /* 0x000fea0003800000 */
.L_x_4398:
        /* <DEDUP_REMOVED lines=79> */
[----:B------:R-:W-:Y:S02]  /*2c0e0*/  LOP3.LUT R11, R10, 0x80000000, R11, 0xb8, !PT ;  /* 0x800000000a0b7812 */ /* 0x000fe400078eb80b */
[----:B------:R-:W-:Y:S02]  /*2c0f0*/  FSEL R8, R8, R29, P1 ;  /* 0x0000001d08087208 */ /* 0x000fe40000800000 */
[----:B------:R-:W-:Y:S01]  /*2c100*/  FSEL R9, R9, R11, P1 ;  /* 0x0000000b09097208 */ /* 0x000fe20000800000 */
[----:B------:R-:W-:Y:S06]  /*2c110*/  BRA `(.L_x_4369) ;  /* 0x00000024001c7947 */ /* 0x000fec0003800000 */
.L_x_4397:
        /* <DEDUP_REMOVED lines=11> */
[----:B------:R-:W-:Y:S01]  /*2c1d0*/  UMOV UR5, 0x3f531278 ;  /* 0x3f53127800057882 */ /* 0x000fe20000000000 */
[----:B------:R-:W-:-:S05]  /*2c1e0*/  DMUL R36, R22, 0.5 ;  /* 0x3fe0000016247828 */ /* 0x000fca0000000000 */
        /* <DEDUP_REMOVED lines=62> */
[----:B------:R-:W-:-:S04]  /*2c5d0*/  FSEL R25, R25, R27, !P0 ;  /* 0x0000001b19197208 */ /* 0x000fc80004000000 */
[----:B------:R-:W-:Y:S02]  /*2c5e0*/  FSEL R10, R29, R25, !P1 ;  /* 0x000000191d0a7208 */ /* 0x000fe40004800000 */
[----:B------:R-:W-:Y:S02]  /*2c5f0*/  @!P2 FSEL R10, R24, 1.8213495016098022461, !P0 ;  /* 0x3fe921fb180aa808 */ /* 0x000fe40004000000 */
[----:B------:R-:W-:Y:S01]  /*2c600*/  FSEL R29, R28, R31, !P1 ;  /* 0x0000001f1c1d7208 */ /* 0x000fe20004800000 */
[----:B------:R-:W-:Y:S01]  /*2c610*/  DSETP.GTU.AND P1, PT, |R8|, +INF , PT ;  /* 0x7ff000000800742a */ /* 0x000fe20003f2c200 */
[----:B------:R-:W-:Y:S02]  /*2c620*/  @!P2 FSEL R29, R2, 3.37028055040000000000e+12, !P0 ;  /* 0x54442d18021da808 */ /* 0x000fe40004000000 */
[----:B------:R-:W-:-:S03]  /*2c630*/  LOP3.LUT R11, R10, 0x80000000, R11, 0xb8, !PT ;  /* 0x800000000a0b7812 */ /* 0x000fc600078eb80b */
[----:B------:R-:W-:Y:S02]  /*2c640*/  FSEL R8, R8, R29, P1 ;  /* 0x0000001d08087208 */ /* 0x000fe40000800000 */
[----:B------:R-:W-:Y:S01]  /*2c650*/  FSEL R9, R9, R11, P1 ;  /* 0x0000000b09097208 */ /* 0x000fe20000800000 */
[----:B------:R-:W-:Y:S06]  /*2c660*/  BRA `(.L_x_4369) ;  /* 0x0000001c00c87947 */ /* 0x000fec0003800000 */
.L_x_4355:
        /* <DEDUP_REMOVED lines=23> */
.L_x_4404:
[----:B------:R-:W-:Y:S05]  /*2c7e0*/  BSYNC B2 ;  /* 0x0000000000027941 */ /* 0x000fea0003800000 */
.L_x_4403:
        /* <DEDUP_REMOVED lines=26> */
.L_x_4406:
[----:B------:R-:W-:Y:S05]  /*2c990*/  BSYNC B2 ;  /* 0x0000000000027941 */ /* 0x000fea0003800000 */
.L_x_4405:
[----:B------:R-:W-:Y:S01]  /*2c9a0*/  DADD R32, -RZ, |R26| ;  /* 0x00000000ff207229 */ /* 0x000fe2000000051a */
[----:B------:R-:W-:Y:S01]  /*2c9b0*/  IMAD.MOV.U32 R28, RZ, RZ, RZ ;  /* 0x000000ffff1c7224 */ /* 0x000fe200078e00ff */
[----:B------:R-:W-:Y:S01]  /*2c9c0*/  UMOV UR4, 0xffffffff ;  /* 0xffffffff00047882 */ /* 0x000fe20000000000 */
[----:B------:R-:W-:Y:S01]  /*2c9d0*/  UMOV UR5, 0x7fefffff ;  /* 0x7fefffff00057882 */ /* 0x000fe20000000000 */
[----:B------:R-:W-:Y:S01]  /*2c9e0*/  MUFU.RCP64H R39, R45 ;  /* 0x0000002d00277308 */ /* 0x000fe20000001800 */
[----:B------:R-:W-:Y:S01]  /*2c9f0*/  UMOV UR6, UR5 ;  /* 0x0000000500067c82 */ /* 0x000fe20008000000 */
[----:B------:R-:W-:Y:S01]  /*2ca00*/  IMAD.MOV.U32 R38, RZ, RZ, 0x1 ;  /* 0x00000001ff267424 */ /* 0x000fe200078e00ff */
[----:B------:R-:W-:Y:S01]  /*2ca10*/  BSSY B0, `(.L_x_4407) ;  /* 0x0000081000007945 */ /* 0x000fe20003800000 */
[----:B------:R-:W-:Y:S02]  /*2ca20*/  FSETP.GEU.AND P5, PT, |R23|, 6.5827683646048100446e-37, PT ;  /* 0x036000001700780b */ /* 0x000fe40003fae200 */
[----:B------:R-:W-:-:S02]  /*2ca30*/  ISETP.GT.U32.AND P2, PT, R32, R36, PT ;  /* 0x000000242000720c */ /* 0x000fc40003f44070 */
[CC--:B------:R-:W-:Y:S02]  /*2ca40*/  ISETP.LT.U32.AND P0, PT, R32.reuse, R36.reuse, PT ;  /* 0x000000242000720c */ /* 0x0c0fe40003f01070 */
[CC--:B------:R-:W-:Y:S02]  /*2ca50*/  ISETP.GT.U32.AND.EX P2, PT, R33.reuse, R37.reuse, PT, P2 ;  /* 0x000000252100720c */ /* 0x0c0fe40003f44120 */
[CC--:B------:R-:W-:Y:S02]  /*2ca60*/  ISETP.LT.U32.AND.EX P0, PT, R33.reuse, R37.reuse, PT, P0 ;  /* 0x000000252100720c */ /* 0x0c0fe40003f01100 */
[----:B------:R-:W-:Y:S02]  /*2ca70*/  SEL R25, R33, R37, P2 ;  /* 0x0000002521197207 */ /* 0x000fe40001000000 */
[----:B------:R-:W-:Y:S02]  /*2ca80*/  SEL R26, R32, R36, P0 ;  /* 0x00000024201a7207 */ /* 0x000fe40000000000 */
[----:B------:R-:W-:-:S02]  /*2ca90*/  LOP3.LUT R2, R25, 0xffc00000, RZ, 0xc0, !PT ;  /* 0xffc0000019027812 */ /* 0x000fc400078ec0ff */
[----:B------:R-:W-:Y:S01]  /*2caa0*/  SEL R27, R33, R37, P0 ;  /* 0x00000025211b7207 */ /* 0x000fe20000000000 */
[----:B------:R-:W-:Y:S01]  /*2cab0*/  IMAD.MOV.U32 R37, RZ, RZ, 0x3fd80000 ;  /* 0x3fd80000ff257424 */ /* 0x000fe200078e00ff */
[----:B------:R-:W-:Y:S02]  /*2cac0*/  IADD3 R29, -R2, 0x7fd00000, RZ ;  /* 0x7fd00000021d7810 */ /* 0x000fe40007ffe1ff */
[----:B------:R-:W-:Y:S01]  /*2cad0*/  SEL R24, R32, R36, P2 ;  /* 0x0000002420187207 */ /* 0x000fe20001000000 */
[----:B------:R-:W-:Y:S01]  /*2cae0*/  IMAD.U32 R32, RZ, RZ, UR6 ;  /* 0x00000006ff207e24 */ /* 0x000fe2000f8e00ff */
[----:B------:R-:W-:Y:S01]  /*2caf0*/  ISETP.GE.U32.AND P3, PT, R27, 0x7ff00000, PT ;  /* 0x7ff000001b00780c */ /* 0x000fe20003f66070 */
[----:B------:R-:W-:Y:S01]  /*2cb00*/  IMAD.MOV.U32 R36, RZ, RZ, 0x0 ;  /* 0x00000000ff247424 */ /* 0x000fe200078e00ff */
[C---:B------:R-:W-:Y:S02]  /*2cb10*/  DMUL R30, R28.reuse, R26 ;  /* 0x0000001a1c1e7228 */ /* 0x040fe40000000000 */
[----:B------:R-:W-:-:S06]  /*2cb20*/  DMUL R28, R28, R24 ;  /* 0x000000181c1c7228 */ /* 0x000fcc0000000000 */
[----:B------:R-:W-:-:S08]  /*2cb30*/  DMUL R30, R30, R30 ;  /* 0x0000001e1e1e7228 */ /* 0x000fd00000000000 */
[----:B------:R-:W-:-:S08]  /*2cb40*/  DFMA R28, R28, R28, R30 ;  /* 0x0000001c1c1c722b */ /* 0x000fd0000000001e */
        /* <DEDUP_REMOVED lines=20> */
[----:B------:R-:W-:-:S10]  /*2cc90*/  DMUL R34, R34, R28 ;  /* 0x0000001c22227228 */ /* 0x000fd40000000000 */
[----:B------:R-:W-:Y:S02]  /*2cca0*/  @!P3 FSEL R27, R25, R35, !P2 ;  /* 0x00000023191bb208 */ /* 0x000fe40005000000 */
[----:B------:R-:W-:Y:S01]  /*2ccb0*/  @!P3 FSEL R26, R24, R34, !P2 ;  /* 0x00000022181ab208 */ /* 0x000fe20005000000 */
[----:B------:R-:W-:Y:S01]  /*2ccc0*/  DFMA R24, -R44, R30, 1 ;  /* 0x3ff000002c18742b */ /* 0x000fe2000000011e */
[----:B------:R-:W-:Y:S01]  /*2ccd0*/  ISETP.GT.AND P0, PT, R27, 0xfffff, PT ;  /* 0x000fffff1b00780c */ /* 0x000fe20003f04270 */
[----:B------:R-:W-:Y:S02]  /*2cce0*/  IMAD.MOV.U32 R29, RZ, RZ, R27 ;  /* 0x000000ffff1d7224 */ /* 0x000fe400078e001b */
[----:B------:R-:W-:-:S04]  /*2ccf0*/  IMAD.MOV.U32 R28, RZ, RZ, R26 ;  /* 0x000000ffff1c7224 */ /* 0x000fc800078e001a */
[----:B------:R-:W-:-:S06]  /*2cd00*/  DFMA R24, R30, R24, R30 ;  /* 0x000000181e18722b */ /* 0x000fcc000000001e */
[----:B------:R-:W-:Y:S02]  /*2cd10*/  @!P0 DMUL R28, R28, 1.80143985094819840000e+16 ;  /* 0x435000001c1c8828 */ /* 0x000fe40000000000 */
[----:B------:R-:W-:-:S08]  /*2cd20*/  DMUL R30, R22, R24 ;  /* 0x00000018161e7228 */ /* 0x000fd00000000000 */
[----:B------:R-:W-:Y:S01]  /*2cd30*/  @!P0 IMAD.MOV.U32 R27, RZ, RZ, R29 ;  /* 0x000000ffff1b8224 */ /* 0x000fe200078e001d */
[----:B------:R-:W-:Y:S01]  /*2cd40*/  DFMA R32, -R44, R30, R22 ;  /* 0x0000001e2c20722b */ /* 0x000fe20000000116 */
[----:B------:R-:W-:Y:S02]  /*2cd50*/  @!P0 IMAD.MOV.U32 R26, RZ, RZ, R28 ;  /* 0x000000ffff1a8224 */ /* 0x000fe400078e001c */
[----:B------:R-:W-:-:S05]  /*2cd60*/  VIADD R2, R27, 0xffffffff ;  /* 0xffffffff1b027836 */ /* 0x000fca0000000000 */
[----:B------:R-:W-:Y:S01]  /*2cd70*/  ISETP.GE.U32.AND P2, PT, R2, 0x7fefffff, PT ;  /* 0x7fefffff0200780c */ /* 0x000fe20003f46070 */
[----:B------:R-:W-:-:S10]  /*2cd80*/  DFMA R24, R24, R32, R30 ;  /* 0x000000201818722b */ /* 0x000fd4000000001e */
[----:B------:R-:W-:Y:S02]  /*2cd90*/  FFMA R2, RZ, R45, R25 ;  /* 0x0000002dff027223 */ /* 0x000fe40000000019 */
[----:B------:R-:W-:Y:S01]  /*2cda0*/  @P2 IMAD.MOV.U32 R30, RZ, RZ, 0x0 ;  /* 0x00000000ff1e2424 */ /* 0x000fe200078e00ff */
[----:B------:R-:W-:Y:S01]  /*2cdb0*/  @P2 FSETP.NEU.FTZ.AND P3, PT, R29, RZ, PT ;  /* 0x000000ff1d00220b */ /* 0x000fe20003f7d000 */
[----:B------:R-:W-:Y:S01]  /*2cdc0*/  @P2 IMAD.MOV.U32 R31, RZ, RZ, 0x7ff00000 ;  /* 0x7ff00000ff1f2424 */ /* 0x000fe200078e00ff */
[----:B------:R-:W-:Y:S01]  /*2cdd0*/  FSETP.GT.AND P4, PT, |R2|, 1.469367938527859385e-39, PT ;  /* 0x001000000200780b */ /* 0x000fe20003f84200 */
[----:B------:R-:W-:Y:S02]  /*2cde0*/  IMAD.MOV.U32 R2, RZ, RZ, -0x3ff ;  /* 0xfffffc01ff027424 */ /* 0x000fe400078e00ff */
[----:B------:R-:W-:Y:S02]  /*2cdf0*/  @!P0 IMAD.MOV.U32 R2, RZ, RZ, -0x435 ;  /* 0xfffffbcbff028424 */ /* 0x000fe400078e00ff */
        /* <DEDUP_REMOVED lines=66> */
.L_x_4408:
[----:B------:R-:W-:Y:S05]  /*2d220*/  BSYNC B0 ;  /* 0x0000000000007941 */ /* 0x000fea0003800000 */
.L_x_4407:
        /* <DEDUP_REMOVED lines=8> */
.L_x_4410:
[----:B------:R-:W-:Y:S05]  /*2d2b0*/  BSYNC B2 ;  /* 0x0000000000027941 */ /* 0x000fea0003800000 */
.L_x_4409:
        /* <DEDUP_REMOVED lines=82> */
.L_x_4412:
[----:B------:R-:W-:-:S04]  /*2d7e0*/  ISETP.GE.AND P0, PT, R9, RZ, PT ;  /* 0x000000ff0900720c */ /* 0x000fc80003f06270 */
[----:B------:R-:W-:Y:S02]  /*2d7f0*/  FSEL R22, RZ, 3.37028055040000000000e+12, P0 ;  /* 0x54442d18ff167808 */ /* 0x000fe40000000000 */
[----:B------:R-:W-:-:S07]  /*2d800*/  FSEL R23, RZ, 2.1426990032196044922, P0 ;  /* 0x400921fbff177808 */ /* 0x000fce0000000000 */
.L_x_4413:
[----:B------:R-:W-:Y:S05]  /*2d810*/  BSYNC B0 ;  /* 0x0000000000007941 */ /* 0x000fea0003800000 */
.L_x_4411:
[----:B------:R-:W-:Y:S01]  /*2d820*/  DADD R8, |R8|, |R10| ;  /* 0x0000000008087229 */ /* 0x000fe2000000060a */
[----:B------:R-:W-:Y:S01]  /*2d830*/  LOP3.LUT R11, R23, 0x80000000, R11, 0xb8, !PT ;  /* 0x80000000170b7812 */ /* 0x000fe200078eb80b */
[----:B------:R-:W-:-:S06]  /*2d840*/  DADD R36, R36, 1 ;  /* 0x3ff0000024247429 */ /* 0x000fcc0000000000 */
[----:B------:R-:W-:-:S06]  /*2d850*/  DSETP.GTU.AND P0, PT, |R8|, +INF , PT ;  /* 0x7ff000000800742a */ /* 0x000fcc0003f0c200 */
[----:B------:R-:W-:Y:S02]  /*2d860*/  FSEL R8, R8, R22, P0 ;  /* 0x0000001608087208 */ /* 0x000fe40000000000 */
[----:B------:R-:W-:Y:S01]  /*2d870*/  FSEL R9, R9, R11, P0 ;  /* 0x0000000b09097208 */ /* 0x000fe20000000000 */
[----:B------:R-:W-:Y:S06]  /*2d880*/  BRA `(.L_x_4369) ;  /* 0x0000000c00407947 */ /* 0x000fec0003800000 */
.L_x_4354:
        /* <DEDUP_REMOVED lines=12> */
[----:B------:R-:W-:-:S08]  /*2d950*/  @P0 DMUL R28, R28, R28 ;  /* 0x0000001c1c1c0228 */ /* 0x000fd00000000000 */
[----:B------:R-:W-:Y:S02]  /*2d960*/  @P0 DFMA R26, R26, R26, R28 ;  /* 0x0000001a1a1a022b */ /* 0x000fe4000000001c */
[----:B------:R-:W-:Y:S02]  /*2d970*/  @!P0 DFMA R28, R8, R8, R30 ;  /* 0x00000008081c822b */ /* 0x000fe4000000001e */
[----:B0-----:R-:W-:-:S04]  /*2d980*/  DFMA R30, -R22, R32, 1 ;  /* 0x3ff00000161e742b */ /* 0x001fc80000000120 */
[----:B------:R-:W-:Y:S01]  /*2d990*/  @P0 DMUL R28, R26, 0.0625 ;  /* 0x3fb000001a1c0828 */ /* 0x000fe20000000000 */
[----:B------:R-:W-:-:S03]  /*2d9a0*/  FSEL R26, R24, R34, P1 ;  /* 0x00000022181a7208 */ /* 0x000fc60000800000 */
[----:B------:R-:W-:Y:S01]  /*2d9b0*/  DFMA R30, R30, R30, R30 ;  /* 0x0000001e1e1e722b */ /* 0x000fe2000000001e */
[----:B------:R-:W-:-:S04]  /*2d9c0*/  FSEL R27, R25, R35, P1 ;  /* 0x00000023191b7208 */ /* 0x000fc80000800000 */
[----:B------:R-:W-:Y:S01]  /*2d9d0*/  FSETP.GEU.AND P5, PT, |R27|, 6.5827683646048100446e-37, PT ;  /* 0x036000001b00780b */ /* 0x000fe20003fae200 */
[----:B------:R-:W-:Y:S01]  /*2d9e0*/  IMAD.MOV.U32 R38, RZ, RZ, R28 ;  /* 0x000000ffff267224 */ /* 0x000fe200078e001c */
[----:B------:R-:W-:Y:S01]  /*2d9f0*/  ISETP.GT.AND P0, PT, R29, 0xfffff, PT ;  /* 0x000fffff1d00780c */ /* 0x000fe20003f04270 */
[----:B------:R-:W-:Y:S01]  /*2da00*/  DFMA R30, R32, R30, R32 ;  /* 0x0000001e201e722b */ /* 0x000fe20000000020 */
[----:B------:R-:W-:-:S07]  /*2da10*/  IMAD.MOV.U32 R39, RZ, RZ, R29 ;  /* 0x000000ffff277224 */ /* 0x000fce00078e001d */
[----:B------:R-:W-:-:S04]  /*2da20*/  DFMA R32, -R22, R30, 1 ;  /* 0x3ff000001620742b */ /* 0x000fc8000000011e */
[----:B------:R-:W-:-:S04]  /*2da30*/  @!P0 DMUL R28, R28, 1.80143985094819840000e+16 ;  /* 0x435000001c1c8828 */ /* 0x000fc80000000000 */
[----:B------:R-:W-:-:S06]  /*2da40*/  DFMA R32, R30, R32, R30 ;  /* 0x000000201e20722b */ /* 0x000fcc000000001e */
[----:B------:R-:W-:Y:S02]  /*2da50*/  @!P0 IMAD.MOV.U32 R39, RZ, RZ, R29 ;  /* 0x000000ffff278224 */ /* 0x000fe400078e001d */
        /* <DEDUP_REMOVED lines=42> */
[----:B------:R-:W-:-:S08]  /*2dd00*/  DMUL R34, R32, R32 ;  /* 0x0000002020227228 */ /* 0x000fd00000000000 */
        /* <DEDUP_REMOVED lines=36> */
.L_x_4415:
[----:B------:R-:W-:Y:S05]  /*2df50*/  BSYNC B0 ;  /* 0x0000000000007941 */ /* 0x000fea0003800000 */
.L_x_4414:
        /* <DEDUP_REMOVED lines=8> */
.L_x_4417:
[----:B------:R-:W-:Y:S05]  /*2dfe0*/  BSYNC B2 ;  /* 0x0000000000027941 */ /* 0x000fea0003800000 */
.L_x_4416:
        /* <DEDUP_REMOVED lines=82> */
.L_x_4419:
[----:B------:R-:W-:Y:S02]  /*2e510*/  FSEL R22, RZ, 3.37028055040000000000e+12, P2 ;  /* 0x54442d18ff167808 */ /* 0x000fe40001000000 */
[----:B------:R-:W-:-:S07]  /*2e520*/  FSEL R23, RZ, 2.1426990032196044922, P2 ;  /* 0x400921fbff177808 */ /* 0x000fce0001000000 */
.L_x_4420:
[----:B------:R-:W-:Y:S05]  /*2e530*/  BSYNC B0 ;  /* 0x0000000000007941 */ /* 0x000fea0003800000 */
.L_x_4418:
[----:B------:R-:W-:Y:S01]  /*2e540*/  DADD R8, |R8|, |R10| ;  /* 0x0000000008087229 */ /* 0x000fe2000000060a */
[----:B------:R-:W-:-:S07]  /*2e550*/  LOP3.LUT R11, R23, 0x80000000, R11, 0xb8, !PT ;  /* 0x80000000170b7812 */ /* 0x000fce00078eb80b */
[----:B------:R-:W-:-:S06]  /*2e560*/  DSETP.GTU.AND P0, PT, |R8|, +INF , PT ;  /* 0x7ff000000800742a */ /* 0x000fcc0003f0c200 */
[----:B------:R-:W-:Y:S02]  /*2e570*/  FSEL R8, R8, R22, P0 ;  /* 0x0000001608087208 */ /* 0x000fe40000000000 */
[----:B------:R-:W-:-:S07]  /*2e580*/  FSEL R9, R9, R11, P0 ;  /* 0x0000000b09097208 */ /* 0x000fce0000000000 */
.L_x_4369:
[----:B------:R-:W-:Y:S05]  /*2e590*/  BSYNC B1 ;  /* 0x0000000000017941 */ /* 0x000fea0003800000 */
.L_x_4353:
        /* <DEDUP_REMOVED lines=78> */
.L_x_4427:
[----:B------:R-:W-:Y:S05]  /*2ea80*/  BSYNC B0 ;  /* 0x0000000000007941 */ /* 0x000fea0003800000 */
.L_x_4426:
[----:B------:R-:W-:Y:S04]  /*2ea90*/  BSSY B2, `(.L_x_4428) ;  /* 0x000001c000027945 */ /* 0x000fe80003800000 */
[----:B------:R-:W-:Y:S05]  /*2eaa0*/  @!P2 BRA `(.L_x_4429) ;  /* 0x000000000060a947 */ /* 0x000fea0003800000 */
[----:B------:R-:W-:Y:S01]  /*2eab0*/  UMOV UR4, 0x6dc9c883 ;  /* 0x6dc9c88300047882 */ /* 0x000fe20000000000 */
[----:B------:R-:W-:Y:S01]  /*2eac0*/  UMOV UR5, 0x3fe45f30 ;  /* 0x3fe45f3000057882 */ /* 0x000fe20000000000 */
[C---:B------:R-:W-:Y:S02]  /*2ead0*/  DSETP.GE.AND P0, PT, |R22|.reuse, 2.14748364800000000000e+09, PT ;  /* 0x41e000001600742a */ /* 0x040fe40003f06200 */
[----:B------:R-:W-:Y:S01]  /*2eae0*/  DMUL R24, R22, UR4 ;  /* 0x0000000416187c28 */ /* 0x000fe20008000000 */
[----:B------:R-:W-:Y:S01]  /*2eaf0*/  UMOV UR4, 0x54442d18 ;  /* 0x54442d1800047882 */ /* 0x000fe20000000000 */
[----:B------:R-:W-:-:S08]  /*2eb00*/  UMOV UR5, 0x3ff921fb ;  /* 0x3ff921fb00057882 */ /* 0x000fd00000000000 */
        /* <DEDUP_REMOVED lines=18> */
.L_x_4429:
[----:B------:R-:W-:Y:S01]  /*2ec30*/  DMUL R8, RZ, R22 ;  /* 0x00000016ff087228 */ /* 0x000fe20000000000 */
[----:B------:R-:W-:-:S10]  /*2ec40*/  IMAD.MOV.U32 R24, RZ, RZ, RZ ;  /* 0x000000ffff187224 */ /* 0x000fd400078e00ff */
.L_x_4430:
[----:B------:R-:W-:Y:S05]  /*2ec50*/  BSYNC B2 ;  /* 0x0000000000027941 */ /* 0x000fea0003800000 */
.L_x_4428:
        /* <DEDUP_REMOVED lines=49> */
.L_x_4432:
[----:B------:R-:W-:Y:S01]  /*2ef70*/  DMUL R36, RZ, R22 ;  /* 0x00000016ff247228 */ /* 0x000fe20000000000 */
[----:B------:R-:W-:-:S10]  /*2ef80*/  IMAD.MOV.U32 R2, RZ, RZ, RZ ;  /* 0x000000ffff027224 */ /* 0x000fd400078e00ff */
.L_x_4433:
[----:B------:R-:W-:Y:S05]  /*2ef90*/  BSYNC B2 ;  /* 0x0000000000027941 */ /* 0x000fea0003800000 */
.L_x_4431:
        /* <DEDUP_REMOVED lines=25> */
.L_x_4425:
        /* <DEDUP_REMOVED lines=63> */
.L_x_4436:
[----:B------:R-:W-:Y:S05]  /*2f520*/  BSYNC B0 ;  /* 0x0000000000007941 */ /* 0x000fea0003800000 */
.L_x_4435:
        /* <DEDUP_REMOVED lines=26> */
.L_x_4438:
[----:B------:R-:W-:Y:S01]  /*2f6d0*/  DMUL R8, RZ, R22 ;  /* 0x00000016ff087228 */ /* 0x000fe20000000000 */
[----:B------:R-:W-:-:S10]  /*2f6e0*/  IMAD.MOV.U32 R24, RZ, RZ, RZ ;  /* 0x000000ffff187224 */ /* 0x000fd400078e00ff */
.L_x_4439:
[----:B------:R-:W-:Y:S05]  /*2f6f0*/  BSYNC B2 ;  /* 0x0000000000027941 */ /* 0x000fea0003800000 */
.L_x_4437:
        /* <DEDUP_REMOVED lines=49> */
.L_x_4441:
[----:B------:R-:W-:Y:S01]  /*2fa10*/  DMUL R36, RZ, R22 ;  /* 0x00000016ff247228 */ /* 0x000fe20000000000 */
[----:B------:R-:W-:-:S10]  /*2fa20*/  IMAD.MOV.U32 R2, RZ, RZ, RZ ;  /* 0x000000ffff027224 */ /* 0x000fd400078e00ff */
.L_x_4442:
[----:B------:R-:W-:Y:S05]  /*2fa30*/  BSYNC B2 ;  /* 0x0000000000027941 */ /* 0x000fea0003800000 */
.L_x_4440:
        /* <DEDUP_REMOVED lines=22> */
[----:B------:R-:W-:Y:S02]  /*2fba0*/  LEA.HI R24, R11, 0xffffff09, RZ, 0xc ;  /* 0xffffff090b187811 */ /* 0x000fe400078f60ff */
[----:B------:R-:W-:Y:S02]  /*2fbb0*/  LOP3.LUT R11, R2, 0x7fe00000, RZ, 0xfc, !PT ;  /* 0x7fe00000020b7812 */ /* 0x000fe400078efcff */
[----:B------:R-:W-:-:S03]  /*2fbc0*/  LEA.HI R2, R24, R24, RZ, 0x1 ;  /* 0x0000001818027211 */ /* 0x000fc600078f08ff */
[----:B------:R-:W-:Y:S01]  /*2fbd0*/  @P1 DFMA R36, R36, -1, RZ ;  /* 0xbff000002424182b */ /* 0x000fe200000000ff */
[----:B------:R-:W-:Y:S01]  /*2fbe0*/  SHF.R.S32.HI R25, RZ, 0x1, R2 ;  /* 0x00000001ff197819 */ /* 0x000fe20000011402 */
[C---:B------:R-:W-:Y:S01]  /*2fbf0*/  DMUL R22, R10.reuse, R8 ;  /* 0x000000080a167228 */ /* 0x040fe20000000000 */
[----:B------:R-:W-:Y:S02]  /*2fc00*/  IMAD.MOV.U32 R8, RZ, RZ, RZ ;  /* 0x000000ffff087224 */ /* 0x000fe400078e00ff */
[----:B------:R-:W-:Y:S01]  /*2fc10*/  LEA R9, R25, 0x3ff00000, 0x14 ;  /* 0x3ff0000019097811 */ /* 0x000fe200078ea0ff */
[----:B------:R-:W-:Y:S02]  /*2fc20*/  IMAD.IADD R2, R24, 0x1, -R25 ;  /* 0x0000000118027824 */ /* 0x000fe400078e0a19 */
[----:B------:R-:W-:-:S03]  /*2fc30*/  DMUL R10, R10, R36 ;  /* 0x000000240a0a7228 */ /* 0x000fc60000000000 */
[----:B------:R-:W-:-:S05]  /*2fc40*/  DMUL R24, R8, R22 ;  /* 0x0000001608187228 */ /* 0x000fca0000000000 */
[----:B------:R-:W-:Y:S01]  /*2fc50*/  DMUL R22, R8, R10 ;  /* 0x0000000a08167228 */ /* 0x000fe20000000000 */
[----:B------:R-:W-:Y:S01]  /*2fc60*/  LEA R11, R2, 0x3ff00000, 0x14 ;  /* 0x3ff00000020b7811 */ /* 0x000fe200078ea0ff */
[----:B------:R-:W-:-:S06]  /*2fc70*/  IMAD.MOV.U32 R10, RZ, RZ, RZ ;  /* 0x000000ffff0a7224 */ /* 0x000fcc00078e00ff */
[C---:B------:R-:W-:Y:S02]  /*2fc80*/  DMUL R8, R10.reuse, R24 ;  /* 0x000000180a087228 */ /* 0x040fe40000000000 */
[----:B------:R-:W-:Y:S01]  /*2fc90*/  DMUL R10, R10, R22 ;  /* 0x000000160a0a7228 */ /* 0x000fe20000000000 */
[----:B------:R-:W-:Y:S10]  /*2fca0*/  BRA `(.L_x_4434) ;  /* 0x0000000800d87947 */ /* 0x000ff40003800000 */
.L_x_4424:
        /* <DEDUP_REMOVED lines=11> */
.L_x_4443:
[----:B------:R-:W-:-:S10]  /*2fd60*/  DADD R8, R22, -R22 ;  /* 0x0000000016087229 */ /* 0x000fd40000000816 */
[----:B------:R-:W-:Y:S02]  /*2fd70*/  IMAD.MOV.U32 R10, RZ, RZ, R8 ;  /* 0x000000ffff0a7224 */ /* 0x000fe400078e0008 */
[----:B------:R-:W-:Y:S01]  /*2fd80*/  IMAD.MOV.U32 R11, RZ, RZ, R9 ;  /* 0x000000ffff0b7224 */ /* 0x000fe200078e0009 */
[----:B------:R-:W-:Y:S06]  /*2fd90*/  BRA `(.L_x_4434) ;  /* 0x00000008009c7947 */ /* 0x000fec0003800000 */
.L_x_4423:
        /* <DEDUP_REMOVED lines=26> */
.L_x_4445:
[----:B------:R-:W-:Y:S01]  /*2ff40*/  DMUL R32, RZ, R22 ;  /* 0x00000016ff207228 */ /* 0x000fe20000000000 */
[----:B------:R-:W-:-:S10]  /*2ff50*/  IMAD.MOV.U32 R27, RZ, RZ, RZ ;  /* 0x000000ffff1b7224 */ /* 0x000fd400078e00ff */
.L_x_4446:
[----:B------:R-:W-:Y:S05]  /*2ff60*/  BSYNC B2 ;  /* 0x0000000000027941 */ /* 0x000fea0003800000 */
.L_x_4444:
        /* <DEDUP_REMOVED lines=49> */
.L_x_4448:
[----:B------:R-:W-:Y:S01]  /*30280*/  DMUL R10, RZ, R22 ;  /* 0x00000016ff0a7228 */ /* 0x000fe20000000000 */
[----:B------:R-:W-:-:S10]  /*30290*/  IMAD.MOV.U32 R2, RZ, RZ, RZ ;  /* 0x000000ffff027224 */ /* 0x000fd400078e00ff */
.L_x_4449:
[----:B------:R-:W-:Y:S05]  /*302a0*/  BSYNC B2 ;  /* 0x0000000000027941 */ /* 0x000fea0003800000 */
.L_x_4447:
        /* <DEDUP_REMOVED lines=24> */
.L_x_4422:
        /* <DEDUP_REMOVED lines=59> */
.L_x_4451:
[----:B------:R-:W-:Y:S05]  /*307e0*/  BSYNC B0 ;  /* 0x0000000000007941 */ /* 0x000fea0003800000 */
.L_x_4450:
[----:B------:R-:W-:Y:S02]  /*307f0*/  IMAD.MOV.U32 R10, RZ, RZ, R22 ;  /* 0x000000ffff0a7224 */ /* 0x000fe400078e0016 */
[----:B------:R-:W-:-:S07]  /*30800*/  IMAD.MOV.U32 R11, RZ, RZ, R23 ;  /* 0x000000ffff0b7224 */ /* 0x000fce00078e0017 */
.L_x_4434:
[----:B------:R-:W-:Y:S05]  /*30810*/  BSYNC B1 ;  /* 0x0000000000017941 */ /* 0x000fea0003800000 */
.L_x_4421:
        /* <DEDUP_REMOVED lines=116> */
.L_x_4459:
        /* <DEDUP_REMOVED lines=21> */
.L_x_4462:
[----:B------:R-:W-:Y:S05]  /*310b0*/  BSYNC B3 ;  /* 0x0000000000037941 */ /* 0x000fea0003800000 */
.L_x_4461:
        /* <DEDUP_REMOVED lines=29> */
.L_x_4460:
[----:B------:R-:W-:Y:S05]  /*31290*/  BSYNC B2 ;  /* 0x0000000000027941 */ /* 0x000fea0003800000 */
.L_x_4458:
        /* <DEDUP_REMOVED lines=21> */
.L_x_4464:
[----:B------:R-:W-:Y:S05]  /*313f0*/  BSYNC B2 ;  /* 0x0000000000027941 */ /* 0x000fea0003800000 */
.L_x_4463:
        /* <DEDUP_REMOVED lines=82> */
.L_x_4466:
[----:B------:R-:W-:-:S04]  /*31920*/  ISETP.GE.AND P0, PT, R13, RZ, PT ;  /* 0x000000ff0d00720c */ /* 0x000fc80003f06270 */
[----:B------:R-:W-:Y:S02]  /*31930*/  FSEL R22, RZ, 3.37028055040000000000e+12, P0 ;  /* 0x54442d18ff167808 */ /* 0x000fe40000000000 */
[----:B------:R-:W-:-:S07]  /*31940*/  FSEL R23, RZ, 2.1426990032196044922, P0 ;  /* 0x400921fbff177808 */ /* 0x000fce0000000000 */
.L_x_4467:
[----:B------:R-:W-:Y:S05]  /*31950*/  BSYNC B0 ;  /* 0x0000000000007941 */ /* 0x000fea0003800000 */
.L_x_4465:
[----:B------:R-:W-:Y:S01]  /*31960*/  DADD R12, |R12|, |R14| ;  /* 0x000000000c0c7229 */ /* 0x000fe2000000060e */
[----:B------:R-:W-:Y:S01]  /*31970*/  LOP3.LUT R15, R23, 0x80000000, R15, 0xb8, !PT ;  /* 0x80000000170f7812 */ /* 0x000fe200078eb80f */
[----:B------:R-:W-:-:S06]  /*31980*/  DMUL R36, R36, 0.5 ;  /* 0x3fe0000024247828 */ /* 0x000fcc0000000000 */
[----:B------:R-:W-:-:S06]  /*31990*/  DSETP.GTU.AND P0, PT, |R12|, +INF , PT ;  /* 0x7ff000000c00742a */ /* 0x000fcc0003f0c200 */
[----:B------:R-:W-:Y:S02]  /*319a0*/  FSEL R12, R12, R22, P0 ;  /* 0x000000160c0c7208 */ /* 0x000fe40000000000 */
[----:B------:R-:W-:Y:S01]  /*319b0*/  FSEL R13, R13, R15, P0 ;  /* 0x0000000f0d0d7208 */ /* 0x000fe20000000000 */
[----:B------:R-:W-:Y:S06]  /*319c0*/  BRA `(.L_x_4468) ;  /* 0x0000006400587947 */ /* 0x000fec0003800000 */
.L_x_4457:
        /* <DEDUP_REMOVED lines=99> */
.L_x_4471:
[----:B------:R-:W-:Y:S05]  /*32000*/  BSYNC B0 ;  /* 0x0000000000007941 */ /* 0x000fea0003800000 */
.L_x_4470:
[----:B------:R-:W-:Y:S04]  /*32010*/  BSSY B2, `(.L_x_4472) ;  /* 0x0000008000027945 */ /* 0x000fe80003800000 */
[----:B------:R-:W-:Y:S05]  /*32020*/  @P4 BRA P5, `(.L_x_4473) ;  /* 0x0000000000184947 */ /* 0x000fea0002800000 */
[----:B------:R-:W-:Y:S01]  /*32030*/  IMAD.MOV.U32 R24, RZ, RZ, R22 ;  /* 0x000000ffff187224 */ /* 0x000fe200078e0016 */
[----:B------:R-:W-:Y:S01]  /*32040*/  MOV R28, 0x32090 ;  /* 0x00032090001c7802 */ /* 0x000fe20000000f00 */
[----:B------:R-:W-:Y:S02]  /*32050*/  IMAD.MOV.U32 R25, RZ, RZ, R23 ;  /* 0x000000ffff197224 */ /* 0x000fe400078e0017 */
[----:B------:R-:W-:Y:S02]  /*32060*/  IMAD.MOV.U32 R30, RZ, RZ, R44 ;  /* 0x000000ffff1e7224 */ /* 0x000fe400078e002c */
[----:B------:R-:W-:-:S07]  /*32070*/  IMAD.MOV.U32 R27, RZ, RZ, R45 ;  /* 0x000000ffff1b7224 */ /* 0x000fce00078e002d */
[----:B------:R-:W-:Y:S05]  /*32080*/  CALL.REL.NOINC `($__internal_5_$__cuda_sm20_div_rn_f64_full) ;  /* 0x000001b400587944 */ /* 0x000fea0003c00000 */
.L_x_4473:
[----:B------:R-:W-:Y:S05]  /*32090*/  BSYNC B2 ;  /* 0x0000000000027941 */ /* 0x000fea0003800000 */
.L_x_4472:
        /* <DEDUP_REMOVED lines=82> */
.L_x_4475:
[----:B------:R-:W-:-:S04]  /*325c0*/  ISETP.GE.AND P0, PT, R13, RZ, PT ;  /* 0x000000ff0d00720c */ /* 0x000fc80003f06270 */
[----:B------:R-:W-:Y:S02]  /*325d0*/  FSEL R22, RZ, 3.37028055040000000000e+12, P0 ;  /* 0x54442d18ff167808 */ /* 0x000fe40000000000 */
[----:B------:R-:W-:-:S07]  /*325e0*/  FSEL R23, RZ, 2.1426990032196044922, P0 ;  /* 0x400921fbff177808 */ /* 0x000fce0000000000 */
.L_x_4476:
[----:B------:R-:W-:Y:S05]  /*325f0*/  BSYNC B0 ;  /* 0x0000000000007941 */ /* 0x000fea0003800000 */
.L_x_4474:
[----:B------:R-:W-:Y:S01]  /*32600*/  DADD R12, |R12|, |R14| ;  /* 0x000000000c0c7229 */ /* 0x000fe2000000060e */
[----:B------:R-:W-:Y:S01]  /*32610*/  LOP3.LUT R15, R23, 0x80000000, R15, 0xb8, !PT ;  /* 0x80000000170f7812 */ /* 0x000fe200078eb80f */
[----:B------:R-:W-:-:S06]  /*32620*/  DMUL R36, R36, 0.5 ;  /* 0x3fe0000024247828 */ /* 0x000fcc0000000000 */
[----:B------:R-:W-:-:S06]  /*32630*/  DSETP.GTU.AND P0, PT, |R12|, +INF , PT ;  /* 0x7ff000000c00742a */ /* 0x000fcc0003f0c200 */
[----:B------:R-:W-:Y:S02]  /*32640*/  FSEL R12, R12, R22, P0 ;  /* 0x000000160c0c7208 */ /* 0x000fe40000000000 */
[----:B------:R-:W-:Y:S01]  /*32650*/  FSEL R13, R13, R15, P0 ;  /* 0x0000000f0d0d7208 */ /* 0x000fe20000000000 */
[----:B------:R-:W-:Y:S06]  /*32660*/  BRA `(.L_x_4468) ;  /* 0x0000005800307947 */ /* 0x000fec0003800000 */
.L_x_4469:
        /* <DEDUP_REMOVED lines=29> */
.L_x_4478:
        /* <DEDUP_REMOVED lines=82> */
.L_x_4477:
        /* <DEDUP_REMOVED lines=97> */
.L_x_4480:
        /* <DEDUP_REMOVED lines=21> */
.L_x_4483:
[----:B------:R-:W-:Y:S05]  /*334c0*/  BSYNC B3 ;  /* 0x0000000000037941 */ /* 0x000fea0003800000 */
.L_x_4482:
        /* <DEDUP_REMOVED lines=29> */
.L_x_4481:
[----:B------:R-:W-:Y:S05]  /*336a0*/  BSYNC B2 ;  /* 0x0000000000027941 */ /* 0x000fea0003800000 */
.L_x_4479:
        /* <DEDUP_REMOVED lines=21> */
.L_x_4485:
[----:B------:R-:W-:Y:S05]  /*33800*/  BSYNC B2 ;  /* 0x0000000000027941 */ /* 0x000fea0003800000 */
.L_x_4484:
        /* <DEDUP_REMOVED lines=82> */
.L_x_4487:
[----:B------:R-:W-:-:S04]  /*33d30*/  ISETP.GE.AND P0, PT, R13, RZ, PT ;  /* 0x000000ff0d00720c */ /* 0x000fc80003f06270 */
[----:B------:R-:W-:Y:S02]  /*33d40*/  FSEL R22, RZ, 3.37028055040000000000e+12, P0 ;  /* 0x54442d18ff167808 */ /* 0x000fe40000000000 */
[----:B------:R-:W-:-:S07]  /*33d50*/  FSEL R23, RZ, 2.1426990032196044922, P0 ;  /* 0x400921fbff177808 */ /* 0x000fce0000000000 */
.L_x_4488:
[----:B------:R-:W-:Y:S05]  /*33d60*/  BSYNC B0 ;  /* 0x0000000000007941 */ /* 0x000fea0003800000 */
.L_x_4486:
[----:B------:R-:W-:Y:S01]  /*33d70*/  DADD R12, |R12|, |R14| ;  /* 0x000000000c0c7229 */ /* 0x000fe2000000060e */
[----:B------:R-:W-:Y:S01]  /*33d80*/  LOP3.LUT R15, R23, 0x80000000, R15, 0xb8, !PT ;  /* 0x80000000170f7812 */ /* 0x000fe200078eb80f */
[----:B------:R-:W-:-:S06]  /*33d90*/  DMUL R36, R36, 0.5 ;  /* 0x3fe0000024247828 */ /* 0x000fcc0000000000 */
[----:B------:R-:W-:-:S06]  /*33da0*/  DSETP.GTU.AND P0, PT, |R12|, +INF , PT ;  /* 0x7ff000000c00742a */ /* 0x000fcc0003f0c200 */
[----:B------:R-:W-:Y:S02]  /*33db0*/  FSEL R12, R12, R22, P0 ;  /* 0x000000160c0c7208 */ /* 0x000fe40000000000 */
[----:B------:R-:W-:Y:S01]  /*33dc0*/  FSEL R13, R13, R15, P0 ;  /* 0x0000000f0d0d7208 */ /* 0x000fe20000000000 */
[----:B------:R-:W-:Y:S06]  /*33dd0*/  BRA `(.L_x_4468) ;  /* 0x0000004000547947 */ /* 0x000fec0003800000 */
.L_x_4456:
        /* <DEDUP_REMOVED lines=135> */
.L_x_4490:
[----:B------:R-:W-:Y:S05]  /*34650*/  BSYNC B0 ;  /* 0x0000000000007941 */ /* 0x000fea0003800000 */
.L_x_4489:
        /* <DEDUP_REMOVED lines=8> */
.L_x_4492:
[----:B------:R-:W-:Y:S05]  /*346e0*/  BSYNC B2 ;  /* 0x0000000000027941 */ /* 0x000fea0003800000 */
.L_x_4491:
        /* <DEDUP_REMOVED lines=82> */
.L_x_4494:
[----:B------:R-:W-:-:S04]  /*34c10*/  ISETP.GE.AND P0, PT, R13, RZ, PT ;  /* 0x000000ff0d00720c */ /* 0x000fc80003f06270 */
[----:B------:R-:W-:Y:S02]  /*34c20*/  FSEL R22, RZ, 3.37028055040000000000e+12, P0 ;  /* 0x54442d18ff167808 */ /* 0x000fe40000000000 */
[----:B------:R-:W-:-:S07]  /*34c30*/  FSEL R23, RZ, 2.1426990032196044922, P0 ;  /* 0x400921fbff177808 */ /* 0x000fce0000000000 */
.L_x_4495:
[----:B------:R-:W-:Y:S05]  /*34c40*/  BSYNC B0 ;  /* 0x0000000000007941 */ /* 0x000fea0003800000 */
.L_x_4493:
[----:B------:R-:W-:Y:S01]  /*34c50*/  DADD R12, |R12|, |R14| ;  /* 0x000000000c0c7229 */ /* 0x000fe2000000060e */
[----:B------:R-:W-:-:S07]  /*34c60*/  LOP3.LUT R15, R23, 0x80000000, R15, 0xb8, !PT ;  /* 0x80000000170f7812 */ /* 0x000fce00078eb80f */
[----:B------:R-:W-:-:S06]  /*34c70*/  DSETP.GTU.AND P0, PT, |R12|, +INF , PT ;  /* 0x7ff000000c00742a */ /* 0x000fcc0003f0c200 */
[----:B------:R-:W-:Y:S02]  /*34c80*/  FSEL R12, R12, R22, P0 ;  /* 0x000000160c0c7208 */ /* 0x000fe40000000000 */
[----:B------:R-:W-:Y:S01]  /*34c90*/  FSEL R13, R13, R15, P0 ;  /* 0x0000000f0d0d7208 */ /* 0x000fe20000000000 */
[----:B------:R-:W-:Y:S06]  /*34ca0*/  BRA `(.L_x_4468) ;  /* 0x0000003000a07947 */ /* 0x000fec0003800000 */
.L_x_4455:
        /* <DEDUP_REMOVED lines=90> */
.L_x_4498:
        /* <DEDUP_REMOVED lines=21> */
.L_x_4501:
[----:B------:R-:W-:Y:S05]  /*353a0*/  BSYNC B3 ;  /* 0x0000000000037941 */ /* 0x000fea0003800000 */
.L_x_4500:
        /* <DEDUP_REMOVED lines=29> */
.L_x_4499:
[----:B------:R-:W-:Y:S05]  /*35580*/  BSYNC B2 ;  /* 0x0000000000027941 */ /* 0x000fea0003800000 */
.L_x_4497:
        /* <DEDUP_REMOVED lines=83> */
.L_x_4496:
        /* <DEDUP_REMOVED lines=85> */
.L_x_4454:
        /* <DEDUP_REMOVED lines=23> */
.L_x_4503:
[----:B------:R-:W-:Y:S05]  /*36180*/  BSYNC B2 ;  /* 0x0000000000027941 */ /* 0x000fea0003800000 */
.L_x_4502:
        /* <DEDUP_REMOVED lines=26> */
.L_x_4505:
[----:B------:R-:W-:Y:S05]  /*36330*/  BSYNC B2 ;  /* 0x0000000000027941 */ /* 0x000fea0003800000 */
.L_x_4504:
        /* <DEDUP_REMOVED lines=136> */
.L_x_4507:
[----:B------:R-:W-:Y:S05]  /*36bc0*/  BSYNC B0 ;  /* 0x0000000000007941 */ /* 0x000fea0003800000 */
.L_x_4506:
        /* <DEDUP_REMOVED lines=8> */
.L_x_4509:
[----:B------:R-:W-:Y:S05]  /*36c50*/  BSYNC B2 ;  /* 0x0000000000027941 */ /* 0x000fea0003800000 */
.L_x_4508:
        /* <DEDUP_REMOVED lines=82> */
.L_x_4511:
[----:B------:R-:W-:-:S04]  /*37180*/  ISETP.GE.AND P0, PT, R13, RZ, PT ;  /* 0x000000ff0d00720c */ /* 0x000fc80003f06270 */
[----:B------:R-:W-:Y:S02]  /*37190*/  FSEL R22, RZ, 3.37028055040000000000e+12, P0 ;  /* 0x54442d18ff167808 */ /* 0x000fe40000000000 */
[----:B------:R-:W-:-:S07]  /*371a0*/  FSEL R23, RZ, 2.1426990032196044922, P0 ;  /* 0x400921fbff177808 */ /* 0x000fce0000000000 */
.L_x_4512:
[----:B------:R-:W-:Y:S05]  /*371b0*/  BSYNC B0 ;  /* 0x0000000000007941 */ /* 0x000fea0003800000 */
.L_x_4510:
[----:B------:R-:W-:Y:S01]  /*371c0*/  DADD R12, |R12|, |R14| ;  /* 0x000000000c0c7229 */ /* 0x000fe2000000060e */
[----:B------:R-:W-:Y:S01]  /*371d0*/  LOP3.LUT R15, R23, 0x80000000, R15, 0xb8, !PT ;  /* 0x80000000170f7812 */ /* 0x000fe200078eb80f */
[----:B------:R-:W-:-:S06]  /*371e0*/  DADD R36, R36, 1 ;  /* 0x3ff0000024247429 */ /* 0x000fcc0000000000 */
[----:B------:R-:W-:-:S06]  /*371f0*/  DSETP.GTU.AND P0, PT, |R12|, +INF , PT ;  /* 0x7ff000000c00742a */ /* 0x000fcc0003f0c200 */
[----:B------:R-:W-:Y:S02]  /*37200*/  FSEL R12, R12, R22, P0 ;  /* 0x000000160c0c7208 */ /* 0x000fe40000000000 */
[----:B------:R-:W-:Y:S01]  /*37210*/  FSEL R13, R13, R15, P0 ;  /* 0x0000000f0d0d7208 */ /* 0x000fe20000000000 */
[----:B------:R-:W-:Y:S06]  /*37220*/  BRA `(.L_x_4468) ;  /* 0x0000000c00407947 */ /* 0x000fec0003800000 */
.L_x_4453:
        /* <DEDUP_REMOVED lines=108> */
.L_x_4514:
[----:B------:R-:W-:Y:S05]  /*378f0*/  BSYNC B0 ;  /* 0x0000000000007941 */ /* 0x000fea0003800000 */
.L_x_4513:
        /* <DEDUP_REMOVED lines=8> */
.L_x_4516:
[----:B------:R-:W-:Y:S05]  /*37980*/  BSYNC B2 ;  /* 0x0000000000027941 */ /* 0x000fea0003800000 */
.L_x_4515:
        /* <DEDUP_REMOVED lines=82> */
.L_x_4518:
[----:B------:R-:W-:Y:S02]  /*37eb0*/  FSEL R22, RZ, 3.37028055040000000000e+12, P2 ;  /* 0x54442d18ff167808 */ /* 0x000fe40001000000 */
[----:B------:R-:W-:-:S07]  /*37ec0*/  FSEL R23, RZ, 2.1426990032196044922, P2 ;  /* 0x400921fbff177808 */ /* 0x000fce0001000000 */
.L_x_4519:
[----:B------:R-:W-:Y:S05]  /*37ed0*/  BSYNC B0 ;  /* 0x0000000000007941 */ /* 0x000fea0003800000 */
.L_x_4517:
[----:B------:R-:W-:Y:S01]  /*37ee0*/  DADD R12, |R12|, |R14| ;  /* 0x000000000c0c7229 */ /* 0x000fe2000000060e */
[----:B------:R-:W-:-:S07]  /*37ef0*/  LOP3.LUT R15, R23, 0x80000000, R15, 0xb8, !PT ;  /* 0x80000000170f7812 */ /* 0x000fce00078eb80f */
[----:B------:R-:W-:-:S06]  /*37f00*/  DSETP.GTU.AND P0, PT, |R12|, +INF , PT ;  /* 0x7ff000000c00742a */ /* 0x000fcc0003f0c200 */
[----:B------:R-:W-:Y:S02]  /*37f10*/  FSEL R12, R12, R22, P0 ;  /* 0x000000160c0c7208 */ /* 0x000fe40000000000 */
[----:B------:R-:W-:-:S07]  /*37f20*/  FSEL R13, R13, R15, P0 ;  /* 0x0000000f0d0d7208 */ /* 0x000fce0000000000 */
.L_x_4468:
[----:B------:R-:W-:Y:S05]  /*37f30*/  BSYNC B1 ;  /* 0x0000000000017941 */ /* 0x000fea0003800000 */
.L_x_4452:
        /* <DEDUP_REMOVED lines=78> */
.L_x_4526:
[----:B------:R-:W-:Y:S05]  /*38420*/  BSYNC B0 ;  /* 0x0000000000007941 */ /* 0x000fea0003800000 */
.L_x_4525:
        /* <DEDUP_REMOVED lines=26> */
.L_x_4528:
[----:B------:R-:W-:Y:S01]  /*385d0*/  DMUL R12, RZ, R22 ;  /* 0x00000016ff0c7228 */ /* 0x000fe20000000000 */
[----:B------:R-:W-:-:S10]  /*385e0*/  IMAD.MOV.U32 R24, RZ, RZ, RZ ;  /* 0x000000ffff187224 */ /* 0x000fd400078e00ff */
.L_x_4529:
[----:B------:R-:W-:Y:S05]  /*385f0*/  BSYNC B2 ;  /* 0x0000000000027941 */ /* 0x000fea0003800000 */
.L_x_4527:
        /* <DEDUP_REMOVED lines=49> */
.L_x_4531:
[----:B------:R-:W-:Y:S01]  /*38910*/  DMUL R36, RZ, R22 ;  /* 0x00000016ff247228 */ /* 0x000fe20000000000 */
[----:B------:R-:W-:-:S10]  /*38920*/  IMAD.MOV.U32 R2, RZ, RZ, RZ ;  /* 0x000000ffff027224 */ /* 0x000fd400078e00ff */
.L_x_4532:
[----:B------:R-:W-:Y:S05]  /*38930*/  BSYNC B2 ;  /* 0x0000000000027941 */ /* 0x000fea0003800000 */
.L_x_4530:
        /* <DEDUP_REMOVED lines=25> */
.L_x_4524:
        /* <DEDUP_REMOVED lines=63> */
.L_x_4535:
[----:B------:R-:W-:Y:S05]  /*38ec0*/  BSYNC B0 ;  /* 0x0000000000007941 */ /* 0x000fea0003800000 */
.L_x_4534:
        /* <DEDUP_REMOVED lines=26> */
.L_x_4537:
[----:B------:R-:W-:Y:S01]  /*39070*/  DMUL R12, RZ, R22 ;  /* 0x00000016ff0c7228 */ /* 0x000fe20000000000 */
[----:B------:R-:W-:-:S10]  /*39080*/  IMAD.MOV.U32 R24, RZ, RZ, RZ ;  /* 0x000000ffff187224 */ /* 0x000fd400078e00ff */
.L_x_4538:
[----:B------:R-:W-:Y:S05]  /*39090*/  BSYNC B2 ;  /* 0x0000000000027941 */ /* 0x000fea0003800000 */
.L_x_4536:
        /* <DEDUP_REMOVED lines=49> */
.L_x_4540:
[----:B------:R-:W-:Y:S01]  /*393b0*/  DMUL R36, RZ, R22 ;  /* 0x00000016ff247228 */ /* 0x000fe20000000000 */
[----:B------:R-:W-:-:S10]  /*393c0*/  IMAD.MOV.U32 R2, RZ, RZ, RZ ;  /* 0x000000ffff027224 */ /* 0x000fd400078e00ff */
.L_x_4541:
[----:B------:R-:W-:Y:S05]  /*393d0*/  BSYNC B2 ;  /* 0x0000000000027941 */ /* 0x000fea0003800000 */
.L_x_4539:
        /* <DEDUP_REMOVED lines=39> */
.L_x_4523:
        /* <DEDUP_REMOVED lines=11> */
.L_x_4542:
[----:B------:R-:W-:-:S10]  /*39700*/  DADD R12, R22, -R22 ;  /* 0x00000000160c7229 */ /* 0x000fd40000000816 */
[----:B------:R-:W-:Y:S02]  /*39710*/  IMAD.MOV.U32 R14, RZ, RZ, R12 ;  /* 0x000000ffff0e7224 */ /* 0x000fe400078e000c */
[----:B------:R-:W-:Y:S01]  /*39720*/  IMAD.MOV.U32 R15, RZ, RZ, R13 ;  /* 0x000000ffff0f7224 */ /* 0x000fe200078e000d */
[----:B------:R-:W-:Y:S06]  /*39730*/  BRA `(.L_x_4533) ;  /* 0x00000008009c7947 */ /* 0x000fec0003800000 */
.L_x_4522:
        /* <DEDUP_REMOVED lines=26> */
.L_x_4544:
[----:B------:R-:W-:Y:S01]  /*398e0*/  DMUL R32, RZ, R22 ;  /* 0x00000016ff207228 */ /* 0x000fe20000000000 */
[----:B------:R-:W-:-:S10]  /*398f0*/  IMAD.MOV.U32 R27, RZ, RZ, RZ ;  /* 0x000000ffff1b7224 */ /* 0x000fd400078e00ff */
.L_x_4545:
[----:B------:R-:W-:Y:S05]  /*39900*/  BSYNC B2 ;  /* 0x0000000000027941 */ /* 0x000fea0003800000 */
.L_x_4543:
        /* <DEDUP_REMOVED lines=49> */
.L_x_4547:
[----:B------:R-:W-:Y:S01]  /*39c20*/  DMUL R14, RZ, R22 ;  /* 0x00000016ff0e7228 */ /* 0x000fe20000000000 */
[----:B------:R-:W-:-:S10]  /*39c30*/  IMAD.MOV.U32 R2, RZ, RZ, RZ ;  /* 0x000000ffff027224 */ /* 0x000fd400078e00ff */
.L_x_4548:
[----:B------:R-:W-:Y:S05]  /*39c40*/  BSYNC B2 ;  /* 0x0000000000027941 */ /* 0x000fea0003800000 */
.L_x_4546:
        /* <DEDUP_REMOVED lines=24> */
.L_x_4521:
        /* <DEDUP_REMOVED lines=59> */
.L_x_4550:
[----:B------:R-:W-:Y:S05]  /*3a180*/  BSYNC B0 ;  /* 0x0000000000007941 */ /* 0x000fea0003800000 */
.L_x_4549:
[----:B------:R-:W-:Y:S02]  /*3a190*/  IMAD.MOV.U32 R14, RZ, RZ, R22 ;  /* 0x000000ffff0e7224 */ /* 0x000fe400078e0016 */
[----:B------:R-:W-:-:S07]  /*3a1a0*/  IMAD.MOV.U32 R15, RZ, RZ, R23 ;  /* 0x000000ffff0f7224 */ /* 0x000fce00078e0017 */
.L_x_4533:
[----:B------:R-:W-:Y:S05]  /*3a1b0*/  BSYNC B1 ;  /* 0x0000000000017941 */ /* 0x000fea0003800000 */
.L_x_4520:
        /* <DEDUP_REMOVED lines=116> */
.L_x_4558:
        /* <DEDUP_REMOVED lines=21> */
.L_x_4561:
[----:B------:R-:W-:Y:S05]  /*3aa50*/  BSYNC B3 ;  /* 0x0000000000037941 */ /* 0x000fea0003800000 */
.L_x_4560:
        /* <DEDUP_REMOVED lines=29> */
.L_x_4559:
[----:B------:R-:W-:Y:S05]  /*3ac30*/  BSYNC B2 ;  /* 0x0000000000027941 */ /* 0x000fea0003800000 */
.L_x_4557:
        /* <DEDUP_REMOVED lines=21> */
.L_x_4563:
[----:B------:R-:W-:Y:S05]  /*3ad90*/  BSYNC B2 ;  /* 0x0000000000027941 */ /* 0x000fea0003800000 */
.L_x_4562:
        /* <DEDUP_REMOVED lines=82> */
.L_x_4565:
[----:B------:R-:W-:-:S04]  /*3b2c0*/  ISETP.GE.AND P0, PT, R17, RZ, PT ;  /* 0x000000ff1100720c */ /* 0x000fc80003f06270 */
[----:B------:R-:W-:Y:S02]  /*3b2d0*/  FSEL R22, RZ, 3.37028055040000000000e+12, P0 ;  /* 0x54442d18ff167808 */ /* 0x000fe40000000000 */
[----:B------:R-:W-:-:S07]  /*3b2e0*/  FSEL R23, RZ, 2.1426990032196044922, P0 ;  /* 0x400921fbff177808 */ /* 0x000fce0000000000 */
.L_x_4566:
[----:B------:R-:W-:Y:S05]  /*3b2f0*/  BSYNC B0 ;  /* 0x0000000000007941 */ /* 0x000fea0003800000 */
.L_x_4564:
[----:B------:R-:W-:Y:S01]  /*3b300*/  DADD R16, |R16|, |R18| ;  /* 0x0000000010107229 */ /* 0x000fe20000000612 */
[----:B------:R-:W-:Y:S01]  /*3b310*/  LOP3.LUT R19, R23, 0x80000000, R19, 0xb8, !PT ;  /* 0x8000000017137812 */ /* 0x000fe200078eb813 */
[----:B------:R-:W-:-:S06]  /*3b320*/  DMUL R36, R36, 0.5 ;  /* 0x3fe0000024247828 */ /* 0x000fcc0000000000 */
[----:B------:R-:W-:-:S06]  /*3b330*/  DSETP.GTU.AND P0, PT, |R16|, +INF , PT ;  /* 0x7ff000001000742a */ /* 0x000fcc0003f0c200 */
[----:B------:R-:W-:Y:S02]  /*3b340*/  FSEL R16, R16, R22, P0 ;  /* 0x0000001610107208 */ /* 0x000fe40000000000 */
[----:B------:R-:W-:Y:S01]  /*3b350*/  FSEL R17, R17, R19, P0 ;  /* 0x0000001311117208 */ /* 0x000fe20000000000 */
[----:B------:R-:W-:Y:S06]  /*3b360*/  BRA `(.L_x_4567) ;  /* 0x0000006400587947 */ /* 0x000fec0003800000 */
.L_x_4556:
        /* <DEDUP_REMOVED lines=99> */
.L_x_4570:
[----:B------:R-:W-:Y:S05]  /*3b9a0*/  BSYNC B0 ;  /* 0x0000000000007941 */ /* 0x000fea0003800000 */
.L_x_4569:
        /* <DEDUP_REMOVED lines=8> */
.L_x_4572:
[----:B------:R-:W-:Y:S05]  /*3ba30*/  BSYNC B2 ;  /* 0x0000000000027941 */ /* 0x000fea0003800000 */
.L_x_4571:
        /* <DEDUP_REMOVED lines=82> */
.L_x_4574:
[----:B------:R-:W-:-:S04]  /*3bf60*/  ISETP.GE.AND P0, PT, R17, RZ, PT ;  /* 0x000000ff1100720c */ /* 0x000fc80003f06270 */
[----:B------:R-:W-:Y:S02]  /*3bf70*/  FSEL R22, RZ, 3.37028055040000000000e+12, P0 ;  /* 0x54442d18ff167808 */ /* 0x000fe40000000000 */
[----:B------:R-:W-:-:S07]  /*3bf80*/  FSEL R23, RZ, 2.1426990032196044922, P0 ;  /* 0x400921fbff177808 */ /* 0x000fce0000000000 */
.L_x_4575:
[----:B------:R-:W-:Y:S05]  /*3bf90*/  BSYNC B0 ;  /* 0x0000000000007941 */ /* 0x000fea0003800000 */
.L_x_4573:
[----:B------:R-:W-:Y:S01]  /*3bfa0*/  DADD R16, |R16|, |R18| ;  /* 0x0000000010107229 */ /* 0x000fe20000000612 */
[----:B------:R-:W-:Y:S01]  /*3bfb0*/  LOP3.LUT R19, R23, 0x80000000, R19, 0xb8, !PT ;  /* 0x8000000017137812 */ /* 0x000fe200078eb813 */
[----:B------:R-:W-:-:S06]  /*3bfc0*/  DMUL R36, R36, 0.5 ;  /* 0x3fe0000024247828 */ /* 0x000fcc0000000000 */
[----:B------:R-:W-:-:S06]  /*3bfd0*/  DSETP.GTU.AND P0, PT, |R16|, +INF , PT ;  /* 0x7ff000001000742a */ /* 0x000fcc0003f0c200 */
[----:B------:R-:W-:Y:S02]  /*3bfe0*/  FSEL R16, R16, R22, P0 ;  /* 0x0000001610107208 */ /* 0x000fe40000000000 */
[----:B------:R-:W-:Y:S01]  /*3bff0*/  FSEL R17, R17, R19, P0 ;  /* 0x0000001311117208 */ /* 0x000fe20000000000 */
[----:B------:R-:W-:Y:S06]  /*3c000*/  BRA `(.L_x_4567) ;  /* 0x0000005800307947 */ /* 0x000fec0003800000 */
.L_x_4568:
        /* <DEDUP_REMOVED lines=29> */
.L_x_4577:
        /* <DEDUP_REMOVED lines=82> */
.L_x_4576:
        /* <DEDUP_REMOVED lines=97> */
.L_x_4579:
        /* <DEDUP_REMOVED lines=21> */
.L_x_4582:
[----:B------:R-:W-:Y:S05]  /*3ce60*/  BSYNC B3 ;  /* 0x0000000000037941 */ /* 0x000fea0003800000 */
.L_x_4581:
        /* <DEDUP_REMOVED lines=29> */
.L_x_4580:
[----:B------:R-:W-:Y:S05]  /*3d040*/  BSYNC B2 ;  /* 0x0000000000027941 */ /* 0x000fea0003800000 */
.L_x_4578:
        /* <DEDUP_REMOVED lines=21> */
.L_x_4584:
[----:B------:R-:W-:Y:S05]  /*3d1a0*/  BSYNC B2 ;  /* 0x0000000000027941 */ /* 0x000fea0003800000 */
.L_x_4583:
        /* <DEDUP_REMOVED lines=82> */
.L_x_4586:
[----:B------:R-:W-:-:S04]  /*3d6d0*/  ISETP.GE.AND P0, PT, R17, RZ, PT ;  /* 0x000000ff1100720c */ /* 0x000fc80003f06270 */
[----:B------:R-:W-:Y:S02]  /*3d6e0*/  FSEL R22, RZ, 3.37028055040000000000e+12, P0 ;  /* 0x54442d18ff167808 */ /* 0x000fe40000000000 */
[----:B------:R-:W-:-:S07]  /*3d6f0*/  FSEL R23, RZ, 2.1426990032196044922, P0 ;  /* 0x400921fbff177808 */ /* 0x000fce0000000000 */
.L_x_4587:
[----:B------:R-:W-:Y:S05]  /*3d700*/  BSYNC B0 ;  /* 0x0000000000007941 */ /* 0x000fea0003800000 */
.L_x_4585:
[----:B------:R-:W-:Y:S01]  /*3d710*/  DADD R16, |R16|, |R18| ;  /* 0x0000000010107229 */ /* 0x000fe20000000612 */
[----:B------:R-:W-:Y:S01]  /*3d720*/  LOP3.LUT R19, R23, 0x80000000, R19, 0xb8, !PT ;  /* 0x8000000017137812 */ /* 0x000fe200078eb813 */
[----:B------:R-:W-:-:S06]  /*3d730*/  DMUL R36, R36, 0.5 ;  /* 0x3fe0000024247828 */ /* 0x000fcc0000000000 */
[----:B------:R-:W-:-:S06]  /*3d740*/  DSETP.GTU.AND P0, PT, |R16|, +INF , PT ;  /* 0x7ff000001000742a */ /* 0x000fcc0003f0c200 */
[----:B------:R-:W-:Y:S02]  /*3d750*/  FSEL R16, R16, R22, P0 ;  /* 0x0000001610107208 */ /* 0x000fe40000000000 */
[----:B------:R-:W-:Y:S01]  /*3d760*/  FSEL R17, R17, R19, P0 ;  /* 0x0000001311117208 */ /* 0x000fe20000000000 */
[----:B------:R-:W-:Y:S06]  /*3d770*/  BRA `(.L_x_4567) ;  /* 0x0000004000547947 */ /* 0x000fec0003800000 */
.L_x_4555:
        /* <DEDUP_REMOVED lines=135> */
.L_x_4589:
[----:B------:R-:W-:Y:S05]  /*3dff0*/  BSYNC B0 ;  /* 0x0000000000007941 */ /* 0x000fea0003800000 */
.L_x_4588:
        /* <DEDUP_REMOVED lines=8> */
.L_x_4591:
[----:B------:R-:W-:Y:S05]  /*3e080*/  BSYNC B2 ;  /* 0x0000000000027941 */ /* 0x000fea0003800000 */
.L_x_4590:
        /* <DEDUP_REMOVED lines=82> */
.L_x_4593:
[----:B------:R-:W-:-:S04]  /*3e5b0*/  ISETP.GE.AND P0, PT, R17, RZ, PT ;  /* 0x000000ff1100720c */ /* 0x000fc80003f06270 */
[----:B------:R-:W-:Y:S02]  /*3e5c0*/  FSEL R22, RZ, 3.37028055040000000000e+12, P0 ;  /* 0x54442d18ff167808 */ /* 0x000fe40000000000 */
[----:B------:R-:W-:-:S07]  /*3e5d0*/  FSEL R23, RZ, 2.1426990032196044922, P0 ;  /* 0x400921fbff177808 */ /* 0x000fce0000000000 */
.L_x_4594:
[----:B------:R-:W-:Y:S05]  /*3e5e0*/  BSYNC B0 ;  /* 0x0000000000007941 */ /* 0x000fea0003800000 */
.L_x_4592:
[----:B------:R-:W-:Y:S01]  /*3e5f0*/  DADD R16, |R16|, |R18| ;  /* 0x0000000010107229 */ /* 0x000fe20000000612 */
[----:B------:R-:W-:-:S07]  /*3e600*/  LOP3.LUT R19, R23, 0x80000000, R19, 0xb8, !PT ;  /* 0x8000000017137812 */ /* 0x000fce00078eb813 */
[----:B------:R-:W-:-:S06]  /*3e610*/  DSETP.GTU.AND P0, PT, |R16|, +INF , PT ;  /* 0x7ff000001000742a */ /* 0x000fcc0003f0c200 */
[----:B------:R-:W-:Y:S02]  /*3e620*/  FSEL R16, R16, R22, P0 ;  /* 0x0000001610107208 */ /* 0x000fe40000000000 */
[----:B------:R-:W-:Y:S01]  /*3e630*/  FSEL R17, R17, R19, P0 ;  /* 0x0000001311117208 */ /* 0x000fe20000000000 */
[----:B------:R-:W-:Y:S06]  /*3e640*/  BRA `(.L_x_4567) ;  /* 0x0000003000a07947 */ /* 0x000fec0003800000 */
.L_x_4554:
        /* <DEDUP_REMOVED lines=90> */
.L_x_4597:
        /* <DEDUP_REMOVED lines=21> */
.L_x_4600:
[----:B------:R-:W-:Y:S05]  /*3ed40*/  BSYNC B3 ;  /* 0x0000000000037941 */ /* 0x000fea0003800000 */
.L_x_4599:
        /* <DEDUP_REMOVED lines=29> */
.L_x_4598:
[----:B------:R-:W-:Y:S05]  /*3ef20*/  BSYNC B2 ;  /* 0x0000000000027941 */ /* 0x000fea0003800000 */
.L_x_4596:
        /* <DEDUP_REMOVED lines=83> */
.L_x_4595:
        /* <DEDUP_REMOVED lines=85> */
.L_x_4553:
        /* <DEDUP_REMOVED lines=23> */
.L_x_4602:
[----:B------:R-:W-:Y:S05]  /*3fb20*/  BSYNC B2 ;  /* 0x0000000000027941 */ /* 0x000fea0003800000 */
.L_x_4601:
        /* <DEDUP_REMOVED lines=26> */
.L_x_4604:
[----:B------:R-:W-:Y:S05]  /*3fcd0*/  BSYNC B2 ;  /* 0x0000000000027941 */ /* 0x000fea0003800000 */
.L_x_4603:
        /* <DEDUP_REMOVED lines=136> */
.L_x_4606:
[----:B------:R-:W-:Y:S05]  /*40560*/  BSYNC B0 ;  /* 0x0000000000007941 */ /* 0x000fea0003800000 */
.L_x_4605:
        /* <DEDUP_REMOVED lines=8> */
.L_x_4608:
[----:B------:R-:W-:Y:S05]  /*405f0*/  BSYNC B2 ;  /* 0x0000000000027941 */ /* 0x000fea0003800000 */
.L_x_4607:
        /* <DEDUP_REMOVED lines=82> */
.L_x_4610:
[----:B------:R-:W-:-:S04]  /*40b20*/  ISETP.GE.AND P0, PT, R17, RZ, PT ;  /* 0x000000ff1100720c */ /* 0x000fc80003f06270 */
[----:B------:R-:W-:Y:S02]  /*40b30*/  FSEL R22, RZ, 3.37028055040000000000e+12, P0 ;  /* 0x54442d18ff167808 */ /* 0x000fe40000000000 */
[----:B------:R-:W-:-:S07]  /*40b40*/  FSEL R23, RZ, 2.1426990032196044922, P0 ;  /* 0x400921fbff177808 */ /* 0x000fce0000000000 */
.L_x_4611:
[----:B------:R-:W-:Y:S05]  /*40b50*/  BSYNC B0 ;  /* 0x0000000000007941 */ /* 0x000fea0003800000 */
.L_x_4609:
[----:B------:R-:W-:Y:S01]  /*40b60*/  DADD R16, |R16|, |R18| ;  /* 0x0000000010107229 */ /* 0x000fe20000000612 */
[----:B------:R-:W-:Y:S01]  /*40b70*/  LOP3.LUT R19, R23, 0x80000000, R19, 0xb8, !PT ;  /* 0x8000000017137812 */ /* 0x000fe200078eb813 */
[----:B------:R-:W-:-:S06]  /*40b80*/  DADD R36, R36, 1 ;  /* 0x3ff0000024247429 */ /* 0x000fcc0000000000 */
[----:B------:R-:W-:-:S06]  /*40b90*/  DSETP.GTU.AND P0, PT, |R16|, +INF , PT ;  /* 0x7ff000001000742a */ /* 0x000fcc0003f0c200 */
[----:B------:R-:W-:Y:S02]  /*40ba0*/  FSEL R16, R16, R22, P0 ;  /* 0x0000001610107208 */ /* 0x000fe40000000000 */
[----:B------:R-:W-:Y:S01]  /*40bb0*/  FSEL R17, R17, R19, P0 ;  /* 0x0000001311117208 */ /* 0x000fe20000000000 */
[----:B------:R-:W-:Y:S06]  /*40bc0*/  BRA `(.L_x_4567) ;  /* 0x0000000c00407947 */ /* 0x000fec0003800000 */
.L_x_4552:
        /* <DEDUP_REMOVED lines=108> */
.L_x_4613:
[----:B------:R-:W-:Y:S05]  /*41290*/  BSYNC B0 ;  /* 0x0000000000007941 */ /* 0x000fea0003800000 */
.L_x_4612:
        /* <DEDUP_REMOVED lines=8> */
.L_x_4615:
[----:B------:R-:W-:Y:S05]  /*41320*/  BSYNC B2 ;  /* 0x0000000000027941 */ /* 0x000fea0003800000 */
.L_x_4614:
        /* <DEDUP_REMOVED lines=82> */
.L_x_4617:
[----:B------:R-:W-:Y:S02]  /*41850*/  FSEL R22, RZ, 3.37028055040000000000e+12, P2 ;  /* 0x54442d18ff167808 */ /* 0x000fe40001000000 */
[----:B------:R-:W-:-:S07]  /*41860*/  FSEL R23, RZ, 2.1426990032196044922, P2 ;  /* 0x400921fbff177808 */ /* 0x000fce0001000000 */
.L_x_4618:
[----:B------:R-:W-:Y:S05]  /*41870*/  BSYNC B0 ;  /* 0x0000000000007941 */ /* 0x000fea0003800000 */
.L_x_4616:
[----:B------:R-:W-:Y:S01]  /*41880*/  DADD R16, |R16|, |R18| ;  /* 0x0000000010107229 */ /* 0x000fe20000000612 */
[----:B------:R-:W-:-:S07]  /*41890*/  LOP3.LUT R19, R23, 0x80000000, R19, 0xb8, !PT ;  /* 0x8000000017137812 */ /* 0x000fce00078eb813 */
[----:B------:R-:W-:-:S06]  /*418a0*/  DSETP.GTU.AND P0, PT, |R16|, +INF , PT ;  /* 0x7ff000001000742a */ /* 0x000fcc0003f0c200 */
[----:B------:R-:W-:Y:S02]  /*418b0*/  FSEL R16, R16, R22, P0 ;  /* 0x0000001610107208 */ /* 0x000fe40000000000 */
[----:B------:R-:W-:-:S07]  /*418c0*/  FSEL R17, R17, R19, P0 ;  /* 0x0000001311117208 */ /* 0x000fce0000000000 */
.L_x_4567:
[----:B------:R-:W-:Y:S05]  /*418d0*/  BSYNC B1 ;  /* 0x0000000000017941 */ /* 0x000fea0003800000 */
.L_x_4551:
        /* <DEDUP_REMOVED lines=78> */
.L_x_4625:
[----:B------:R-:W-:Y:S05]  /*41dc0*/  BSYNC B0 ;  /* 0x0000000000007941 */ /* 0x000fea0003800000 */
.L_x_4624:
        /* <DEDUP_REMOVED lines=26> */
.L_x_4627:
[----:B------:R-:W-:Y:S01]  /*41f70*/  DMUL R16, RZ, R22 ;  /* 0x00000016ff107228 */ /* 0x000fe20000000000 */
[----:B------:R-:W-:-:S10]  /*41f80*/  IMAD.MOV.U32 R24, RZ, RZ, RZ ;  /* 0x000000ffff187224 */ /* 0x000fd400078e00ff */
.L_x_4628:
[----:B------:R-:W-:Y:S05]  /*41f90*/  BSYNC B2 ;  /* 0x0000000000027941 */ /* 0x000fea0003800000 */
.L_x_4626:
        /* <DEDUP_REMOVED lines=49> */
.L_x_4630:
[----:B------:R-:W-:Y:S01]  /*422b0*/  DMUL R36, RZ, R22 ;  /* 0x00000016ff247228 */ /* 0x000fe20000000000 */
[----:B------:R-:W-:-:S10]  /*422c0*/  IMAD.MOV.U32 R2, RZ, RZ, RZ ;  /* 0x000000ffff027224 */ /* 0x000fd400078e00ff */
.L_x_4631:
[----:B------:R-:W-:Y:S05]  /*422d0*/  BSYNC B2 ;  /* 0x0000000000027941 */ /* 0x000fea0003800000 */
.L_x_4629:
        /* <DEDUP_REMOVED lines=25> */
.L_x_4623:
        /* <DEDUP_REMOVED lines=63> */
.L_x_4634:
[----:B------:R-:W-:Y:S05]  /*42860*/  BSYNC B0 ;  /* 0x0000000000007941 */ /* 0x000fea0003800000 */
.L_x_4633:
        /* <DEDUP_REMOVED lines=26> */
.L_x_4636:
[----:B------:R-:W-:Y:S01]  /*42a10*/  DMUL R16, RZ, R22 ;  /* 0x00000016ff107228 */ /* 0x000fe20000000000 */
[----:B------:R-:W-:-:S10]  /*42a20*/  IMAD.MOV.U32 R24, RZ, RZ, RZ ;  /* 0x000000ffff187224 */ /* 0x000fd400078e00ff */
.L_x_4637:
[----:B------:R-:W-:Y:S05]  /*42a30*/  BSYNC B2 ;  /* 0x0000000000027941 */ /* 0x000fea0003800000 */
.L_x_4635:
        /* <DEDUP_REMOVED lines=49> */
.L_x_4639:
[----:B------:R-:W-:Y:S01]  /*42d50*/  DMUL R36, RZ, R22 ;  /* 0x00000016ff247228 */ /* 0x000fe20000000000 */
[----:B------:R-:W-:-:S10]  /*42d60*/  IMAD.MOV.U32 R2, RZ, RZ, RZ ;  /* 0x000000ffff027224 */ /* 0x000fd400078e00ff */
.L_x_4640:
[----:B------:R-:W-:Y:S05]  /*42d70*/  BSYNC B2 ;  /* 0x0000000000027941 */ /* 0x000fea0003800000 */
.L_x_4638:
        /* <DEDUP_REMOVED lines=39> */
.L_x_4622:
        /* <DEDUP_REMOVED lines=11> */
.L_x_4641:
[----:B------:R-:W-:-:S10]  /*430a0*/  DADD R16, R22, -R22 ;  /* 0x0000000016107229 */ /* 0x000fd40000000816 */
[----:B------:R-:W-:Y:S02]  /*430b0*/  IMAD.MOV.U32 R18, RZ, RZ, R16 ;  /* 0x000000ffff127224 */ /* 0x000fe400078e0010 */
[----:B------:R-:W-:Y:S01]  /*430c0*/  IMAD.MOV.U32 R19, RZ, RZ, R17 ;  /* 0x000000ffff137224 */ /* 0x000fe200078e0011 */
[----:B------:R-:W-:Y:S06]  /*430d0*/  BRA `(.L_x_4632) ;  /* 0x00000008009c7947 */ /* 0x000fec0003800000 */
.L_x_4621:
        /* <DEDUP_REMOVED lines=26> */
.L_x_4643:
[----:B------:R-:W-:Y:S01]  /*43280*/  DMUL R32, RZ, R22 ;  /* 0x00000016ff207228 */ /* 0x000fe20000000000 */
[----:B------:R-:W-:-:S10]  /*43290*/  IMAD.MOV.U32 R27, RZ, RZ, RZ ;  /* 0x000000ffff1b7224 */ /* 0x000fd400078e00ff */
.L_x_4644:
[----:B------:R-:W-:Y:S05]  /*432a0*/  BSYNC B2 ;  /* 0x0000000000027941 */ /* 0x000fea0003800000 */
.L_x_4642:
        /* <DEDUP_REMOVED lines=49> */
.L_x_4646:
[----:B------:R-:W-:Y:S01]  /*435c0*/  DMUL R18, RZ, R22 ;  /* 0x00000016ff127228 */ /* 0x000fe20000000000 */
[----:B------:R-:W-:-:S10]  /*435d0*/  IMAD.MOV.U32 R2, RZ, RZ, RZ ;  /* 0x000000ffff027224 */ /* 0x000fd400078e00ff */
.L_x_4647:
[----:B------:R-:W-:Y:S05]  /*435e0*/  BSYNC B2 ;  /* 0x0000000000027941 */ /* 0x000fea0003800000 */
.L_x_4645:
        /* <DEDUP_REMOVED lines=24> */
.L_x_4620:
        /* <DEDUP_REMOVED lines=59> */
.L_x_4649:
[----:B------:R-:W-:Y:S05]  /*43b20*/  BSYNC B0 ;  /* 0x0000000000007941 */ /* 0x000fea0003800000 */
.L_x_4648:
[----:B------:R-:W-:Y:S02]  /*43b30*/  IMAD.MOV.U32 R18, RZ, RZ, R22 ;  /* 0x000000ffff127224 */ /* 0x000fe400078e0016 */
[----:B------:R-:W-:-:S07]  /*43b40*/  IMAD.MOV.U32 R19, RZ, RZ, R23 ;  /* 0x000000ffff137224 */ /* 0x000fce00078e0017 */
.L_x_4632:
[----:B------:R-:W-:Y:S05]  /*43b50*/  BSYNC B1 ;  /* 0x0000000000017941 */ /* 0x000fea0003800000 */
.L_x_4619:
        /* <DEDUP_REMOVED lines=116> */
.L_x_4657:
        /* <DEDUP_REMOVED lines=21> */
.L_x_4660:
[----:B------:R-:W-:Y:S05]  /*443f0*/  BSYNC B3 ;  /* 0x0000000000037941 */ /* 0x000fea0003800000 */
.L_x_4659:
        /* <DEDUP_REMOVED lines=29> */
.L_x_4658:
[----:B------:R-:W-:Y:S05]  /*445d0*/  BSYNC B2 ;  /* 0x0000000000027941 */ /* 0x000fea0003800000 */
.L_x_4656:
        /* <DEDUP_REMOVED lines=21> */
.L_x_4662:
[----:B------:R-:W-:Y:S05]  /*44730*/  BSYNC B2 ;  /* 0x0000000000027941 */ /* 0x000fea0003800000 */
.L_x_4661:
        /* <DEDUP_REMOVED lines=82> */
.L_x_4664:
[----:B------:R-:W-:-:S04]  /*44c60*/  ISETP.GE.AND P0, PT, R5, RZ, PT ;  /* 0x000000ff0500720c */ /* 0x000fc80003f06270 */
[----:B------:R-:W-:Y:S02]  /*44c70*/  FSEL R22, RZ, 3.37028055040000000000e+12, P0 ;  /* 0x54442d18ff167808 */ /* 0x000fe40000000000 */
[----:B------:R-:W-:-:S07]  /*44c80*/  FSEL R23, RZ, 2.1426990032196044922, P0 ;  /* 0x400921fbff177808 */ /* 0x000fce0000000000 */
.L_x_4665:
[----:B------:R-:W-:Y:S05]  /*44c90*/  BSYNC B0 ;  /* 0x0000000000007941 */ /* 0x000fea0003800000 */
.L_x_4663:
[----:B------:R-:W-:Y:S01]  /*44ca0*/  DADD R4, |R4|, |R6| ;  /* 0x0000000004047229 */ /* 0x000fe20000000606 */
[----:B------:R-:W-:Y:S01]  /*44cb0*/  LOP3.LUT R7, R23, 0x80000000, R7, 0xb8, !PT ;  /* 0x8000000017077812 */ /* 0x000fe200078eb807 */
[----:B------:R-:W-:-:S06]  /*44cc0*/  DMUL R36, R36, 0.5 ;  /* 0x3fe0000024247828 */ /* 0x000fcc0000000000 */
[----:B------:R-:W-:-:S06]  /*44cd0*/  DSETP.GTU.AND P0, PT, |R4|, +INF , PT ;  /* 0x7ff000000400742a */ /* 0x000fcc0003f0c200 */
[----:B------:R-:W-:Y:S02]  /*44ce0*/  FSEL R4, R4, R22, P0 ;  /* 0x0000001604047208 */ /* 0x000fe40000000000 */
[----:B------:R-:W-:Y:S01]  /*44cf0*/  FSEL R5, R5, R7, P0 ;  /* 0x0000000705057208 */ /* 0x000fe20000000000 */
[----:B------:R-:W-:Y:S06]  /*44d00*/  BRA `(.L_x_4666) ;  /* 0x0000006400587947 */ /* 0x000fec0003800000 */
.L_x_4655:
        /* <DEDUP_REMOVED lines=99> */
.L_x_4669:
[----:B------:R-:W-:Y:S05]  /*45340*/  BSYNC B0 ;  /* 0x0000000000007941 */ /* 0x000fea0003800000 */
.L_x_4668:
        /* <DEDUP_REMOVED lines=8> */
.L_x_4671:
[----:B------:R-:W-:Y:S05]  /*453d0*/  BSYNC B2 ;  /* 0x0000000000027941 */ /* 0x000fea0003800000 */
.L_x_4670:
        /* <DEDUP_REMOVED lines=82> */
.L_x_4673:
[----:B------:R-:W-:-:S04]  /*45900*/  ISETP.GE.AND P0, PT, R5, RZ, PT ;  /* 0x000000ff0500720c */ /* 0x000fc80003f06270 */
[----:B------:R-:W-:Y:S02]  /*45910*/  FSEL R22, RZ, 3.37028055040000000000e+12, P0 ;  /* 0x54442d18ff167808 */ /* 0x000fe40000000000 */
[----:B------:R-:W-:-:S07]  /*45920*/  FSEL R23, RZ, 2.1426990032196044922, P0 ;  /* 0x400921fbff177808 */ /* 0x000fce0000000000 */
.L_x_4674:
[----:B------:R-:W-:Y:S05]  /*45930*/  BSYNC B0 ;  /* 0x0000000000007941 */ /* 0x000fea0003800000 */
.L_x_4672:
[----:B------:R-:W-:Y:S01]  /*45940*/  DADD R4, |R4|, |R6| ;  /* 0x0000000004047229 */ /* 0x000fe20000000606 */
[----:B------:R-:W-:Y:S01]  /*45950*/  LOP3.LUT R7, R23, 0x80000000, R7, 0xb8, !PT ;  /* 0x8000000017077812 */ /* 0x000fe200078eb807 */
[----:B------:R-:W-:-:S06]  /*45960*/  DMUL R36, R36, 0.5 ;  /* 0x3fe0000024247828 */ /* 0x000fcc0000000000 */
[----:B------:R-:W-:-:S06]  /*45970*/  DSETP.GTU.AND P0, PT, |R4|, +INF , PT ;  /* 0x7ff000000400742a */ /* 0x000fcc0003f0c200 */
[----:B------:R-:W-:Y:S02]  /*45980*/  FSEL R4, R4, R22, P0 ;  /* 0x0000001604047208 */ /* 0x000fe40000000000 */
[----:B------:R-:W-:Y:S01]  /*45990*/  FSEL R5, R5, R7, P0 ;  /* 0x0000000705057208 */ /* 0x000fe20000000000 */
[----:B------:R-:W-:Y:S06]  /*459a0*/  BRA `(.L_x_4666) ;  /* 0x0000005800307947 */ /* 0x000fec0003800000 */
.L_x_4667:
        /* <DEDUP_REMOVED lines=29> */
.L_x_4676:
        /* <DEDUP_REMOVED lines=82> */
.L_x_4675:
        /* <DEDUP_REMOVED lines=97> */
.L_x_4678:
        /* <DEDUP_REMOVED lines=21> */
.L_x_4681:
[----:B------:R-:W-:Y:S05]  /*46800*/  BSYNC B3 ;  /* 0x0000000000037941 */ /* 0x000fea0003800000 */
.L_x_4680:
        /* <DEDUP_REMOVED lines=29> */
.L_x_4679:
[----:B------:R-:W-:Y:S05]  /*469e0*/  BSYNC B2 ;  /* 0x0000000000027941 */ /* 0x000fea0003800000 */
.L_x_4677:
        /* <DEDUP_REMOVED lines=21> */
.L_x_4683:
[----:B------:R-:W-:Y:S05]  /*46b40*/  BSYNC B2 ;  /* 0x0000000000027941 */ /* 0x000fea0003800000 */
.L_x_4682:
        /* <DEDUP_REMOVED lines=82> */
.L_x_4685:
[----:B------:R-:W-:-:S04]  /*47070*/  ISETP.GE.AND P0, PT, R5, RZ, PT ;  /* 0x000000ff0500720c */ /* 0x000fc80003f06270 */
[----:B------:R-:W-:Y:S02]  /*47080*/  FSEL R22, RZ, 3.37028055040000000000e+12, P0 ;  /* 0x54442d18ff167808 */ /* 0x000fe40000000000 */
[----:B------:R-:W-:-:S07]  /*47090*/  FSEL R23, RZ, 2.1426990032196044922, P0 ;  /* 0x400921fbff177808 */ /* 0x000fce0000000000 */
.L_x_4686:
[----:B------:R-:W-:Y:S05]  /*470a0*/  BSYNC B0 ;  /* 0x0000000000007941 */ /* 0x000fea0003800000 */
.L_x_4684:
[----:B------:R-:W-:Y:S01]  /*470b0*/  DADD R4, |R4|, |R6| ;  /* 0x0000000004047229 */ /* 0x000fe20000000606 */
[----:B------:R-:W-:Y:S01]  /*470c0*/  LOP3.LUT R7, R23, 0x80000000, R7, 0xb8, !PT ;  /* 0x8000000017077812 */ /* 0x000fe200078eb807 */
[----:B------:R-:W-:-:S06]  /*470d0*/  DMUL R36, R36, 0.5 ;  /* 0x3fe0000024247828 */ /* 0x000fcc0000000000 */
[----:B------:R-:W-:-:S06]  /*470e0*/  DSETP.GTU.AND P0, PT, |R4|, +INF , PT ;  /* 0x7ff000000400742a */ /* 0x000fcc0003f0c200 */
[----:B------:R-:W-:Y:S02]  /*470f0*/  FSEL R4, R4, R22, P0 ;  /* 0x0000001604047208 */ /* 0x000fe40000000000 */
[----:B------:R-:W-:Y:S01]  /*47100*/  FSEL R5, R5, R7, P0 ;  /* 0x0000000705057208 */ /* 0x000fe20000000000 */
[----:B------:R-:W-:Y:S06]  /*47110*/  BRA `(.L_x_4666) ;  /* 0x0000004000547947 */ /* 0x000fec0003800000 */
.L_x_4654:
        /* <DEDUP_REMOVED lines=135> */
.L_x_4688:
[----:B------:R-:W-:Y:S05]  /*47990*/  BSYNC B0 ;  /* 0x0000000000007941 */ /* 0x000fea0003800000 */
.L_x_4687:
        /* <DEDUP_REMOVED lines=8> */
.L_x_4690:
[----:B------:R-:W-:Y:S05]  /*47a20*/  BSYNC B2 ;  /* 0x0000000000027941 */ /* 0x000fea0003800000 */
.L_x_4689:
        /* <DEDUP_REMOVED lines=82> */
.L_x_4692:
[----:B------:R-:W-:-:S04]  /*47f50*/  ISETP.GE.AND P0, PT, R5, RZ, PT ;  /* 0x000000ff0500720c */ /* 0x000fc80003f06270 */
[----:B------:R-:W-:Y:S02]  /*47f60*/  FSEL R22, RZ, 3.37028055040000000000e+12, P0 ;  /* 0x54442d18ff167808 */ /* 0x000fe40000000000 */
[----:B------:R-:W-:-:S07]  /*47f70*/  FSEL R23, RZ, 2.1426990032196044922, P0 ;  /* 0x400921fbff177808 */ /* 0x000fce0000000000 */
.L_x_4693:
[----:B------:R-:W-:Y:S05]  /*47f80*/  BSYNC B0 ;  /* 0x0000000000007941 */ /* 0x000fea0003800000 */
.L_x_4691:
[----:B------:R-:W-:Y:S01]  /*47f90*/  DADD R4, |R4|, |R6| ;  /* 0x0000000004047229 */ /* 0x000fe20000000606 */
[----:B------:R-:W-:-:S07]  /*47fa0*/  LOP3.LUT R7, R23, 0x80000000, R7, 0xb8, !PT ;  /* 0x8000000017077812 */ /* 0x000fce00078eb807 */
[----:B------:R-:W-:-:S06]  /*47fb0*/  DSETP.GTU.AND P0, PT, |R4|, +INF , PT ;  /* 0x7ff000000400742a */ /* 0x000fcc0003f0c200 */
[----:B------:R-:W-:Y:S02]  /*47fc0*/  FSEL R4, R4, R22, P0 ;  /* 0x0000001604047208 */ /* 0x000fe40000000000 */
[----:B------:R-:W-:Y:S01]  /*47fd0*/  FSEL R5, R5, R7, P0 ;  /* 0x0000000705057208 */ /* 0x000fe20000000000 */
[----:B------:R-:W-:Y:S06]  /*47fe0*/  BRA `(.L_x_4666) ;  /* 0x0000003000a07947 */ /* 0x000fec0003800000 */
.L_x_4653:
        /* <DEDUP_REMOVED lines=90> */
.L_x_4696:
        /* <DEDUP_REMOVED lines=21> */
.L_x_4699:
[----:B------:R-:W-:Y:S05]  /*486e0*/  BSYNC B3 ;  /* 0x0000000000037941 */ /* 0x000fea0003800000 */
.L_x_4698:
        /* <DEDUP_REMOVED lines=29> */
.L_x_4697:
[----:B------:R-:W-:Y:S05]  /*488c0*/  BSYNC B2 ;  /* 0x0000000000027941 */ /* 0x000fea0003800000 */
.L_x_4695:
        /* <DEDUP_REMOVED lines=83> */
.L_x_4694:
        /* <DEDUP_REMOVED lines=85> */
.L_x_4652:
        /* <DEDUP_REMOVED lines=23> */
.L_x_4701:
[----:B------:R-:W-:Y:S05]  /*494c0*/  BSYNC B2 ;  /* 0x0000000000027941 */ /* 0x000fea0003800000 */
.L_x_4700:
        /* <DEDUP_REMOVED lines=26> */
.L_x_4703:
[----:B------:R-:W-:Y:S05]  /*49670*/  BSYNC B2 ;  /* 0x0000000000027941 */ /* 0x000fea0003800000 */
.L_x_4702:
        /* <DEDUP_REMOVED lines=136> */
.L_x_4705:
[----:B------:R-:W-:Y:S05]  /*49f00*/  BSYNC B0 ;  /* 0x0000000000007941 */ /* 0x000fea0003800000 */
.L_x_4704:
        /* <DEDUP_REMOVED lines=8> */
.L_x_4707:
[----:B------:R-:W-:Y:S05]  /*49f90*/  BSYNC B2 ;  /* 0x0000000000027941 */ /* 0x000fea0003800000 */
.L_x_4706:
        /* <DEDUP_REMOVED lines=82> */
.L_x_4709:
[----:B------:R-:W-:-:S04]  /*4a4c0*/  ISETP.GE.AND P0, PT, R5, RZ, PT ;  /* 0x000000ff0500720c */ /* 0x000fc80003f06270 */
[----:B------:R-:W-:Y:S02]  /*4a4d0*/  FSEL R22, RZ, 3.37028055040000000000e+12, P0 ;  /* 0x54442d18ff167808 */ /* 0x000fe40000000000 */
[----:B------:R-:W-:-:S07]  /*4a4e0*/  FSEL R23, RZ, 2.1426990032196044922, P0 ;  /* 0x400921fbff177808 */ /* 0x000fce0000000000 */
.L_x_4710:
[----:B------:R-:W-:Y:S05]  /*4a4f0*/  BSYNC B0 ;  /* 0x0000000000007941 */ /* 0x000fea0003800000 */
.L_x_4708:
[----:B------:R-:W-:Y:S01]  /*4a500*/  DADD R4, |R4|, |R6| ;  /* 0x0000000004047229 */ /* 0x000fe20000000606 */
[----:B------:R-:W-:Y:S01]  /*4a510*/  LOP3.LUT R7, R23, 0x80000000, R7, 0xb8, !PT ;  /* 0x8000000017077812 */ /* 0x000fe200078eb807 */
[----:B------:R-:W-:-:S06]  /*4a520*/  DADD R36, R36, 1 ;  /* 0x3ff0000024247429 */ /* 0x000fcc0000000000 */
[----:B------:R-:W-:-:S06]  /*4a530*/  DSETP.GTU.AND P0, PT, |R4|, +INF , PT ;  /* 0x7ff000000400742a */ /* 0x000fcc0003f0c200 */
[----:B------:R-:W-:Y:S02]  /*4a540*/  FSEL R4, R4, R22, P0 ;  /* 0x0000001604047208 */ /* 0x000fe40000000000 */
[----:B------:R-:W-:Y:S01]  /*4a550*/  FSEL R5, R5, R7, P0 ;  /* 0x0000000705057208 */ /* 0x000fe20000000000 */
[----:B------:R-:W-:Y:S06]  /*4a560*/  BRA `(.L_x_4666) ;  /* 0x0000000c00407947 */ /* 0x000fec0003800000 */
.L_x_4651:
        /* <DEDUP_REMOVED lines=108> */
.L_x_4712:
[----:B------:R-:W-:Y:S05]  /*4ac30*/  BSYNC B0 ;  /* 0x0000000000007941 */ /* 0x000fea0003800000 */
.L_x_4711:
        /* <DEDUP_REMOVED lines=8> */
.L_x_4714:
[----:B------:R-:W-:Y:S05]  /*4acc0*/  BSYNC B2 ;  /* 0x0000000000027941 */ /* 0x000fea0003800000 */
.L_x_4713:
        /* <DEDUP_REMOVED lines=82> */
.L_x_4716:
[----:B------:R-:W-:Y:S02]  /*4b1f0*/  FSEL R22, RZ, 3.37028055040000000000e+12, P2 ;  /* 0x54442d18ff167808 */ /* 0x000fe40001000000 */
[----:B------:R-:W-:-:S07]  /*4b200*/  FSEL R23, RZ, 2.1426990032196044922, P2 ;  /* 0x400921fbff177808 */ /* 0x000fce0001000000 */
.L_x_4717:
[----:B------:R-:W-:Y:S05]  /*4b210*/  BSYNC B0 ;  /* 0x0000000000007941 */ /* 0x000fea0003800000 */
.L_x_4715:
[----:B------:R-:W-:Y:S01]  /*4b220*/  DADD R4, |R4|, |R6| ;  /* 0x0000000004047229 */ /* 0x000fe20000000606 */
[----:B------:R-:W-:-:S07]  /*4b230*/  LOP3.LUT R7, R23, 0x80000000, R7, 0xb8, !PT ;  /* 0x8000000017077812 */ /* 0x000fce00078eb807 */
[----:B------:R-:W-:-:S06]  /*4b240*/  DSETP.GTU.AND P0, PT, |R4|, +INF , PT ;  /* 0x7ff000000400742a */ /* 0x000fcc0003f0c200 */
[----:B------:R-:W-:Y:S02]  /*4b250*/  FSEL R4, R4, R22, P0 ;  /* 0x0000001604047208 */ /* 0x000fe40000000000 */
[----:B------:R-:W-:-:S07]  /*4b260*/  FSEL R5, R5, R7, P0 ;  /* 0x0000000705057208 */ /* 0x000fce0000000000 */
.L_x_4666:
[----:B------:R-:W-:Y:S05]  /*4b270*/  BSYNC B1 ;  /* 0x0000000000017941 */ /* 0x000fea0003800000 */
.L_x_4650:
        /* <DEDUP_REMOVED lines=78> */
.L_x_4724:
[----:B------:R-:W-:Y:S05]  /*4b760*/  BSYNC B0 ;  /* 0x0000000000007941 */ /* 0x000fea0003800000 */
.L_x_4723:
        /* <DEDUP_REMOVED lines=26> */
.L_x_4726:
[----:B------:R-:W-:Y:S01]  /*4b910*/  DMUL R4, RZ, R22 ;  /* 0x00000016ff047228 */ /* 0x000fe20000000000 */
[----:B------:R-:W-:-:S10]  /*4b920*/  IMAD.MOV.U32 R24, RZ, RZ, RZ ;  /* 0x000000ffff187224 */ /* 0x000fd400078e00ff */
.L_x_4727:
[----:B------:R-:W-:Y:S05]  /*4b930*/  BSYNC B2 ;  /* 0x0000000000027941 */ /* 0x000fea0003800000 */
.L_x_4725:
        /* <DEDUP_REMOVED lines=49> */
.L_x_4729:
[----:B------:R-:W-:Y:S01]  /*4bc50*/  DMUL R36, RZ, R22 ;  /* 0x00000016ff247228 */ /* 0x000fe20000000000 */
[----:B------:R-:W-:-:S10]  /*4bc60*/  IMAD.MOV.U32 R2, RZ, RZ, RZ ;  /* 0x000000ffff027224 */ /* 0x000fd400078e00ff */
.L_x_4730:
[----:B------:R-:W-:Y:S05]  /*4bc70*/  BSYNC B2 ;  /* 0x0000000000027941 */ /* 0x000fea0003800000 */
.L_x_4728:
        /* <DEDUP_REMOVED lines=25> */
.L_x_4722:
        /* <DEDUP_REMOVED lines=63> */
.L_x_4733:
[----:B------:R-:W-:Y:S05]  /*4c200*/  BSYNC B0 ;  /* 0x0000000000007941 */ /* 0x000fea0003800000 */
.L_x_4732:
        /* <DEDUP_REMOVED lines=26> */
.L_x_4735:
[----:B------:R-:W-:Y:S01]  /*4c3b0*/  DMUL R4, RZ, R22 ;  /* 0x00000016ff047228 */ /* 0x000fe20000000000 */
[----:B------:R-:W-:-:S10]  /*4c3c0*/  IMAD.MOV.U32 R24, RZ, RZ, RZ ;  /* 0x000000ffff187224 */ /* 0x000fd400078e00ff */
.L_x_4736:
[----:B------:R-:W-:Y:S05]  /*4c3d0*/  BSYNC B2 ;  /* 0x0000000000027941 */ /* 0x000fea0003800000 */
.L_x_4734:
        /* <DEDUP_REMOVED lines=49> */
.L_x_4738:
[----:B------:R-:W-:Y:S01]  /*4c6f0*/  DMUL R36, RZ, R22 ;  /* 0x00000016ff247228 */ /* 0x000fe20000000000 */
[----:B------:R-:W-:-:S10]  /*4c700*/  IMAD.MOV.U32 R2, RZ, RZ, RZ ;  /* 0x000000ffff027224 */ /* 0x000fd400078e00ff */
.L_x_4739:
[----:B------:R-:W-:Y:S05]  /*4c710*/  BSYNC B2 ;  /* 0x0000000000027941 */ /* 0x000fea0003800000 */
.L_x_4737:
        /* <DEDUP_REMOVED lines=39> */
.L_x_4721:
        /* <DEDUP_REMOVED lines=11> */
.L_x_4740:
[----:B------:R-:W-:-:S10]  /*4ca40*/  DADD R4, R22, -R22 ;  /* 0x0000000016047229 */ /* 0x000fd40000000816 */
[----:B------:R-:W-:Y:S02]  /*4ca50*/  IMAD.MOV.U32 R6, RZ, RZ, R4 ;  /* 0x000000ffff067224 */ /* 0x000fe400078e0004 */
[----:B------:R-:W-:Y:S01]  /*4ca60*/  IMAD.MOV.U32 R7, RZ, RZ, R5 ;  /* 0x000000ffff077224 */ /* 0x000fe200078e0005 */
[----:B------:R-:W-:Y:S06]  /*4ca70*/  BRA `(.L_x_4731) ;  /* 0x00000008009c7947 */ /* 0x000fec0003800000 */
.L_x_4720:
        /* <DEDUP_REMOVED lines=26> */
.L_x_4742:
[----:B------:R-:W-:Y:S01]  /*4cc20*/  DMUL R32, RZ, R22 ;  /* 0x00000016ff207228 */ /* 0x000fe20000000000 */
[----:B------:R-:W-:-:S10]  /*4cc30*/  IMAD.MOV.U32 R27, RZ, RZ, RZ ;  /* 0x000000ffff1b7224 */ /* 0x000fd400078e00ff */
.L_x_4743:
[----:B------:R-:W-:Y:S05]  /*4cc40*/  BSYNC B2 ;  /* 0x0000000000027941 */ /* 0x000fea0003800000 */
.L_x_4741:
        /* <DEDUP_REMOVED lines=49> */
.L_x_4745:
[----:B------:R-:W-:Y:S01]  /*4cf60*/  DMUL R6, RZ, R22 ;  /* 0x00000016ff067228 */ /* 0x000fe20000000000 */
[----:B------:R-:W-:-:S10]  /*4cf70*/  IMAD.MOV.U32 R2, RZ, RZ, RZ ;  /* 0x000000ffff027224 */ /* 0x000fd400078e00ff */
.L_x_4746:
[----:B------:R-:W-:Y:S05]  /*4cf80*/  BSYNC B2 ;  /* 0x0000000000027941 */ /* 0x000fea0003800000 */
.L_x_4744:
        /* <DEDUP_REMOVED lines=24> */
.L_x_4719:
        /* <DEDUP_REMOVED lines=59> */
.L_x_4748:
[----:B------:R-:W-:Y:S05]  /*4d4c0*/  BSYNC B0 ;  /* 0x0000000000007941 */ /* 0x000fea0003800000 */
.L_x_4747:
[----:B------:R-:W-:Y:S02]  /*4d4d0*/  IMAD.MOV.U32 R6, RZ, RZ, R22 ;  /* 0x000000ffff067224 */ /* 0x000fe400078e0016 */
[----:B------:R-:W-:-:S07]  /*4d4e0*/  IMAD.MOV.U32 R7, RZ, RZ, R23 ;  /* 0x000000ffff077224 */ /* 0x000fce00078e0017 */
.L_x_4731:
[----:B------:R-:W-:Y:S05]  /*4d4f0*/  BSYNC B1 ;  /* 0x0000000000017941 */ /* 0x000fea0003800000 */
.L_x_4718:
[----:B------:R-:W-:Y:S01]  /*4d500*/  ULDC UR4, c[0x0][0x0] ;  /* 0x0000000000047ab9 */ /* 0x000fe20000000800 */
[----:B------:R0:W-:Y:S01]  /*4d510*/  STG.E.128 desc[UR14][R20.64], R8 ;  /* 0x0000000814007986 */ /* 0x0001e2000c101d0e */
        /* <DEDUP_REMOVED lines=9> */
[----:B------:R-:W-:Y:S02]  /*4d5b0*/  ISETP.LT.U32.AND.EX P1, PT, R0, RZ, PT, P1 ;  /* 0x000000ff0000720c */ /* 0x000fe40003f21110 */
[----:B------:R-:W-:-:S13]  /*4d5c0*/  ISETP.GE.AND.EX P0, PT, R2, UR7, PT, P0 ;  /* 0x0000000702007c0c */ /* 0x000fda000bf06300 */
[----:B0-----:R-:W-:Y:S05]  /*4d5d0*/  @!P0 BRA P1, `(.L_x_4749) ;  /* 0xfffffd9800108947 */ /* 0x001fea000083ffff */
[----:B------:R-:W-:Y:S05]  /*4d5e0*/  EXIT ;  /* 0x000000000000794d */ /* 0x000fea0003800000 */
        .weak           $__internal_5_$__cuda_sm20_div_rn_f64_full
        .type           $__internal_5_$__cuda_sm20_div_rn_f64_full,@function
        .size           $__internal_5_$__cuda_sm20_div_rn_f64_full,($_ZN2at6native57_GLOBAL__N__f3eca4a2_24_ForeachBinaryOpScalar_cu_86b9896c25multi_tensor_apply_kernelINS1_18TensorListMetadataILi1EEENS1_21BinaryOpScalarFunctorIN3c107complexIdEELi1ELi1ELi0EEEJNS1_13power_functorIS8_EES8_EEEvT_T0_DpT1_$__internal_trig_reduction_slowpathd - $__internal_5_$__cuda_sm20_div_rn_f64_full)
$__internal_5_$__cuda_sm20_div_rn_f64_full:
        /* <DEDUP_REMOVED lines=73> */
.L_x_4751:
        /* <DEDUP_REMOVED lines=17> */
.L_x_4754:
[----:B------:R-:W-:Y:S01]  /*4db90*/  LOP3.LUT R25, R33, 0x80000, RZ, 0xfc, !PT ;  /* 0x0008000021197812 */ /* 0x000fe200078efcff */
[----:B------:R-:W-:-:S04]  /*4dba0*/  IMAD.MOV.U32 R50, RZ, RZ, R32 ;  /* 0x000000ffff327224 */ /* 0x000fc800078e0020 */
[----:B------:R-:W-:Y:S01]  /*4dbb0*/  IMAD.MOV.U32 R51, RZ, RZ, R25 ;  /* 0x000000ffff337224 */ /* 0x000fe200078e0019 */
[----:B------:R-:W-:Y:S06]  /*4dbc0*/  BRA `(.L_x_4752) ;  /* 0x00000000000c7947 */ /* 0x000fec0003800000 */
.L_x_4753:
[----:B------:R-:W-:Y:S01]  /*4dbd0*/  LOP3.LUT R25, R39, 0x80000, RZ, 0xfc, !PT ;  /* 0x0008000027197812 */ /* 0x000fe200078efcff */
[----:B------:R-:W-:-:S04]  /*4dbe0*/  IMAD.MOV.U32 R50, RZ, RZ, R38 ;  /* 0x000000ffff327224 */ /* 0x000fc800078e0026 */
[----:B------:R-:W-:-:S07]  /*4dbf0*/  IMAD.MOV.U32 R51, RZ, RZ, R25 ;  /* 0x000000ffff337224 */ /* 0x000fce00078e0019 */
.L_x_4752:
[----:B------:R-:W-:Y:S05]  /*4dc00*/  BSYNC B0 ;  /* 0x0000000000007941 */ /* 0x000fea0003800000 */
.L_x_4750:
[----:B------:R-:W-:Y:S02]  /*4dc10*/  IMAD.MOV.U32 R29, RZ, RZ, 0x0 ;  /* 0x00000000ff1d7424 */ /* 0x000fe400078e00ff */
[----:B------:R-:W-:Y:S02]  /*4dc20*/  IMAD.MOV.U32 R24, RZ, RZ, R50 ;  /* 0x000000ffff187224 */ /* 0x000fe400078e0032 */
[----:B------:R-:W-:Y:S01]  /*4dc30*/  IMAD.MOV.U32 R25, RZ, RZ, R51 ;  /* 0x000000ffff197224 */ /* 0x000fe200078e0033 */
[----:B------:R-:W-:Y:S06]  /*4dc40*/  RET.REL.NODEC R28 `(_ZN2at6native57_GLOBAL__N__f3eca4a2_24_ForeachBinaryOpScalar_cu_86b9896c25multi_tensor_apply_kernelINS1_18TensorListMetadataILi1EEENS1_21BinaryOpScalarFunctorIN3c107complexIdEELi1ELi1ELi0EEEJNS1_13power_functorIS8_EES8_EEEvT_T0_DpT1_) ;  /* 0xfffffb201cec7950 */ /* 0x000fec0003c3ffff */
        .type           $_ZN2at6native57_GLOBAL__N__f3eca4a2_24_ForeachBinaryOpScalar_cu_86b9896c25multi_tensor_apply_kernelINS1_18TensorListMetadataILi1EEENS1_21BinaryOpScalarFunctorIN3c107complexIdEELi1ELi1ELi0EEEJNS1_13power_functorIS8_EES8_EEEvT_T0_DpT1_$__internal_trig_reduction_slowpathd,@function
        .size           $_ZN2at6native57_GLOBAL__N__f3eca4a2_24_ForeachBinaryOpScalar_cu_86b9896c25multi_tensor_apply_kernelINS1_18TensorListMetadataILi1EEENS1_21BinaryOpScalarFunctorIN3c107complexIdEELi1ELi1ELi0EEEJNS1_13power_functorIS8_EES8_EEEvT_T0_DpT1_$__internal_trig_reduction_slowpathd,(.L_x_5393 - $_ZN2at6native57_GLOBAL__N__f3eca4a2_24_ForeachBinaryOpScalar_cu_86b9896c25multi_tensor_apply_kernelINS1_18TensorListMetadataILi1EEENS1_21BinaryOpScalarFunctorIN3c107complexIdEELi1ELi1ELi0EEEJNS1_13power_functorIS8_EES8_EEEvT_T0_DpT1_$__internal_trig_reduction_slowpathd)
$_ZN2at6native57_GLOBAL__N__f3eca4a2_24_ForeachBinaryOpScalar_cu_86b9896c25multi_tensor_apply_kernelINS1_18TensorListMetadataILi1EEENS1_21BinaryOpScalarFunctorIN3c107complexIdEELi1ELi1ELi0EEEJNS1_13power_functorIS8_EES8_EEEvT_T0_DpT1_$__internal_trig_reduction_slowpathd:
        /* <DEDUP_REMOVED lines=28> */
.L_x_4758:
        /* <DEDUP_REMOVED lines=28> */
.L_x_4757:
[----:B------:R-:W-:Y:S05]  /*4dfd0*/  BSYNC B0 ;  /* 0x0000000000007941 */ /* 0x000fea0003800000 */
.L_x_4756:
        /* <DEDUP_REMOVED lines=91> */
.L_x_4755:
[----:B------:R-:W-:Y:S02]  /*4e590*/  IMAD.MOV.U32 R31, RZ, RZ, R29 ;  /* 0x000000ffff1f7224 */ /* 0x000fe400078e001d */
[----:B------:R-:W-:-:S04]  /*4e5a0*/  IMAD.MOV.U32 R29, RZ, RZ, 0x0 ;  /* 0x00000000ff1d7424 */ /* 0x000fc800078e00ff */
[----:B------:R-:W-:Y:S05]  /*4e5b0*/  RET.REL.NODEC R28 `(_ZN2at6native57_GLOBAL__N__f3eca4a2_24_ForeachBinaryOpScalar_cu_86b9896c25multi_tensor_apply_kernelINS1_18TensorListMetadataILi1EEENS1_21BinaryOpScalarFunctorIN3c107complexIdEELi1ELi1ELi0EEEJNS1_13power_functorIS8_EES8_EEEvT_T0_DpT1_) ;  /* 0xfffffb181c907950 */ /* 0x000fea0003c3ffff */
.L_x_4759:
        /* <DEDUP_REMOVED lines=12> */
.L_x_5393:


//--------------------- .text._ZN2at6native57_GLOBAL__N__f3eca4a2_24_ForeachBinaryOpScalar_cu_86b9896c25multi_tensor_apply_kernelINS1_18TensorListMetadataILi1EEENS1_21BinaryOpScalarFunctorIfLi1ELi1ELi0EEEJNS1_13power_functorIfEEfEEEvT_T0_DpT1_ --------------------------
	.section	.text._ZN2at6native57_GLOBAL__N__f3eca4a2_24_ForeachBinaryOpScalar_cu_86b9896c25multi_tensor_apply_kernelINS1_18TensorListMetadataILi1EEENS1_21BinaryOpScalarFunctorIfLi1ELi1ELi0EEEJNS1_13power_functorIfEEfEEEvT_T0_DpT1_,"ax",@progbits
	.align	128
.text._ZN2at6native57_GLOBAL__N__f3eca4a2_24_ForeachBinaryOpScalar_cu_86b9896c25multi_tensor_apply_kernelINS1_18TensorListMetadataILi1EEENS1_21BinaryOpScalarFunctorIfLi1ELi1ELi0EEEJNS1_13power_functorIfEEfEEEvT_T0_DpT1_:
        .type           _ZN2at6native57_GLOBAL__N__f3eca4a2_24_ForeachBinaryOpScalar_cu_86b9896c25multi_tensor_apply_kernelINS1_18TensorListMetadataILi1EEENS1_21BinaryOpScalarFunctorIfLi1ELi1ELi0EEEJNS1_13power_functorIfEEfEEEvT_T0_DpT1_,@function
        .size           _ZN2at6native57_GLOBAL__N__f3eca4a2_24_ForeachBinaryOpScalar_cu_86b9896c25multi_tensor_apply_kernelINS1_18TensorListMetadataILi1EEENS1_21BinaryOpScalarFunctorIfLi1ELi1ELi0EEEJNS1_13power_functorIfEEfEEEvT_T0_DpT1_,(.L_x_5396 - _ZN2at6native57_GLOBAL__N__f3eca4a2_24_ForeachBinaryOpScalar_cu_86b9896c25multi_tensor_apply_kernelINS1_18TensorListMetadataILi1EEENS1_21BinaryOpScalarFunctorIfLi1ELi1ELi0EEEJNS1_13power_functorIfEEfEEEvT_T0_DpT1_)
        .other          _ZN2at6native57_GLOBAL__N__f3eca4a2_24_ForeachBinaryOpScalar_cu_86b9896c25multi_tensor_apply_kernelINS1_18TensorListMetadataILi1EEENS1_21BinaryOpScalarFunctorIfLi1ELi1ELi0EEEJNS1_13power_functorIfEEfEEEvT_T0_DpT1_,@"STO_CUDA_ENTRY STV_DEFAULT"
_ZN2at6native57_GLOBAL__N__f3eca4a2_24_ForeachBinaryOpScalar_cu_86b9896c25multi_tensor_apply_kernelINS1_18TensorListMetadataILi1EEENS1_21BinaryOpScalarFunctorIfLi1ELi1ELi0EEEJNS1_13power_functorIfEEfEEEvT_T0_DpT1_:
        /* <DEDUP_REMOVED lines=24> */
.L_x_4761:
[----:B0---4-:R-:W-:Y:S01]  /*0180*/  IADD3 R15, P0, R5, R16, RZ ;  /* 0x00000010050f7210 */ /* 0x011fe20007f1e0ff */
[C---:B-1----:R-:W-:Y:S01]  /*0190*/  IMAD R10, R14.reuse, 0x3, RZ ;  /* 0x000000030e0a7824 */ /* 0x042fe200078e02ff */
[----:B------:R-:W-:Y:S01]  /*01a0*/  CS2R R20, SRZ ;  /* 0x0000000000147805 */ /* 0x000fe2000001ff00 */
[----:B------:R-:W-:Y:S01]  /*01b0*/  IMAD.MOV.U32 R19, RZ, RZ, RZ ;  /* 0x000000ffff137224 */ /* 0x000fe200078e00ff */
[----:B------:R-:W-:Y:S01]  /*01c0*/  IADD3 R7, P1, R14, R15, RZ ;  /* 0x0000000f0e077210 */ /* 0x000fe20007f3e0ff */
[----:B------:R-:W-:Y:S01]  /*01d0*/  IMAD.X R25, RZ, RZ, R17, P0 ;  /* 0x000000ffff197224 */ /* 0x000fe200000e0611 */
[----:B------:R-:W-:Y:S02]  /*01e0*/  ISETP.GE.U32.AND P3, PT, R15, 0x10000, PT ;  /* 0x000100000f00780c */ /* 0x000fe40003f66070 */
[C---:B------:R-:W-:Y:S01]  /*01f0*/  ISETP.GE.U32.AND P0, PT, R7.reuse, 0x10000, PT ;  /* 0x000100000700780c */ /* 0x040fe20003f06070 */
[----:B------:R-:W-:Y:S01]  /*0200*/  IMAD.X R9, RZ, RZ, R25, P1 ;  /* 0x000000ffff097224 */ /* 0x000fe200008e0619 */
[----:B------:R-:W-:-:S02]  /*0210*/  ISETP.LT.U32.AND P1, PT, R7, R0, PT ;  /* 0x000000000700720c */ /* 0x000fc40003f21070 */
[----:B------:R-:W-:Y:S02]  /*0220*/  ISETP.GE.U32.AND.EX P3, PT, R25, RZ, PT, P3 ;  /* 0x000000ff1900720c */ /* 0x000fe40003f66130 */
[----:B------:R-:W-:Y:S02]  /*0230*/  ISETP.GE.U32.AND.EX P0, PT, R9, RZ, PT, P0 ;  /* 0x000000ff0900720c */ /* 0x000fe40003f06100 */
[----:B------:R-:W-:Y:S02]  /*0240*/  LEA R6, P2, R7, R2, 0x2 ;  /* 0x0000000207067211 */ /* 0x000fe400078410ff */
[----:B------:R-:W-:Y:S02]  /*0250*/  ISETP.LT.AND.EX P0, PT, R9, R4, !P0, P1 ;  /* 0x000000040900720c */ /* 0x000fe40004701310 */
[----:B------:R-:W-:Y:S02]  /*0260*/  ISETP.LT.U32.AND P1, PT, R15, R0, PT ;  /* 0x000000000f00720c */ /* 0x000fe40003f21070 */
[----:B------:R-:W-:-:S02]  /*0270*/  LEA.HI.X R7, R7, R3, R9, 0x2, P2 ;  /* 0x0000000307077211 */ /* 0x000fc400010f1409 */
[----:B------:R-:W-:Y:S02]  /*0280*/  ISETP.LT.AND.EX P1, PT, R25, R4, !P3, P1 ;  /* 0x000000041900720c */ /* 0x000fe40005f21310 */
[C---:B------:R-:W-:Y:S02]  /*0290*/  LEA R8, P4, R15.reuse, R2, 0x2 ;  /* 0x000000020f087211 */ /* 0x040fe400078810ff */
[-C--:B------:R-:W-:Y:S02]  /*02a0*/  IADD3 R13, P3, R10, R15.reuse, RZ ;  /* 0x0000000f0a0d7210 */ /* 0x080fe40007f7e0ff */
[----:B------:R-:W-:Y:S01]  /*02b0*/  LEA R11, P2, R14, R15, 0x1 ;  /* 0x0000000f0e0b7211 */ /* 0x000fe200078408ff */
[----:B------:R-:W-:Y:S01]  /*02c0*/  IMAD.MOV.U32 R22, RZ, RZ, RZ ;  /* 0x000000ffff167224 */ /* 0x000fe200078e00ff */
[--C-:B------:R-:W-:Y:S01]  /*02d0*/  LEA.HI.X R9, R15, R3, R25.reuse, 0x2, P4 ;  /* 0x000000030f097211 */ /* 0x100fe200020f1419 */
[--C-:B------:R-:W-:Y:S01]  /*02e0*/  IMAD.X R15, RZ, RZ, R25.reuse, P3 ;  /* 0x000000ffff0f7224 */ /* 0x100fe200018e0619 */
[----:B------:R-:W-:Y:S01]  /*02f0*/  ISETP.GE.U32.AND P3, PT, R13, 0x10000, PT ;  /* 0x000100000d00780c */ /* 0x000fe20003f66070 */
[----:B------:R-:W-:Y:S01]  /*0300*/  IMAD.X R23, RZ, RZ, R25, P2 ;  /* 0x000000ffff177224 */ /* 0x000fe200010e0619 */
[----:B------:R-:W-:Y:S01]  /*0310*/  ISETP.GE.U32.AND P5, PT, R11, 0x10000, PT ;  /* 0x000100000b00780c */ /* 0x000fe20003fa6070 */
[----:B------:R-:W2:Y:S01]  /*0320*/  @P1 LDG.E R21, desc[UR4][R8.64] ;  /* 0x0000000408151981 */ /* 0x000ea2000c1e1900 */
[-C--:B------:R-:W-:Y:S01]  /*0330*/  ISETP.LT.U32.AND P4, PT, R13, R0.reuse, PT ;  /* 0x000000000d00720c */ /* 0x080fe20003f81070 */
[----:B------:R-:W0:Y:S01]  /*0340*/  @P1 LDC R24, c[0x0][0xf3c] ;  /* 0x0003cf00ff181b82 */ /* 0x000e220000000800 */
[----:B------:R-:W-:Y:S01]  /*0350*/  ISETP.GE.U32.AND.EX P3, PT, R15, RZ, PT, P3 ;  /* 0x000000ff0f00720c */ /* 0x000fe20003f66130 */
[----:B------:R-:W3:Y:S01]  /*0360*/  @P0 LDG.E R19, desc[UR4][R6.64] ;  /* 0x0000000406130981 */ /* 0x000ee2000c1e1900 */
[----:B------:R-:W-:-:S02]  /*0370*/  ISETP.LT.U32.AND P2, PT, R11, R0, PT ;  /* 0x000000000b00720c */ /* 0x000fc40003f41070 */
[----:B------:R-:W-:Y:S02]  /*0380*/  ISETP.GE.U32.AND.EX P5, PT, R23, RZ, PT, P5 ;  /* 0x000000ff1700720c */ /* 0x000fe40003fa6150 */
[-C--:B------:R-:W-:Y:S01]  /*0390*/  ISETP.LT.AND.EX P3, PT, R15, R4.reuse, !P3, P4 ;  /* 0x000000040f00720c */ /* 0x080fe20005f61340 */
[----:B------:R-:W1:Y:S01]  /*03a0*/  @P0 LDC R26, c[0x0][0xf3c] ;  /* 0x0003cf00ff1a0b82 */ /* 0x000e620000000800 */
[----:B------:R-:W-:Y:S02]  /*03b0*/  ISETP.LT.AND.EX P2, PT, R23, R4, !P5, P2 ;  /* 0x000000041700720c */ /* 0x000fe40006f41320 */
[-C--:B------:R-:W-:Y:S02]  /*03c0*/  LEA R12, P4, R13, R2.reuse, 0x2 ;  /* 0x000000020d0c7211 */ /* 0x080fe400078810ff */
[----:B------:R-:W-:Y:S02]  /*03d0*/  LEA R10, P5, R11, R2, 0x2 ;  /* 0x000000020b0a7211 */ /* 0x000fe400078a10ff */
[----:B------:R-:W-:-:S02]  /*03e0*/  LEA.HI.X R13, R13, R3, R15, 0x2, P4 ;  /* 0x000000030d0d7211 */ /* 0x000fc400020f140f */
[----:B------:R-:W-:-:S03]  /*03f0*/  LEA.HI.X R11, R11, R3, R23, 0x2, P5 ;  /* 0x000000030b0b7211 */ /* 0x000fc600028f1417 */
[----:B------:R-:W4:Y:S01]  /*0400*/  @P3 LDG.E R20, desc[UR4][R12.64] ;  /* 0x000000040c143981 */ /* 0x000f22000c1e1900 */
[----:B------:R-:W5:Y:S03]  /*0410*/  @P3 LDC R15, c[0x0][0xf3c] ;  /* 0x0003cf00ff0f3b82 */ /* 0x000f660000000800 */
[----:B------:R-:W5:Y:S05]  /*0420*/  @P2 LDG.E R22, desc[UR4][R10.64] ;  /* 0x000000040a162981 */ /* 0x000f6a000c1e1900 */
[----:B------:R-:W1:Y:S01]  /*0430*/  @P2 LDC R18, c[0x0][0xf3c] ;  /* 0x0003cf00ff122b82 */ /* 0x000e620000000800 */
[----:B------:R-:W-:Y:S01]  /*0440*/  IMAD.WIDE.U32 R16, R14, 0x4, R16 ;  /* 0x000000040e107825 */ /* 0x000fe200078e0010 */
[----:B--2---:R-:W0:Y:S08]  /*0450*/  @P1 MUFU.LG2 R21, R21 ;  /* 0x0000001500151308 */ /* 0x004e300000000c00 */
[----:B---3--:R-:W1:Y:S08]  /*0460*/  @P0 MUFU.LG2 R19, R19 ;  /* 0x0000001300130308 */ /* 0x008e700000000c00 */
[----:B----4-:R-:W2:Y:S08]  /*0470*/  @P3 MUFU.LG2 R20, R20 ;  /* 0x0000001400143308 */ /* 0x010eb00000000c00 */
[----:B-----5:R-:W3:Y:S01]  /*0480*/  @P2 MUFU.LG2 R27, R22 ;  /* 0x00000016001b2308 */ /* 0x020ee20000000c00 */
[----:B0-----:R-:W-:Y:S01]  /*0490*/  @P1 FMUL.FTZ R23, R21, R24 ;  /* 0x0000001815171220 */ /* 0x001fe20000410000 */
[----:B-1----:R-:W-:Y:S01]  /*04a0*/  @P0 FMUL.FTZ R24, R19, R26 ;  /* 0x0000001a13180220 */ /* 0x002fe20000410000 */
[----:B--2---:R-:W-:-:S05]  /*04b0*/  @P3 FMUL.FTZ R15, R20, R15 ;  /* 0x0000000f140f3220 */ /* 0x004fca0000410000 */
[----:B------:R-:W0:Y:S01]  /*04c0*/  @P1 MUFU.EX2 R23, R23 ;  /* 0x0000001700171308 */ /* 0x000e220000000800 */
[----:B---3--:R-:W-:-:S07]  /*04d0*/  @P2 FMUL.FTZ R18, R27, R18 ;  /* 0x000000121b122220 */ /* 0x008fce0000410000 */
[----:B------:R-:W1:Y:S08]  /*04e0*/  @P0 MUFU.EX2 R25, R24 ;  /* 0x0000001800190308 */ /* 0x000e700000000800 */
[----:B------:R-:W2:Y:S08]  /*04f0*/  @P2 MUFU.EX2 R21, R18 ;  /* 0x0000001200152308 */ /* 0x000eb00000000800 */
[----:B------:R-:W3:Y:S01]  /*0500*/  @P3 MUFU.EX2 R15, R15 ;  /* 0x0000000f000f3308 */ /* 0x000ee20000000800 */
[----:B0-----:R4:W-:Y:S01]  /*0510*/  @P1 STG.E desc[UR4][R8.64], R23 ;  /* 0x0000001708001986 */ /* 0x0019e2000c101904 */
[----:B------:R-:W-:-:S03]  /*0520*/  ISETP.LT.U32.AND P1, PT, R16, R0, PT ;  /* 0x000000001000720c */ /* 0x000fc60003f21070 */
[----:B-1----:R4:W-:Y:S01]  /*0530*/  @P0 STG.E desc[UR4][R6.64], R25 ;  /* 0x0000001906000986 */ /* 0x0029e2000c101904 */
[----:B------:R-:W-:-:S03]  /*0540*/  ISETP.GE.U32.AND P0, PT, R16, 0x10000, PT ;  /* 0x000100001000780c */ /* 0x000fc60003f06070 */
[----:B--2---:R4:W-:Y:S01]  /*0550*/  @P2 STG.E desc[UR4][R10.64], R21 ;  /* 0x000000150a002986 */ /* 0x0049e2000c101904 */
[C---:B------:R-:W-:Y:S02]  /*0560*/  ISETP.GE.U32.AND.EX P0, PT, R17.reuse, RZ, PT, P0 ;  /* 0x000000ff1100720c */ /* 0x040fe40003f06100 */
[----:B------:R-:W-:Y:S01]  /*0570*/  ISETP.LT.AND.EX P1, PT, R17, R4, PT, P1 ;  /* 0x000000041100720c */ /* 0x000fe20003f21310 */
[----:B---3--:R4:W-:-:S12]  /*0580*/  @P3 STG.E desc[UR4][R12.64], R15 ;  /* 0x0000000f0c003986 */ /* 0x0089d8000c101904 */
[----:B------:R-:W-:Y:S05]  /*0590*/  @!P0 BRA P1, `(.L_x_4761) ;  /* 0xfffffff800f88947 */ /* 0x000fea000083ffff */
[----:B------:R-:W-:Y:S05]  /*05a0*/  EXIT ;  /* 0x000000000000794d */ /* 0x000fea0003800000 */
.L_x_4760:
        /* <DEDUP_REMOVED lines=9> */
.L_x_4762:
        /* <DEDUP_REMOVED lines=11> */
[----:B--2---:R-:W0:Y:S08]  /*06f0*/  MUFU.LG2 R15, R15 ;  /* 0x0000000f000f7308 */ /* 0x004e300000000c00 */
[----:B------:R-:W1:Y:S08]  /*0700*/  MUFU.LG2 R14, R14 ;  /* 0x0000000e000e7308 */ /* 0x000e700000000c00 */
[----:B------:R-:W2:Y:S01]  /*0710*/  MUFU.LG2 R13, R13 ;  /* 0x0000000d000d7308 */ /* 0x000ea20000000c00 */
[----:B0-----:R-:W-:-:S07]  /*0720*/  FMUL.FTZ R11, R15, UR7 ;  /* 0x000000070f0b7c20 */ /* 0x001fce0008410000 */
[----:B------:R-:W0:Y:S01]  /*0730*/  MUFU.LG2 R12, R12 ;  /* 0x0000000c000c7308 */ /* 0x000e220000000c00 */
[----:B-1----:R-:W-:-:S07]  /*0740*/  FMUL.FTZ R10, R14, UR7 ;  /* 0x000000070e0a7c20 */ /* 0x002fce0008410000 */
[----:B------:R-:W-:Y:S01]  /*0750*/  MUFU.EX2 R11, R11 ;  /* 0x0000000b000b7308 */ /* 0x000fe20000000800 */
[----:B--2---:R-:W-:-:S07]  /*0760*/  FMUL.FTZ R9, R13, UR7 ;  /* 0x000000070d097c20 */ /* 0x004fce0008410000 */
[----:B------:R-:W-:Y:S01]  /*0770*/  MUFU.EX2 R10, R10 ;  /* 0x0000000a000a7308 */ /* 0x000fe20000000800 */
[----:B0-----:R-:W-:-:S07]  /*0780*/  FMUL.FTZ R8, R12, UR7 ;  /* 0x000000070c087c20 */ /* 0x001fce0008410000 */
[----:B------:R-:W-:Y:S08]  /*0790*/  MUFU.EX2 R9, R9 ;  /* 0x0000000900097308 */ /* 0x000ff00000000800 */
[----:B------:R-:W0:Y:S02]  /*07a0*/  MUFU.EX2 R8, R8 ;  /* 0x0000000800087308 */ /* 0x000e240000000800 */
[----:B0-----:R0:W-:Y:S01]  /*07b0*/  STG.E.128 desc[UR4][R6.64], R8 ;  /* 0x0000000806007986 */ /* 0x0011e2000c101d04 */
[----:B------:R-:W-:Y:S05]  /*07c0*/  @!P0 BRA P1, `(.L_x_4762) ;  /* 0xfffffffc009c8947 */ /* 0x000fea000083ffff */
[----:B------:R-:W-:Y:S05]  /*07d0*/  EXIT ;  /* 0x000000000000794d */ /* 0x000fea0003800000 */
.L_x_4763:
        /* <DEDUP_REMOVED lines=10> */
.L_x_5396:


//--------------------- .text._ZN2at6native57_GLOBAL__N__f3eca4a2_24_ForeachBinaryOpScalar_cu_86b9896c25multi_tensor_apply_kernelINS1_18TensorListMetadataILi1EEENS1_21BinaryOpScalarFunctorIdLi1ELi1ELi0EEEJNS1_13power_functorIdEEdEEEvT_T0_DpT1_ --------------------------
	.section	.text._ZN2at6native57_GLOBAL__N__f3eca4a2_24_ForeachBinaryOpScalar_cu_86b9896c25multi_tensor_apply_kernelINS1_18TensorListMetadataILi1EEENS1_21BinaryOpScalarFunctorIdLi1ELi1ELi0EEEJNS1_13power_functorIdEEdEEEvT_T0_DpT1_,"ax",@progbits
	.align	128
.text._ZN2at6native57_GLOBAL__N__f3eca4a2_24_ForeachBinaryOpScalar_cu_86b9896c25multi_tensor_apply_kernelINS1_18TensorListMetadataILi1EEENS1_21BinaryOpScalarFunctorIdLi1ELi1ELi0EEEJNS1_13power_functorIdEEdEEEvT_T0_DpT1_:
        .type           _ZN2at6native57_GLOBAL__N__f3eca4a2_24_ForeachBinaryOpScalar_cu_86b9896c25multi_tensor_apply_kernelINS1_18TensorListMetadataILi1EEENS1_21BinaryOpScalarFunctorIdLi1ELi1ELi0EEEJNS1_13power_functorIdEEdEEEvT_T0_DpT1_,@function
        .size           _ZN2at6native57_GLOBAL__N__f3eca4a2_24_ForeachBinaryOpScalar_cu_86b9896c25multi_tensor_apply_kernelINS1_18TensorListMetadataILi1EEENS1_21BinaryOpScalarFunctorIdLi1ELi1ELi0EEEJNS1_13power_functorIdEEdEEEvT_T0_DpT1_,(.L_x_5397 - _ZN2at6native57_GLOBAL__N__f3eca4a2_24_ForeachBinaryOpScalar_cu_86b9896c25multi_tensor_apply_kernelINS1_18TensorListMetadataILi1EEENS1_21BinaryOpScalarFunctorIdLi1ELi1ELi0EEEJNS1_13power_functorIdEEdEEEvT_T0_DpT1_)
        .other          _ZN2at6native57_GLOBAL__N__f3eca4a2_24_ForeachBinaryOpScalar_cu_86b9896c25multi_tensor_apply_kernelINS1_18TensorListMetadataILi1EEENS1_21BinaryOpScalarFunctorIdLi1ELi1ELi0EEEJNS1_13power_functorIdEEdEEEvT_T0_DpT1_,@"STO_CUDA_ENTRY STV_DEFAULT"
_ZN2at6native57_GLOBAL__N__f3eca4a2_24_ForeachBinaryOpScalar_cu_86b9896c25multi_tensor_apply_kernelINS1_18TensorListMetadataILi1EEENS1_21BinaryOpScalarFunctorIdLi1ELi1ELi0EEEJNS1_13power_functorIdEEdEEEvT_T0_DpT1_:
[----:B------:R-:W-:Y:S01]  /*0000*/  LDC R1, c[0x0][0x28] ;  /* 0x00000a00ff017b82 */ /* 0x000fe20000000800 */
[----:B------:R-:W0:Y:S01]  /*0010*/  S2R R7, SR_CTAID.X ;  /* 0x0000000000077919 */ /* 0x000e220000002500 */
[----:B------:R-:W-:Y:S01]  /*0020*/  IMAD.MOV.U32 R0, RZ, RZ, 0x820 ;  /* 0x00000820ff007424 */ /* 0x000fe200078e00ff */
[----:B------:R-:W-:Y:S01]  /*0030*/  ULDC.64 UR8, c[0x0][0x208] ;  /* 0x0000820000087ab9 */ /* 0x000fe20000000a00 */
[----:B------:R-:W-:-:S04]  /*0040*/  ULDC.64 UR6, c[0x0][0xf40] ;  /* 0x0003d00000067ab9 */ /* 0x000fc80000000a00 */
        /* <DEDUP_REMOVED lines=9> */
[----:B------:R-:W-:-:S03]  /*00e0*/  IMAD.X R3, R5, 0x1, ~R3, P1 ;  /* 0x0000000105037824 */ /* 0x000fc600008e0e03 */
[----:B-1----:R-:W-:-:S04]  /*00f0*/  LOP3.LUT P0, RZ, R9, 0x1f, R14, 0xf8, !PT ;  /* 0x0000001f09ff7812 */ /* 0x002fc8000780f80e */
        /* <DEDUP_REMOVED lines=8> */
[----:B------:R-:W-:Y:S01]  /*0180*/  ULDC.64 UR10, c[0x0][0xf40] ;  /* 0x0003d000000a7ab9 */ /* 0x000fe20000000a00 */
[----:B------:R-:W-:-:S05]  /*0190*/  ULDC UR12, c[0x0][0xf44] ;  /* 0x0003d100000c7ab9 */ /* 0x000fca0000000800 */
.L_x_4856:
[----:B0-----:R-:W-:Y:S01]  /*01a0*/  IADD3 R17, P0, R4, R7, RZ ;  /* 0x0000000704117210 */ /* 0x001fe20007f1e0ff */
[----:B-1----:R-:W-:Y:S01]  /*01b0*/  IMAD R10, R5, 0x3, RZ ;  /* 0x00000003050a7824 */ /* 0x002fe200078e02ff */
[----:B------:R-:W-:Y:S02]  /*01c0*/  CS2R R42, SRZ ;  /* 0x00000000002a7805 */ /* 0x000fe4000001ff00 */
[----:B------:R-:W-:Y:S01]  /*01d0*/  ISETP.GE.U32.AND P4, PT, R17, 0x10000, PT ;  /* 0x000100001100780c */ /* 0x000fe20003f86070 */
[----:B------:R-:W-:Y:S01]  /*01e0*/  IMAD.X R8, RZ, RZ, R6, P0 ;  /* 0x000000ffff087224 */ /* 0x000fe200000e0606 */
[-C--:B------:R-:W-:Y:S02]  /*01f0*/  IADD3 R9, P1, R5, R17.reuse, RZ ;  /* 0x0000001105097210 */ /* 0x080fe40007f3e0ff */
[----:B------:R-:W-:Y:S02]  /*0200*/  ISETP.LT.U32.AND P3, PT, R17, R2, PT ;  /* 0x000000021100720c */ /* 0x000fe40003f61070 */
[----:B------:R-:W-:Y:S01]  /*0210*/  IADD3 R11, P6, R10, R17, RZ ;  /* 0x000000110a0b7210 */ /* 0x000fe20007fde0ff */
[----:B------:R-:W-:Y:S01]  /*0220*/  IMAD.X R12, RZ, RZ, R8, P1 ;  /* 0x000000ffff0c7224 */ /* 0x000fe200008e0608 */
[----:B------:R-:W-:-:S02]  /*0230*/  ISETP.GE.U32.AND.EX P4, PT, R8, RZ, PT, P4 ;  /* 0x000000ff0800720c */ /* 0x000fc40003f86140 */
[----:B------:R-:W-:Y:S01]  /*0240*/  LEA R13, P0, R5, R17, 0x1 ;  /* 0x00000011050d7211 */ /* 0x000fe200078008ff */
[--C-:B------:R-:W-:Y:S01]  /*0250*/  IMAD.X R16, RZ, RZ, R8.reuse, P6 ;  /* 0x000000ffff107224 */ /* 0x100fe200030e0608 */
[----:B------:R-:W-:Y:S02]  /*0260*/  ISETP.GT.U32.AND P5, PT, R9, 0xffff, PT ;  /* 0x0000ffff0900780c */ /* 0x000fe40003fa4070 */
[----:B------:R-:W-:Y:S01]  /*0270*/  ISETP.LT.AND.EX P3, PT, R8, R3, !P4, P3 ;  /* 0x000000030800720c */ /* 0x000fe20006761330 */
[----:B------:R-:W-:Y:S01]  /*0280*/  IMAD.X R18, RZ, RZ, R8, P0 ;  /* 0x000000ffff127224 */ /* 0x000fe200000e0608 */
[----:B------:R-:W-:Y:S02]  /*0290*/  ISETP.GT.U32.AND P4, PT, R11, 0xffff, PT ;  /* 0x0000ffff0b00780c */ /* 0x000fe40003f84070 */
[----:B------:R-:W-:Y:S02]  /*02a0*/  ISETP.GE.U32.AND P2, PT, R9, R2, PT ;  /* 0x000000020900720c */ /* 0x000fe40003f46070 */
[----:B------:R-:W-:-:S02]  /*02b0*/  ISETP.GT.U32.AND.EX P5, PT, R12, RZ, PT, P5 ;  /* 0x000000ff0c00720c */ /* 0x000fc40003fa4150 */
[----:B------:R-:W-:Y:S02]  /*02c0*/  ISETP.GT.U32.AND P0, PT, R13, 0xffff, PT ;  /* 0x0000ffff0d00780c */ /* 0x000fe40003f04070 */
[-C--:B------:R-:W-:Y:S02]  /*02d0*/  ISETP.GE.U32.AND P1, PT, R11, R2.reuse, PT ;  /* 0x000000020b00720c */ /* 0x080fe40003f26070 */
[----:B------:R-:W-:Y:S01]  /*02e0*/  ISETP.GT.U32.AND.EX P4, PT, R16, RZ, PT, P4 ;  /* 0x000000ff1000720c */ /* 0x000fe20003f84140 */
[----:B------:R-:W-:Y:S01]  /*02f0*/  @P3 IMAD.WIDE R20, R0, 0x80000, R14 ;  /* 0x0008000000143825 */ /* 0x000fe200078e020e */
[----:B------:R-:W-:Y:S02]  /*0300*/  ISETP.GE.OR.EX P2, PT, R12, R3, P5, P2 ;  /* 0x000000030c00720c */ /* 0x000fe40002f46720 */
[----:B------:R-:W-:Y:S02]  /*0310*/  ISETP.GE.U32.AND P5, PT, R13, R2, PT ;  /* 0x000000020d00720c */ /* 0x000fe40003fa6070 */
[----:B------:R-:W-:-:S02]  /*0320*/  ISETP.GT.U32.AND.EX P0, PT, R18, RZ, PT, P0 ;  /* 0x000000ff1200720c */ /* 0x000fc40003f04100 */
[-C--:B------:R-:W-:Y:S02]  /*0330*/  ISETP.GE.OR.EX P1, PT, R16, R3.reuse, P4, P1 ;  /* 0x000000031000720c */ /* 0x080fe40002726710 */
[----:B------:R-:W-:Y:S02]  /*0340*/  ISETP.GE.OR.EX P0, PT, R18, R3, P0, P5 ;  /* 0x000000031200720c */ /* 0x000fe40000706750 */
[----:B------:R-:W-:-:S04]  /*0350*/  @P3 LEA R24, P4, R17, R20, 0x3 ;  /* 0x0000001411183211 */ /* 0x000fc800078818ff */
[----:B------:R-:W-:Y:S01]  /*0360*/  @P3 LEA.HI.X R25, R17, R21, R8, 0x3, P4 ;  /* 0x0000001511193211 */ /* 0x000fe200020f1c08 */
[----:B------:R-:W-:-:S04]  /*0370*/  @!P2 IMAD.WIDE R20, R0, 0x80000, R14 ;  /* 0x000800000014a825 */ /* 0x000fc800078e020e */
[C-C-:B------:R-:W-:Y:S01]  /*0380*/  @!P1 IMAD.WIDE R22, R0.reuse, 0x80000, R14.reuse ;  /* 0x0008000000169825 */ /* 0x140fe200078e020e */
[----:B------:R-:W-:Y:S01]  /*0390*/  @!P2 LEA R26, P4, R9, R20, 0x3 ;  /* 0x00000014091aa211 */ /* 0x000fe200078818ff */
[----:B------:R0:W2:Y:S01]  /*03a0*/  @P3 LDG.E.64 R42, desc[UR8][R24.64] ;  /* 0x00000008182a3981 */ /* 0x0000a2000c1e1b00 */
[----:B------:R-:W-:Y:S01]  /*03b0*/  CS2R R44, SRZ ;  /* 0x00000000002c7805 */ /* 0x000fe2000001ff00 */
[----:B------:R-:W-:Y:S01]  /*03c0*/  @!P0 IMAD.WIDE R28, R0, 0x80000, R14 ;  /* 0x00080000001c8825 */ /* 0x000fe200078e020e */
[----:B------:R-:W-:Y:S02]  /*03d0*/  @!P1 LEA R30, P6, R11, R22, 0x3 ;  /* 0x000000160b1e9211 */ /* 0x000fe400078c18ff */
[----:B------:R-:W-:Y:S02]  /*03e0*/  @!P2 LEA.HI.X R27, R9, R21, R12, 0x3, P4 ;  /* 0x00000015091ba211 */ /* 0x000fe400020f1c0c */
[----:B------:R-:W-:Y:S02]  /*03f0*/  CS2R R20, SRZ ;  /* 0x0000000000147805 */ /* 0x000fe4000001ff00 */
[----:B------:R-:W-:-:S02]  /*0400*/  @!P0 LEA R28, P5, R13, R28, 0x3 ;  /* 0x0000001c0d1c8211 */ /* 0x000fc400078a18ff */
[----:B------:R-:W-:Y:S02]  /*0410*/  @!P1 LEA.HI.X R31, R11, R23, R16, 0x3, P6 ;  /* 0x000000170b1f9211 */ /* 0x000fe400030f1c10 */
[----:B------:R-:W-:Y:S02]  /*0420*/  CS2R R22, SRZ ;  /* 0x0000000000167805 */ /* 0x000fe4000001ff00 */
[----:B------:R-:W-:Y:S01]  /*0430*/  @!P0 LEA.HI.X R29, R13, R29, R18, 0x3, P5 ;  /* 0x0000001d0d1d8211 */ /* 0x000fe200028f1c12 */
[----:B0-----:R-:W0:Y:S01]  /*0440*/  LDC.64 R24, c[0x0][0xf40] ;  /* 0x0003d000ff187b82 */ /* 0x001e220000000a00 */
[----:B------:R1:W5:Y:S04]  /*0450*/  @!P1 LDG.E.64 R44, desc[UR8][R30.64] ;  /* 0x000000081e2c9981 */ /* 0x000368000c1e1b00 */
[----:B------:R1:W5:Y:S04]  /*0460*/  @!P2 LDG.E.64 R22, desc[UR8][R26.64] ;  /* 0x000000081a16a981 */ /* 0x000368000c1e1b00 */
[----:B------:R1:W5:Y:S01]  /*0470*/  @!P0 LDG.E.64 R20, desc[UR8][R28.64] ;  /* 0x000000081c148981 */ /* 0x000362000c1e1b00 */
[----:B0-----:R-:W-:-:S04]  /*0480*/  LOP3.LUT R8, R25, 0x7ff00000, RZ, 0xc0, !PT ;  /* 0x7ff0000019087812 */ /* 0x001fc800078ec0ff */
[----:B------:R-:W-:-:S04]  /*0490*/  LEA.HI R17, R8, 0xfffffc0c, RZ, 0xc ;  /* 0xfffffc0c08117811 */ /* 0x000fc800078f60ff */
[CC--:B------:R-:W-:Y:S02]  /*04a0*/  SHF.L.U32 R8, R24.reuse, R17.reuse, RZ ;  /* 0x0000001118087219 */ /* 0x0c0fe400000006ff */
[----:B------:R-:W-:Y:S02]  /*04b0*/  SHF.L.U64.HI R17, R24, R17, R25 ;  /* 0x0000001118117219 */ /* 0x000fe40000010219 */
[----:B------:R-:W-:Y:S01]  /*04c0*/  ISETP.NE.U32.AND P5, PT, R8, RZ, PT ;  /* 0x000000ff0800720c */ /* 0x000fe20003fa5070 */
[----:B------:R-:W-:Y:S01]  /*04d0*/  BSSY B0, `(.L_x_4765) ;  /* 0x0000005000007945 */ /* 0x000fe20003800000 */
[----:B------:R-:W-:Y:S02]  /*04e0*/  MOV R8, 0x520 ;  /* 0x0000052000087802 */ /* 0x000fe40000000f00 */
[----:B------:R-:W-:Y:S01]  /*04f0*/  ISETP.NE.AND.EX P5, PT, R17, -0x80000000, PT, P5 ;  /* 0x800000001100780c */ /* 0x000fe20003fa5350 */
[----:B-12---:R-:W-:-:S12]  /*0500*/  DADD R24, -RZ, |R42| ;  /* 0x00000000ff187229 */ /* 0x006fd8000000052a */
[----:B-----5:R-:W-:Y:S05]  /*0510*/  CALL.REL.NOINC `($_ZN2at6native57_GLOBAL__N__f3eca4a2_24_ForeachBinaryOpScalar_cu_86b9896c25multi_tensor_apply_kernelINS1_18TensorListMetadataILi1EEENS1_21BinaryOpScalarFunctorIdLi1ELi1ELi0EEEJNS1_13power_functorIdEEdEEEvT_T0_DpT1_$__internal_accurate_pow) ;  /* 0x0000004c00d87944 */ /* 0x020fea0003c00000 */
[----:B------:R-:W-:Y:S05]  /*0520*/  BSYNC B0 ;  /* 0x0000000000007941 */ /* 0x000fea0003800000 */
.L_x_4765:
        /* <DEDUP_REMOVED lines=13> */
.L_x_4769:
[----:B------:R-:W-:-:S07]  /*0600*/  CS2R R34, SRZ ;  /* 0x0000000000227805 */ /* 0x000fce000001ff00 */
.L_x_4770:
[----:B------:R-:W-:Y:S05]  /*0610*/  BSYNC B0 ;  /* 0x0000000000007941 */ /* 0x000fea0003800000 */
.L_x_4768:
        /* <DEDUP_REMOVED lines=14> */
[----:B------:R-:W-:Y:S01]  /*0700*/  UISETP.GT.AND UP0, UPT, UR12, -0x1, UPT ;  /* 0xffffffff0c00788c */ /* 0x000fe2000bf04270 */
[----:B------:R-:W-:-:S03]  /*0710*/  UMOV UR4, URZ ;  /* 0x0000003f00047c82 */ /* 0x000fc60008000000 */
[----:B------:R-:W-:Y:S01]  /*0720*/  USEL UR5, URZ, 0x7ff00000, !UP0 ;  /* 0x7ff000003f057887 */ /* 0x000fe2000c000000 */
[----:B------:R-:W-:-:S05]  /*0730*/  IMAD.U32 R34, RZ, RZ, UR4 ;  /* 0x00000004ff227e24 */ /* 0x000fca000f8e00ff */
[----:B------:R-:W-:Y:S01]  /*0740*/  IMAD.U32 R35, RZ, RZ, UR5 ;  /* 0x00000005ff237e24 */ /* 0x000fe2000f8e00ff */
[----:B------:R-:W-:Y:S06]  /*0750*/  BRA `(.L_x_4772) ;  /* 0x00000000001c7947 */ /* 0x000fec0003800000 */
.L_x_4774:
[C---:B------:R-:W-:Y:S02]  /*0760*/  DSETP.GT.AND P4, PT, |R42|.reuse, 1, PT ;  /* 0x3ff000002a00742a */ /* 0x040fe40003f84200 */
[----:B------:R-:W-:-:S04]  /*0770*/  DSETP.NEU.AND P5, PT, R42, -1, PT ;  /* 0xbff000002a00742a */ /* 0x000fc80003fad000 */
[----:B------:R-:W-:-:S04]  /*0780*/  SEL R34, RZ, 0x7ff00000, !P4 ;  /* 0x7ff00000ff227807 */ /* 0x000fc80006000000 */
[----:B------:R-:W-:Y:S01]  /*0790*/  SEL R35, R34, 0x3ff00000, P5 ;  /* 0x3ff0000022237807 */ /* 0x000fe20002800000 */
[----:B------:R-:W-:Y:S01]  /*07a0*/  IMAD.MOV.U32 R34, RZ, RZ, RZ ;  /* 0x000000ffff227224 */ /* 0x000fe200078e00ff */
[----:B------:R-:W-:Y:S06]  /*07b0*/  BRA `(.L_x_4772) ;  /* 0x0000000000047947 */ /* 0x000fec0003800000 */
.L_x_4773:
[----:B------:R-:W-:-:S11]  /*07c0*/  DADD R34, R42, R24 ;  /* 0x000000002a227229 */ /* 0x000fd60000000018 */
.L_x_4772:
[----:B------:R-:W-:Y:S05]  /*07d0*/  BSYNC B0 ;  /* 0x0000000000007941 */ /* 0x000fea0003800000 */
.L_x_4771:
        /* <DEDUP_REMOVED lines=9> */
[----:B------:R-:W-:Y:S05]  /*0870*/  CALL.REL.NOINC `($_ZN2at6native57_GLOBAL__N__f3eca4a2_24_ForeachBinaryOpScalar_cu_86b9896c25multi_tensor_apply_kernelINS1_18TensorListMetadataILi1EEENS1_21BinaryOpScalarFunctorIdLi1ELi1ELi0EEEJNS1_13power_functorIdEEdEEEvT_T0_DpT1_$__internal_accurate_pow) ;  /* 0x0000004c00007944 */ /* 0x000fea0003c00000 */
        /* <DEDUP_REMOVED lines=9> */
.L_x_4776:
[----:B------:R-:W-:-:S07]  /*0910*/  CS2R R34, SRZ ;  /* 0x0000000000227805 */ /* 0x000fce000001ff00 */
.L_x_4777:
[----:B------:R-:W-:Y:S05]  /*0920*/  BSYNC B0 ;  /* 0x0000000000007941 */ /* 0x000fea0003800000 */
.L_x_4775:
        /* <DEDUP_REMOVED lines=18> */
.L_x_4781:
[C---:B------:R-:W-:Y:S02]  /*0a50*/  DSETP.GT.AND P4, PT, |R22|.reuse, 1, PT ;  /* 0x3ff000001600742a */ /* 0x040fe40003f84200 */
[----:B------:R-:W-:-:S04]  /*0a60*/  DSETP.NEU.AND P6, PT, R22, -1, PT ;  /* 0xbff000001600742a */ /* 0x000fc80003fcd000 */
[----:B------:R-:W-:-:S04]  /*0a70*/  SEL R34, RZ, 0x7ff00000, !P4 ;  /* 0x7ff00000ff227807 */ /* 0x000fc80006000000 */
[----:B------:R-:W-:Y:S01]  /*0a80*/  SEL R35, R34, 0x3ff00000, P6 ;  /* 0x3ff0000022237807 */ /* 0x000fe20003000000 */
[----:B------:R-:W-:Y:S01]  /*0a90*/  IMAD.MOV.U32 R34, RZ, RZ, RZ ;  /* 0x000000ffff227224 */ /* 0x000fe200078e00ff */
[----:B------:R-:W-:Y:S06]  /*0aa0*/  BRA `(.L_x_4779) ;  /* 0x0000000000047947 */ /* 0x000fec0003800000 */
.L_x_4780:
[----:B------:R-:W-:-:S11]  /*0ab0*/  DADD R34, R22, R24 ;  /* 0x0000000016227229 */ /* 0x000fd60000000018 */
.L_x_4779:
[----:B------:R-:W-:Y:S05]  /*0ac0*/  BSYNC B0 ;  /* 0x0000000000007941 */ /* 0x000fea0003800000 */
.L_x_4778:
        /* <DEDUP_REMOVED lines=18> */
.L_x_4783:
[----:B------:R-:W-:-:S07]  /*0bf0*/  CS2R R34, SRZ ;  /* 0x0000000000227805 */ /* 0x000fce000001ff00 */
.L_x_4784:
[----:B------:R-:W-:Y:S05]  /*0c00*/  BSYNC B0 ;  /* 0x0000000000007941 */ /* 0x000fea0003800000 */
.L_x_4782:
        /* <DEDUP_REMOVED lines=18> */
.L_x_4788:
[C---:B------:R-:W-:Y:S02]  /*0d30*/  DSETP.GT.AND P4, PT, |R20|.reuse, 1, PT ;  /* 0x3ff000001400742a */ /* 0x040fe40003f84200 */
[----:B------:R-:W-:-:S04]  /*0d40*/  DSETP.NEU.AND P6, PT, R20, -1, PT ;  /* 0xbff000001400742a */ /* 0x000fc80003fcd000 */
[----:B------:R-:W-:-:S04]  /*0d50*/  SEL R34, RZ, 0x7ff00000, !P4 ;  /* 0x7ff00000ff227807 */ /* 0x000fc80006000000 */
[----:B------:R-:W-:Y:S01]  /*0d60*/  SEL R35, R34, 0x3ff00000, P6 ;  /* 0x3ff0000022237807 */ /* 0x000fe20003000000 */
[----:B------:R-:W-:Y:S01]  /*0d70*/  IMAD.MOV.U32 R34, RZ, RZ, RZ ;  /* 0x000000ffff227224 */ /* 0x000fe200078e00ff */
[----:B------:R-:W-:Y:S06]  /*0d80*/  BRA `(.L_x_4786) ;  /* 0x0000000000047947 */ /* 0x000fec0003800000 */
.L_x_4787:
[----:B------:R-:W-:-:S11]  /*0d90*/  DADD R34, R20, R24 ;  /* 0x0000000014227229 */ /* 0x000fd60000000018 */
.L_x_4786:
[----:B------:R-:W-:Y:S05]  /*0da0*/  BSYNC B0 ;  /* 0x0000000000007941 */ /* 0x000fea0003800000 */
.L_x_4785:
        /* <DEDUP_REMOVED lines=18> */
.L_x_4790:
[----:B------:R-:W-:-:S07]  /*0ed0*/  CS2R R34, SRZ ;  /* 0x0000000000227805 */ /* 0x000fce000001ff00 */
.L_x_4791:
[----:B------:R-:W-:Y:S05]  /*0ee0*/  BSYNC B0 ;  /* 0x0000000000007941 */ /* 0x000fea0003800000 */
.L_x_4789:
        /* <DEDUP_REMOVED lines=18> */
.L_x_4795:
[C---:B------:R-:W-:Y:S02]  /*1010*/  DSETP.GT.AND P4, PT, |R44|.reuse, 1, PT ;  /* 0x3ff000002c00742a */ /* 0x040fe40003f84200 */
[----:B------:R-:W-:-:S04]  /*1020*/  DSETP.NEU.AND P6, PT, R44, -1, PT ;  /* 0xbff000002c00742a */ /* 0x000fc80003fcd000 */
[----:B------:R-:W-:-:S04]  /*1030*/  SEL R34, RZ, 0x7ff00000, !P4 ;  /* 0x7ff00000ff227807 */ /* 0x000fc80006000000 */
[----:B------:R-:W-:Y:S01]  /*1040*/  SEL R35, R34, 0x3ff00000, P6 ;  /* 0x3ff0000022237807 */ /* 0x000fe20003000000 */
[----:B------:R-:W-:Y:S01]  /*1050*/  IMAD.MOV.U32 R34, RZ, RZ, RZ ;  /* 0x000000ffff227224 */ /* 0x000fe200078e00ff */
[----:B------:R-:W-:Y:S06]  /*1060*/  BRA `(.L_x_4793) ;  /* 0x0000000000047947 */ /* 0x000fec0003800000 */
.L_x_4794:
[----:B------:R-:W-:-:S11]  /*1070*/  DADD R34, R44, R24 ;  /* 0x000000002c227229 */ /* 0x000fd60000000018 */
.L_x_4793:
[----:B------:R-:W-:Y:S05]  /*1080*/  BSYNC B0 ;  /* 0x0000000000007941 */ /* 0x000fea0003800000 */
.L_x_4792:
[----:B------:R-:W-:-:S06]  /*1090*/  DSETP.EQ.OR P5, PT, R44, 1, !P5 ;  /* 0x3ff000002c00742a */ /* 0x000fcc0006fa2400 */
[----:B------:R-:W-:Y:S02]  /*10a0*/  FSEL R24, R34, RZ, !P5 ;  /* 0x000000ff22187208 */ /* 0x000fe40006800000 */
[----:B------:R-:W-:Y:S01]  /*10b0*/  FSEL R25, R35, 1.875, !P5 ;  /* 0x3ff0000023197808 */ /* 0x000fe20006800000 */
[----:B------:R-:W-:Y:S06]  /*10c0*/  BRA `(.L_x_4796) ;  /* 0x0000001800c47947 */ /* 0x000fec0003800000 */
.L_x_4767:
        /* <DEDUP_REMOVED lines=10> */
.L_x_4798:
[----:B------:R-:W-:Y:S02]  /*1170*/  IMAD.MOV.U32 R34, RZ, RZ, 0x0 ;  /* 0x00000000ff227424 */ /* 0x000fe400078e00ff */
[----:B------:R-:W-:-:S07]  /*1180*/  IMAD.MOV.U32 R35, RZ, RZ, 0x7ff00000 ;  /* 0x7ff00000ff237424 */ /* 0x000fce00078e00ff */
.L_x_4799:
[----:B------:R-:W-:Y:S05]  /*1190*/  BSYNC B0 ;  /* 0x0000000000007941 */ /* 0x000fea0003800000 */
.L_x_4797:
        /* <DEDUP_REMOVED lines=20> */
.L_x_4803:
[C---:B------:R-:W-:Y:S01]  /*12e0*/  DSETP.GT.AND P4, PT, |R42|.reuse, 1, PT ;  /* 0x3ff000002a00742a */ /* 0x040fe20003f84200 */
[----:B------:R-:W-:Y:S01]  /*12f0*/  IMAD.MOV.U32 R34, RZ, RZ, RZ ;  /* 0x000000ffff227224 */ /* 0x000fe200078e00ff */
[----:B------:R-:W-:-:S04]  /*1300*/  DSETP.NEU.AND P5, PT, R42, -1, PT ;  /* 0xbff000002a00742a */ /* 0x000fc80003fad000 */
[----:B------:R-:W-:-:S04]  /*1310*/  SEL R8, RZ, 0x7ff00000, P4 ;  /* 0x7ff00000ff087807 */ /* 0x000fc80002000000 */
[----:B------:R-:W-:Y:S01]  /*1320*/  SEL R35, R8, 0x3ff00000, P5 ;  /* 0x3ff0000008237807 */ /* 0x000fe20002800000 */
[----:B------:R-:W-:Y:S06]  /*1330*/  BRA `(.L_x_4801) ;  /* 0x0000000000047947 */ /* 0x000fec0003800000 */
.L_x_4802:
[----:B------:R-:W-:-:S11]  /*1340*/  DADD R34, R42, R24 ;  /* 0x000000002a227229 */ /* 0x000fd60000000018 */
.L_x_4801:
[----:B------:R-:W-:Y:S05]  /*1350*/  BSYNC B0 ;  /* 0x0000000000007941 */ /* 0x000fea0003800000 */
.L_x_4800:
        /* <DEDUP_REMOVED lines=19> */
.L_x_4805:
[----:B------:R-:W-:Y:S02]  /*1490*/  IMAD.MOV.U32 R34, RZ, RZ, 0x0 ;  /* 0x00000000ff227424 */ /* 0x000fe400078e00ff */
[----:B------:R-:W-:-:S07]  /*14a0*/  IMAD.MOV.U32 R35, RZ, RZ, 0x7ff00000 ;  /* 0x7ff00000ff237424 */ /* 0x000fce00078e00ff */
.L_x_4806:
[----:B------:R-:W-:Y:S05]  /*14b0*/  BSYNC B0 ;  /* 0x0000000000007941 */ /* 0x000fea0003800000 */
.L_x_4804:
        /* <DEDUP_REMOVED lines=18> */
.L_x_4810:
[C---:B------:R-:W-:Y:S02]  /*15e0*/  DSETP.GT.AND P4, PT, |R22|.reuse, 1, PT ;  /* 0x3ff000001600742a */ /* 0x040fe40003f84200 */
[----:B------:R-:W-:-:S04]  /*15f0*/  DSETP.NEU.AND P6, PT, R22, -1, PT ;  /* 0xbff000001600742a */ /* 0x000fc80003fcd000 */
[----:B------:R-:W-:-:S04]  /*1600*/  SEL R34, RZ, 0x7ff00000, P4 ;  /* 0x7ff00000ff227807 */ /* 0x000fc80002000000 */
[----:B------:R-:W-:Y:S01]  /*1610*/  SEL R35, R34, 0x3ff00000, P6 ;  /* 0x3ff0000022237807 */ /* 0x000fe20003000000 */
[----:B------:R-:W-:Y:S01]  /*1620*/  IMAD.MOV.U32 R34, RZ, RZ, RZ ;  /* 0x000000ffff227224 */ /* 0x000fe200078e00ff */
[----:B------:R-:W-:Y:S06]  /*1630*/  BRA `(.L_x_4808) ;  /* 0x0000000000047947 */ /* 0x000fec0003800000 */
.L_x_4809:
[----:B------:R-:W-:-:S11]  /*1640*/  DADD R34, R22, R24 ;  /* 0x0000000016227229 */ /* 0x000fd60000000018 */
.L_x_4808:
[----:B------:R-:W-:Y:S05]  /*1650*/  BSYNC B0 ;  /* 0x0000000000007941 */ /* 0x000fea0003800000 */
.L_x_4807:
        /* <DEDUP_REMOVED lines=18> */
.L_x_4812:
[----:B------:R-:W-:Y:S02]  /*1780*/  IMAD.MOV.U32 R34, RZ, RZ, 0x0 ;  /* 0x00000000ff227424 */ /* 0x000fe400078e00ff */
[----:B------:R-:W-:-:S07]  /*1790*/  IMAD.MOV.U32 R35, RZ, RZ, 0x7ff00000 ;  /* 0x7ff00000ff237424 */ /* 0x000fce00078e00ff */
.L_x_4813:
[----:B------:R-:W-:Y:S05]  /*17a0*/  BSYNC B0 ;  /* 0x0000000000007941 */ /* 0x000fea0003800000 */
.L_x_4811:
        /* <DEDUP_REMOVED lines=18> */
.L_x_4817:
[C---:B------:R-:W-:Y:S02]  /*18d0*/  DSETP.GT.AND P4, PT, |R20|.reuse, 1, PT ;  /* 0x3ff000001400742a */ /* 0x040fe40003f84200 */
[----:B------:R-:W-:-:S04]  /*18e0*/  DSETP.NEU.AND P6, PT, R20, -1, PT ;  /* 0xbff000001400742a */ /* 0x000fc80003fcd000 */
[----:B------:R-:W-:-:S04]  /*18f0*/  SEL R34, RZ, 0x7ff00000, P4 ;  /* 0x7ff00000ff227807 */ /* 0x000fc80002000000 */
[----:B------:R-:W-:Y:S01]  /*1900*/  SEL R35, R34, 0x3ff00000, P6 ;  /* 0x3ff0000022237807 */ /* 0x000fe20003000000 */
[----:B------:R-:W-:Y:S01]  /*1910*/  IMAD.MOV.U32 R34, RZ, RZ, RZ ;  /* 0x000000ffff227224 */ /* 0x000fe200078e00ff */
[----:B------:R-:W-:Y:S06]  /*1920*/  BRA `(.L_x_4815) ;  /* 0x0000000000047947 */ /* 0x000fec0003800000 */
.L_x_4816:
[----:B------:R-:W-:-:S11]  /*1930*/  DADD R34, R20, R24 ;  /* 0x0000000014227229 */ /* 0x000fd60000000018 */
.L_x_4815:
[----:B------:R-:W-:Y:S05]  /*1940*/  BSYNC B0 ;  /* 0x0000000000007941 */ /* 0x000fea0003800000 */
.L_x_4814:
        /* <DEDUP_REMOVED lines=18> */
.L_x_4819:
[----:B------:R-:W-:Y:S02]  /*1a70*/  IMAD.MOV.U32 R34, RZ, RZ, 0x0 ;  /* 0x00000000ff227424 */ /* 0x000fe400078e00ff */
[----:B------:R-:W-:-:S07]  /*1a80*/  IMAD.MOV.U32 R35, RZ, RZ, 0x7ff00000 ;  /* 0x7ff00000ff237424 */ /* 0x000fce00078e00ff */
.L_x_4820:
[----:B------:R-:W-:Y:S05]  /*1a90*/  BSYNC B0 ;  /* 0x0000000000007941 */ /* 0x000fea0003800000 */
.L_x_4818:
        /* <DEDUP_REMOVED lines=18> */
.L_x_4824:
[C---:B------:R-:W-:Y:S02]  /*1bc0*/  DSETP.GT.AND P4, PT, |R44|.reuse, 1, PT ;  /* 0x3ff000002c00742a */ /* 0x040fe40003f84200 */
[----:B------:R-:W-:-:S04]  /*1bd0*/  DSETP.NEU.AND P6, PT, R44, -1, PT ;  /* 0xbff000002c00742a */ /* 0x000fc80003fcd000 */
[----:B------:R-:W-:-:S04]  /*1be0*/  SEL R34, RZ, 0x7ff00000, P4 ;  /* 0x7ff00000ff227807 */ /* 0x000fc80002000000 */
[----:B------:R-:W-:Y:S01]  /*1bf0*/  SEL R35, R34, 0x3ff00000, P6 ;  /* 0x3ff0000022237807 */ /* 0x000fe20003000000 */
[----:B------:R-:W-:Y:S01]  /*1c00*/  IMAD.MOV.U32 R34, RZ, RZ, RZ ;  /* 0x000000ffff227224 */ /* 0x000fe200078e00ff */
[----:B------:R-:W-:Y:S06]  /*1c10*/  BRA `(.L_x_4822) ;  /* 0x0000000000047947 */ /* 0x000fec0003800000 */
.L_x_4823:
[----:B------:R-:W-:-:S11]  /*1c20*/  DADD R34, R44, R24 ;  /* 0x000000002c227229 */ /* 0x000fd60000000018 */
.L_x_4822:
[----:B------:R-:W-:Y:S05]  /*1c30*/  BSYNC B0 ;  /* 0x0000000000007941 */ /* 0x000fea0003800000 */
.L_x_4821:
[----:B------:R-:W-:-:S06]  /*1c40*/  DSETP.EQ.OR P5, PT, R44, 1, !P5 ;  /* 0x3ff000002c00742a */ /* 0x000fcc0006fa2400 */
[----:B------:R-:W-:Y:S02]  /*1c50*/  FSEL R24, R34, RZ, !P5 ;  /* 0x000000ff22187208 */ /* 0x000fe40006800000 */
[----:B------:R-:W-:Y:S01]  /*1c60*/  FSEL R25, R35, 1.875, !P5 ;  /* 0x3ff0000023197808 */ /* 0x000fe20006800000 */
[----:B------:R-:W-:Y:S06]  /*1c70*/  BRA `(.L_x_4796) ;  /* 0x0000000c00d87947 */ /* 0x000fec0003800000 */
.L_x_4766:
        /* <DEDUP_REMOVED lines=13> */
.L_x_4826:
[----:B------:R-:W0:Y:S01]  /*1d50*/  LDC.64 R24, c[0x0][0xf40] ;  /* 0x0003d000ff187b82 */ /* 0x000e220000000a00 */
[----:B------:R-:W-:Y:S01]  /*1d60*/  ISETP.LE.AND P5, PT, RZ, UR12, PT ;  /* 0x0000000cff007c0c */ /* 0x000fe2000bfa3270 */
[----:B------:R-:W-:Y:S01]  /*1d70*/  IMAD.MOV.U32 R34, RZ, RZ, RZ ;  /* 0x000000ffff227224 */ /* 0x000fe200078e00ff */
[----:B0-----:R-:W-:-:S06]  /*1d80*/  DSETP.NEU.AND P4, PT, |R24|, 0.5, PT ;  /* 0x3fe000001800742a */ /* 0x001fcc0003f8d200 */
[----:B------:R-:W-:-:S05]  /*1d90*/  SEL R35, R43, RZ, P4 ;  /* 0x000000ff2b237207 */ /* 0x000fca0002000000 */
[----:B------:R-:W-:-:S07]  /*1da0*/  @!P5 LOP3.LUT R35, R35, 0x7ff00000, RZ, 0xfc, !PT ;  /* 0x7ff000002323d812 */ /* 0x000fce00078efcff */
.L_x_4827:
[----:B------:R-:W-:Y:S05]  /*1db0*/  BSYNC B0 ;  /* 0x0000000000007941 */ /* 0x000fea0003800000 */
.L_x_4825:
[----:B------:R-:W0:Y:S01]  /*1dc0*/  LDC.64 R24, c[0x0][0xf40] ;  /* 0x0003d000ff187b82 */ /* 0x000e220000000a00 */
[----:B------:R-:W-:Y:S01]  /*1dd0*/  BSSY B0, `(.L_x_4828) ;  /* 0x000001e000007945 */ /* 0x000fe20003800000 */
[----:B0-----:R-:W-:-:S10]  /*1de0*/  DADD R26, R42, R24 ;  /* 0x000000002a1a7229 */ /* 0x001fd40000000018 */
        /* <DEDUP_REMOVED lines=10> */
[----:B------:R-:W0:Y:S01]  /*1e90*/  LDC R10, c[0x0][0xf44] ;  /* 0x0003d100ff0a7b82 */ /* 0x000e220000000800 */
[----:B------:R-:W-:Y:S01]  /*1ea0*/  ISETP.LT.AND P4, PT, R43, RZ, P4 ;  /* 0x000000ff2b00720c */ /* 0x000fe20002781270 */
[----:B------:R-:W-:Y:S01]  /*1eb0*/  IMAD.MOV.U32 R34, RZ, RZ, RZ ;  /* 0x000000ffff227224 */ /* 0x000fe200078e00ff */
[C---:B0-----:R-:W-:Y:S02]  /*1ec0*/  LOP3.LUT R8, R10.reuse, 0x7fffffff, RZ, 0xc0, !PT ;  /* 0x7fffffff0a087812 */ /* 0x041fe400078ec0ff */
[----:B------:R-:W-:Y:S02]  /*1ed0*/  ISETP.GT.AND P5, PT, R10, -0x1, PT ;  /* 0xffffffff0a00780c */ /* 0x000fe40003fa4270 */
[----:B------:R-:W-:Y:S02]  /*1ee0*/  ISETP.NE.AND P4, PT, R8, 0x3fe00000, P4 ;  /* 0x3fe000000800780c */ /* 0x000fe40002785270 */
[----:B------:R-:W-:-:S11]  /*1ef0*/  SEL R35, RZ, 0x7ff00000, !P5 ;  /* 0x7ff00000ff237807 */ /* 0x000fd60006800000 */
[----:B------:R-:W-:Y:S01]  /*1f00*/  @P4 VIADD R35, R35, 0x80000000 ;  /* 0x8000000023234836 */ /* 0x000fe20000000000 */
[----:B------:R-:W-:Y:S06]  /*1f10*/  BRA `(.L_x_4829) ;  /* 0x0000000000247947 */ /* 0x000fec0003800000 */
.L_x_4831:
        /* <DEDUP_REMOVED lines=8> */
.L_x_4830:
[----:B------:R-:W-:-:S11]  /*1fa0*/  DADD R34, R42, R24 ;  /* 0x000000002a227229 */ /* 0x000fd60000000018 */
.L_x_4829:
[----:B------:R-:W-:Y:S05]  /*1fb0*/  BSYNC B0 ;  /* 0x0000000000007941 */ /* 0x000fea0003800000 */
.L_x_4828:
[----:B------:R-:W-:Y:S01]  /*1fc0*/  DSETP.NEU.AND P5, PT, R24, RZ, PT ;  /* 0x000000ff1800722a */ /* 0x000fe20003fad000 */
[----:B------:R-:W-:Y:S01]  /*1fd0*/  BSSY B0, `(.L_x_4832) ;  /* 0x0000007000007945 */ /* 0x000fe20003800000 */
[----:B------:R-:W-:Y:S01]  /*1fe0*/  DADD R24, -RZ, |R22| ;  /* 0x00000000ff187229 */ /* 0x000fe20000000516 */
[----:B------:R-:W-:-:S03]  /*1ff0*/  MOV R8, 0x2040 ;  /* 0x0000204000087802 */ /* 0x000fc60000000f00 */
[----:B------:R-:W-:-:S06]  /*2000*/  DSETP.EQ.OR P4, PT, R42, 1, !P5 ;  /* 0x3ff000002a00742a */ /* 0x000fcc0006f82400 */
[----:B------:R-:W-:Y:S02]  /*2010*/  FSEL R42, R34, RZ, !P4 ;  /* 0x000000ff222a7208 */ /* 0x000fe40006000000 */
[----:B------:R-:W-:-:S07]  /*2020*/  FSEL R43, R35, 1.875, !P4 ;  /* 0x3ff00000232b7808 */ /* 0x000fce0006000000 */
[----:B------:R-:W-:Y:S05]  /*2030*/  CALL.REL.NOINC `($_ZN2at6native57_GLOBAL__N__f3eca4a2_24_ForeachBinaryOpScalar_cu_86b9896c25multi_tensor_apply_kernelINS1_18TensorListMetadataILi1EEENS1_21BinaryOpScalarFunctorIdLi1ELi1ELi0EEEJNS1_13power_functorIdEEdEEEvT_T0_DpT1_$__internal_accurate_pow) ;  /* 0x0000003400107944 */ /* 0x000fea0003c00000 */
[----:B------:R-:W-:Y:S05]  /*2040*/  BSYNC B0 ;  /* 0x0000000000007941 */ /* 0x000fea0003800000 */
.L_x_4832:
[----:B------:R-:W-:Y:S01]  /*2050*/  DSETP.NEU.AND P4, PT, R22, RZ, PT ;  /* 0x000000ff1600722a */ /* 0x000fe20003f8d000 */
[----:B------:R-:W-:-:S13]  /*2060*/  BSSY B0, `(.L_x_4833) ;  /* 0x0000014000007945 */ /* 0x000fda0003800000 */
[----:B------:R-:W-:Y:S05]  /*2070*/  @!P4 BRA `(.L_x_4834) ;  /* 0x000000000030c947 */ /* 0x000fea0003800000 */
[----:B------:R-:W-:Y:S01]  /*2080*/  ISETP.GT.AND P6, PT, R23, -0x1, PT ;  /* 0xffffffff1700780c */ /* 0x000fe20003fc4270 */
[----:B------:R-:W-:Y:S01]  /*2090*/  IMAD.MOV.U32 R24, RZ, RZ, R34 ;  /* 0x000000ffff187224 */ /* 0x000fe200078e0022 */
[----:B------:R-:W-:Y:S01]  /*20a0*/  PLOP3.LUT P4, PT, PT, PT, PT, 0x80, 0x0 ;  /* 0x000000000000781c */ /* 0x000fe20003f8f070 */
[----:B------:R-:W-:-:S10]  /*20b0*/  IMAD.MOV.U32 R25, RZ, RZ, R35 ;  /* 0x000000ffff197224 */ /* 0x000fd400078e0023 */
        /* <DEDUP_REMOVED lines=8> */
.L_x_4834:
[----:B------:R-:W0:Y:S01]  /*2140*/  LDC.64 R24, c[0x0][0xf40] ;  /* 0x0003d000ff187b82 */ /* 0x000e220000000a00 */
[----:B------:R-:W-:Y:S01]  /*2150*/  ISETP.LE.AND P6, PT, RZ, UR12, PT ;  /* 0x0000000cff007c0c */ /* 0x000fe2000bfc3270 */
[----:B0-----:R-:W-:Y:S01]  /*2160*/  DSETP.NEU.AND P4, PT, |R24|, 0.5, PT ;  /* 0x3fe000001800742a */ /* 0x001fe20003f8d200 */
[----:B------:R-:W-:-:S05]  /*2170*/  IMAD.MOV.U32 R24, RZ, RZ, RZ ;  /* 0x000000ffff187224 */ /* 0x000fca00078e00ff */
[----:B------:R-:W-:-:S06]  /*2180*/  SEL R25, R23, RZ, P4 ;  /* 0x000000ff17197207 */ /* 0x000fcc0002000000 */
[----:B------:R-:W-:-:S07]  /*2190*/  @!P6 LOP3.LUT R25, R25, 0x7ff00000, RZ, 0xfc, !PT ;  /* 0x7ff000001919e812 */ /* 0x000fce00078efcff */
.L_x_4835:
[----:B------:R-:W-:Y:S05]  /*21a0*/  BSYNC B0 ;  /* 0x0000000000007941 */ /* 0x000fea0003800000 */
.L_x_4833:
        /* <DEDUP_REMOVED lines=22> */
.L_x_4839:
        /* <DEDUP_REMOVED lines=8> */
.L_x_4838:
[----:B------:R-:W-:-:S11]  /*2390*/  DADD R24, R22, R26 ;  /* 0x0000000016187229 */ /* 0x000fd6000000001a */
.L_x_4837:
[----:B------:R-:W-:Y:S05]  /*23a0*/  BSYNC B0 ;  /* 0x0000000000007941 */ /* 0x000fea0003800000 */
.L_x_4836:
[----:B------:R-:W-:Y:S01]  /*23b0*/  DADD R26, -RZ, |R20| ;  /* 0x00000000ff1a7229 */ /* 0x000fe20000000514 */
[----:B------:R-:W-:Y:S01]  /*23c0*/  BSSY B0, `(.L_x_4840) ;  /* 0x0000008000007945 */ /* 0x000fe20003800000 */
[----:B------:R-:W-:Y:S01]  /*23d0*/  DSETP.EQ.OR P4, PT, R22, 1, !P5 ;  /* 0x3ff000001600742a */ /* 0x000fe20006f82400 */
[----:B------:R-:W-:-:S05]  /*23e0*/  MOV R8, 0x2440 ;  /* 0x0000244000087802 */ /* 0x000fca0000000f00 */
[----:B------:R-:W-:Y:S02]  /*23f0*/  FSEL R22, R24, RZ, !P4 ;  /* 0x000000ff18167208 */ /* 0x000fe40006000000 */
[----:B------:R-:W-:Y:S01]  /*2400*/  FSEL R23, R25, 1.875, !P4 ;  /* 0x3ff0000019177808 */ /* 0x000fe20006000000 */
[----:B------:R-:W-:Y:S02]  /*2410*/  IMAD.MOV.U32 R24, RZ, RZ, R26 ;  /* 0x000000ffff187224 */ /* 0x000fe400078e001a */
[----:B------:R-:W-:-:S07]  /*2420*/  IMAD.MOV.U32 R25, RZ, RZ, R27 ;  /* 0x000000ffff197224 */ /* 0x000fce00078e001b */
[----:B------:R-:W-:Y:S05]  /*2430*/  CALL.REL.NOINC `($_ZN2at6native57_GLOBAL__N__f3eca4a2_24_ForeachBinaryOpScalar_cu_86b9896c25multi_tensor_apply_kernelINS1_18TensorListMetadataILi1EEENS1_21BinaryOpScalarFunctorIdLi1ELi1ELi0EEEJNS1_13power_functorIdEEdEEEvT_T0_DpT1_$__internal_accurate_pow) ;  /* 0x0000003000107944 */ /* 0x000fea0003c00000 */
[----:B------:R-:W-:Y:S05]  /*2440*/  BSYNC B0 ;  /* 0x0000000000007941 */ /* 0x000fea0003800000 */
.L_x_4840:
        /* <DEDUP_REMOVED lines=15> */
.L_x_4842:
[----:B------:R-:W0:Y:S01]  /*2540*/  LDC.64 R24, c[0x0][0xf40] ;  /* 0x0003d000ff187b82 */ /* 0x000e220000000a00 */
[----:B------:R-:W-:Y:S01]  /*2550*/  ISETP.LE.AND P6, PT, RZ, UR12, PT ;  /* 0x0000000cff007c0c */ /* 0x000fe2000bfc3270 */
[----:B0-----:R-:W-:Y:S01]  /*2560*/  DSETP.NEU.AND P4, PT, |R24|, 0.5, PT ;  /* 0x3fe000001800742a */ /* 0x001fe20003f8d200 */
[----:B------:R-:W-:-:S05]  /*2570*/  IMAD.MOV.U32 R24, RZ, RZ, RZ ;  /* 0x000000ffff187224 */ /* 0x000fca00078e00ff */
[----:B------:R-:W-:-:S06]  /*2580*/  SEL R25, R21, RZ, P4 ;  /* 0x000000ff15197207 */ /* 0x000fcc0002000000 */
[----:B------:R-:W-:-:S07]  /*2590*/  @!P6 LOP3.LUT R25, R25, 0x7ff00000, RZ, 0xfc, !PT ;  /* 0x7ff000001919e812 */ /* 0x000fce00078efcff */
.L_x_4843:
[----:B------:R-:W-:Y:S05]  /*25a0*/  BSYNC B0 ;  /* 0x0000000000007941 */ /* 0x000fea0003800000 */
.L_x_4841:
        /* <DEDUP_REMOVED lines=22> */
.L_x_4847:
        /* <DEDUP_REMOVED lines=8> */
.L_x_4846:
[----:B------:R-:W-:-:S11]  /*2790*/  DADD R24, R20, R26 ;  /* 0x0000000014187229 */ /* 0x000fd6000000001a */
.L_x_4845:
[----:B------:R-:W-:Y:S05]  /*27a0*/  BSYNC B0 ;  /* 0x0000000000007941 */ /* 0x000fea0003800000 */
.L_x_4844:
        /* <DEDUP_REMOVED lines=10> */
.L_x_4848:
        /* <DEDUP_REMOVED lines=15> */
.L_x_4850:
[----:B------:R-:W0:Y:S01]  /*2940*/  LDC.64 R24, c[0x0][0xf40] ;  /* 0x0003d000ff187b82 */ /* 0x000e220000000a00 */
[----:B------:R-:W-:Y:S01]  /*2950*/  ISETP.LE.AND P6, PT, RZ, UR12, PT ;  /* 0x0000000cff007c0c */ /* 0x000fe2000bfc3270 */
[----:B0-----:R-:W-:Y:S01]  /*2960*/  DSETP.NEU.AND P4, PT, |R24|, 0.5, PT ;  /* 0x3fe000001800742a */ /* 0x001fe20003f8d200 */
[----:B------:R-:W-:-:S05]  /*2970*/  IMAD.MOV.U32 R24, RZ, RZ, RZ ;  /* 0x000000ffff187224 */ /* 0x000fca00078e00ff */
[----:B------:R-:W-:-:S06]  /*2980*/  SEL R25, R45, RZ, P4 ;  /* 0x000000ff2d197207 */ /* 0x000fcc0002000000 */
[----:B------:R-:W-:-:S07]  /*2990*/  @!P6 LOP3.LUT R25, R25, 0x7ff00000, RZ, 0xfc, !PT ;  /* 0x7ff000001919e812 */ /* 0x000fce00078efcff */
.L_x_4851:
[----:B------:R-:W-:Y:S05]  /*29a0*/  BSYNC B0 ;  /* 0x0000000000007941 */ /* 0x000fea0003800000 */
.L_x_4849:
        /* <DEDUP_REMOVED lines=22> */
.L_x_4855:
        /* <DEDUP_REMOVED lines=8> */
.L_x_4854:
[----:B------:R-:W-:-:S11]  /*2b90*/  DADD R24, R44, R26 ;  /* 0x000000002c187229 */ /* 0x000fd6000000001a */
.L_x_4853:
[----:B------:R-:W-:Y:S05]  /*2ba0*/  BSYNC B0 ;  /* 0x0000000000007941 */ /* 0x000fea0003800000 */
.L_x_4852:
[----:B------:R-:W-:-:S06]  /*2bb0*/  DSETP.EQ.OR P5, PT, R44, 1, !P5 ;  /* 0x3ff000002c00742a */ /* 0x000fcc0006fa2400 */
[----:B------:R-:W-:Y:S02]  /*2bc0*/  FSEL R24, R24, RZ, !P5 ;  /* 0x000000ff18187208 */ /* 0x000fe40006800000 */
[----:B------:R-:W-:-:S07]  /*2bd0*/  FSEL R25, R25, 1.875, !P5 ;  /* 0x3ff0000019197808 */ /* 0x000fce0006800000 */
.L_x_4796:
[----:B------:R-:W-:Y:S01]  /*2be0*/  @P3 IADD3 R17, P4, R4, R7, RZ ;  /* 0x0000000704113210 */ /* 0x000fe20007f9e0ff */
[----:B------:R-:W-:-:S04]  /*2bf0*/  @P3 IMAD.WIDE R26, R0, 0x80000, R14 ;  /* 0x00080000001a3825 */ /* 0x000fc800078e020e */
[----:B------:R-:W-:Y:S01]  /*2c00*/  @P3 IMAD.X R8, RZ, RZ, R6, P4 ;  /* 0x000000ffff083224 */ /* 0x000fe200020e0606 */
[----:B------:R-:W-:Y:S01]  /*2c10*/  @P3 LEA R26, P4, R17, R26, 0x3 ;  /* 0x0000001a111a3211 */ /* 0x000fe200078818ff */
[----:B------:R-:W-:-:S03]  /*2c20*/  @!P2 IMAD.WIDE R28, R0, 0x80000, R14 ;  /* 0x00080000001ca825 */ /* 0x000fc600078e020e */
[----:B------:R-:W-:Y:S01]  /*2c30*/  @P3 LEA.HI.X R27, R17, R27, R8, 0x3, P4 ;  /* 0x0000001b111b3211 */ /* 0x000fe200020f1c08 */
[----:B------:R-:W-:Y:S01]  /*2c40*/  @!P0 IMAD.WIDE R30, R0, 0x80000, R14 ;  /* 0x00080000001e8825 */ /* 0x000fe200078e020e */
[----:B------:R-:W-:-:S03]  /*2c50*/  @!P2 LEA R8, P4, R9, R28, 0x3 ;  /* 0x0000001c0908a211 */ /* 0x000fc600078818ff */
[----:B------:R-:W-:Y:S01]  /*2c60*/  @!P1 IMAD.WIDE R32, R0, 0x80000, R14 ;  /* 0x0008000000209825 */ /* 0x000fe200078e020e */
[----:B------:R-:W-:Y:S01]  /*2c70*/  @!P0 LEA R28, P5, R13, R30, 0x3 ;  /* 0x0000001e0d1c8211 */ /* 0x000fe200078a18ff */
[----:B------:R2:W-:Y:S01]  /*2c80*/  @P3 STG.E.64 desc[UR8][R26.64], R42 ;  /* 0x0000002a1a003986 */ /* 0x0005e2000c101b08 */
[----:B------:R-:W-:Y:S02]  /*2c90*/  @!P2 LEA.HI.X R9, R9, R29, R12, 0x3, P4 ;  /* 0x0000001d0909a211 */ /* 0x000fe400020f1c0c */
[----:B------:R-:W-:Y:S02]  /*2ca0*/  @!P0 LEA.HI.X R29, R13, R31, R18, 0x3, P5 ;  /* 0x0000001f0d1d8211 */ /* 0x000fe400028f1c12 */
[C---:B------:R-:W-:Y:S01]  /*2cb0*/  @!P1 LEA R10, P6, R11.reuse, R32, 0x3 ;  /* 0x000000200b0a9211 */ /* 0x040fe200078c18ff */
[----:B------:R2:W-:Y:S03]  /*2cc0*/  @!P2 STG.E.64 desc[UR8][R8.64], R22 ;  /* 0x000000160800a986 */ /* 0x0005e6000c101b08 */
[----:B------:R-:W-:Y:S01]  /*2cd0*/  @!P1 LEA.HI.X R11, R11, R33, R16, 0x3, P6 ;  /* 0x000000210b0b9211 */ /* 0x000fe200030f1c10 */
[----:B------:R2:W-:Y:S01]  /*2ce0*/  @!P0 STG.E.64 desc[UR8][R28.64], R20 ;  /* 0x000000141c008986 */ /* 0x0005e2000c101b08 */
[----:B------:R-:W-:-:S03]  /*2cf0*/  LEA R7, P0, R5, R7, 0x2 ;  /* 0x0000000705077211 */ /* 0x000fc600078010ff */
[----:B------:R2:W-:Y:S01]  /*2d00*/  @!P1 STG.E.64 desc[UR8][R10.64], R24 ;  /* 0x000000180a009986 */ /* 0x0005e2000c101b08 */
[----:B------:R-:W-:Y:S02]  /*2d10*/  LEA.HI.X R6, R5, R6, RZ, 0x2, P0 ;  /* 0x0000000605067211 */ /* 0x000fe400000f14ff */
[C---:B------:R-:W-:Y:S02]  /*2d20*/  ISETP.GE.U32.AND P0, PT, R7.reuse, 0x10000, PT ;  /* 0x000100000700780c */ /* 0x040fe40003f06070 */
[----:B------:R-:W-:Y:S02]  /*2d30*/  ISETP.LT.U32.AND P1, PT, R7, R2, PT ;  /* 0x000000020700720c */ /* 0x000fe40003f21070 */
[C---:B------:R-:W-:Y:S02]  /*2d40*/  ISETP.GE.U32.AND.EX P0, PT, R6.reuse, RZ, PT, P0 ;  /* 0x000000ff0600720c */ /* 0x040fe40003f06100 */
[----:B------:R-:W-:-:S13]  /*2d50*/  ISETP.LT.AND.EX P1, PT, R6, R3, PT, P1 ;  /* 0x000000030600720c */ /* 0x000fda0003f21310 */
[----:B--2---:R-:W-:Y:S05]  /*2d60*/  @!P0 BRA P1, `(.L_x_4856) ;  /* 0xffffffd4000c8947 */ /* 0x004fea000083ffff */
[----:B------:R-:W-:Y:S05]  /*2d70*/  EXIT ;  /* 0x000000000000794d */ /* 0x000fea0003800000 */
.L_x_4764:
[----:B------:R-:W0:Y:S02]  /*2d80*/  S2R R6, SR_TID.X ;  /* 0x0000000000067919 */ /* 0x000e240000002100 */
[----:B0-----:R-:W-:-:S03]  /*2d90*/  IMAD.WIDE.U32 R4, R6, 0x4, RZ ;  /* 0x0000000406047825 */ /* 0x001fc600078e00ff */
[----:B------:R-:W-:-:S04]  /*2da0*/  ISETP.GE.U32.AND P0, PT, R4, R2, PT ;  /* 0x000000020400720c */ /* 0x000fc80003f06070 */
[----:B------:R-:W-:-:S04]  /*2db0*/  ISETP.GE.AND.EX P0, PT, R5, R3, PT, P0 ;  /* 0x000000030500720c */ /* 0x000fc80003f06300 */
[----:B------:R-:W-:-:S13]  /*2dc0*/  ISETP.GT.U32.OR P0, PT, R6, 0x3fff, P0 ;  /* 0x00003fff0600780c */ /* 0x000fda0000704470 */
[----:B------:R-:W-:Y:S05]  /*2dd0*/  @P0 EXIT ;  /* 0x000000000000094d */ /* 0x000fea0003800000 */
[----:B------:R-:W0:Y:S01]  /*2de0*/  LDC.64 R8, c[0x0][0xf40] ;  /* 0x0003d000ff087b82 */ /* 0x000e220000000a00 */
[----:B------:R-:W-:Y:S01]  /*2df0*/  IMAD.MOV.U32 R7, RZ, RZ, RZ ;  /* 0x000000ffff077224 */ /* 0x000fe200078e00ff */
[----:B------:R-:W-:Y:S01]  /*2e00*/  ULDC.64 UR10, c[0x0][0xf40] ;  /* 0x0003d000000a7ab9 */ /* 0x000fe20000000a00 */
[----:B------:R-:W-:Y:S01]  /*2e10*/  ULDC UR12, c[0x0][0xf44] ;  /* 0x0003d100000c7ab9 */ /* 0x000fe20000000800 */
[C---:B0-----:R-:W-:Y:S02]  /*2e20*/  LOP3.LUT R4, R9.reuse, 0x7ff00000, RZ, 0xc0, !PT ;  /* 0x7ff0000009047812 */ /* 0x041fe400078ec0ff */
[----:B------:R-:W-:Y:S02]  /*2e30*/  ISETP.GT.AND P0, PT, R9, -0x1, PT ;  /* 0xffffffff0900780c */ /* 0x000fe40003f04270 */
[----:B------:R-:W-:-:S04]  /*2e40*/  LEA.HI R5, R4, 0xfffffc0c, RZ, 0xc ;  /* 0xfffffc0c04057811 */ /* 0x000fc800078f60ff */
[CC--:B------:R-:W-:Y:S02]  /*2e50*/  SHF.L.U64.HI R4, R8.reuse, R5.reuse, R9 ;  /* 0x0000000508047219 */ /* 0x0c0fe40000010209 */
[----:B------:R-:W-:Y:S02]  /*2e60*/  SHF.L.U32 R5, R8, R5, RZ ;  /* 0x0000000508057219 */ /* 0x000fe400000006ff */
[----:B------:R-:W-:-:S07]  /*2e70*/  SEL R9, RZ, 0x7ff00000, !P0 ;  /* 0x7ff00000ff097807 */ /* 0x000fce0004000000 */
.L_x_4948:
[----:B------:R-:W-:-:S03]  /*2e80*/  IMAD.WIDE R10, R0, 0x80000, R14 ;  /* 0x00080000000a7825 */ /* 0x000fc600078e020e */
[----:B------:R-:W-:-:S04]  /*2e90*/  LEA R12, P0, R6, R10, 0x5 ;  /* 0x0000000a060c7211 */ /* 0x000fc800078028ff */
[----:B------:R-:W-:-:S05]  /*2ea0*/  LEA.HI.X R13, R6, R11, R7, 0x5, P0 ;  /* 0x0000000b060d7211 */ /* 0x000fca00000f2c07 */
[----:B------:R-:W2:Y:S04]  /*2eb0*/  LDG.E.128 R20, desc[UR8][R12.64] ;  /* 0x000000080c147981 */ /* 0x000ea8000c1e1d00 */
[----:B------:R0:W5:Y:S01]  /*2ec0*/  LDG.E.128 R16, desc[UR8][R12.64+0x10] ;  /* 0x000010080c107981 */ /* 0x000162000c1e1d00 */
[----:B------:R-:W-:Y:S01]  /*2ed0*/  ISETP.NE.U32.AND P0, PT, R5, RZ, PT ;  /* 0x000000ff0500720c */ /* 0x000fe20003f05070 */
[----:B------:R-:W-:Y:S01]  /*2ee0*/  BSSY B0, `(.L_x_4857) ;  /* 0x0000005000007945 */ /* 0x000fe20003800000 */
[----:B------:R-:W-:Y:S02]  /*2ef0*/  MOV R8, 0x2f30 ;  /* 0x00002f3000087802 */ /* 0x000fe40000000f00 */
[----:B------:R-:W-:Y:S01]  /*2f00*/  ISETP.NE.AND.EX P0, PT, R4, -0x80000000, PT, P0 ;  /* 0x800000000400780c */ /* 0x000fe20003f05300 */
[----:B0-2---:R-:W-:-:S12]  /*2f10*/  DADD R24, -RZ, |R20| ;  /* 0x00000000ff187229 */ /* 0x005fd80000000514 */
[----:B-----5:R-:W-:Y:S05]  /*2f20*/  CALL.REL.NOINC `($_ZN2at6native57_GLOBAL__N__f3eca4a2_24_ForeachBinaryOpScalar_cu_86b9896c25multi_tensor_apply_kernelINS1_18TensorListMetadataILi1EEENS1_21BinaryOpScalarFunctorIdLi1ELi1ELi0EEEJNS1_13power_functorIdEEdEEEvT_T0_DpT1_$__internal_accurate_pow) ;  /* 0x0000002400547944 */ /* 0x020fea0003c00000 */
[----:B------:R-:W-:Y:S05]  /*2f30*/  BSYNC B0 ;  /* 0x0000000000007941 */ /* 0x000fea0003800000 */
.L_x_4857:
        /* <DEDUP_REMOVED lines=13> */
.L_x_4861:
[----:B------:R-:W-:-:S07]  /*3010*/  CS2R R34, SRZ ;  /* 0x0000000000227805 */ /* 0x000fce000001ff00 */
.L_x_4862:
[----:B------:R-:W-:Y:S05]  /*3020*/  BSYNC B0 ;  /* 0x0000000000007941 */ /* 0x000fea0003800000 */
.L_x_4860:
        /* <DEDUP_REMOVED lines=14> */
[----:B------:R-:W-:Y:S02]  /*3110*/  IMAD.MOV.U32 R34, RZ, RZ, RZ ;  /* 0x000000ffff227224 */ /* 0x000fe400078e00ff */
[----:B------:R-:W-:Y:S01]  /*3120*/  IMAD.MOV.U32 R35, RZ, RZ, R9 ;  /* 0x000000ffff237224 */ /* 0x000fe200078e0009 */
[----:B------:R-:W-:Y:S06]  /*3130*/  BRA `(.L_x_4864) ;  /* 0x00000000001c7947 */ /* 0x000fec0003800000 */
.L_x_4866:
[C---:B------:R-:W-:Y:S02]  /*3140*/  DSETP.GT.AND P0, PT, |R20|.reuse, 1, PT ;  /* 0x3ff000001400742a */ /* 0x040fe40003f04200 */
[----:B------:R-:W-:-:S04]  /*3150*/  DSETP.NEU.AND P1, PT, R20, -1, PT ;  /* 0xbff000001400742a */ /* 0x000fc80003f2d000 */
[----:B------:R-:W-:-:S04]  /*3160*/  SEL R34, RZ, 0x7ff00000, !P0 ;  /* 0x7ff00000ff227807 */ /* 0x000fc80004000000 */
[----:B------:R-:W-:Y:S01]  /*3170*/  SEL R35, R34, 0x3ff00000, P1 ;  /* 0x3ff0000022237807 */ /* 0x000fe20000800000 */
[----:B------:R-:W-:Y:S01]  /*3180*/  IMAD.MOV.U32 R34, RZ, RZ, RZ ;  /* 0x000000ffff227224 */ /* 0x000fe200078e00ff */
[----:B------:R-:W-:Y:S06]  /*3190*/  BRA `(.L_x_4864) ;  /* 0x0000000000047947 */ /* 0x000fec0003800000 */
.L_x_4865:
[----:B------:R-:W-:-:S11]  /*31a0*/  DADD R34, R20, R10 ;  /* 0x0000000014227229 */ /* 0x000fd6000000000a */
.L_x_4864:
[----:B------:R-:W-:Y:S05]  /*31b0*/  BSYNC B0 ;  /* 0x0000000000007941 */ /* 0x000fea0003800000 */
.L_x_4863:
        /* <DEDUP_REMOVED lines=19> */
.L_x_4868:
[----:B------:R-:W-:-:S07]  /*32f0*/  CS2R R34, SRZ ;  /* 0x0000000000227805 */ /* 0x000fce000001ff00 */
.L_x_4869:
[----:B------:R-:W-:Y:S05]  /*3300*/  BSYNC B0 ;  /* 0x0000000000007941 */ /* 0x000fea0003800000 */
.L_x_4867:
        /* <DEDUP_REMOVED lines=15> */
.L_x_4873:
[C---:B------:R-:W-:Y:S02]  /*3400*/  DSETP.GT.AND P1, PT, |R22|.reuse, 1, PT ;  /* 0x3ff000001600742a */ /* 0x040fe40003f24200 */
[----:B------:R-:W-:-:S04]  /*3410*/  DSETP.NEU.AND P2, PT, R22, -1, PT ;  /* 0xbff000001600742a */ /* 0x000fc80003f4d000 */
[----:B------:R-:W-:-:S04]  /*3420*/  SEL R34, RZ, 0x7ff00000, !P1 ;  /* 0x7ff00000ff227807 */ /* 0x000fc80004800000 */
[----:B------:R-:W-:Y:S01]  /*3430*/  SEL R35, R34, 0x3ff00000, P2 ;  /* 0x3ff0000022237807 */ /* 0x000fe20001000000 */
[----:B------:R-:W-:Y:S01]  /*3440*/  IMAD.MOV.U32 R34, RZ, RZ, RZ ;  /* 0x000000ffff227224 */ /* 0x000fe200078e00ff */
[----:B------:R-:W-:Y:S06]  /*3450*/  BRA `(.L_x_4871) ;  /* 0x0000000000047947 */ /* 0x000fec0003800000 */
.L_x_4872:
[----:B------:R-:W-:-:S11]  /*3460*/  DADD R34, R22, R10 ;  /* 0x0000000016227229 */ /* 0x000fd6000000000a */
.L_x_4871:
[----:B------:R-:W-:Y:S05]  /*3470*/  BSYNC B0 ;  /* 0x0000000000007941 */ /* 0x000fea0003800000 */
.L_x_4870:
        /* <DEDUP_REMOVED lines=18> */
.L_x_4875:
[----:B------:R-:W-:-:S07]  /*35a0*/  CS2R R34, SRZ ;  /* 0x0000000000227805 */ /* 0x000fce000001ff00 */
.L_x_4876:
[----:B------:R-:W-:Y:S05]  /*35b0*/  BSYNC B0 ;  /* 0x0000000000007941 */ /* 0x000fea0003800000 */
.L_x_4874:
        /* <DEDUP_REMOVED lines=15> */
.L_x_4880:
[C---:B------:R-:W-:Y:S02]  /*36b0*/  DSETP.GT.AND P1, PT, |R16|.reuse, 1, PT ;  /* 0x3ff000001000742a */ /* 0x040fe40003f24200 */
[----:B------:R-:W-:-:S04]  /*36c0*/  DSETP.NEU.AND P2, PT, R16, -1, PT ;  /* 0xbff000001000742a */ /* 0x000fc80003f4d000 */
[----:B------:R-:W-:-:S04]  /*36d0*/  SEL R34, RZ, 0x7ff00000, !P1 ;  /* 0x7ff00000ff227807 */ /* 0x000fc80004800000 */
[----:B------:R-:W-:Y:S01]  /*36e0*/  SEL R35, R34, 0x3ff00000, P2 ;  /* 0x3ff0000022237807 */ /* 0x000fe20001000000 */
[----:B------:R-:W-:Y:S01]  /*36f0*/  IMAD.MOV.U32 R34, RZ, RZ, RZ ;  /* 0x000000ffff227224 */ /* 0x000fe200078e00ff */
[----:B------:R-:W-:Y:S06]  /*3700*/  BRA `(.L_x_4878) ;  /* 0x0000000000047947 */ /* 0x000fec0003800000 */
.L_x_4879:
[----:B------:R-:W-:-:S11]  /*3710*/  DADD R34, R16, R10 ;  /* 0x0000000010227229 */ /* 0x000fd6000000000a */
.L_x_4878:
[----:B------:R-:W-:Y:S05]  /*3720*/  BSYNC B0 ;  /* 0x0000000000007941 */ /* 0x000fea0003800000 */
.L_x_4877:
        /* <DEDUP_REMOVED lines=18> */
.L_x_4882:
[----:B------:R-:W-:-:S07]  /*3850*/  CS2R R34, SRZ ;  /* 0x0000000000227805 */ /* 0x000fce000001ff00 */
.L_x_4883:
[----:B------:R-:W-:Y:S05]  /*3860*/  BSYNC B0 ;  /* 0x0000000000007941 */ /* 0x000fea0003800000 */
.L_x_4881:
        /* <DEDUP_REMOVED lines=15> */
.L_x_4887:
[C---:B------:R-:W-:Y:S02]  /*3960*/  DSETP.GT.AND P1, PT, |R18|.reuse, 1, PT ;  /* 0x3ff000001200742a */ /* 0x040fe40003f24200 */
[----:B------:R-:W-:-:S04]  /*3970*/  DSETP.NEU.AND P2, PT, R18, -1, PT ;  /* 0xbff000001200742a */ /* 0x000fc80003f4d000 */
[----:B------:R-:W-:-:S04]  /*3980*/  SEL R34, RZ, 0x7ff00000, !P1 ;  /* 0x7ff00000ff227807 */ /* 0x000fc80004800000 */
[----:B------:R-:W-:Y:S01]  /*3990*/  SEL R35, R34, 0x3ff00000, P2 ;  /* 0x3ff0000022237807 */ /* 0x000fe20001000000 */
[----:B------:R-:W-:Y:S01]  /*39a0*/  IMAD.MOV.U32 R34, RZ, RZ, RZ ;  /* 0x000000ffff227224 */ /* 0x000fe200078e00ff */
[----:B------:R-:W-:Y:S06]  /*39b0*/  BRA `(.L_x_4885) ;  /* 0x0000000000047947 */ /* 0x000fec0003800000 */
.L_x_4886:
[----:B------:R-:W-:-:S11]  /*39c0*/  DADD R34, R18, R10 ;  /* 0x0000000012227229 */ /* 0x000fd6000000000a */
.L_x_4885:
[----:B------:R-:W-:Y:S05]  /*39d0*/  BSYNC B0 ;  /* 0x0000000000007941 */ /* 0x000fea0003800000 */
.L_x_4884:
[----:B------:R-:W-:-:S06]  /*39e0*/  DSETP.EQ.OR P0, PT, R18, 1, !P0 ;  /* 0x3ff000001200742a */ /* 0x000fcc0004702400 */
[----:B------:R-:W-:Y:S02]  /*39f0*/  FSEL R18, R34, RZ, !P0 ;  /* 0x000000ff22127208 */ /* 0x000fe40004000000 */
[----:B------:R-:W-:Y:S01]  /*3a00*/  FSEL R19, R35, 1.875, !P0 ;  /* 0x3ff0000023137808 */ /* 0x000fe20004000000 */
[----:B------:R-:W-:Y:S06]  /*3a10*/  BRA `(.L_x_4888) ;  /* 0x0000001800647947 */ /* 0x000fec0003800000 */
.L_x_4859:
        /* <DEDUP_REMOVED lines=10> */
.L_x_4890:
[----:B------:R-:W-:Y:S02]  /*3ac0*/  IMAD.MOV.U32 R34, RZ, RZ, 0x0 ;  /* 0x00000000ff227424 */ /* 0x000fe400078e00ff */
[----:B------:R-:W-:-:S07]  /*3ad0*/  IMAD.MOV.U32 R35, RZ, RZ, 0x7ff00000 ;  /* 0x7ff00000ff237424 */ /* 0x000fce00078e00ff */
.L_x_4891:
[----:B------:R-:W-:Y:S05]  /*3ae0*/  BSYNC B0 ;  /* 0x0000000000007941 */ /* 0x000fea0003800000 */
.L_x_4889:
        /* <DEDUP_REMOVED lines=17> */
.L_x_4895:
[C---:B------:R-:W-:Y:S01]  /*3c00*/  DSETP.GT.AND P0, PT, |R20|.reuse, 1, PT ;  /* 0x3ff000001400742a */ /* 0x040fe20003f04200 */
[----:B------:R-:W-:Y:S01]  /*3c10*/  IMAD.MOV.U32 R34, RZ, RZ, RZ ;  /* 0x000000ffff227224 */ /* 0x000fe200078e00ff */
[----:B------:R-:W-:-:S04]  /*3c20*/  DSETP.NEU.AND P1, PT, R20, -1, PT ;  /* 0xbff000001400742a */ /* 0x000fc80003f2d000 */
[----:B------:R-:W-:-:S04]  /*3c30*/  SEL R8, RZ, 0x7ff00000, P0 ;  /* 0x7ff00000ff087807 */ /* 0x000fc80000000000 */
[----:B------:R-:W-:Y:S01]  /*3c40*/  SEL R35, R8, 0x3ff00000, P1 ;  /* 0x3ff0000008237807 */ /* 0x000fe20000800000 */
[----:B------:R-:W-:Y:S06]  /*3c50*/  BRA `(.L_x_4893) ;  /* 0x0000000000047947 */ /* 0x000fec0003800000 */
.L_x_4894:
[----:B------:R-:W-:-:S11]  /*3c60*/  DADD R34, R20, R10 ;  /* 0x0000000014227229 */ /* 0x000fd6000000000a */
.L_x_4893:
[----:B------:R-:W-:Y:S05]  /*3c70*/  BSYNC B0 ;  /* 0x0000000000007941 */ /* 0x000fea0003800000 */
.L_x_4892:
        /* <DEDUP_REMOVED lines=19> */
.L_x_4897:
[----:B------:R-:W-:Y:S02]  /*3db0*/  IMAD.MOV.U32 R34, RZ, RZ, 0x0 ;  /* 0x00000000ff227424 */ /* 0x000fe400078e00ff */
[----:B------:R-:W-:-:S07]  /*3dc0*/  IMAD.MOV.U32 R35, RZ, RZ, 0x7ff00000 ;  /* 0x7ff00000ff237424 */ /* 0x000fce00078e00ff */
.L_x_4898:
[----:B------:R-:W-:Y:S05]  /*3dd0*/  BSYNC B0 ;  /* 0x0000000000007941 */ /* 0x000fea0003800000 */
.L_x_4896:
        /* <DEDUP_REMOVED lines=15> */
.L_x_4902:
[C---:B------:R-:W-:Y:S02]  /*3ed0*/  DSETP.GT.AND P1, PT, |R22|.reuse, 1, PT ;  /* 0x3ff000001600742a */ /* 0x040fe40003f24200 */
[----:B------:R-:W-:-:S04]  /*3ee0*/  DSETP.NEU.AND P2, PT, R22, -1, PT ;  /* 0xbff000001600742a */ /* 0x000fc80003f4d000 */
[----:B------:R-:W-:-:S04]  /*3ef0*/  SEL R34, RZ, 0x7ff00000, P1 ;  /* 0x7ff00000ff227807 */ /* 0x000fc80000800000 */
[----:B------:R-:W-:Y:S01]  /*3f00*/  SEL R35, R34, 0x3ff00000, P2 ;  /* 0x3ff0000022237807 */ /* 0x000fe20001000000 */
[----:B------:R-:W-:Y:S01]  /*3f10*/  IMAD.MOV.U32 R34, RZ, RZ, RZ ;  /* 0x000000ffff227224 */ /* 0x000fe200078e00ff */
[----:B------:R-:W-:Y:S06]  /*3f20*/  BRA `(.L_x_4900) ;  /* 0x0000000000047947 */ /* 0x000fec0003800000 */
.L_x_4901:
[----:B------:R-:W-:-:S11]  /*3f30*/  DADD R34, R22, R10 ;  /* 0x0000000016227229 */ /* 0x000fd6000000000a */
.L_x_4900:
[----:B------:R-:W-:Y:S05]  /*3f40*/  BSYNC B0 ;  /* 0x0000000000007941 */ /* 0x000fea0003800000 */
.L_x_4899:
        /* <DEDUP_REMOVED lines=18> */
.L_x_4904:
[----:B------:R-:W-:Y:S02]  /*4070*/  IMAD.MOV.U32 R34, RZ, RZ, 0x0 ;  /* 0x00000000ff227424 */ /* 0x000fe400078e00ff */
[----:B------:R-:W-:-:S07]  /*4080*/  IMAD.MOV.U32 R35, RZ, RZ, 0x7ff00000 ;  /* 0x7ff00000ff237424 */ /* 0x000fce00078e00ff */
.L_x_4905:
[----:B------:R-:W-:Y:S05]  /*4090*/  BSYNC B0 ;  /* 0x0000000000007941 */ /* 0x000fea0003800000 */
.L_x_4903:
        /* <DEDUP_REMOVED lines=15> */
.L_x_4909:
[C---:B------:R-:W-:Y:S02]  /*4190*/  DSETP.GT.AND P1, PT, |R16|.reuse, 1, PT ;  /* 0x3ff000001000742a */ /* 0x040fe40003f24200 */
[----:B------:R-:W-:-:S04]  /*41a0*/  DSETP.NEU.AND P2, PT, R16, -1, PT ;  /* 0xbff000001000742a */ /* 0x000fc80003f4d000 */
[----:B------:R-:W-:-:S04]  /*41b0*/  SEL R34, RZ, 0x7ff00000, P1 ;  /* 0x7ff00000ff227807 */ /* 0x000fc80000800000 */
[----:B------:R-:W-:Y:S01]  /*41c0*/  SEL R35, R34, 0x3ff00000, P2 ;  /* 0x3ff0000022237807 */ /* 0x000fe20001000000 */
[----:B------:R-:W-:Y:S01]  /*41d0*/  IMAD.MOV.U32 R34, RZ, RZ, RZ ;  /* 0x000000ffff227224 */ /* 0x000fe200078e00ff */
[----:B------:R-:W-:Y:S06]  /*41e0*/  BRA `(.L_x_4907) ;  /* 0x0000000000047947 */ /* 0x000fec0003800000 */
.L_x_4908:
[----:B------:R-:W-:-:S11]  /*41f0*/  DADD R34, R16, R10 ;  /* 0x0000000010227229 */ /* 0x000fd6000000000a */
.L_x_4907:
[----:B------:R-:W-:Y:S05]  /*4200*/  BSYNC B0 ;  /* 0x0000000000007941 */ /* 0x000fea0003800000 */
.L_x_4906:
        /* <DEDUP_REMOVED lines=18> */
.L_x_4911:
[----:B------:R-:W-:Y:S02]  /*4330*/  IMAD.MOV.U32 R34, RZ, RZ, 0x0 ;  /* 0x00000000ff227424 */ /* 0x000fe400078e00ff */
[----:B------:R-:W-:-:S07]  /*4340*/  IMAD.MOV.U32 R35, RZ, RZ, 0x7ff00000 ;  /* 0x7ff00000ff237424 */ /* 0x000fce00078e00ff */
.L_x_4912:
[----:B------:R-:W-:Y:S05]  /*4350*/  BSYNC B0 ;  /* 0x0000000000007941 */ /* 0x000fea0003800000 */
.L_x_4910:
        /* <DEDUP_REMOVED lines=15> */
.L_x_4916:
[C---:B------:R-:W-:Y:S02]  /*4450*/  DSETP.GT.AND P1, PT, |R18|.reuse, 1, PT ;  /* 0x3ff000001200742a */ /* 0x040fe40003f24200 */
[----:B------:R-:W-:-:S04]  /*4460*/  DSETP.NEU.AND P2, PT, R18, -1, PT ;  /* 0xbff000001200742a */ /* 0x000fc80003f4d000 */
[----:B------:R-:W-:-:S04]  /*4470*/  SEL R34, RZ, 0x7ff00000, P1 ;  /* 0x7ff00000ff227807 */ /* 0x000fc80000800000 */
[----:B------:R-:W-:Y:S01]  /*4480*/  SEL R35, R34, 0x3ff00000, P2 ;  /* 0x3ff0000022237807 */ /* 0x000fe20001000000 */
[----:B------:R-:W-:Y:S01]  /*4490*/  IMAD.MOV.U32 R34, RZ, RZ, RZ ;  /* 0x000000ffff227224 */ /* 0x000fe200078e00ff */
[----:B------:R-:W-:Y:S06]  /*44a0*/  BRA `(.L_x_4914) ;  /* 0x0000000000047947 */ /* 0x000fec0003800000 */
.L_x_4915:
[----:B------:R-:W-:-:S11]  /*44b0*/  DADD R34, R18, R10 ;  /* 0x0000000012227229 */ /* 0x000fd6000000000a */
.L_x_4914:
[----:B------:R-:W-:Y:S05]  /*44c0*/  BSYNC B0 ;  /* 0x0000000000007941 */ /* 0x000fea0003800000 */
.L_x_4913:
[----:B------:R-:W-:-:S06]  /*44d0*/  DSETP.EQ.OR P0, PT, R18, 1, !P0 ;  /* 0x3ff000001200742a */ /* 0x000fcc0004702400 */
[----:B------:R-:W-:Y:S02]  /*44e0*/  FSEL R18, R34, RZ, !P0 ;  /* 0x000000ff22127208 */ /* 0x000fe40004000000 */
[----:B------:R-:W-:Y:S01]  /*44f0*/  FSEL R19, R35, 1.875, !P0 ;  /* 0x3ff0000023137808 */ /* 0x000fe20004000000 */
[----:B------:R-:W-:Y:S06]  /*4500*/  BRA `(.L_x_4888) ;  /* 0x0000000c00a87947 */ /* 0x000fec0003800000 */
.L_x_4858:
[----:B------:R-:W0:Y:S01]  /*4510*/  LDC.64 R42, c[0x0][0xf40] ;  /* 0x0003d000ff2a7b82 */ /* 0x000e220000000a00 */
[----:B------:R-:W-:Y:S01]  /*4520*/  DSETP.NEU.AND P0, PT, R20, RZ, PT ;  /* 0x000000ff1400722a */ /* 0x000fe20003f0d000 */
[----:B------:R-:W-:-:S13]  /*4530*/  BSSY B0, `(.L_x_4917) ;  /* 0x0000011000007945 */ /* 0x000fda0003800000 */
[----:B------:R-:W-:Y:S05]  /*4540*/  @!P0 BRA `(.L_x_4918) ;  /* 0x0000000000288947 */ /* 0x000fea0003800000 */
[----:B------:R-:W-:Y:S02]  /*4550*/  ISETP.GT.AND P1, PT, R21, -0x1, PT ;  /* 0xffffffff1500780c */ /* 0x000fe40003f24270 */
[----:B------:R-:W-:-:S11]  /*4560*/  PLOP3.LUT P0, PT, PT, PT, PT, 0x80, 0x0 ;  /* 0x000000000000781c */ /* 0x000fd60003f0f070 */
[----:B------:R-:W-:Y:S05]  /*4570*/  @P1 BRA `(.L_x_4919) ;  /* 0x0000000000301947 */ /* 0x000fea0003800000 */
[----:B------:R-:W1:Y:S01]  /*4580*/  FRND.F64.TRUNC R10, UR10 ;  /* 0x0000000a000a7d13 */ /* 0x000e62000830d800 */
[----:B------:R-:W-:Y:S02]  /*4590*/  DADD R34, -RZ, -R34 ;  /* 0x00000000ff227229 */ /* 0x000fe40000000922 */
[----:B-1----:R-:W-:-:S14]  /*45a0*/  DSETP.NEU.AND P1, PT, R10, UR10, PT ;  /* 0x0000000a0a007e2a */ /* 0x002fdc000bf2d000 */
[----:B------:R-:W-:Y:S05]  /*45b0*/  @!P1 BRA `(.L_x_4919) ;  /* 0x0000000000209947 */ /* 0x000fea0003800000 */
[----:B------:R-:W-:Y:S02]  /*45c0*/  IMAD.MOV.U32 R34, RZ, RZ, 0x0 ;  /* 0x00000000ff227424 */ /* 0x000fe400078e00ff */
[----:B------:R-:W-:Y:S01]  /*45d0*/  IMAD.MOV.U32 R35, RZ, RZ, -0x80000 ;  /* 0xfff80000ff237424 */ /* 0x000fe200078e00ff */
[----:B------:R-:W-:Y:S06]  /*45e0*/  BRA `(.L_x_4919) ;  /* 0x0000000000147947 */ /* 0x000fec0003800000 */
.L_x_4918:
[----:B------:R-:W-:Y:S01]  /*45f0*/  ISETP.LE.AND P1, PT, RZ, UR12, PT ;  /* 0x0000000cff007c0c */ /* 0x000fe2000bf23270 */
[----:B0-----:R-:W-:Y:S01]  /*4600*/  DSETP.NEU.AND P0, PT, |R42|, 0.5, PT ;  /* 0x3fe000002a00742a */ /* 0x001fe20003f0d200 */
[----:B------:R-:W-:-:S05]  /*4610*/  IMAD.MOV.U32 R34, RZ, RZ, RZ ;  /* 0x000000ffff227224 */ /* 0x000fca00078e00ff */
[----:B------:R-:W-:-:S06]  /*4620*/  SEL R35, R21, RZ, P0 ;  /* 0x000000ff15237207 */ /* 0x000fcc0000000000 */
[----:B------:R-:W-:-:S07]  /*4630*/  @!P1 LOP3.LUT R35, R35, 0x7ff00000, RZ, 0xfc, !PT ;  /* 0x7ff0000023239812 */ /* 0x000fce00078efcff */
.L_x_4919:
[----:B------:R-:W-:Y:S05]  /*4640*/  BSYNC B0 ;  /* 0x0000000000007941 */ /* 0x000fea0003800000 */
.L_x_4917:
[----:B0-----:R-:W-:Y:S01]  /*4650*/  DADD R24, R20, R42 ;  /* 0x0000000014187229 */ /* 0x001fe2000000002a */
[----:B------:R-:W0:Y:S01]  /*4660*/  LDC R11, c[0x0][0xf44] ;  /* 0x0003d100ff0b7b82 */ /* 0x000e220000000800 */
[----:B------:R-:W-:Y:S08]  /*4670*/  BSSY B0, `(.L_x_4920) ;  /* 0x000001b000007945 */ /* 0x000ff00003800000 */
        /* <DEDUP_REMOVED lines=11> */
[----:B------:R-:W-:Y:S01]  /*4730*/  VIADD R8, R9, 0x80000000 ;  /* 0x8000000009087836 */ /* 0x000fe20000000000 */
[----:B0-----:R-:W-:Y:S01]  /*4740*/  LOP3.LUT R10, R11, 0x7fffffff, RZ, 0xc0, !PT ;  /* 0x7fffffff0b0a7812 */ /* 0x001fe200078ec0ff */
[----:B------:R-:W-:-:S03]  /*4750*/  IMAD.MOV.U32 R34, RZ, RZ, RZ ;  /* 0x000000ffff227224 */ /* 0x000fc600078e00ff */
[----:B------:R-:W-:-:S04]  /*4760*/  ISETP.NE.AND P0, PT, R10, 0x3fe00000, P0 ;  /* 0x3fe000000a00780c */ /* 0x000fc80000705270 */
[----:B------:R-:W-:Y:S01]  /*4770*/  SEL R35, R8, R9, P0 ;  /* 0x0000000908237207 */ /* 0x000fe20000000000 */
[----:B------:R-:W-:Y:S08]  /*4780*/  BRA `(.L_x_4921) ;  /* 0x0000000000247947 */ /* 0x000ff00003800000 */
.L_x_4923:
        /* <DEDUP_REMOVED lines=8> */
.L_x_4922:
[----:B------:R-:W-:-:S11]  /*4810*/  DADD R34, R20, R42 ;  /* 0x0000000014227229 */ /* 0x000fd6000000002a */
.L_x_4921:
[----:B------:R-:W-:Y:S05]  /*4820*/  BSYNC B0 ;  /* 0x0000000000007941 */ /* 0x000fea0003800000 */
.L_x_4920:
[----:B------:R-:W-:Y:S01]  /*4830*/  DSETP.NEU.AND P0, PT, R42, RZ, PT ;  /* 0x000000ff2a00722a */ /* 0x000fe20003f0d000 */
[----:B------:R-:W-:Y:S01]  /*4840*/  BSSY B0, `(.L_x_4924) ;  /* 0x0000007000007945 */ /* 0x000fe20003800000 */
[----:B------:R-:W-:Y:S01]  /*4850*/  DADD R24, -RZ, |R22| ;  /* 0x00000000ff187229 */ /* 0x000fe20000000516 */
[----:B------:R-:W-:-:S03]  /*4860*/  MOV R8, 0x48b0 ;  /* 0x000048b000087802 */ /* 0x000fc60000000f00 */
[----:B------:R-:W-:-:S06]  /*4870*/  DSETP.EQ.OR P1, PT, R20, 1, !P0 ;  /* 0x3ff000001400742a */ /* 0x000fcc0004722400 */
[----:B------:R-:W-:Y:S02]  /*4880*/  FSEL R20, R34, RZ, !P1 ;  /* 0x000000ff22147208 */ /* 0x000fe40004800000 */
[----:B------:R-:W-:-:S07]  /*4890*/  FSEL R21, R35, 1.875, !P1 ;  /* 0x3ff0000023157808 */ /* 0x000fce0004800000 */
[----:B0-----:R-:W-:Y:S05]  /*48a0*/  CALL.REL.NOINC `($_ZN2at6native57_GLOBAL__N__f3eca4a2_24_ForeachBinaryOpScalar_cu_86b9896c25multi_tensor_apply_kernelINS1_18TensorListMetadataILi1EEENS1_21BinaryOpScalarFunctorIdLi1ELi1ELi0EEEJNS1_13power_functorIdEEdEEEvT_T0_DpT1_$__internal_accurate_pow) ;  /* 0x0000000800f47944 */ /* 0x001fea0003c00000 */
[----:B------:R-:W-:Y:S05]  /*48b0*/  BSYNC B0 ;  /* 0x0000000000007941 */ /* 0x000fea0003800000 */
.L_x_4924:
        /* <DEDUP_REMOVED lines=15> */
.L_x_4926:
[----:B------:R-:W-:Y:S01]  /*49b0*/  ISETP.LE.AND P2, PT, RZ, UR12, PT ;  /* 0x0000000cff007c0c */ /* 0x000fe2000bf43270 */
[----:B------:R-:W-:Y:S01]  /*49c0*/  DSETP.NEU.AND P1, PT, |R42|, 0.5, PT ;  /* 0x3fe000002a00742a */ /* 0x000fe20003f2d200 */
[----:B------:R-:W-:-:S05]  /*49d0*/  IMAD.MOV.U32 R24, RZ, RZ, RZ ;  /* 0x000000ffff187224 */ /* 0x000fca00078e00ff */
[----:B------:R-:W-:-:S06]  /*49e0*/  SEL R25, R23, RZ, P1 ;  /* 0x000000ff17197207 */ /* 0x000fcc0000800000 */
[----:B------:R-:W-:-:S07]  /*49f0*/  @!P2 LOP3.LUT R25, R25, 0x7ff00000, RZ, 0xfc, !PT ;  /* 0x7ff000001919a812 */ /* 0x000fce00078efcff */
.L_x_4927:
[----:B------:R-:W-:Y:S05]  /*4a00*/  BSYNC B0 ;  /* 0x0000000000007941 */ /* 0x000fea0003800000 */
.L_x_4925:
        /* <DEDUP_REMOVED lines=12> */
[----:B------:R-:W-:Y:S01]  /*4ad0*/  LOP3.LUT R11, R11, 0x7fffffff, RZ, 0xc0, !PT ;  /* 0x7fffffff0b0b7812 */ /* 0x000fe200078ec0ff */
[----:B------:R-:W-:Y:S01]  /*4ae0*/  VIADD R24, R9, 0x80000000 ;  /* 0x8000000009187836 */ /* 0x000fe20000000000 */
[----:B------:R-:W-:-:S04]  /*4af0*/  ISETP.LT.AND P1, PT, R23, RZ, P1 ;  /* 0x000000ff1700720c */ /* 0x000fc80000f21270 */
[----:B------:R-:W-:-:S04]  /*4b00*/  ISETP.NE.AND P1, PT, R11, 0x3fe00000, P1 ;  /* 0x3fe000000b00780c */ /* 0x000fc80000f25270 */
[----:B------:R-:W-:Y:S01]  /*4b10*/  SEL R25, R24, R9, P1 ;  /* 0x0000000918197207 */ /* 0x000fe20000800000 */
[----:B------:R-:W-:Y:S01]  /*4b20*/  IMAD.MOV.U32 R24, RZ, RZ, RZ ;  /* 0x000000ffff187224 */ /* 0x000fe200078e00ff */
[----:B------:R-:W-:Y:S07]  /*4b30*/  BRA `(.L_x_4929) ;  /* 0x0000000000247947 */ /* 0x000fee0003800000 */
.L_x_4931:
        /* <DEDUP_REMOVED lines=8> */
.L_x_4930:
[----:B------:R-:W-:-:S11]  /*4bc0*/  DADD R24, R22, R42 ;  /* 0x0000000016187229 */ /* 0x000fd6000000002a */
.L_x_4929:
[----:B------:R-:W-:Y:S05]  /*4bd0*/  BSYNC B0 ;  /* 0x0000000000007941 */ /* 0x000fea0003800000 */
.L_x_4928:
        /* <DEDUP_REMOVED lines=10> */
.L_x_4932:
        /* <DEDUP_REMOVED lines=15> */
.L_x_4934:
[----:B------:R-:W-:Y:S01]  /*4d70*/  ISETP.LE.AND P2, PT, RZ, UR12, PT ;  /* 0x0000000cff007c0c */ /* 0x000fe2000bf43270 */
[----:B------:R-:W-:Y:S01]  /*4d80*/  DSETP.NEU.AND P1, PT, |R42|, 0.5, PT ;  /* 0x3fe000002a00742a */ /* 0x000fe20003f2d200 */
[----:B------:R-:W-:-:S05]  /*4d90*/  IMAD.MOV.U32 R10, RZ, RZ, RZ ;  /* 0x000000ffff0a7224 */ /* 0x000fca00078e00ff */
[----:B------:R-:W-:-:S06]  /*4da0*/  SEL R11, R17, RZ, P1 ;  /* 0x000000ff110b7207 */ /* 0x000fcc0000800000 */
[----:B------:R-:W-:-:S07]  /*4db0*/  @!P2 LOP3.LUT R11, R11, 0x7ff00000, RZ, 0xfc, !PT ;  /* 0x7ff000000b0ba812 */ /* 0x000fce00078efcff */
.L_x_4935:
[----:B------:R-:W-:Y:S05]  /*4dc0*/  BSYNC B0 ;  /* 0x0000000000007941 */ /* 0x000fea0003800000 */
.L_x_4933:
        /* <DEDUP_REMOVED lines=14> */
[----:B------:R-:W-:Y:S01]  /*4eb0*/  VIADD R10, R9, 0x80000000 ;  /* 0x80000000090a7836 */ /* 0x000fe20000000000 */
[----:B0-----:R-:W-:-:S04]  /*4ec0*/  LOP3.LUT R8, R8, 0x7fffffff, RZ, 0xc0, !PT ;  /* 0x7fffffff08087812 */ /* 0x001fc800078ec0ff */
[----:B------:R-:W-:-:S04]  /*4ed0*/  ISETP.NE.AND P1, PT, R8, 0x3fe00000, P1 ;  /* 0x3fe000000800780c */ /* 0x000fc80000f25270 */
[----:B------:R-:W-:Y:S01]  /*4ee0*/  SEL R11, R10, R9, P1 ;  /* 0x000000090a0b7207 */ /* 0x000fe20000800000 */
[----:B------:R-:W-:Y:S01]  /*4ef0*/  IMAD.MOV.U32 R10, RZ, RZ, RZ ;  /* 0x000000ffff0a7224 */ /* 0x000fe200078e00ff */
[----:B------:R-:W-:Y:S07]  /*4f00*/  BRA `(.L_x_4937) ;  /* 0x0000000000247947 */ /* 0x000fee0003800000 */
.L_x_4939:
        /* <DEDUP_REMOVED lines=8> */
.L_x_4938:
[----:B------:R-:W-:-:S11]  /*4f90*/  DADD R10, R16, R42 ;  /* 0x00000000100a7229 */ /* 0x000fd6000000002a */
.L_x_4937:
[----:B------:R-:W-:Y:S05]  /*4fa0*/  BSYNC B0 ;  /* 0x0000000000007941 */ /* 0x000fea0003800000 */
.L_x_4936:
[----:B------:R-:W-:Y:S01]  /*4fb0*/  DSETP.EQ.OR P1, PT, R16, 1, !P0 ;  /* 0x3ff000001000742a */ /* 0x000fe20004722400 */
[----:B------:R-:W-:Y:S01]  /*4fc0*/  BSSY B0, `(.L_x_4940) ;  /* 0x0000006000007945 */ /* 0x000fe20003800000 */
[----:B------:R-:W-:Y:S01]  /*4fd0*/  DADD R24, -RZ, |R18| ;  /* 0x00000000ff187229 */ /* 0x000fe20000000512 */
[----:B------:R-:W-:-:S03]  /*4fe0*/  MOV R8, 0x5020 ;  /* 0x0000502000087802 */ /* 0x000fc60000000f00 */
[----:B------:R-:W-:Y:S02]  /*4ff0*/  FSEL R16, R10, RZ, !P1 ;  /* 0x000000ff0a107208 */ /* 0x000fe40004800000 */
[----:B------:R-:W-:-:S07]  /*5000*/  FSEL R17, R11, 1.875, !P1 ;  /* 0x3ff000000b117808 */ /* 0x000fce0004800000 */
[----:B------:R-:W-:Y:S05]  /*5010*/  CALL.REL.NOINC `($_ZN2at6native57_GLOBAL__N__f3eca4a2_24_ForeachBinaryOpScalar_cu_86b9896c25multi_tensor_apply_kernelINS1_18TensorListMetadataILi1EEENS1_21BinaryOpScalarFunctorIdLi1ELi1ELi0EEEJNS1_13power_functorIdEEdEEEvT_T0_DpT1_$__internal_accurate_pow) ;  /* 0x0000000400187944 */ /* 0x000fea0003c00000 */
[----:B------:R-:W-:Y:S05]  /*5020*/  BSYNC B0 ;  /* 0x0000000000007941 */ /* 0x000fea0003800000 */
.L_x_4940:
        /* <DEDUP_REMOVED lines=15> */
.L_x_4942:
[----:B------:R-:W0:Y:S01]  /*5120*/  LDC.64 R10, c[0x0][0xf40] ;  /* 0x0003d000ff0a7b82 */ /* 0x000e220000000a00 */
[----:B------:R-:W-:Y:S01]  /*5130*/  ISETP.LE.AND P2, PT, RZ, UR12, PT ;  /* 0x0000000cff007c0c */ /* 0x000fe2000bf43270 */
[----:B0-----:R-:W-:Y:S01]  /*5140*/  DSETP.NEU.AND P1, PT, |R10|, 0.5, PT ;  /* 0x3fe000000a00742a */ /* 0x001fe20003f2d200 */
[----:B------:R-:W-:-:S05]  /*5150*/  IMAD.MOV.U32 R10, RZ, RZ, RZ ;  /* 0x000000ffff0a7224 */ /* 0x000fca00078e00ff */
[----:B------:R-:W-:-:S06]  /*5160*/  SEL R11, R19, RZ, P1 ;  /* 0x000000ff130b7207 */ /* 0x000fcc0000800000 */
[----:B------:R-:W-:-:S07]  /*5170*/  @!P2 LOP3.LUT R11, R11, 0x7ff00000, RZ, 0xfc, !PT ;  /* 0x7ff000000b0ba812 */ /* 0x000fce00078efcff */
.L_x_4943:
[----:B------:R-:W-:Y:S05]  /*5180*/  BSYNC B0 ;  /* 0x0000000000007941 */ /* 0x000fea0003800000 */
.L_x_4941:
        /* <DEDUP_REMOVED lines=21> */
.L_x_4947:
        /* <DEDUP_REMOVED lines=8> */
.L_x_4946:
[----:B------:R-:W-:-:S11]  /*5360*/  DADD R10, R18, R24 ;  /* 0x00000000120a7229 */ /* 0x000fd60000000018 */
.L_x_4945:
[----:B------:R-:W-:Y:S05]  /*5370*/  BSYNC B0 ;  /* 0x0000000000007941 */ /* 0x000fea0003800000 */
.L_x_4944:
[----:B------:R-:W-:-:S06]  /*5380*/  DSETP.EQ.OR P0, PT, R18, 1, !P0 ;  /* 0x3ff000001200742a */ /* 0x000fcc0004702400 */
[----:B------:R-:W-:Y:S02]  /*5390*/  FSEL R18, R10, RZ, !P0 ;  /* 0x000000ff0a127208 */ /* 0x000fe40004000000 */
[----:B------:R-:W-:-:S07]  /*53a0*/  FSEL R19, R11, 1.875, !P0 ;  /* 0x3ff000000b137808 */ /* 0x000fce0004000000 */
.L_x_4888:
[----:B------:R-:W-:Y:S01]  /*53b0*/  ULDC UR4, c[0x0][0x0] ;  /* 0x0000000000047ab9 */ /* 0x000fe20000000800 */
[----:B------:R0:W-:Y:S01]  /*53c0*/  STG.E.128 desc[UR8][R12.64], R20 ;  /* 0x000000140c007986 */ /* 0x0001e2000c101d08 */
        /* <DEDUP_REMOVED lines=11> */
        .type           $_ZN2at6native57_GLOBAL__N__f3eca4a2_24_ForeachBinaryOpScalar_cu_86b9896c25multi_tensor_apply_kernelINS1_18TensorListMetadataILi1EEENS1_21BinaryOpScalarFunctorIdLi1ELi1ELi0EEEJNS1_13power_functorIdEEdEEEvT_T0_DpT1_$__internal_accurate_pow,@function
        .size           $_ZN2at6native57_GLOBAL__N__f3eca4a2_24_ForeachBinaryOpScalar_cu_86b9896c25multi_tensor_apply_kernelINS1_18TensorListMetadataILi1EEENS1_21BinaryOpScalarFunctorIdLi1ELi1ELi0EEEJNS1_13power_functorIdEEdEEEvT_T0_DpT1_$__internal_accurate_pow,(.L_x_5397 - $_ZN2at6native57_GLOBAL__N__f3eca4a2_24_ForeachBinaryOpScalar_cu_86b9896c25multi_tensor_apply_kernelINS1_18TensorListMetadataILi1EEENS1_21BinaryOpScalarFunctorIdLi1ELi1ELi0EEEJNS1_13power_functorIdEEdEEEvT_T0_DpT1_$__internal_accurate_pow)
$_ZN2at6native57_GLOBAL__N__f3eca4a2_24_ForeachBinaryOpScalar_cu_86b9896c25multi_tensor_apply_kernelINS1_18TensorListMetadataILi1EEENS1_21BinaryOpScalarFunctorIdLi1ELi1ELi0EEEJNS1_13power_functorIdEEdEEEvT_T0_DpT1_$__internal_accurate_pow:
        /* <DEDUP_REMOVED lines=25> */
[-C--:B------:R-:W-:Y:S02]  /*5610*/  DMUL R36, R28, R28.reuse ;  /* 0x0000001c1c247228 */ /* 0x080fe40000000000 */
[----:B------:R-:W-:Y:S02]  /*5620*/  DADD R26, R32, -R28 ;  /* 0x00000000201a7229 */ /* 0x000fe4000000081c */
[----:B------:R-:W-:-:S04]  /*5630*/  DMUL R38, R28, R28 ;  /* 0x0000001c1c267228 */ /* 0x000fc80000000000 */
        /* <DEDUP_REMOVED lines=30> */
[C---:B------:R-:W-:Y:S02]  /*5820*/  DFMA R36, R28.reuse, R34, R36 ;  /* 0x000000221c24722b */ /* 0x040fe40000000024 */
[----:B------:R-:W-:-:S03]  /*5830*/  DMUL R34, R28, R38 ;  /* 0x000000261c227228 */ /* 0x000fc60000000000 */
[----:B------:R-:W-:Y:S01]  /*5840*/  DADD R24, R24, -UR4 ;  /* 0x8000000418187e29 */ /* 0x000fe20008000000 */
[----:B------:R-:W-:Y:S01]  /*5850*/  UMOV UR4, 0x80000000 ;  /* 0x8000000000047882 */ /* 0x000fe20000000000 */
[----:B------:R-:W-:-:S03]  /*5860*/  UMOV UR5, 0x43300000 ;  /* 0x4330000000057882 */ /* 0x000fc60000000000 */
        /* <DEDUP_REMOVED lines=9> */
[----:B------:R-:W-:-:S08]  /*5900*/  DFMA R40, R40, R34, R24 ;  /* 0x000000222828722b */ /* 0x000fd00000000018 */
[----:B------:R-:W-:-:S08]  /*5910*/  DADD R34, R32, R40 ;  /* 0x0000000020227229 */ /* 0x000fd00000000028 */
[--C-:B------:R-:W-:Y:S02]  /*5920*/  DADD R24, R28, R34.reuse ;  /* 0x000000001c187229 */ /* 0x100fe40000000022 */
[----:B------:R-:W-:-:S06]  /*5930*/  DADD R32, R32, -R34 ;  /* 0x0000000020207229 */ /* 0x000fcc0000000822 */
[----:B------:R-:W-:Y:S02]  /*5940*/  DADD R28, R28, -R24 ;  /* 0x000000001c1c7229 */ /* 0x000fe40000000818 */
[----:B------:R-:W-:-:S06]  /*5950*/  DADD R32, R40, R32 ;  /* 0x0000000028207229 */ /* 0x000fcc0000000020 */
[----:B------:R-:W-:-:S08]  /*5960*/  DADD R28, R34, R28 ;  /* 0x00000000221c7229 */ /* 0x000fd0000000001c */
[----:B------:R-:W-:Y:S01]  /*5970*/  DADD R32, R32, R28 ;  /* 0x0000000020207229 */ /* 0x000fe2000000001c */
[C---:B------:R-:W-:Y:S02]  /*5980*/  VIADD R28, R10.reuse, 0xfffffc01 ;  /* 0xfffffc010a1c7836 */ /* 0x040fe40000000000 */
[----:B------:R-:W-:Y:S02]  /*5990*/  @P4 VIADD R28, R10, 0xfffffc02 ;  /* 0xfffffc020a1c4836 */ /* 0x000fe40000000000 */
[----:B------:R-:W-:-:S03]  /*59a0*/  IMAD.MOV.U32 R29, RZ, RZ, 0x43300000 ;  /* 0x43300000ff1d7424 */ /* 0x000fc600078e00ff */
[----:B------:R-:W-:Y:S01]  /*59b0*/  DADD R26, R26, R32 ;  /* 0x000000001a1a7229 */ /* 0x000fe20000000020 */
[----:B------:R-:W-:-:S06]  /*59c0*/  LOP3.LUT R28, R28, 0x80000000, RZ, 0x3c, !PT ;  /* 0x800000001c1c7812 */ /* 0x000fcc00078e3cff */
[----:B------:R-:W-:Y:S01]  /*59d0*/  DADD R30, R28, -UR4 ;  /* 0x800000041c1e7e29 */ /* 0x000fe20008000000 */
[----:B------:R-:W-:Y:S01]  /*59e0*/  UMOV UR4, 0xfefa39ef ;  /* 0xfefa39ef00047882 */ /* 0x000fe20000000000 */
[----:B------:R-:W-:Y:S01]  /*59f0*/  DADD R32, R24, R26 ;  /* 0x0000000018207229 */ /* 0x000fe2000000001a */
[----:B------:R-:W-:-:S07]  /*5a00*/  UMOV UR5, 0x3fe62e42 ;  /* 0x3fe62e4200057882 */ /* 0x000fce0000000000 */
        /* <DEDUP_REMOVED lines=21> */
[----:B------:R-:W-:Y:S01]  /*5b60*/  IMAD.MOV.U32 R28, RZ, RZ, 0x652b82fe ;  /* 0x652b82feff1c7424 */ /* 0x000fe200078e00ff */
[----:B------:R-:W-:Y:S01]  /*5b70*/  UMOV UR5, 0x3fe62e42 ;  /* 0x3fe62e4200057882 */ /* 0x000fe20000000000 */
[----:B------:R-:W-:-:S04]  /*5b80*/  IMAD.MOV.U32 R29, RZ, RZ, 0x3ff71547 ;  /* 0x3ff71547ff1d7424 */ /* 0x000fc800078e00ff */
        /* <DEDUP_REMOVED lines=47> */
[----:B------:R-:W-:Y:S01]  /*5e80*/  FSEL R34, R26, RZ, P6 ;  /* 0x000000ff1a227208 */ /* 0x000fe20003000000 */
[----:B------:R-:W-:Y:S01]  /*5e90*/  @!P4 IMAD.MOV.U32 R26, RZ, RZ, RZ ;  /* 0x000000ffff1ac224 */ /* 0x000fe200078e00ff */
[----:B------:R-:W-:Y:S02]  /*5ea0*/  @!P4 SHF.R.S32.HI R29, RZ, 0x1, R10 ;  /* 0x00000001ff1dc819 */ /* 0x000fe4000001140a */
[----:B------:R-:W-:-:S03]  /*5eb0*/  FSEL R35, R27, RZ, P6 ;  /* 0x000000ff1b237208 */ /* 0x000fc60003000000 */
[----:B------:R-:W-:Y:S02]  /*5ec0*/  @!P4 IMAD R25, R29, 0x100000, R25 ;  /* 0x001000001d19c824 */ /* 0x000fe400078e0219 */
[----:B------:R-:W-:-:S05]  /*5ed0*/  @!P4 IMAD.IADD R29, R28, 0x1, -R29 ;  /* 0x000000011c1dc824 */ /* 0x000fca00078e0a1d */
[----:B------:R-:W-:-:S06]  /*5ee0*/  @!P4 LEA R27, R29, 0x3ff00000, 0x14 ;  /* 0x3ff000001d1bc811 */ /* 0x000fcc00078ea0ff */
[----:B------:R-:W-:-:S11]  /*5ef0*/  @!P4 DMUL R34, R24, R26 ;  /* 0x0000001a1822c228 */ /* 0x000fd60000000000 */
.L_x_4949:
[----:B------:R-:W-:Y:S01]  /*5f00*/  DSETP.NEU.AND P4, PT, |R34|, +INF , PT ;  /* 0x7ff000002200742a */ /* 0x000fe20003f8d200 */
[----:B------:R-:W-:Y:S01]  /*5f10*/  IMAD.MOV.U32 R24, RZ, RZ, R8 ;  /* 0x000000ffff187224 */ /* 0x000fe200078e0008 */
[----:B------:R-:W-:Y:S01]  /*5f20*/  DADD R30, R32, R30 ;  /* 0x00000000201e7229 */ /* 0x000fe2000000001e */
[----:B------:R-:W-:-:S11]  /*5f30*/  IMAD.MOV.U32 R25, RZ, RZ, 0x0 ;  /* 0x00000000ff197424 */ /* 0x000fd600078e00ff */
[----:B------:R-:W-:Y:S01]  /*5f40*/  @P4 DFMA R34, R30, R34, R34 ;  /* 0x000000221e22422b */ /* 0x000fe20000000022 */
[----:B------:R-:W-:Y:S10]  /*5f50*/  RET.REL.NODEC R24 `(_ZN2at6native57_GLOBAL__N__f3eca4a2_24_ForeachBinaryOpScalar_cu_86b9896c25multi_tensor_apply_kernelINS1_18TensorListMetadataILi1EEENS1_21BinaryOpScalarFunctorIdLi1ELi1ELi0EEEJNS1_13power_functorIdEEdEEEvT_T0_DpT1_) ;  /* 0xffffffa018287950 */ /* 0x000ff40003c3ffff */
.L_x_4950:
        /* <DEDUP_REMOVED lines=10> */
.L_x_5397:


//--------------------- .text._ZN2at6native57_GLOBAL__N__f3eca4a2_24_ForeachBinaryOpScalar_cu_86b9896c25multi_tensor_apply_kernelINS1_18TensorListMetadataILi1EEENS1_21BinaryOpScalarFunctorIsLi1ELi1ELi0EEEJNS1_13power_functorIsEEsEEEvT_T0_DpT1_ --------------------------
	.section	.text._ZN2at6native57_GLOBAL__N__f3eca4a2_24_ForeachBinaryOpScalar_cu_86b9896c25multi_tensor_apply_kernelINS1_18TensorListMetadataILi1EEENS1_21BinaryOpScalarFunctorIsLi1ELi1ELi0EEEJNS1_13power_functorIsEEsEEEvT_T0_DpT1_,"ax",@progbits
	.align	128
.text._ZN2at6native57_GLOBAL__N__f3eca4a2_24_ForeachBinaryOpScalar_cu_86b9896c25multi_tensor_apply_kernelINS1_18TensorListMetadataILi1EEENS1_21BinaryOpScalarFunctorIsLi1ELi1ELi0EEEJNS1_13power_functorIsEEsEEEvT_T0_DpT1_:
        .type           _ZN2at6native57_GLOBAL__N__f3eca4a2_24_ForeachBinaryOpScalar_cu_86b9896c25multi_tensor_apply_kernelINS1_18TensorListMetadataILi1EEENS1_21BinaryOpScalarFunctorIsLi1ELi1ELi0EEEJNS1_13power_functorIsEEsEEEvT_T0_DpT1_,@function
        .size           _ZN2at6native57_GLOBAL__N__f3eca4a2_24_ForeachBinaryOpScalar_cu_86b9896c25multi_tensor_apply_kernelINS1_18TensorListMetadataILi1EEENS1_21BinaryOpScalarFunctorIsLi1ELi1ELi0EEEJNS1_13power_functorIsEEsEEEvT_T0_DpT1_,(.L_x_5399 - _ZN2at6native57_GLOBAL__N__f3eca4a2_24_ForeachBinaryOpScalar_cu_86b9896c25multi_tensor_apply_kernelINS1_18TensorListMetadataILi1EEENS1_21BinaryOpScalarFunctorIsLi1ELi1ELi0EEEJNS1_13power_functorIsEEsEEEvT_T0_DpT1_)
        .other          _ZN2at6native57_GLOBAL__N__f3eca4a2_24_ForeachBinaryOpScalar_cu_86b9896c25multi_tensor_apply_kernelINS1_18TensorListMetadataILi1EEENS1_21BinaryOpScalarFunctorIsLi1ELi1ELi0EEEJNS1_13power_functorIsEEsEEEvT_T0_DpT1_,@"STO_CUDA_ENTRY STV_DEFAULT"
_ZN2at6native57_GLOBAL__N__f3eca4a2_24_ForeachBinaryOpScalar_cu_86b9896c25multi_tensor_apply_kernelINS1_18TensorListMetadataILi1EEENS1_21BinaryOpScalarFunctorIsLi1ELi1ELi0EEEJNS1_13power_functorIsEEsEEEvT_T0_DpT1_:
        /* <DEDUP_REMOVED lines=29> */
.L_x_4958:
[----:B0-----:R-:W-:Y:S01]  /*01d0*/  IADD3 R21, P0, R17, R14, RZ ;  /* 0x0000000e11157210 */ /* 0x001fe20007f1e0ff */
[C---:B-1----:R-:W-:Y:S01]  /*01e0*/  IMAD R4, R15.reuse, 0x3, RZ ;  /* 0x000000030f047824 */ /* 0x042fe200078e02ff */
[----:B-----5:R-:W-:Y:S02]  /*01f0*/  PRMT R22, RZ, 0x7610, R22 ;  /* 0x00007610ff167816 */ /* 0x020fe40000000016 */
[CC--:B------:R-:W-:Y:S01]  /*0200*/  IADD3 R5, P1, R15.reuse, R21.reuse, RZ ;  /* 0x000000150f057210 */ /* 0x0c0fe20007f3e0ff */
[----:B------:R-:W-:Y:S01]  /*0210*/  IMAD.X R23, RZ, RZ, R13, P0 ;  /* 0x000000ffff177224 */ /* 0x000fe200000e060d */
[----:B------:R-:W-:Y:S02]  /*0220*/  LEA R7, P4, R15, R21, 0x1 ;  /* 0x000000150f077211 */ /* 0x000fe400078808ff */
[C---:B------:R-:W-:Y:S01]  /*0230*/  ISETP.GE.U32.AND P0, PT, R5.reuse, 0x10000, PT ;  /* 0x000100000500780c */ /* 0x040fe20003f06070 */
[--C-:B------:R-:W-:Y:S01]  /*0240*/  IMAD.X R9, RZ, RZ, R23.reuse, P1 ;  /* 0x000000ffff097224 */ /* 0x100fe200008e0617 */
[C---:B------:R-:W-:Y:S01]  /*0250*/  LEA R10, P3, R5.reuse, R2, 0x1 ;  /* 0x00000002050a7211 */ /* 0x040fe200078608ff */
[----:B------:R-:W-:Y:S01]  /*0260*/  IMAD.X R19, RZ, RZ, R23, P4 ;  /* 0x000000ffff137224 */ /* 0x000fe200020e0617 */
[----:B------:R-:W-:-:S02]  /*0270*/  ISETP.LT.U32.AND P2, PT, R5, R12, PT ;  /* 0x0000000c0500720c */ /* 0x000fc40003f41070 */
[----:B------:R-:W-:Y:S02]  /*0280*/  ISETP.GE.U32.AND.EX P0, PT, R9, RZ, PT, P0 ;  /* 0x000000ff0900720c */ /* 0x000fe40003f06100 */
[----:B------:R-:W-:Y:S02]  /*0290*/  ISETP.GE.U32.AND P1, PT, R7, 0x10000, PT ;  /* 0x000100000700780c */ /* 0x000fe40003f26070 */
[----:B------:R-:W-:Y:S02]  /*02a0*/  LEA.HI.X R11, R5, R3, R9, 0x1, P3 ;  /* 0x00000003050b7211 */ /* 0x000fe400018f0c09 */
[----:B------:R-:W-:Y:S02]  /*02b0*/  ISETP.LT.AND.EX P0, PT, R9, R0, !P0, P2 ;  /* 0x000000000900720c */ /* 0x000fe40004701320 */
[C---:B------:R-:W-:Y:S02]  /*02c0*/  ISETP.LT.U32.AND P3, PT, R7.reuse, R12, PT ;  /* 0x0000000c0700720c */ /* 0x040fe40003f61070 */
[----:B------:R-:W-:-:S02]  /*02d0*/  LEA R8, P4, R7, R2, 0x1 ;  /* 0x0000000207087211 */ /* 0x000fc400078808ff */
[----:B------:R-:W-:Y:S02]  /*02e0*/  ISETP.GE.U32.AND.EX P1, PT, R19, RZ, PT, P1 ;  /* 0x000000ff1300720c */ /* 0x000fe40003f26110 */
[----:B------:R-:W-:Y:S02]  /*02f0*/  IADD3 R5, P5, R4, R21, RZ ;  /* 0x0000001504057210 */ /* 0x000fe40007fbe0ff */
[----:B------:R-:W-:Y:S02]  /*0300*/  ISETP.GE.U32.AND P2, PT, R21, 0x10000, PT ;  /* 0x000100001500780c */ /* 0x000fe40003f46070 */
        /* <DEDUP_REMOVED lines=12> */
[----:B------:R-:W-:Y:S02]  /*03d0*/  PRMT R20, RZ, 0x7610, R20 ;  /* 0x00007610ff147816 */ /* 0x000fe40000000014 */
[----:B------:R-:W-:Y:S02]  /*03e0*/  PRMT R18, RZ, 0x7610, R18 ;  /* 0x00007610ff127816 */ /* 0x000fe40000000012 */
[----:B------:R-:W-:Y:S02]  /*03f0*/  PRMT R16, RZ, 0x7610, R16 ;  /* 0x00007610ff107816 */ /* 0x000fe40000000010 */
[-C--:B------:R-:W-:Y:S01]  /*0400*/  LEA.HI.X R7, R21, R3.reuse, R23, 0x1, P5 ;  /* 0x0000000315077211 */ /* 0x080fe200028f0c17 */
[----:B------:R0:W5:Y:S01]  /*0410*/  @P0 LDG.E.U16 R20, desc[UR6][R10.64] ;  /* 0x000000060a140981 */ /* 0x000162000c1e1500 */
[----:B------:R-:W-:-:S03]  /*0420*/  LEA.HI.X R5, R5, R3, R19, 0x1, P2 ;  /* 0x0000000305057211 */ /* 0x000fc600010f0c13 */
[----:B------:R0:W5:Y:S04]  /*0430*/  @P3 LDG.E.U16 R22, desc[UR6][R6.64] ;  /* 0x0000000606163981 */ /* 0x000168000c1e1500 */
[----:B------:R0:W5:Y:S04]  /*0440*/  @P1 LDG.E.U16 R18, desc[UR6][R8.64] ;  /* 0x0000000608121981 */ /* 0x000168000c1e1500 */
[----:B------:R0:W5:Y:S01]  /*0450*/  @P4 LDG.E.U16 R16, desc[UR6][R4.64] ;  /* 0x0000000604104981 */ /* 0x000162000c1e1500 */
[----:B------:R-:W-:Y:S02]  /*0460*/  ULDC.U16 UR5, c[0x0][0xf3a] ;  /* 0x0003ce8000057ab9 */ /* 0x000fe40000000400 */
[----:B------:R-:W-:-:S06]  /*0470*/  UPRMT UR4, UR5, 0x9910, URZ ;  /* 0x0000991005047896 */ /* 0x000fcc000800003f */
[----:B------:R-:W-:Y:S01]  /*0480*/  ISETP.NE.AND P2, PT, RZ, UR4, PT ;  /* 0x00000004ff007c0c */ /* 0x000fe2000bf45270 */
[----:B------:R-:W-:Y:S02]  /*0490*/  IMAD.MOV.U32 R25, RZ, RZ, 0x1 ;  /* 0x00000001ff197424 */ /* 0x000fe400078e00ff */
[----:B------:R-:W-:Y:S02]  /*04a0*/  IMAD.MOV.U32 R23, RZ, RZ, 0x1 ;  /* 0x00000001ff177424 */ /* 0x000fe400078e00ff */
[----:B------:R-:W-:Y:S02]  /*04b0*/  IMAD.MOV.U32 R21, RZ, RZ, 0x1 ;  /* 0x00000001ff157424 */ /* 0x000fe400078e00ff */
[----:B------:R-:W-:-:S06]  /*04c0*/  IMAD.MOV.U32 R19, RZ, RZ, 0x1 ;  /* 0x00000001ff137424 */ /* 0x000fcc00078e00ff */
[----:B0-----:R-:W-:Y:S05]  /*04d0*/  @!P2 BRA `(.L_x_4953) ;  /* 0x00000004005ca947 */ /* 0x001fea0003800000 */
[----:B------:R-:W-:Y:S02]  /*04e0*/  IMAD.MOV.U32 R19, RZ, RZ, 0x1 ;  /* 0x00000001ff137424 */ /* 0x000fe400078e00ff */
[----:B------:R-:W-:-:S07]  /*04f0*/  IMAD.U32 R21, RZ, RZ, UR5 ;  /* 0x00000005ff157e24 */ /* 0x000fce000f8e00ff */
.L_x_4954:
[C---:B------:R-:W-:Y:S02]  /*0500*/  LOP3.LUT R23, R21.reuse, 0x1, RZ, 0xc0, !PT ;  /* 0x0000000115177812 */ /* 0x040fe400078ec0ff */
[----:B------:R-:W-:Y:S02]  /*0510*/  LOP3.LUT R24, R21, 0xffff, RZ, 0xc0, !PT ;  /* 0x0000ffff15187812 */ /* 0x000fe400078ec0ff */
[----:B------:R-:W-:Y:S02]  /*0520*/  ISETP.NE.U32.AND P2, PT, R23, 0x1, PT ;  /* 0x000000011700780c */ /* 0x000fe40003f45070 */
[C---:B-----5:R-:W-:Y:S02]  /*0530*/  PRMT R25, R22.reuse, 0x9910, RZ ;  /* 0x0000991016197816 */ /* 0x060fe400000000ff */
        /* <DEDUP_REMOVED lines=14> */
[----:B------:R-:W-:Y:S02]  /*0620*/  IMAD.MOV.U32 R21, RZ, RZ, 0x1 ;  /* 0x00000001ff157424 */ /* 0x000fe400078e00ff */
[----:B------:R-:W-:-:S07]  /*0630*/  IMAD.U32 R22, RZ, RZ, UR5 ;  /* 0x00000005ff167e24 */ /* 0x000fce000f8e00ff */
.L_x_4955:
[C---:B------:R-:W-:Y:S02]  /*0640*/  LOP3.LUT R23, R22.reuse, 0x1, RZ, 0xc0, !PT ;  /* 0x0000000116177812 */ /* 0x040fe400078ec0ff */
[----:B------:R-:W-:Y:S02]  /*0650*/  PRMT R24, R21, 0x9910, RZ ;  /* 0x0000991015187816 */ /* 0x000fe400000000ff */
[----:B------:R-:W-:Y:S02]  /*0660*/  ISETP.NE.U32.AND P2, PT, R23, 0x1, PT ;  /* 0x000000011700780c */ /* 0x000fe40003f45070 */
[----:B------:R-:W-:Y:S02]  /*0670*/  LOP3.LUT R23, R22, 0xffff, RZ, 0xc0, !PT ;  /* 0x0000ffff16177812 */ /* 0x000fe400078ec0ff */
[----:B------:R-:W-:Y:S02]  /*0680*/  PRMT R25, R20, 0x9910, RZ ;  /* 0x0000991014197816 */ /* 0x000fe400000000ff */
[----:B------:R-:W-:Y:S01]  /*0690*/  LEA.HI R23, R23, R22, RZ, 0x11 ;  /* 0x0000001617177211 */ /* 0x000fe200078f88ff */
[----:B------:R-:W-:Y:S01]  /*06a0*/  VIADD R22, R22, 0x1 ;  /* 0x0000000116167836 */ /* 0x000fe20000000000 */
[----:B------:R-:W-:Y:S01]  /*06b0*/  SEL R21, R20, 0x1, !P2 ;  /* 0x0000000114157807 */ /* 0x000fe20005000000 */
[----:B------:R-:W-:-:S02]  /*06c0*/  IMAD.MOV.U32 R20, RZ, RZ, R24 ;  /* 0x000000ffff147224 */ /* 0x000fc400078e0018 */
[----:B------:R-:W-:Y:S01]  /*06d0*/  IMAD.MOV.U32 R24, RZ, RZ, R25 ;  /* 0x000000ffff187224 */ /* 0x000fe200078e0019 */
[----:B------:R-:W-:Y:S02]  /*06e0*/  PRMT R25, R23, 0x9910, RZ ;  /* 0x0000991017197816 */ /* 0x000fe400000000ff */
[----:B------:R-:W-:Y:S02]  /*06f0*/  LOP3.LUT R23, R22, 0xffff, RZ, 0xc0, !PT ;  /* 0x0000ffff16177812 */ /* 0x000fe400078ec0ff */
[----:B------:R-:W-:Y:S01]  /*0700*/  PRMT R21, R21, 0x9910, RZ ;  /* 0x0000991015157816 */ /* 0x000fe200000000ff */
[----:B------:R-:W-:Y:S01]  /*0710*/  IMAD.MOV.U32 R22, RZ, RZ, R25 ;  /* 0x000000ffff167224 */ /* 0x000fe200078e0019 */
[----:B------:R-:W-:Y:S01]  /*0720*/  ISETP.GT.U32.AND P2, PT, R23, 0x2, PT ;  /* 0x000000021700780c */ /* 0x000fe20003f44070 */
[----:B------:R-:W-:Y:S02]  /*0730*/  IMAD R23, R24, R24, RZ ;  /* 0x0000001818177224 */ /* 0x000fe400078e02ff */
[----:B------:R-:W-:Y:S01]  /*0740*/  IMAD R21, R20, R21, RZ ;  /* 0x0000001514157224 */ /* 0x000fe200078e02ff */
[----:B------:R-:W-:-:S02]  /*0750*/  SHF.R.S32.HI R22, RZ, 0x1, R22 ;  /* 0x00000001ff167819 */ /* 0x000fc40000011416 */
[----:B------:R-:W-:-:S07]  /*0760*/  PRMT R20, R23, 0x7610, R20 ;  /* 0x0000761017147816 */ /* 0x000fce0000000014 */
[----:B------:R-:W-:Y:S05]  /*0770*/  @P2 BRA `(.L_x_4955) ;  /* 0xfffffffc00b02947 */ /* 0x000fea000383ffff */
[----:B------:R-:W-:Y:S02]  /*0780*/  IMAD.MOV.U32 R23, RZ, RZ, 0x1 ;  /* 0x00000001ff177424 */ /* 0x000fe400078e00ff */
[----:B------:R-:W-:-:S07]  /*0790*/  IMAD.U32 R20, RZ, RZ, UR5 ;  /* 0x00000005ff147e24 */ /* 0x000fce000f8e00ff */
.L_x_4956:
[C---:B------:R-:W-:Y:S02]  /*07a0*/  LOP3.LUT R22, R20.reuse, 0x1, RZ, 0xc0, !PT ;  /* 0x0000000114167812 */ /* 0x040fe400078ec0ff */
[----:B------:R-:W-:Y:S02]  /*07b0*/  LOP3.LUT R25, R20, 0xffff, RZ, 0xc0, !PT ;  /* 0x0000ffff14197812 */ /* 0x000fe400078ec0ff */
[----:B------:R-:W-:Y:S02]  /*07c0*/  PRMT R24, R23, 0x9910, RZ ;  /* 0x0000991017187816 */ /* 0x000fe400000000ff */
[----:B------:R-:W-:Y:S02]  /*07d0*/  ISETP.NE.U32.AND P2, PT, R22, 0x1, PT ;  /* 0x000000011600780c */ /* 0x000fe40003f45070 */
[----:B------:R-:W-:Y:S01]  /*07e0*/  LEA.HI R23, R25, R20, RZ, 0x11 ;  /* 0x0000001419177211 */ /* 0x000fe200078f88ff */
[----:B------:R-:W-:Y:S01]  /*07f0*/  VIADD R20, R20, 0x1 ;  /* 0x0000000114147836 */ /* 0x000fe20000000000 */
[----:B------:R-:W-:-:S02]  /*0800*/  PRMT R26, R18, 0x9910, RZ ;  /* 0x00009910121a7816 */ /* 0x000fc400000000ff */
[----:B------:R-:W-:Y:S01]  /*0810*/  SEL R22, R18, 0x1, !P2 ;  /* 0x0000000112167807 */ /* 0x000fe20005000000 */
[----:B------:R-:W-:Y:S01]  /*0820*/  IMAD.MOV.U32 R18, RZ, RZ, R24 ;  /* 0x000000ffff127224 */ /* 0x000fe200078e0018 */
[----:B------:R-:W-:Y:S02]  /*0830*/  LOP3.LUT R24, R20, 0xffff, RZ, 0xc0, !PT ;  /* 0x0000ffff14187812 */ /* 0x000fe400078ec0ff */
[----:B------:R-:W-:Y:S01]  /*0840*/  PRMT R25, R22, 0x9910, RZ ;  /* 0x0000991016197816 */ /* 0x000fe200000000ff */
[----:B------:R-:W-:Y:S01]  /*0850*/  IMAD.MOV.U32 R22, RZ, RZ, R26 ;  /* 0x000000ffff167224 */ /* 0x000fe200078e001a */
[----:B------:R-:W-:Y:S02]  /*0860*/  ISETP.GT.U32.AND P2, PT, R24, 0x2, PT ;  /* 0x000000021800780c */ /* 0x000fe40003f44070 */
[----:B------:R-:W-:Y:S01]  /*0870*/  PRMT R26, R23, 0x9910, RZ ;  /* 0x00009910171a7816 */ /* 0x000fe200000000ff */
[----:B------:R-:W-:Y:S02]  /*0880*/  IMAD.MOV.U32 R23, RZ, RZ, R25 ;  /* 0x000000ffff177224 */ /* 0x000fe400078e0019 */
[----:B------:R-:W-:-:S02]  /*0890*/  IMAD R22, R22, R22, RZ ;  /* 0x0000001616167224 */ /* 0x000fc400078e02ff */
[----:B------:R-:W-:Y:S02]  /*08a0*/  IMAD.MOV.U32 R20, RZ, RZ, R26 ;  /* 0x000000ffff147224 */ /* 0x000fe400078e001a */
[----:B------:R-:W-:Y:S01]  /*08b0*/  IMAD R23, R18, R23, RZ ;  /* 0x0000001712177224 */ /* 0x000fe200078e02ff */
[----:B------:R-:W-:Y:S02]  /*08c0*/  PRMT R18, R22, 0x7610, R18 ;  /* 0x0000761016127816 */ /* 0x000fe40000000012 */
[----:B------:R-:W-:Y:S01]  /*08d0*/  SHF.R.S32.HI R20, RZ, 0x1, R20 ;  /* 0x00000001ff147819 */ /* 0x000fe20000011414 */
[----:B------:R-:W-:Y:S06]  /*08e0*/  @P2 BRA `(.L_x_4956) ;  /* 0xfffffffc00ac2947 */ /* 0x000fec000383ffff */
[----:B------:R-:W-:Y:S02]  /*08f0*/  IMAD.MOV.U32 R25, RZ, RZ, 0x1 ;  /* 0x00000001ff197424 */ /* 0x000fe400078e00ff */
[----:B------:R-:W-:-:S07]  /*0900*/  IMAD.U32 R18, RZ, RZ, UR5 ;  /* 0x00000005ff127e24 */ /* 0x000fce000f8e00ff */
.L_x_4957:
[C---:B------:R-:W-:Y:S02]  /*0910*/  LOP3.LUT R20, R18.reuse, 0x1, RZ, 0xc0, !PT ;  /* 0x0000000112147812 */ /* 0x040fe400078ec0ff */
[----:B------:R-:W-:Y:S02]  /*0920*/  LOP3.LUT R27, R18, 0xffff, RZ, 0xc0, !PT ;  /* 0x0000ffff121b7812 */ /* 0x000fe400078ec0ff */
[----:B------:R-:W-:Y:S02]  /*0930*/  ISETP.NE.U32.AND P2, PT, R20, 0x1, PT ;  /* 0x000000011400780c */ /* 0x000fe40003f45070 */
[----:B------:R-:W-:Y:S02]  /*0940*/  PRMT R25, R25, 0x9910, RZ ;  /* 0x0000991019197816 */ /* 0x000fe400000000ff */
[C---:B------:R-:W-:Y:S02]  /*0950*/  PRMT R24, R16.reuse, 0x9910, RZ ;  /* 0x0000991010187816 */ /* 0x040fe400000000ff */
[----:B------:R-:W-:Y:S01]  /*0960*/  SEL R20, R16, 0x1, !P2 ;  /* 0x0000000110147807 */ /* 0x000fe20005000000 */
[----:B------:R-:W-:Y:S01]  /*0970*/  IMAD.MOV.U32 R16, RZ, RZ, R25 ;  /* 0x000000ffff107224 */ /* 0x000fe200078e0019 */
[----:B------:R-:W-:Y:S01]  /*0980*/  LEA.HI R22, R27, R18, RZ, 0x11 ;  /* 0x000000121b167211 */ /* 0x000fe200078f88ff */
[----:B------:R-:W-:Y:S01]  /*0990*/  VIADD R18, R18, 0x1 ;  /* 0x0000000112127836 */ /* 0x000fe20000000000 */
[----:B------:R-:W-:Y:S01]  /*09a0*/  PRMT R25, R20, 0x9910, RZ ;  /* 0x0000991014197816 */ /* 0x000fe200000000ff */
[----:B------:R-:W-:Y:S01]  /*09b0*/  IMAD.MOV.U32 R20, RZ, RZ, R24 ;  /* 0x000000ffff147224 */ /* 0x000fe200078e0018 */
[----:B------:R-:W-:-:S02]  /*09c0*/  PRMT R24, R22, 0x9910, RZ ;  /* 0x0000991016187816 */ /* 0x000fc400000000ff */
[----:B------:R-:W-:Y:S01]  /*09d0*/  LOP3.LUT R22, R18, 0xffff, RZ, 0xc0, !PT ;  /* 0x0000ffff12167812 */ /* 0x000fe200078ec0ff */
[----:B------:R-:W-:Y:S02]  /*09e0*/  IMAD R20, R20, R20, RZ ;  /* 0x0000001414147224 */ /* 0x000fe400078e02ff */
[----:B------:R-:W-:Y:S01]  /*09f0*/  IMAD.MOV.U32 R18, RZ, RZ, R24 ;  /* 0x000000ffff127224 */ /* 0x000fe200078e0018 */
[----:B------:R-:W-:Y:S01]  /*0a00*/  ISETP.GT.U32.AND P2, PT, R22, 0x2, PT ;  /* 0x000000021600780c */ /* 0x000fe20003f44070 */
[----:B------:R-:W-:Y:S01]  /*0a10*/  IMAD R25, R16, R25, RZ ;  /* 0x0000001910197224 */ /* 0x000fe200078e02ff */
[----:B------:R-:W-:Y:S02]  /*0a20*/  PRMT R16, R20, 0x7610, R16 ;  /* 0x0000761014107816 */ /* 0x000fe40000000010 */
[----:B------:R-:W-:-:S09]  /*0a30*/  SHF.R.S32.HI R18, RZ, 0x1, R18 ;  /* 0x00000001ff127819 */ /* 0x000fd20000011412 */
[----:B------:R-:W-:Y:S05]  /*0a40*/  @P2 BRA `(.L_x_4957) ;  /* 0xfffffffc00b02947 */ /* 0x000fea000383ffff */
.L_x_4953:
[----:B------:R-:W-:Y:S01]  /*0a50*/  IMAD.MOV.U32 R26, RZ, RZ, R14 ;  /* 0x000000ffff1a7224 */ /* 0x000fe200078e000e */
[----:B------:R2:W-:Y:S01]  /*0a60*/  @P3 STG.E.U16 desc[UR6][R6.64], R19 ;  /* 0x0000001306003986 */ /* 0x0005e2000c101506 */
[----:B------:R-:W-:-:S03]  /*0a70*/  IMAD.MOV.U32 R27, RZ, RZ, R13 ;  /* 0x000000ffff1b7224 */ /* 0x000fc600078e000d */
[----:B------:R2:W-:Y:S01]  /*0a80*/  @P0 STG.E.U16 desc[UR6][R10.64], R21 ;  /* 0x000000150a000986 */ /* 0x0005e2000c101506 */
[----:B------:R-:W-:-:S03]  /*0a90*/  IMAD.WIDE.U32 R26, R15, 0x4, R26 ;  /* 0x000000040f1a7825 */ /* 0x000fc600078e001a */
[----:B------:R2:W-:Y:S01]  /*0aa0*/  @P1 STG.E.U16 desc[UR6][R8.64], R23 ;  /* 0x0000001708001986 */ /* 0x0005e2000c101506 */
[----:B------:R-:W-:Y:S01]  /*0ab0*/  IMAD.MOV.U32 R14, RZ, RZ, R26 ;  /* 0x000000ffff0e7224 */ /* 0x000fe200078e001a */
[C---:B------:R-:W-:Y:S01]  /*0ac0*/  ISETP.GE.U32.AND P0, PT, R26.reuse, 0x10000, PT ;  /* 0x000100001a00780c */ /* 0x040fe20003f06070 */
[----:B------:R-:W-:Y:S01]  /*0ad0*/  IMAD.MOV.U32 R13, RZ, RZ, R27 ;  /* 0x000000ffff0d7224 */ /* 0x000fe200078e001b */
[----:B------:R2:W-:Y:S01]  /*0ae0*/  @P4 STG.E.U16 desc[UR6][R4.64], R25 ;  /* 0x0000001904004986 */ /* 0x0005e2000c101506 */
[----:B------:R-:W-:Y:S02]  /*0af0*/  ISETP.LT.U32.AND P1, PT, R26, R12, PT ;  /* 0x0000000c1a00720c */ /* 0x000fe40003f21070 */
[C---:B------:R-:W-:Y:S02]  /*0b00*/  ISETP.GE.U32.AND.EX P0, PT, R27.reuse, RZ, PT, P0 ;  /* 0x000000ff1b00720c */ /* 0x040fe40003f06100 */
[----:B------:R-:W-:-:S13]  /*0b10*/  ISETP.LT.AND.EX P1, PT, R27, R0, PT, P1 ;  /* 0x000000001b00720c */ /* 0x000fda0003f21310 */
[----:B--2---:R-:W-:Y:S05]  /*0b20*/  @!P0 BRA P1, `(.L_x_4958) ;  /* 0xfffffff400a88947 */ /* 0x004fea000083ffff */
[----:B------:R-:W-:Y:S05]  /*0b30*/  EXIT ;  /* 0x000000000000794d */ /* 0x000fea0003800000 */
.L_x_4952:
[----:B------:R-:W0:Y:S01]  /*0b40*/  S2R R14, SR_TID.X ;  /* 0x00000000000e7919 */ /* 0x000e220000002100 */
[----:B------:R-:W1:Y:S01]  /*0b50*/  LDC R13, c[0x0][RZ] ;  /* 0x00000000ff0d7b82 */ /* 0x000e620000000800 */
[----:B------:R-:W-:Y:S01]  /*0b60*/  ULOP3.LUT UR4, UR4, 0x1, URZ, 0xc0, !UPT ;  /* 0x0000000104047892 */ /* 0x000fe2000f8ec03f */
[----:B------:R-:W-:-:S03]  /*0b70*/  CS2R R16, SRZ ;  /* 0x0000000000107805 */ /* 0x000fc6000001ff00 */
[----:B------:R-:W-:-:S03]  /*0b80*/  UISETP.NE.U32.AND UP0, UPT, UR4, 0x1, UPT ;  /* 0x000000010400788c */ /* 0x000fc6000bf05070 */
[----:B------:R-:W-:Y:S02]  /*0b90*/  UMOV UR4, 0x1 ;  /* 0x0000000100047882 */ /* 0x000fe40000000000 */
[----:B------:R-:W-:-:S12]  /*0ba0*/  USEL UR4, UR4, 0xffff, UP0 ;  /* 0x0000ffff04047887 */ /* 0x000fd80008000000 */
.L_x_4967:
        /* <DEDUP_REMOVED lines=11> */
[----:B------:R-:W-:Y:S02]  /*0c60*/  ISETP.GE.U32.AND.EX P6, PT, R19, RZ, PT, P6 ;  /* 0x000000ff1300720c */ /* 0x000fe40003fc6160 */
[----:B------:R-:W-:Y:S02]  /*0c70*/  ISETP.LT.AND.EX P0, PT, R7, R0, !P0, P1 ;  /* 0x000000000700720c */ /* 0x000fe40004701310 */
[----:B------:R-:W-:Y:S02]  /*0c80*/  ISETP.LT.U32.AND P1, PT, R11, R12, PT ;  /* 0x0000000c0b00720c */ /* 0x000fe40003f21070 */
[----:B------:R-:W-:-:S02]  /*0c90*/  LEA.HI.X R9, R5, R3, R7, 0x1, P2 ;  /* 0x0000000305097211 */ /* 0x000fc400010f0c07 */
[-C--:B------:R-:W-:Y:S02]  /*0ca0*/  LEA R7, P2, R13, R11.reuse, 0x1 ;  /* 0x0000000b0d077211 */ /* 0x080fe400078408ff */
[----:B------:R-:W-:Y:S02]  /*0cb0*/  IADD3 R5, P5, R4, R11, RZ ;  /* 0x0000000b04057210 */ /* 0x000fe40007fbe0ff */
[----:B------:R-:W-:Y:S01]  /*0cc0*/  LEA R10, P4, R11, R2, 0x1 ;  /* 0x000000020b0a7211 */ /* 0x000fe200078808ff */
[--C-:B------:R-:W-:Y:S01]  /*0cd0*/  IMAD.X R21, RZ, RZ, R19.reuse, P2 ;  /* 0x000000ffff157224 */ /* 0x100fe200010e0613 */
[----:B------:R-:W-:Y:S02]  /*0ce0*/  ISETP.LT.AND.EX P1, PT, R19, R0, !P6, P1 ;  /* 0x000000001300720c */ /* 0x000fe40007721310 */
[--C-:B------:R-:W-:Y:S01]  /*0cf0*/  LEA.HI.X R11, R11, R3, R19.reuse, 0x1, P4 ;  /* 0x000000030b0b7211 */ /* 0x100fe200020f0c13 */
[----:B------:R-:W-:Y:S01]  /*0d00*/  IMAD.X R19, RZ, RZ, R19, P5 ;  /* 0x000000ffff137224 */ /* 0x000fe200028e0613 */
[----:B------:R-:W-:-:S02]  /*0d10*/  ISETP.GE.U32.AND P3, PT, R7, 0x10000, PT ;  /* 0x000100000700780c */ /* 0x000fc40003f66070 */
[----:B------:R-:W-:Y:S02]  /*0d20*/  ISETP.GE.U32.AND P6, PT, R5, 0x10000, PT ;  /* 0x000100000500780c */ /* 0x000fe40003fc6070 */
[----:B------:R-:W-:Y:S02]  /*0d30*/  ISETP.GE.U32.AND.EX P5, PT, R21, RZ, PT, P3 ;  /* 0x000000ff1500720c */ /* 0x000fe40003fa6130 */
[-C--:B------:R-:W-:Y:S02]  /*0d40*/  ISETP.LT.U32.AND P4, PT, R5, R12.reuse, PT ;  /* 0x0000000c0500720c */ /* 0x080fe40003f81070 */
[----:B------:R-:W-:Y:S01]  /*0d50*/  ISETP.GE.U32.AND.EX P3, PT, R19, RZ, PT, P6 ;  /* 0x000000ff1300720c */ /* 0x000fe20003f66160 */
[----:B------:R-:W2:Y:S01]  /*0d60*/  @P1 LDG.E.U16 R15, desc[UR6][R10.64] ;  /* 0x000000060a0f1981 */ /* 0x000ea2000c1e1500 */
[----:B------:R-:W-:Y:S02]  /*0d70*/  ISETP.LT.U32.AND P2, PT, R7, R12, PT ;  /* 0x0000000c0700720c */ /* 0x000fe40003f41070 */
[----:B------:R-:W-:-:S02]  /*0d80*/  ISETP.LT.AND.EX P3, PT, R19, R0, !P3, P4 ;  /* 0x000000001300720c */ /* 0x000fc40005f61340 */
[----:B------:R-:W-:Y:S02]  /*0d90*/  ISETP.LT.AND.EX P2, PT, R21, R0, !P5, P2 ;  /* 0x000000001500720c */ /* 0x000fe40006f41320 */
[-C--:B------:R-:W-:Y:S02]  /*0da0*/  LEA R4, P6, R5, R2.reuse, 0x1 ;  /* 0x0000000205047211 */ /* 0x080fe400078c08ff */
[----:B------:R-:W-:Y:S02]  /*0db0*/  LEA R6, P5, R7, R2, 0x1 ;  /* 0x0000000207067211 */ /* 0x000fe400078a08ff */
[----:B------:R-:W-:Y:S02]  /*0dc0*/  PRMT R18, RZ, 0x7610, R18 ;  /* 0x00007610ff127816 */ /* 0x000fe40000000012 */
[----:B------:R-:W-:Y:S02]  /*0dd0*/  PRMT R20, RZ, 0x7610, R20 ;  /* 0x00007610ff147816 */ /* 0x000fe40000000014 */
[----:B------:R-:W-:-:S02]  /*0de0*/  LEA.HI.X R5, R5, R3, R19, 0x1, P6 ;  /* 0x0000000305057211 */ /* 0x000fc400030f0c13 */
[--C-:B------:R-:W-:Y:S01]  /*0df0*/  LEA.HI.X R7, R7, R3, R21.reuse, 0x1, P5 ;  /* 0x0000000307077211 */ /* 0x100fe200028f0c15 */
[----:B------:R-:W3:Y:S01]  /*0e00*/  @P0 LDG.E.U16 R18, desc[UR6][R8.64] ;  /* 0x0000000608120981 */ /* 0x000ee2000c1e1500 */
[----:B------:R-:W-:-:S03]  /*0e10*/  PRMT R21, RZ, 0x7610, R21 ;  /* 0x00007610ff157816 */ /* 0x000fc60000000015 */
[----:B------:R-:W4:Y:S04]  /*0e20*/  @P3 LDG.E.U16 R20, desc[UR6][R4.64] ;  /* 0x0000000604143981 */ /* 0x000f28000c1e1500 */
[----:B------:R-:W5:Y:S01]  /*0e30*/  @P2 LDG.E.U16 R21, desc[UR6][R6.64] ;  /* 0x0000000606152981 */ /* 0x000f62000c1e1500 */
[----:B------:R-:W-:Y:S01]  /*0e40*/  BSSY B0, `(.L_x_4959) ;  /* 0x000000e000007945 */ /* 0x000fe20003800000 */
[----:B--2---:R-:W-:-:S04]  /*0e50*/  PRMT R19, R15, 0x9910, RZ ;  /* 0x000099100f137816 */ /* 0x004fc800000000ff */
[----:B------:R-:W-:Y:S01]  /*0e60*/  ISETP.NE.AND P4, PT, R19, 0x1, PT ;  /* 0x000000011300780c */ /* 0x000fe20003f85270 */
[----:B------:R-:W-:Y:S01]  /*0e70*/  IMAD.MOV.U32 R15, RZ, RZ, 0x1 ;  /* 0x00000001ff0f7424 */ /* 0x000fe200078e00ff */
[----:B---3--:R-:W-:Y:S02]  /*0e80*/  PRMT R18, R18, 0x9910, RZ ;  /* 0x0000991012127816 */ /* 0x008fe400000000ff */
[----:B----4-:R-:W-:Y:S01]  /*0e90*/  PRMT R23, R20, 0x9910, RZ ;  /* 0x0000991014177816 */ /* 0x010fe200000000ff */
[----:B------:R-:W-:Y:S01]  /*0ea0*/  IMAD.MOV.U32 R20, RZ, RZ, 0x1 ;  /* 0x00000001ff147424 */ /* 0x000fe200078e00ff */
[----:B-----5:R-:W-:Y:S01]  /*0eb0*/  PRMT R22, R21, 0x9910, RZ ;  /* 0x0000991015167816 */ /* 0x020fe200000000ff */
[----:B------:R-:W-:Y:S02]  /*0ec0*/  IMAD.MOV.U32 R21, RZ, RZ, R18 ;  /* 0x000000ffff157224 */ /* 0x000fe400078e0012 */
[----:B------:R-:W-:-:S04]  /*0ed0*/  IMAD.MOV.U32 R18, RZ, RZ, R23 ;  /* 0x000000ffff127224 */ /* 0x000fc800078e0017 */
[----:B------:R-:W-:Y:S05]  /*0ee0*/  @!P4 BRA `(.L_x_4960) ;  /* 0x00000000000cc947 */ /* 0x000fea0003800000 */
[----:B------:R-:W-:Y:S01]  /*0ef0*/  ISETP.NE.AND P4, PT, R19, -0x1, PT ;  /* 0xffffffff1300780c */ /* 0x000fe20003f85270 */
[----:B------:R-:W-:-:S12]  /*0f00*/  IMAD.U32 R20, RZ, RZ, UR4 ;  /* 0x00000004ff147e24 */ /* 0x000fd8000f8e00ff */
[----:B------:R-:W-:-:S07]  /*0f10*/  @P4 PRMT R20, RZ, 0x7610, R20 ;  /* 0x00007610ff144816 */ /* 0x000fce0000000014 */
.L_x_4960:
[----:B------:R-:W-:Y:S05]  /*0f20*/  BSYNC B0 ;  /* 0x0000000000007941 */ /* 0x000fea0003800000 */
.L_x_4959:
        /* <DEDUP_REMOVED lines=9> */
.L_x_4962:
[----:B------:R-:W-:Y:S05]  /*0fc0*/  BSYNC B0 ;  /* 0x0000000000007941 */ /* 0x000fea0003800000 */
.L_x_4961:
[----:B------:R-:W-:Y:S01]  /*0fd0*/  BSSY B0, `(.L_x_4963) ;  /* 0x0000007000007945 */ /* 0x000fe20003800000 */
[----:B------:R-:W-:Y:S01]  /*0fe0*/  IMAD.MOV.U32 R19, RZ, RZ, 0x1 ;  /* 0x00000001ff137424 */ /* 0x000fe200078e00ff */
[----:B------:R-:W-:Y:S02]  /*0ff0*/  PRMT R21, R23, 0x7610, R21 ;  /* 0x0000761017157816 */ /* 0x000fe40000000015 */
[----:B------:R-:W-:Y:S05]  /*1000*/  @!P4 BRA `(.L_x_4964) ;  /* 0x00000000000cc947 */ /* 0x000fea0003800000 */
[----:B------:R-:W-:Y:S01]  /*1010*/  ISETP.NE.AND P4, PT, R22, -0x1, PT ;  /* 0xffffffff1600780c */ /* 0x000fe20003f85270 */
[----:B------:R-:W-:-:S12]  /*1020*/  IMAD.U32 R21, RZ, RZ, UR4 ;  /* 0x00000004ff157e24 */ /* 0x000fd8000f8e00ff */
[----:B------:R-:W-:-:S07]  /*1030*/  @P4 PRMT R21, RZ, 0x7610, R21 ;  /* 0x00007610ff154816 */ /* 0x000fce0000000015 */
.L_x_4964:
[----:B------:R-:W-:Y:S05]  /*1040*/  BSYNC B0 ;  /* 0x0000000000007941 */ /* 0x000fea0003800000 */
.L_x_4963:
[----:B------:R-:W-:Y:S04]  /*1050*/  BSSY B0, `(.L_x_4965) ;  /* 0x0000005000007945 */ /* 0x000fe80003800000 */
[----:B------:R-:W-:Y:S05]  /*1060*/  @!P5 BRA `(.L_x_4966) ;  /* 0x00000000000cd947 */ /* 0x000fea0003800000 */
[----:B------:R-:W-:Y:S01]  /*1070*/  ISETP.NE.AND P4, PT, R18, -0x1, PT ;  /* 0xffffffff1200780c */ /* 0x000fe20003f85270 */
[----:B------:R-:W-:-:S12]  /*1080*/  IMAD.U32 R19, RZ, RZ, UR4 ;  /* 0x00000004ff137e24 */ /* 0x000fd8000f8e00ff */
[----:B------:R-:W-:-:S07]  /*1090*/  @P4 PRMT R19, RZ, 0x7610, R19 ;  /* 0x00007610ff134816 */ /* 0x000fce0000000013 */
.L_x_4966:
[----:B------:R-:W-:Y:S05]  /*10a0*/  BSYNC B0 ;  /* 0x0000000000007941 */ /* 0x000fea0003800000 */
.L_x_4965:
[----:B------:R-:W-:Y:S01]  /*10b0*/  IMAD.WIDE.U32 R16, R13, 0x4, R16 ;  /* 0x000000040d107825 */ /* 0x000fe200078e0010 */
[----:B------:R2:W-:Y:S04]  /*10c0*/  @P1 STG.E.U16 desc[UR6][R10.64], R20 ;  /* 0x000000140a001986 */ /* 0x0005e8000c101506 */
[----:B------:R2:W-:Y:S01]  /*10d0*/  @P0 STG.E.U16 desc[UR6][R8.64], R15 ;  /* 0x0000000f08000986 */ /* 0x0005e2000c101506 */
[C---:B------:R-:W-:Y:S02]  /*10e0*/  ISETP.GE.U32.AND P0, PT, R16.reuse, 0x10000, PT ;  /* 0x000100001000780c */ /* 0x040fe40003f06070 */
[----:B------:R-:W-:Y:S01]  /*10f0*/  ISETP.LT.U32.AND P1, PT, R16, R12, PT ;  /* 0x0000000c1000720c */ /* 0x000fe20003f21070 */
[----:B------:R2:W-:Y:S01]  /*1100*/  @P2 STG.E.U16 desc[UR6][R6.64], R21 ;  /* 0x0000001506002986 */ /* 0x0005e2000c101506 */
[----:B------:R-:W-:-:S02]  /*1110*/  ISETP.GE.U32.AND.EX P0, PT, R17, RZ, PT, P0 ;  /* 0x000000ff1100720c */ /* 0x000fc40003f06100 */
[----:B------:R-:W-:Y:S01]  /*1120*/  ISETP.LT.AND.EX P1, PT, R17, R0, PT, P1 ;  /* 0x000000001100720c */ /* 0x000fe20003f21310 */
[----:B------:R2:W-:-:S12]  /*1130*/  @P3 STG.E.U16 desc[UR6][R4.64], R19 ;  /* 0x0000001304003986 */ /* 0x0005d8000c101506 */
[----:B--2---:R-:W-:Y:S05]  /*1140*/  @!P0 BRA P1, `(.L_x_4967) ;  /* 0xfffffff800988947 */ /* 0x004fea000083ffff */
[----:B------:R-:W-:Y:S05]  /*1150*/  EXIT ;  /* 0x000000000000794d */ /* 0x000fea0003800000 */
.L_x_4951:
        /* <DEDUP_REMOVED lines=16> */
.L_x_4974:
[----:B------:R-:W0:Y:S01]  /*1260*/  LDC.U16 R8, c[0x0][0xf3a] ;  /* 0x0003ce80ff087b82 */ /* 0x000e220000000400 */
[----:B------:R-:W-:Y:S01]  /*1270*/  LEA R4, P0, R7, R2, 0x3 ;  /* 0x0000000207047211 */ /* 0x000fe200078018ff */
[----:B------:R-:W-:Y:S02]  /*1280*/  IMAD.MOV.U32 R10, RZ, RZ, 0x1 ;  /* 0x00000001ff0a7424 */ /* 0x000fe400078e00ff */
[----:B------:R-:W-:Y:S02]  /*1290*/  IMAD.MOV.U32 R13, RZ, RZ, 0x1 ;  /* 0x00000001ff0d7424 */ /* 0x000fe400078e00ff */
[----:B------:R-:W-:Y:S02]  /*12a0*/  IMAD.MOV.U32 R14, RZ, RZ, 0x1 ;  /* 0x00000001ff0e7424 */ /* 0x000fe400078e00ff */
[----:B------:R-:W-:Y:S01]  /*12b0*/  IMAD.MOV.U32 R11, RZ, RZ, 0x1 ;  /* 0x00000001ff0b7424 */ /* 0x000fe200078e00ff */
[----:B0-----:R-:W-:-:S04]  /*12c0*/  PRMT R5, R8, 0x9910, RZ ;  /* 0x0000991008057816 */ /* 0x001fc800000000ff */
[----:B------:R-:W-:Y:S02]  /*12d0*/  ISETP.NE.AND P1, PT, R5, RZ, PT ;  /* 0x000000ff0500720c */ /* 0x000fe40003f25270 */
[----:B------:R-:W-:-:S11]  /*12e0*/  LEA.HI.X R5, R7, R3, R6, 0x3, P0 ;  /* 0x0000000307057211 */ /* 0x000fd600000f1c06 */
[----:B------:R-:W-:Y:S05]  /*12f0*/  @!P1 BRA `(.L_x_4969) ;  /* 0x0000000400749947 */ /* 0x000fea0003800000 */
[----:B------:R-:W2:Y:S01]  /*1300*/  LDG.E.64 R10, desc[UR6][R4.64] ;  /* 0x00000006040a7981 */ /* 0x000ea2000c1e1b00 */
[----:B------:R-:W-:Y:S02]  /*1310*/  IMAD.MOV.U32 R16, RZ, RZ, 0x1 ;  /* 0x00000001ff107424 */ /* 0x000fe400078e00ff */
[----:B------:R-:W-:Y:S01]  /*1320*/  IMAD.MOV.U32 R15, RZ, RZ, R8 ;  /* 0x000000ffff0f7224 */ /* 0x000fe200078e0008 */
[C---:B--2---:R-:W-:Y:S02]  /*1330*/  PRMT R14, R10.reuse, 0x7610, R14 ;  /* 0x000076100a0e7816 */ /* 0x044fe4000000000e */
[----:B------:R-:W-:Y:S02]  /*1340*/  PRMT R13, R10, 0x7632, R13 ;  /* 0x000076320a0d7816 */ /* 0x000fe4000000000d */
[C---:B------:R-:W-:Y:S02]  /*1350*/  PRMT R10, R11.reuse, 0x7610, R10 ;  /* 0x000076100b0a7816 */ /* 0x040fe4000000000a */
[----:B------:R-:W-:-:S02]  /*1360*/  PRMT R9, R11, 0x7632, R9 ;  /* 0x000076320b097816 */ /* 0x000fc40000000009 */
[----:B------:R-:W-:-:S07]  /*1370*/  PRMT R11, R16, 0x7610, R11 ;  /* 0x00007610100b7816 */ /* 0x000fce000000000b */
.L_x_4970:
        /* <DEDUP_REMOVED lines=22> */
.L_x_4971:
        /* <DEDUP_REMOVED lines=22> */
.L_x_4972:
        /* <DEDUP_REMOVED lines=20> */
[----:B------:R-:W-:-:S07]  /*1780*/  IMAD.MOV.U32 R10, RZ, RZ, 0x1 ;  /* 0x00000001ff0a7424 */ /* 0x000fce00078e00ff */
.L_x_4973:
        /* <DEDUP_REMOVED lines=20> */
.L_x_4969:
        /* <DEDUP_REMOVED lines=13> */
.L_x_4968:
[----:B------:R-:W-:-:S04]  /*19a0*/  LEA R4, P0, R7, R2, 0x3 ;  /* 0x0000000207047211 */ /* 0x000fc800078018ff */
[----:B------:R-:W-:-:S05]  /*19b0*/  LEA.HI.X R5, R7, R3, R6, 0x3, P0 ;  /* 0x0000000307057211 */ /* 0x000fca00000f1c06 */
[----:B------:R-:W2:Y:S01]  /*19c0*/  LDG.E.64 R8, desc[UR6][R4.64] ;  /* 0x0000000604087981 */ /* 0x000ea2000c1e1b00 */
[----:B------:R-:W-:Y:S01]  /*19d0*/  IMAD.MOV.U32 R15, RZ, RZ, 0x1 ;  /* 0x00000001ff0f7424 */ /* 0x000fe200078e00ff */
[----:B------:R-:W-:Y:S01]  /*19e0*/  BSSY B0, `(.L_x_4975) ;  /* 0x0000012000007945 */ /* 0x000fe20003800000 */
[----:B------:R-:W-:Y:S01]  /*19f0*/  IMAD.MOV.U32 R16, RZ, RZ, 0x1 ;  /* 0x00000001ff107424 */ /* 0x000fe200078e00ff */
[C---:B--2---:R-:W-:Y:S02]  /*1a00*/  PRMT R10, R8.reuse, 0x9910, RZ ;  /* 0x00009910080a7816 */ /* 0x044fe400000000ff */
[----:B------:R-:W-:Y:S01]  /*1a10*/  PRMT R11, R8, 0xbb32, RZ ;  /* 0x0000bb32080b7816 */ /* 0x000fe200000000ff */
[----:B------:R-:W-:Y:S01]  /*1a20*/  IMAD.MOV.U32 R8, RZ, RZ, 0x1 ;  /* 0x00000001ff087424 */ /* 0x000fe200078e00ff */
[----:B------:R-:W-:Y:S02]  /*1a30*/  ISETP.NE.AND P0, PT, R10, 0x1, PT ;  /* 0x000000010a00780c */ /* 0x000fe40003f05270 */
[----:B------:R-:W-:-:S02]  /*1a40*/  PRMT R13, R9, 0x9910, RZ ;  /* 0x00009910090d7816 */ /* 0x000fc400000000ff */
[----:B------:R-:W-:Y:S01]  /*1a50*/  PRMT R14, R9, 0xbb32, RZ ;  /* 0x0000bb32090e7816 */ /* 0x000fe200000000ff */
[----:B------:R-:W-:Y:S01]  /*1a60*/  IMAD.MOV.U32 R9, RZ, RZ, 0x1 ;  /* 0x00000001ff097424 */ /* 0x000fe200078e00ff */
[----:B------:R-:W-:Y:S02]  /*1a70*/  ISETP.NE.AND P1, PT, R11, 0x1, PT ;  /* 0x000000010b00780c */ /* 0x000fe40003f25270 */
        /* <DEDUP_REMOVED lines=8> */
.L_x_4976:
[----:B------:R-:W-:Y:S05]  /*1b00*/  BSYNC B0 ;  /* 0x0000000000007941 */ /* 0x000fea0003800000 */
.L_x_4975:
[----:B------:R-:W-:Y:S04]  /*1b10*/  BSSY B0, `(.L_x_4977) ;  /* 0x0000006000007945 */ /* 0x000fe80003800000 */
[----:B------:R-:W-:Y:S05]  /*1b20*/  @!P1 BRA `(.L_x_4978) ;  /* 0x0000000000109947 */ /* 0x000fea0003800000 */
[----:B------:R-:W-:Y:S01]  /*1b30*/  ISETP.NE.AND P0, PT, R11, -0x1, PT ;  /* 0xffffffff0b00780c */ /* 0x000fe20003f05270 */
[----:B------:R-:W-:-:S05]  /*1b40*/  IMAD.U32 R10, RZ, RZ, UR5 ;  /* 0x00000005ff0a7e24 */ /* 0x000fca000f8e00ff */
[----:B------:R-:W-:-:S07]  /*1b50*/  PRMT R8, R8, 0x5410, R10 ;  /* 0x0000541008087816 */ /* 0x000fce000000000a */
[----:B------:R-:W-:-:S07]  /*1b60*/  @P0 PRMT R8, R8, 0x5410, RZ ;  /* 0x0000541008080816 */ /* 0x000fce00000000ff */
.L_x_4978:
[----:B------:R-:W-:Y:S05]  /*1b70*/  BSYNC B0 ;  /* 0x0000000000007941 */ /* 0x000fea0003800000 */
.L_x_4977:
[----:B------:R-:W-:Y:S04]  /*1b80*/  BSSY B0, `(.L_x_4979) ;  /* 0x0000005000007945 */ /* 0x000fe80003800000 */
[----:B------:R-:W-:Y:S05]  /*1b90*/  @!P2 BRA `(.L_x_4980) ;  /* 0x00000000000ca947 */ /* 0x000fea0003800000 */
[----:B------:R-:W-:Y:S01]  /*1ba0*/  ISETP.NE.AND P0, PT, R13, -0x1, PT ;  /* 0xffffffff0d00780c */ /* 0x000fe20003f05270 */
[----:B------:R-:W-:-:S12]  /*1bb0*/  IMAD.U32 R9, RZ, RZ, UR5 ;  /* 0x00000005ff097e24 */ /* 0x000fd8000f8e00ff */
[----:B------:R-:W-:-:S07]  /*1bc0*/  @P0 PRMT R9, RZ, 0x7610, R9 ;  /* 0x00007610ff090816 */ /* 0x000fce0000000009 */
.L_x_4980:
[----:B------:R-:W-:Y:S05]  /*1bd0*/  BSYNC B0 ;  /* 0x0000000000007941 */ /* 0x000fea0003800000 */
.L_x_4979:
[----:B------:R-:W-:Y:S01]  /*1be0*/  BSSY B0, `(.L_x_4981) ;  /* 0x0000007000007945 */ /* 0x000fe20003800000 */
[----:B------:R-:W-:-:S03]  /*1bf0*/  PRMT R9, R9, 0x5410, R16 ;  /* 0x0000541009097816 */ /* 0x000fc60000000010 */
[----:B------:R-:W-:Y:S05]  /*1c00*/  @!P3 BRA `(.L_x_4982) ;  /* 0x000000000010b947 */ /* 0x000fea0003800000 */
[----:B------:R-:W-:Y:S01]  /*1c10*/  ISETP.NE.AND P0, PT, R14, -0x1, PT ;  /* 0xffffffff0e00780c */ /* 0x000fe20003f05270 */
[----:B------:R-:W-:-:S05]  /*1c20*/  IMAD.U32 R10, RZ, RZ, UR5 ;  /* 0x00000005ff0a7e24 */ /* 0x000fca000f8e00ff */
[----:B------:R-:W-:-:S07]  /*1c30*/  PRMT R9, R9, 0x5410, R10 ;  /* 0x0000541009097816 */ /* 0x000fce000000000a */
[----:B------:R-:W-:-:S07]  /*1c40*/  @P0 PRMT R9, R9, 0x5410, RZ ;  /* 0x0000541009090816 */ /* 0x000fce00000000ff */
.L_x_4982:
[----:B------:R-:W-:Y:S05]  /*1c50*/  BSYNC B0 ;  /* 0x0000000000007941 */ /* 0x000fea0003800000 */
.L_x_4981:
[----:B------:R-:W-:Y:S01]  /*1c60*/  IADD3 R7, P0, R7, UR4, RZ ;  /* 0x0000000407077c10 */ /* 0x000fe2000ff1e0ff */
[----:B------:R0:W-:Y:S03]  /*1c70*/  STG.E.64 desc[UR6][R4.64], R8 ;  /* 0x0000000804007986 */ /* 0x0001e6000c101b06 */
        /* <DEDUP_REMOVED lines=9> */
.L_x_4983:
        /* <DEDUP_REMOVED lines=15> */
.L_x_5399:


//--------------------- .text._ZN2at6native57_GLOBAL__N__f3eca4a2_24_ForeachBinaryOpScalar_cu_86b9896c25multi_tensor_apply_kernelINS1_18TensorListMetadataILi1EEENS1_21BinaryOpScalarFunctorIlLi1ELi1ELi0EEEJNS1_13power_functorIlEElEEEvT_T0_DpT1_ --------------------------
	.section	.text._ZN2at6native57_GLOBAL__N__f3eca4a2_24_ForeachBinaryOpScalar_cu_86b9896c25multi_tensor_apply_kernelINS1_18TensorListMetadataILi1EEENS1_21BinaryOpScalarFunctorIlLi1ELi1ELi0EEEJNS1_13power_functorIlEElEEEvT_T0_DpT1_,"ax",@progbits
	.align	128
.text._ZN2at6native57_GLOBAL__N__f3eca4a2_24_ForeachBinaryOpScalar_cu_86b9896c25multi_tensor_apply_kernelINS1_18TensorListMetadataILi1EEENS1_21BinaryOpScalarFunctorIlLi1ELi1ELi0EEEJNS1_13power_functorIlEElEEEvT_T0_DpT1_:
        .type           _ZN2at6native57_GLOBAL__N__f3eca4a2_24_ForeachBinaryOpScalar_cu_86b9896c25multi_tensor_apply_kernelINS1_18TensorListMetadataILi1EEENS1_21BinaryOpScalarFunctorIlLi1ELi1ELi0EEEJNS1_13power_functorIlEElEEEvT_T0_DpT1_,@function
        .size           _ZN2at6native57_GLOBAL__N__f3eca4a2_24_ForeachBinaryOpScalar_cu_86b9896c25multi_tensor_apply_kernelINS1_18TensorListMetadataILi1EEENS1_21BinaryOpScalarFunctorIlLi1ELi1ELi0EEEJNS1_13power_functorIlEElEEEvT_T0_DpT1_,(.L_x_5400 - _ZN2at6native57_GLOBAL__N__f3eca4a2_24_ForeachBinaryOpScalar_cu_86b9896c25multi_tensor_apply_kernelINS1_18TensorListMetadataILi1EEENS1_21BinaryOpScalarFunctorIlLi1ELi1ELi0EEEJNS1_13power_functorIlEElEEEvT_T0_DpT1_)
        .other          _ZN2at6native57_GLOBAL__N__f3eca4a2_24_ForeachBinaryOpScalar_cu_86b9896c25multi_tensor_apply_kernelINS1_18TensorListMetadataILi1EEENS1_21BinaryOpScalarFunctorIlLi1ELi1ELi0EEEJNS1_13power_functorIlEElEEEvT_T0_DpT1_,@"STO_CUDA_ENTRY STV_DEFAULT"
_ZN2at6native57_GLOBAL__N__f3eca4a2_24_ForeachBinaryOpScalar_cu_86b9896c25multi_tensor_apply_kernelINS1_18TensorListMetadataILi1EEENS1_21BinaryOpScalarFunctorIlLi1ELi1ELi0EEEJNS1_13power_functorIlEElEEEvT_T0_DpT1_:
        /* <DEDUP_REMOVED lines=30> */
.L_x_4991:
[----:B-1----:R-:W-:Y:S01]  /*01e0*/  IMAD.U32 R3, RZ, RZ, UR8 ;  /* 0x00000008ff037e24 */ /* 0x002fe2000f8e00ff */
[----:B0-----:R-:W-:Y:S01]  /*01f0*/  IADD3 R4, P0, R24, UR4, RZ ;  /* 0x0000000418047c10 */ /* 0x001fe2000ff1e0ff */
[----:B------:R-:W-:Y:S01]  /*0200*/  IMAD.U32 R9, RZ, RZ, UR8 ;  /* 0x00000008ff097e24 */ /* 0x000fe2000f8e00ff */
[----:B------:R-:W-:Y:S02]  /*0210*/  CS2R R16, SRZ ;  /* 0x0000000000107805 */ /* 0x000fe4000001ff00 */
[----:B------:R-:W-:Y:S02]  /*0220*/  CS2R R14, SRZ ;  /* 0x00000000000e7805 */ /* 0x000fe4000001ff00 */
[----:B------:R-:W-:Y:S01]  /*0230*/  IADD3 R2, P1, R4, UR8, RZ ;  /* 0x0000000804027c10 */ /* 0x000fe2000ff3e0ff */
[----:B------:R-:W-:Y:S01]  /*0240*/  IMAD.X R7, RZ, RZ, UR5, P0 ;  /* 0x00000005ff077e24 */ /* 0x000fe200080e06ff */
[----:B------:R-:W-:Y:S01]  /*0250*/  LEA R0, P4, R3, R4, 0x1 ;  /* 0x0000000403007211 */ /* 0x000fe200078808ff */
[----:B------:R-:W-:Y:S01]  /*0260*/  IMAD R9, R9, 0x3, RZ ;  /* 0x0000000309097824 */ /* 0x000fe200078e02ff */
[----:B------:R-:W-:Y:S01]  /*0270*/  LEA R12, P5, R2, UR6, 0x3 ;  /* 0x00000006020c7c11 */ /* 0x000fe2000f8a18ff */
[--C-:B------:R-:W-:Y:S01]  /*0280*/  IMAD.X R5, RZ, RZ, R7.reuse, P1 ;  /* 0x000000ffff057224 */ /* 0x100fe200008e0607 */
[C---:B------:R-:W-:Y:S01]  /*0290*/  ISETP.GE.U32.AND P2, PT, R0.reuse, 0x10000, PT ;  /* 0x000100000000780c */ /* 0x040fe20003f46070 */
[----:B------:R-:W-:Y:S01]  /*02a0*/  IMAD.X R3, RZ, RZ, R7, P4 ;  /* 0x000000ffff037224 */ /* 0x000fe200020e0607 */
[C---:B------:R-:W-:Y:S01]  /*02b0*/  LEA R10, P4, R0.reuse, UR6, 0x3 ;  /* 0x00000006000a7c11 */ /* 0x040fe2000f8818ff */
[----:B------:R-:W-:Y:S01]  /*02c0*/  ULDC.64 UR12, c[0x0][0xf40] ;  /* 0x0003d000000c7ab9 */ /* 0x000fe20000000a00 */
[----:B------:R-:W-:-:S02]  /*02d0*/  ISETP.LT.U32.AND P1, PT, R0, UR14, PT ;  /* 0x0000000e00007c0c */ /* 0x000fc4000bf21070 */
[----:B------:R-:W-:Y:S02]  /*02e0*/  LEA.HI.X R13, R2, UR7, R5, 0x3, P5 ;  /* 0x00000007020d7c11 */ /* 0x000fe4000a8f1c05 */
[----:B------:R-:W-:Y:S02]  /*02f0*/  LEA.HI.X R11, R0, UR7, R3, 0x3, P4 ;  /* 0x00000007000b7c11 */ /* 0x000fe4000a0f1c03 */
[----:B------:R-:W-:Y:S02]  /*0300*/  ISETP.GE.U32.AND.EX P5, PT, R3, RZ, PT, P2 ;  /* 0x000000ff0300720c */ /* 0x000fe40003fa6120 */
[----:B------:R-:W-:Y:S02]  /*0310*/  IADD3 R0, P4, R9, R4, RZ ;  /* 0x0000000409007210 */ /* 0x000fe40007f9e0ff */
[----:B------:R-:W-:Y:S02]  /*0320*/  ISETP.GE.U32.AND P3, PT, R2, 0x10000, PT ;  /* 0x000100000200780c */ /* 0x000fe40003f66070 */
[----:B------:R-:W-:-:S02]  /*0330*/  ISETP.GE.U32.AND P2, PT, R4, 0x10000, PT ;  /* 0x000100000400780c */ /* 0x000fc40003f46070 */
[----:B------:R-:W-:Y:S01]  /*0340*/  ISETP.LT.AND.EX P1, PT, R3, UR9, !P5, P1 ;  /* 0x0000000903007c0c */ /* 0x000fe2000ef21310 */
[----:B------:R-:W-:Y:S01]  /*0350*/  IMAD.X R3, RZ, RZ, R7, P4 ;  /* 0x000000ffff037224 */ /* 0x000fe200020e0607 */
[----:B------:R-:W-:Y:S02]  /*0360*/  ISETP.LT.U32.AND P0, PT, R2, UR14, PT ;  /* 0x0000000e02007c0c */ /* 0x000fe4000bf01070 */
[----:B------:R-:W-:Y:S02]  /*0370*/  ISETP.GE.U32.AND.EX P3, PT, R5, RZ, PT, P3 ;  /* 0x000000ff0500720c */ /* 0x000fe40003f66130 */
[----:B------:R-:W-:Y:S02]  /*0380*/  ISETP.GE.U32.AND.EX P6, PT, R7, RZ, PT, P2 ;  /* 0x000000ff0700720c */ /* 0x000fe40003fc6120 */
[----:B------:R-:W-:Y:S02]  /*0390*/  ISETP.GE.U32.AND P2, PT, R0, 0x10000, PT ;  /* 0x000100000000780c */ /* 0x000fe40003f46070 */
[----:B------:R-:W-:-:S02]  /*03a0*/  ISETP.LT.AND.EX P0, PT, R5, UR9, !P3, P0 ;  /* 0x0000000905007c0c */ /* 0x000fc4000df01300 */
[----:B------:R-:W-:Y:S02]  /*03b0*/  ISETP.LT.U32.AND P3, PT, R4, UR14, PT ;  /* 0x0000000e04007c0c */ /* 0x000fe4000bf61070 */
[----:B------:R-:W-:Y:S02]  /*03c0*/  ISETP.LT.U32.AND P4, PT, R0, UR14, PT ;  /* 0x0000000e00007c0c */ /* 0x000fe4000bf81070 */
[----:B------:R-:W-:Y:S02]  /*03d0*/  ISETP.GE.U32.AND.EX P2, PT, R3, RZ, PT, P2 ;  /* 0x000000ff0300720c */ /* 0x000fe40003f46120 */
[----:B------:R-:W-:Y:S02]  /*03e0*/  ISETP.LT.AND.EX P3, PT, R7, UR9, !P6, P3 ;  /* 0x0000000907007c0c */ /* 0x000fe4000f761330 */
[----:B------:R-:W-:Y:S02]  /*03f0*/  ISETP.LT.AND.EX P4, PT, R3, UR9, !P2, P4 ;  /* 0x0000000903007c0c */ /* 0x000fe4000d781340 */
[----:B------:R-:W-:Y:S01]  /*0400*/  LEA R8, P5, R4, UR6, 0x3 ;  /* 0x0000000604087c11 */ /* 0x000fe2000f8a18ff */
[----:B------:R0:W5:Y:S01]  /*0410*/  @P0 LDG.E.64 R14, desc[UR10][R12.64] ;  /* 0x0000000a0c0e0981 */ /* 0x000162000c1e1b00 */
[----:B------:R-:W-:-:S02]  /*0420*/  LEA R6, P6, R0, UR6, 0x3 ;  /* 0x0000000600067c11 */ /* 0x000fc4000f8c18ff */
[----:B------:R-:W-:Y:S02]  /*0430*/  LEA.HI.X R9, R4, UR7, R7, 0x3, P5 ;  /* 0x0000000704097c11 */ /* 0x000fe4000a8f1c07 */
[----:B------:R-:W-:Y:S02]  /*0440*/  CS2R R4, SRZ ;  /* 0x0000000000047805 */ /* 0x000fe4000001ff00 */
[----:B------:R-:W-:Y:S02]  /*0450*/  LEA.HI.X R7, R0, UR7, R3, 0x3, P6 ;  /* 0x0000000700077c11 */ /* 0x000fe4000b0f1c03 */
[----:B------:R-:W-:Y:S01]  /*0460*/  CS2R R2, SRZ ;  /* 0x0000000000027805 */ /* 0x000fe2000001ff00 */
[----:B------:R0:W5:Y:S04]  /*0470*/  @P3 LDG.E.64 R16, desc[UR10][R8.64] ;  /* 0x0000000a08103981 */ /* 0x000168000c1e1b00 */
[----:B------:R0:W5:Y:S04]  /*0480*/  @P1 LDG.E.64 R4, desc[UR10][R10.64] ;  /* 0x0000000a0a041981 */ /* 0x000168000c1e1b00 */
[----:B------:R0:W5:Y:S01]  /*0490*/  @P4 LDG.E.64 R2, desc[UR10][R6.64] ;  /* 0x0000000a06024981 */ /* 0x000162000c1e1b00 */
[----:B------:R-:W-:-:S04]  /*04a0*/  ISETP.NE.U32.AND P2, PT, RZ, UR12, PT ;  /* 0x0000000cff007c0c */ /* 0x000fc8000bf45070 */
[----:B------:R-:W-:Y:S01]  /*04b0*/  ISETP.NE.AND.EX P2, PT, RZ, UR13, PT, P2 ;  /* 0x0000000dff007c0c */ /* 0x000fe2000bf45320 */
[----:B------:R-:W-:Y:S02]  /*04c0*/  IMAD.MOV.U32 R20, RZ, RZ, 0x1 ;  /* 0x00000001ff147424 */ /* 0x000fe400078e00ff */
[----:B------:R-:W-:Y:S02]  /*04d0*/  IMAD.MOV.U32 R25, RZ, RZ, RZ ;  /* 0x000000ffff197224 */ /* 0x000fe400078e00ff */
[----:B------:R-:W-:Y:S02]  /*04e0*/  IMAD.MOV.U32 R22, RZ, RZ, 0x1 ;  /* 0x00000001ff167424 */ /* 0x000fe400078e00ff */
[----:B------:R-:W-:Y:S02]  /*04f0*/  IMAD.MOV.U32 R23, RZ, RZ, RZ ;  /* 0x000000ffff177224 */ /* 0x000fe400078e00ff */
[----:B------:R-:W-:Y:S02]  /*0500*/  IMAD.MOV.U32 R0, RZ, RZ, 0x1 ;  /* 0x00000001ff007424 */ /* 0x000fe400078e00ff */
[----:B------:R-:W-:-:S02]  /*0510*/  IMAD.MOV.U32 R19, RZ, RZ, RZ ;  /* 0x000000ffff137224 */ /* 0x000fc400078e00ff */
[----:B------:R-:W-:Y:S02]  /*0520*/  IMAD.MOV.U32 R18, RZ, RZ, 0x1 ;  /* 0x00000001ff127424 */ /* 0x000fe400078e00ff */
[----:B------:R-:W-:Y:S01]  /*0530*/  IMAD.MOV.U32 R21, RZ, RZ, RZ ;  /* 0x000000ffff157224 */ /* 0x000fe200078e00ff */
[----:B0-----:R-:W-:Y:S06]  /*0540*/  @!P2 BRA `(.L_x_4986) ;  /* 0x0000000400b4a947 */ /* 0x001fec0003800000 */
[----:B------:R-:W0:Y:S01]  /*0550*/  LDC R20, c[0x0][0xf44] ;  /* 0x0003d100ff147b82 */ /* 0x000e220000000800 */
[----:B------:R-:W-:Y:S01]  /*0560*/  ULDC UR12, c[0x0][0xf40] ;  /* 0x0003d000000c7ab9 */ /* 0x000fe20000000800 */
[----:B------:R-:W-:Y:S02]  /*0570*/  IMAD.MOV.U32 R18, RZ, RZ, 0x1 ;  /* 0x00000001ff127424 */ /* 0x000fe400078e00ff */
[----:B------:R-:W-:Y:S02]  /*0580*/  IMAD.MOV.U32 R21, RZ, RZ, RZ ;  /* 0x000000ffff157224 */ /* 0x000fe400078e00ff */
[----:B------:R-:W-:Y:S02]  /*0590*/  IMAD.U32 R19, RZ, RZ, UR12 ;  /* 0x0000000cff137e24 */ /* 0x000fe4000f8e00ff */
[----:B0-----:R-:W-:-:S07]  /*05a0*/  IMAD.MOV.U32 R0, RZ, RZ, R20 ;  /* 0x000000ffff007224 */ /* 0x001fce00078e0014 */
.L_x_4987:
[C---:B------:R-:W-:Y:S02]  /*05b0*/  LOP3.LUT R22, R19.reuse, 0x1, RZ, 0xc0, !PT ;  /* 0x0000000113167812 */ /* 0x040fe400078ec0ff */
[----:B------:R-:W-:Y:S02]  /*05c0*/  IADD3 R26, P5, R19, 0x1, RZ ;  /* 0x00000001131a7810 */ /* 0x000fe40007fbe0ff */
[----:B------:R-:W-:-:S04]  /*05d0*/  ISETP.NE.U32.AND P2, PT, R22, 0x1, PT ;  /* 0x000000011600780c */ /* 0x000fc80003f45070 */
[----:B------:R-:W-:-:S04]  /*05e0*/  ISETP.NE.U32.AND.EX P2, PT, RZ, RZ, PT, P2 ;  /* 0x000000ffff00720c */ /* 0x000fc80003f45120 */
[----:B-----5:R-:W-:Y:S02]  /*05f0*/  SEL R23, R17, RZ, !P2 ;  /* 0x000000ff11177207 */ /* 0x020fe40005000000 */
[----:B------:R-:W-:Y:S02]  /*0600*/  SEL R22, R16, 0x1, !P2 ;  /* 0x0000000110167807 */ /* 0x000fe40005000000 */
[----:B------:R-:W-:Y:S01]  /*0610*/  ISETP.GT.U32.AND P2, PT, R26, 0x2, PT ;  /* 0x000000021a00780c */ /* 0x000fe20003f44070 */
[----:B------:R-:W-:Y:S02]  /*0620*/  IMAD R25, R23, R18, RZ ;  /* 0x0000001217197224 */ /* 0x000fe400078e02ff */
[----:B------:R-:W-:Y:S02]  /*0630*/  IMAD R23, R17, R16, RZ ;  /* 0x0000001011177224 */ /* 0x000fe400078e02ff */
[----:B------:R-:W-:Y:S02]  /*0640*/  IMAD R21, R21, R22, R25 ;  /* 0x0000001615157224 */ /* 0x000fe400078e0219 */
[----:B------:R-:W-:-:S02]  /*0650*/  IMAD R23, R16, R17, R23 ;  /* 0x0000001110177224 */ /* 0x000fc400078e0217 */
[----:B------:R-:W-:Y:S01]  /*0660*/  IMAD.X R17, RZ, RZ, R0, P5 ;  /* 0x000000ffff117224 */ /* 0x000fe200028e0600 */
[----:B------:R-:W-:Y:S01]  /*0670*/  LEA.HI R25, P5, R0, R19, RZ, 0x1 ;  /* 0x0000001300197211 */ /* 0x000fe200078b08ff */
[----:B------:R-:W-:-:S03]  /*0680*/  IMAD.WIDE.U32 R18, R22, R18, RZ ;  /* 0x0000001216127225 */ /* 0x000fc600078e00ff */
[----:B------:R-:W-:Y:S01]  /*0690*/  ISETP.GT.U32.AND.EX P2, PT, R17, RZ, PT, P2 ;  /* 0x000000ff1100720c */ /* 0x000fe20003f44120 */
[----:B------:R-:W-:Y:S02]  /*06a0*/  IMAD.X R0, RZ, RZ, R0, P5 ;  /* 0x000000ffff007224 */ /* 0x000fe400028e0600 */
[----:B------:R-:W-:-:S04]  /*06b0*/  IMAD.WIDE.U32 R16, R16, R16, RZ ;  /* 0x0000001010107225 */ /* 0x000fc800078e00ff */
[----:B------:R-:W-:Y:S01]  /*06c0*/  IMAD.IADD R21, R19, 0x1, R21 ;  /* 0x0000000113157824 */ /* 0x000fe200078e0215 */
[--C-:B------:R-:W-:Y:S01]  /*06d0*/  SHF.R.S64 R19, R25, 0x1, R0.reuse ;  /* 0x0000000119137819 */ /* 0x100fe20000001000 */
[----:B------:R-:W-:Y:S01]  /*06e0*/  IMAD.IADD R17, R17, 0x1, R23 ;  /* 0x0000000111117824 */ /* 0x000fe200078e0217 */
[----:B------:R-:W-:-:S03]  /*06f0*/  SHF.R.S32.HI R0, RZ, 0x1, R0 ;  /* 0x00000001ff007819 */ /* 0x000fc60000011400 */
[----:B------:R-:W-:Y:S05]  /*0700*/  @P2 BRA `(.L_x_4987) ;  /* 0xfffffffc00a82947 */ /* 0x000fea000383ffff */
[----:B------:R-:W-:Y:S02]  /*0710*/  IMAD.MOV.U32 R0, RZ, RZ, 0x1 ;  /* 0x00000001ff007424 */ /* 0x000fe400078e00ff */
[----:B------:R-:W-:Y:S02]  /*0720*/  IMAD.MOV.U32 R19, RZ, RZ, RZ ;  /* 0x000000ffff137224 */ /* 0x000fe400078e00ff */
[----:B------:R-:W-:Y:S02]  /*0730*/  IMAD.U32 R17, RZ, RZ, UR12 ;  /* 0x0000000cff117e24 */ /* 0x000fe4000f8e00ff */
[----:B------:R-:W-:-:S07]  /*0740*/  IMAD.MOV.U32 R22, RZ, RZ, R20 ;  /* 0x000000ffff167224 */ /* 0x000fce00078e0014 */
.L_x_4988:
[C---:B------:R-:W-:Y:S02]  /*0750*/  LOP3.LUT R16, R17.reuse, 0x1, RZ, 0xc0, !PT ;  /* 0x0000000111107812 */ /* 0x040fe400078ec0ff */
[----:B------:R-:W-:Y:S02]  /*0760*/  IADD3 R26, P5, R17, 0x1, RZ ;  /* 0x00000001111a7810 */ /* 0x000fe40007fbe0ff */
[----:B------:R-:W-:-:S04]  /*0770*/  ISETP.NE.U32.AND P2, PT, R16, 0x1, PT ;  /* 0x000000011000780c */ /* 0x000fc80003f45070 */
[----:B------:R-:W-:-:S04]  /*0780*/  ISETP.NE.U32.AND.EX P2, PT, RZ, RZ, PT, P2 ;  /* 0x000000ffff00720c */ /* 0x000fc80003f45120 */
[----:B------:R-:W-:Y:S02]  /*0790*/  SEL R23, R15, RZ, !P2 ;  /* 0x000000ff0f177207 */ /* 0x000fe40005000000 */
        /* <DEDUP_REMOVED lines=13> */
[----:B------:R-:W-:Y:S01]  /*0870*/  SHF.R.S64 R17, R25, 0x1, R22 ;  /* 0x0000000119117819 */ /* 0x000fe20000001016 */
[----:B------:R-:W-:Y:S01]  /*0880*/  IMAD.MOV.U32 R0, RZ, RZ, R16 ;  /* 0x000000ffff007224 */ /* 0x000fe200078e0010 */
[----:B------:R-:W-:Y:S01]  /*0890*/  SHF.R.S32.HI R22, RZ, 0x1, R22 ;  /* 0x00000001ff167819 */ /* 0x000fe20000011416 */
[----:B------:R-:W-:Y:S02]  /*08a0*/  IMAD.IADD R15, R15, 0x1, R23 ;  /* 0x000000010f0f7824 */ /* 0x000fe400078e0217 */
[----:B------:R-:W-:Y:S05]  /*08b0*/  @P2 BRA `(.L_x_4988) ;  /* 0xfffffffc00a42947 */ /* 0x000fea000383ffff */
[----:B------:R-:W-:Y:S02]  /*08c0*/  IMAD.MOV.U32 R22, RZ, RZ, 0x1 ;  /* 0x00000001ff167424 */ /* 0x000fe400078e00ff */
[----:B------:R-:W-:Y:S02]  /*08d0*/  IMAD.MOV.U32 R23, RZ, RZ, RZ ;  /* 0x000000ffff177224 */ /* 0x000fe400078e00ff */
[----:B------:R-:W-:Y:S02]  /*08e0*/  IMAD.U32 R15, RZ, RZ, UR12 ;  /* 0x0000000cff0f7e24 */ /* 0x000fe4000f8e00ff */
[----:B------:R-:W-:-:S07]  /*08f0*/  IMAD.MOV.U32 R16, RZ, RZ, R20 ;  /* 0x000000ffff107224 */ /* 0x000fce00078e0014 */
.L_x_4989:
        /* <DEDUP_REMOVED lines=23> */
[----:B------:R-:W-:Y:S02]  /*0a70*/  IMAD.MOV.U32 R14, RZ, RZ, R20 ;  /* 0x000000ffff0e7224 */ /* 0x000fe400078e0014 */
[----:B------:R-:W-:Y:S02]  /*0a80*/  IMAD.MOV.U32 R20, RZ, RZ, 0x1 ;  /* 0x00000001ff147424 */ /* 0x000fe400078e00ff */
[----:B------:R-:W-:Y:S02]  /*0a90*/  IMAD.MOV.U32 R25, RZ, RZ, RZ ;  /* 0x000000ffff197224 */ /* 0x000fe400078e00ff */
[----:B------:R-:W-:-:S07]  /*0aa0*/  IMAD.U32 R15, RZ, RZ, UR12 ;  /* 0x0000000cff0f7e24 */ /* 0x000fce000f8e00ff */
.L_x_4990:
[----:B------:R-:W-:Y:S01]  /*0ab0*/  LOP3.LUT R4, R15, 0x1, RZ, 0xc0, !PT ;  /* 0x000000010f047812 */ /* 0x000fe200078ec0ff */
[----:B------:R-:W-:Y:S01]  /*0ac0*/  IMAD R17, R3, R2, RZ ;  /* 0x0000000203117224 */ /* 0x000fe200078e02ff */
[----:B------:R-:W-:Y:S02]  /*0ad0*/  IADD3 R16, P5, R15, 0x1, RZ ;  /* 0x000000010f107810 */ /* 0x000fe40007fbe0ff */
[----:B------:R-:W-:Y:S01]  /*0ae0*/  ISETP.NE.U32.AND P2, PT, R4, 0x1, PT ;  /* 0x000000010400780c */ /* 0x000fe20003f45070 */
[----:B------:R-:W-:-:S03]  /*0af0*/  IMAD R17, R2, R3, R17 ;  /* 0x0000000302117224 */ /* 0x000fc600078e0211 */
[----:B------:R-:W-:-:S04]  /*0b00*/  ISETP.NE.U32.AND.EX P2, PT, RZ, RZ, PT, P2 ;  /* 0x000000ffff00720c */ /* 0x000fc80003f45120 */
[----:B------:R-:W-:Y:S02]  /*0b10*/  SEL R5, R3, RZ, !P2 ;  /* 0x000000ff03057207 */ /* 0x000fe40005000000 */
[C---:B------:R-:W-:Y:S01]  /*0b20*/  SEL R4, R2.reuse, 0x1, !P2 ;  /* 0x0000000102047807 */ /* 0x040fe20005000000 */
[----:B------:R-:W-:Y:S01]  /*0b30*/  IMAD.WIDE.U32 R2, R2, R2, RZ ;  /* 0x0000000202027225 */ /* 0x000fe200078e00ff */
[----:B------:R-:W-:-:S03]  /*0b40*/  ISETP.GT.U32.AND P2, PT, R16, 0x2, PT ;  /* 0x000000021000780c */ /* 0x000fc60003f44070 */
[--C-:B------:R-:W-:Y:S01]  /*0b50*/  IMAD.X R16, RZ, RZ, R14.reuse, P5 ;  /* 0x000000ffff107224 */ /* 0x100fe200028e060e */
[----:B------:R-:W-:Y:S01]  /*0b60*/  LEA.HI R15, P5, R14, R15, RZ, 0x1 ;  /* 0x0000000f0e0f7211 */ /* 0x000fe200078b08ff */
[----:B------:R-:W-:Y:S02]  /*0b70*/  IMAD R5, R5, R20, RZ ;  /* 0x0000001405057224 */ /* 0x000fe400078e02ff */
[----:B------:R-:W-:Y:S01]  /*0b80*/  IMAD.IADD R3, R3, 0x1, R17 ;  /* 0x0000000103037824 */ /* 0x000fe200078e0211 */
[----:B------:R-:W-:Y:S01]  /*0b90*/  ISETP.GT.U32.AND.EX P2, PT, R16, RZ, PT, P2 ;  /* 0x000000ff1000720c */ /* 0x000fe20003f44120 */
[----:B------:R-:W-:Y:S02]  /*0ba0*/  IMAD.X R14, RZ, RZ, R14, P5 ;  /* 0x000000ffff0e7224 */ /* 0x000fe400028e060e */
[----:B------:R-:W-:Y:S02]  /*0bb0*/  IMAD R25, R25, R4, R5 ;  /* 0x0000000419197224 */ /* 0x000fe400078e0205 */
[----:B------:R-:W-:Y:S01]  /*0bc0*/  IMAD.WIDE.U32 R4, R4, R20, RZ ;  /* 0x0000001404047225 */ /* 0x000fe200078e00ff */
[----:B------:R-:W-:-:S02]  /*0bd0*/  SHF.R.S64 R15, R15, 0x1, R14 ;  /* 0x000000010f0f7819 */ /* 0x000fc4000000100e */
[----:B------:R-:W-:Y:S01]  /*0be0*/  SHF.R.S32.HI R14, RZ, 0x1, R14 ;  /* 0x00000001ff0e7819 */ /* 0x000fe2000001140e */
[----:B------:R-:W-:Y:S02]  /*0bf0*/  IMAD.MOV.U32 R20, RZ, RZ, R4 ;  /* 0x000000ffff147224 */ /* 0x000fe400078e0004 */
[----:B------:R-:W-:Y:S02]  /*0c00*/  IMAD.IADD R25, R5, 0x1, R25 ;  /* 0x0000000105197824 */ /* 0x000fe400078e0219 */
[----:B------:R-:W-:Y:S05]  /*0c10*/  @P2 BRA `(.L_x_4990) ;  /* 0xfffffffc00a42947 */ /* 0x000fea000383ffff */
.L_x_4986:
[----:B-----5:R-:W-:Y:S01]  /*0c20*/  IMAD.MOV.U32 R2, RZ, RZ, R20 ;  /* 0x000000ffff027224 */ /* 0x020fe200078e0014 */
[----:B------:R-:W-:Y:S01]  /*0c30*/  UIMAD.WIDE.U32 UR4, UR8, 0x4, UR4 ;  /* 0x00000004080478a5 */ /* 0x000fe2000f8e0004 */
[----:B------:R-:W-:Y:S02]  /*0c40*/  IMAD.MOV.U32 R20, RZ, RZ, R18 ;  /* 0x000000ffff147224 */ /* 0x000fe400078e0012 */
[----:B------:R-:W-:Y:S01]  /*0c50*/  IMAD.MOV.U32 R18, RZ, RZ, R0 ;  /* 0x000000ffff127224 */ /* 0x000fe200078e0000 */
[----:B------:R-:W-:Y:S01]  /*0c60*/  UISETP.LT.U32.AND UP1, UPT, UR4, UR14, UPT ;  /* 0x0000000e0400728c */ /* 0x000fe2000bf21070 */
[----:B------:R-:W-:Y:S01]  /*0c70*/  IMAD.MOV.U32 R3, RZ, RZ, R25 ;  /* 0x000000ffff037224 */ /* 0x000fe200078e0019 */
[----:B------:R-:W-:Y:S01]  /*0c80*/  UISETP.GE.U32.AND UP0, UPT, UR4, 0x10000, UPT ;  /* 0x000100000400788c */ /* 0x000fe2000bf06070 */
[----:B------:R1:W-:Y:S01]  /*0c90*/  @P3 STG.E.64 desc[UR10][R8.64], R20 ;  /* 0x0000001408003986 */ /* 0x0003e2000c101b0a */
[----:B------:R-:W-:Y:S02]  /*0ca0*/  IMAD.U32 R5, RZ, RZ, UR5 ;  /* 0x00000005ff057e24 */ /* 0x000fe4000f8e00ff */
[----:B------:R-:W-:Y:S01]  /*0cb0*/  UISETP.GE.U32.AND.EX UP0, UPT, UR5, URZ, UPT, UP0 ;  /* 0x0000003f0500728c */ /* 0x000fe2000bf06100 */
[----:B------:R1:W-:Y:S01]  /*0cc0*/  @P0 STG.E.64 desc[UR10][R12.64], R18 ;  /* 0x000000120c000986 */ /* 0x0003e2000c101b0a */
[----:B------:R-:W-:Y:S01]  /*0cd0*/  PLOP3.LUT P0, PT, PT, PT, UP1, 0x80, 0x0 ;  /* 0x000000000000781c */ /* 0x000fe20003f0f018 */
[----:B------:R-:W-:-:S02]  /*0ce0*/  IMAD.U32 R4, RZ, RZ, UR4 ;  /* 0x00000004ff047e24 */ /* 0x000fc4000f8e00ff */
[----:B------:R1:W-:Y:S01]  /*0cf0*/  @P1 STG.E.64 desc[UR10][R10.64], R22 ;  /* 0x000000160a001986 */ /* 0x0003e2000c101b0a */
[----:B------:R-:W-:Y:S02]  /*0d00*/  ISETP.LT.AND.EX P0, PT, R5, UR9, PT, P0 ;  /* 0x0000000905007c0c */ /* 0x000fe4000bf01300 */
[----:B------:R-:W-:Y:S01]  /*0d10*/  PLOP3.LUT P1, PT, PT, PT, UP0, 0x80, 0x0 ;  /* 0x000000000000781c */ /* 0x000fe20003f2f008 */
[----:B------:R1:W-:-:S12]  /*0d20*/  @P4 STG.E.64 desc[UR10][R6.64], R2 ;  /* 0x0000000206004986 */ /* 0x0003d8000c101b0a */
[----:B------:R-:W-:Y:S05]  /*0d30*/  @!P1 BRA P0, `(.L_x_4991) ;  /* 0xfffffff400289947 */ /* 0x000fea000003ffff */
[----:B------:R-:W-:Y:S05]  /*0d40*/  EXIT ;  /* 0x000000000000794d */ /* 0x000fea0003800000 */
.L_x_4985:
        /* <DEDUP_REMOVED lines=11> */
.L_x_5000:
[----:B01----:R-:W-:Y:S01]  /*0e00*/  IADD3 R2, P0, R18, UR4, RZ ;  /* 0x0000000412027c10 */ /* 0x003fe2000ff1e0ff */
[----:B------:R-:W-:Y:S01]  /*0e10*/  IMAD.U32 R5, RZ, RZ, UR12 ;  /* 0x0000000cff057e24 */ /* 0x000fe2000f8e00ff */
[----:B------:R-:W-:Y:S01]  /*0e20*/  CS2R R16, SRZ ;  /* 0x0000000000107805 */ /* 0x000fe2000001ff00 */
[----:B------:R-:W-:Y:S01]  /*0e30*/  IMAD.U32 R4, RZ, RZ, UR12 ;  /* 0x0000000cff047e24 */ /* 0x000fe2000f8e00ff */
[C---:B------:R-:W-:Y:S01]  /*0e40*/  IADD3 R0, P2, R2.reuse, UR12, RZ ;  /* 0x0000000c02007c10 */ /* 0x040fe2000ff5e0ff */
[----:B------:R-:W-:Y:S01]  /*0e50*/  IMAD.X R11, RZ, RZ, UR5, P0 ;  /* 0x00000005ff0b7e24 */ /* 0x000fe200080e06ff */
[----:B------:R-:W-:Y:S02]  /*0e60*/  ISETP.GE.U32.AND P0, PT, R2, 0x10000, PT ;  /* 0x000100000200780c */ /* 0x000fe40003f06070 */
[----:B------:R-:W-:Y:S01]  /*0e70*/  ISETP.GE.U32.AND P1, PT, R0, 0x10000, PT ;  /* 0x000100000000780c */ /* 0x000fe20003f26070 */
[----:B------:R-:W-:Y:S01]  /*0e80*/  IMAD.X R3, RZ, RZ, R11, P2 ;  /* 0x000000ffff037224 */ /* 0x000fe200010e060b */
[----:B------:R-:W-:-:S02]  /*0e90*/  ISETP.LT.U32.AND P2, PT, R2, UR14, PT ;  /* 0x0000000e02007c0c */ /* 0x000fc4000bf41070 */
[----:B------:R-:W-:Y:S02]  /*0ea0*/  ISETP.GE.U32.AND.EX P0, PT, R11, RZ, PT, P0 ;  /* 0x000000ff0b00720c */ /* 0x000fe40003f06100 */
[C---:B------:R-:W-:Y:S02]  /*0eb0*/  ISETP.LT.U32.AND P3, PT, R0.reuse, UR14, PT ;  /* 0x0000000e00007c0c */ /* 0x040fe4000bf61070 */
[----:B------:R-:W-:Y:S02]  /*0ec0*/  ISETP.GE.U32.AND.EX P1, PT, R3, RZ, PT, P1 ;  /* 0x000000ff0300720c */ /* 0x000fe40003f26110 */
[----:B------:R-:W-:Y:S02]  /*0ed0*/  LEA R6, P4, R0, UR6, 0x3 ;  /* 0x0000000600067c11 */ /* 0x000fe4000f8818ff */
[----:B------:R-:W-:Y:S02]  /*0ee0*/  ISETP.LT.AND.EX P2, PT, R11, UR9, !P0, P2 ;  /* 0x000000090b007c0c */ /* 0x000fe4000c741320 */
[----:B------:R-:W-:-:S02]  /*0ef0*/  ISETP.LT.AND.EX P1, PT, R3, UR9, !P1, P3 ;  /* 0x0000000903007c0c */ /* 0x000fc4000cf21330 */
[----:B------:R-:W-:Y:S01]  /*0f00*/  LEA.HI.X R7, R0, UR7, R3, 0x3, P4 ;  /* 0x0000000700077c11 */ /* 0x000fe2000a0f1c03 */
[----:B------:R-:W-:Y:S01]  /*0f10*/  IMAD R3, R4, 0x3, RZ ;  /* 0x0000000304037824 */ /* 0x000fe200078e02ff */
[-C--:B------:R-:W-:Y:S02]  /*0f20*/  LEA R5, P3, R5, R2.reuse, 0x1 ;  /* 0x0000000205057211 */ /* 0x080fe400078608ff */
[C---:B------:R-:W-:Y:S02]  /*0f30*/  LEA R8, P0, R2.reuse, UR6, 0x3 ;  /* 0x0000000602087c11 */ /* 0x040fe4000f8018ff */
[----:B------:R-:W-:Y:S01]  /*0f40*/  ISETP.GE.U32.AND P5, PT, R5, 0x10000, PT ;  /* 0x000100000500780c */ /* 0x000fe20003fa6070 */
[--C-:B------:R-:W-:Y:S01]  /*0f50*/  IMAD.X R10, RZ, RZ, R11.reuse, P3 ;  /* 0x000000ffff0a7224 */ /* 0x100fe200018e060b */
[----:B------:R-:W-:Y:S02]  /*0f60*/  LEA.HI.X R9, R2, UR7, R11, 0x3, P0 ;  /* 0x0000000702097c11 */ /* 0x000fe400080f1c0b */
[----:B------:R-:W-:-:S02]  /*0f70*/  IADD3 R0, P3, R3, R2, RZ ;  /* 0x0000000203007210 */ /* 0x000fc40007f7e0ff */
[----:B------:R-:W-:Y:S01]  /*0f80*/  ISETP.LT.U32.AND P0, PT, R5, UR14, PT ;  /* 0x0000000e05007c0c */ /* 0x000fe2000bf01070 */
[----:B------:R-:W2:Y:S01]  /*0f90*/  @P2 LDG.E.64 R16, desc[UR10][R8.64] ;  /* 0x0000000a08102981 */ /* 0x000ea2000c1e1b00 */
[----:B------:R-:W-:Y:S01]  /*0fa0*/  ISETP.GE.U32.AND P6, PT, R0, 0x10000, PT ;  /* 0x000100000000780c */ /* 0x000fe20003fc6070 */
[----:B------:R-:W-:Y:S01]  /*0fb0*/  IMAD.X R3, RZ, RZ, R11, P3 ;  /* 0x000000ffff037224 */ /* 0x000fe200018e060b */
[----:B------:R-:W-:Y:S02]  /*0fc0*/  ISETP.GE.U32.AND.EX P5, PT, R10, RZ, PT, P5 ;  /* 0x000000ff0a00720c */ /* 0x000fe40003fa6150 */
[----:B------:R-:W-:Y:S02]  /*0fd0*/  ISETP.LT.U32.AND P3, PT, R0, UR14, PT ;  /* 0x0000000e00007c0c */ /* 0x000fe4000bf61070 */
[----:B------:R-:W-:Y:S02]  /*0fe0*/  ISETP.GE.U32.AND.EX P6, PT, R3, RZ, PT, P6 ;  /* 0x000000ff0300720c */ /* 0x000fe40003fc6160 */
[----:B------:R-:W-:-:S02]  /*0ff0*/  ISETP.LT.AND.EX P0, PT, R10, UR9, !P5, P0 ;  /* 0x000000090a007c0c */ /* 0x000fc4000ef01300 */
[----:B------:R-:W-:Y:S02]  /*1000*/  ISETP.LT.AND.EX P3, PT, R3, UR9, !P6, P3 ;  /* 0x0000000903007c0c */ /* 0x000fe4000f761330 */
[C---:B------:R-:W-:Y:S02]  /*1010*/  LEA R4, P4, R5.reuse, UR6, 0x3 ;  /* 0x0000000605047c11 */ /* 0x040fe4000f8818ff */
[----:B------:R-:W-:Y:S02]  /*1020*/  LEA R2, P5, R0, UR6, 0x3 ;  /* 0x0000000600027c11 */ /* 0x000fe4000f8a18ff */
[----:B------:R-:W-:Y:S02]  /*1030*/  CS2R R14, SRZ ;  /* 0x00000000000e7805 */ /* 0x000fe4000001ff00 */
[----:B------:R-:W-:Y:S02]  /*1040*/  LEA.HI.X R5, R5, UR7, R10, 0x3, P4 ;  /* 0x0000000705057c11 */ /* 0x000fe4000a0f1c0a */
[----:B------:R-:W-:-:S02]  /*1050*/  CS2R R12, SRZ ;  /* 0x00000000000c7805 */ /* 0x000fc4000001ff00 */
[----:B------:R-:W-:Y:S02]  /*1060*/  CS2R R10, SRZ ;  /* 0x00000000000a7805 */ /* 0x000fe4000001ff00 */
[----:B------:R-:W-:Y:S01]  /*1070*/  LEA.HI.X R3, R0, UR7, R3, 0x3, P5 ;  /* 0x0000000700037c11 */ /* 0x000fe2000a8f1c03 */
[----:B------:R0:W5:Y:S04]  /*1080*/  @P1 LDG.E.64 R14, desc[UR10][R6.64] ;  /* 0x0000000a060e1981 */ /* 0x000168000c1e1b00 */
[----:B------:R0:W5:Y:S04]  /*1090*/  @P0 LDG.E.64 R12, desc[UR10][R4.64] ;  /* 0x0000000a040c0981 */ /* 0x000168000c1e1b00 */
[----:B------:R0:W5:Y:S01]  /*10a0*/  @P3 LDG.E.64 R10, desc[UR10][R2.64] ;  /* 0x0000000a020a3981 */ /* 0x000162000c1e1b00 */
[----:B------:R-:W-:Y:S01]  /*10b0*/  BSSY B0, `(.L_x_4992) ;  /* 0x000000d000007945 */ /* 0x000fe20003800000 */
[----:B------:R-:W-:-:S02]  /*10c0*/  IMAD.MOV.U32 R22, RZ, RZ, 0x1 ;  /* 0x00000001ff167424 */ /* 0x000fc400078e00ff */
[----:B------:R-:W-:Y:S02]  /*10d0*/  IMAD.MOV.U32 R23, RZ, RZ, RZ ;  /* 0x000000ffff177224 */ /* 0x000fe400078e00ff */
[----:B------:R-:W-:Y:S02]  /*10e0*/  IMAD.MOV.U32 R20, RZ, RZ, 0x1 ;  /* 0x00000001ff147424 */ /* 0x000fe400078e00ff */
        /* <DEDUP_REMOVED lines=9> */
.L_x_4993:
[----:B------:R-:W-:Y:S05]  /*1180*/  BSYNC B0 ;  /* 0x0000000000007941 */ /* 0x000fea0003800000 */
.L_x_4992:
        /* <DEDUP_REMOVED lines=13> */
.L_x_4995:
[----:B------:R-:W-:Y:S05]  /*1260*/  BSYNC B0 ;  /* 0x0000000000007941 */ /* 0x000fea0003800000 */
.L_x_4994:
        /* <DEDUP_REMOVED lines=10> */
.L_x_4997:
[----:B------:R-:W-:Y:S05]  /*1310*/  BSYNC B0 ;  /* 0x0000000000007941 */ /* 0x000fea0003800000 */
.L_x_4996:
        /* <DEDUP_REMOVED lines=11> */
[----:B------:R-:W-:Y:S02]  /*13d0*/  @P4 IMAD.MOV.U32 R0, RZ, RZ, RZ ;  /* 0x000000ffff004224 */ /* 0x000fe400078e00ff */
[----:B------:R-:W-:-:S07]  /*13e0*/  @P4 IMAD.MOV.U32 R19, RZ, RZ, RZ ;  /* 0x000000ffff134224 */ /* 0x000fce00078e00ff */
.L_x_4999:
[----:B------:R-:W-:Y:S05]  /*13f0*/  BSYNC B0 ;  /* 0x0000000000007941 */ /* 0x000fea0003800000 */
.L_x_4998:
[----:B------:R-:W-:Y:S01]  /*1400*/  UIMAD.WIDE.U32 UR4, UR12, 0x4, UR4 ;  /* 0x000000040c0478a5 */ /* 0x000fe2000f8e0004 */
[----:B------:R0:W-:Y:S03]  /*1410*/  @P2 STG.E.64 desc[UR10][R8.64], R12 ;  /* 0x0000000c08002986 */ /* 0x0001e6000c101b0a */
[----:B------:R-:W-:Y:S01]  /*1420*/  UISETP.LT.U32.AND UP1, UPT, UR4, UR14, UPT ;  /* 0x0000000e0400728c */ /* 0x000fe2000bf21070 */
[----:B------:R1:W-:Y:S01]  /*1430*/  @P1 STG.E.64 desc[UR10][R6.64], R14 ;  /* 0x0000000e06001986 */ /* 0x0003e2000c101b0a */
[----:B------:R-:W-:Y:S01]  /*1440*/  UISETP.GE.U32.AND UP0, UPT, UR4, 0x10000, UPT ;  /* 0x000100000400788c */ /* 0x000fe2000bf06070 */
[----:B------:R-:W-:Y:S02]  /*1450*/  IMAD.U32 R11, RZ, RZ, UR5 ;  /* 0x00000005ff0b7e24 */ /* 0x000fe4000f8e00ff */
[----:B------:R1:W-:Y:S01]  /*1460*/  @P0 STG.E.64 desc[UR10][R4.64], R16 ;  /* 0x0000001004000986 */ /* 0x0003e2000c101b0a */
[----:B------:R-:W-:Y:S01]  /*1470*/  UISETP.GE.U32.AND.EX UP0, UPT, UR5, URZ, UPT, UP0 ;  /* 0x0000003f0500728c */ /* 0x000fe2000bf06100 */
[----:B------:R-:W-:Y:S01]  /*1480*/  PLOP3.LUT P0, PT, PT, PT, UP1, 0x80, 0x0 ;  /* 0x000000000000781c */ /* 0x000fe20003f0f018 */
[----:B------:R-:W-:-:S02]  /*1490*/  IMAD.U32 R10, RZ, RZ, UR4 ;  /* 0x00000004ff0a7e24 */ /* 0x000fc4000f8e00ff */
[----:B0-----:R-:W-:Y:S01]  /*14a0*/  IMAD.MOV.U32 R8, RZ, RZ, R0 ;  /* 0x000000ffff087224 */ /* 0x001fe200078e0000 */
[----:B------:R-:W-:Y:S01]  /*14b0*/  ISETP.LT.AND.EX P0, PT, R11, UR9, PT, P0 ;  /* 0x000000090b007c0c */ /* 0x000fe2000bf01300 */
[----:B------:R-:W-:Y:S01]  /*14c0*/  IMAD.MOV.U32 R9, RZ, RZ, R19 ;  /* 0x000000ffff097224 */ /* 0x000fe200078e0013 */
[----:B------:R-:W-:-:S04]  /*14d0*/  PLOP3.LUT P1, PT, PT, PT, UP0, 0x80, 0x0 ;  /* 0x000000000000781c */ /* 0x000fc80003f2f008 */
[----:B------:R1:W-:Y:S09]  /*14e0*/  @P3 STG.E.64 desc[UR10][R2.64], R8 ;  /* 0x0000000802003986 */ /* 0x0003f2000c101b0a */
[----:B------:R-:W-:Y:S05]  /*14f0*/  @!P1 BRA P0, `(.L_x_5000) ;  /* 0xfffffff800409947 */ /* 0x000fea000003ffff */
[----:B------:R-:W-:Y:S05]  /*1500*/  EXIT ;  /* 0x000000000000794d */ /* 0x000fea0003800000 */
.L_x_4984:
        /* <DEDUP_REMOVED lines=17> */
.L_x_5007:
[----:B------:R-:W-:Y:S01]  /*1620*/  ULDC.64 UR12, c[0x0][0xf40] ;  /* 0x0003d000000c7ab9 */ /* 0x000fe20000000a00 */
[C---:B------:R-:W-:Y:S01]  /*1630*/  LEA R2, P1, R13.reuse, UR6, 0x5 ;  /* 0x000000060d027c11 */ /* 0x040fe2000f8228ff */
[----:B------:R-:W-:Y:S01]  /*1640*/  IMAD.MOV.U32 R4, RZ, RZ, 0x1 ;  /* 0x00000001ff047424 */ /* 0x000fe200078e00ff */
[----:B------:R-:W-:Y:S01]  /*1650*/  ISETP.NE.U32.AND P0, PT, RZ, UR12, PT ;  /* 0x0000000cff007c0c */ /* 0x000fe2000bf05070 */
[----:B------:R-:W-:Y:S01]  /*1660*/  IMAD.MOV.U32 R9, RZ, RZ, RZ ;  /* 0x000000ffff097224 */ /* 0x000fe200078e00ff */
[----:B------:R-:W-:Y:S01]  /*1670*/  LEA.HI.X R3, R13, UR7, R0, 0x5, P1 ;  /* 0x000000070d037c11 */ /* 0x000fe200088f2c00 */
[----:B------:R-:W-:Y:S01]  /*1680*/  IMAD.MOV.U32 R16, RZ, RZ, 0x1 ;  /* 0x00000001ff107424 */ /* 0x000fe200078e00ff */
[----:B------:R-:W-:Y:S01]  /*1690*/  ISETP.NE.AND.EX P0, PT, RZ, UR13, PT, P0 ;  /* 0x0000000dff007c0c */ /* 0x000fe2000bf05300 */
[----:B------:R-:W-:Y:S02]  /*16a0*/  IMAD.MOV.U32 R19, RZ, RZ, RZ ;  /* 0x000000ffff137224 */ /* 0x000fe400078e00ff */
[----:B------:R-:W-:-:S02]  /*16b0*/  IMAD.MOV.U32 R14, RZ, RZ, 0x1 ;  /* 0x00000001ff0e7424 */ /* 0x000fc400078e00ff */
[----:B------:R-:W-:Y:S02]  /*16c0*/  IMAD.MOV.U32 R17, RZ, RZ, RZ ;  /* 0x000000ffff117224 */ /* 0x000fe400078e00ff */
[----:B------:R-:W-:Y:S02]  /*16d0*/  IMAD.MOV.U32 R12, RZ, RZ, 0x1 ;  /* 0x00000001ff0c7424 */ /* 0x000fe400078e00ff */
[----:B------:R-:W-:-:S04]  /*16e0*/  IMAD.MOV.U32 R15, RZ, RZ, RZ ;  /* 0x000000ffff0f7224 */ /* 0x000fc800078e00ff */
[----:B------:R-:W-:Y:S05]  /*16f0*/  @!P0 BRA `(.L_x_5002) ;  /* 0x0000000400c08947 */ /* 0x000fea0003800000 */
        /* <DEDUP_REMOVED lines=8> */
.L_x_5003:
[----:B------:R-:W-:Y:S01]  /*1780*/  LOP3.LUT R16, R21, 0x1, RZ, 0xc0, !PT ;  /* 0x0000000115107812 */ /* 0x000fe200078ec0ff */
[----:B-----5:R-:W-:-:S03]  /*1790*/  IMAD R19, R9, R8, RZ ;  /* 0x0000000809137224 */ /* 0x020fc600078e02ff */
[----:B------:R-:W-:Y:S01]  /*17a0*/  ISETP.NE.U32.AND P0, PT, R16, 0x1, PT ;  /* 0x000000011000780c */ /* 0x000fe20003f05070 */
[----:B------:R-:W-:Y:S01]  /*17b0*/  IMAD R19, R8, R9, R19 ;  /* 0x0000000908137224 */ /* 0x000fe200078e0213 */
[----:B------:R-:W-:Y:S02]  /*17c0*/  IADD3 R16, P2, R21, 0x1, RZ ;  /* 0x0000000115107810 */ /* 0x000fe40007f5e0ff */
[----:B------:R-:W-:Y:S02]  /*17d0*/  ISETP.NE.U32.AND.EX P0, PT, RZ, RZ, PT, P0 ;  /* 0x000000ffff00720c */ /* 0x000fe40003f05100 */
[----:B------:R-:W-:Y:S01]  /*17e0*/  ISETP.GT.U32.AND P1, PT, R16, 0x2, PT ;  /* 0x000000021000780c */ /* 0x000fe20003f24070 */
[----:B------:R-:W-:Y:S01]  /*17f0*/  IMAD.X R23, RZ, RZ, R14, P2 ;  /* 0x000000ffff177224 */ /* 0x000fe200010e060e */
[----:B------:R-:W-:Y:S02]  /*1800*/  SEL R17, R9, RZ, !P0 ;  /* 0x000000ff09117207 */ /* 0x000fe40004000000 */
[----:B------:R-:W-:-:S02]  /*1810*/  SEL R22, R8, 0x1, !P0 ;  /* 0x0000000108167807 */ /* 0x000fc40004000000 */
[----:B------:R-:W-:Y:S01]  /*1820*/  LEA.HI R21, P2, R14, R21, RZ, 0x1 ;  /* 0x000000150e157211 */ /* 0x000fe200078508ff */
[-C--:B------:R-:W-:Y:S01]  /*1830*/  IMAD R9, R17, R12.reuse, RZ ;  /* 0x0000000c11097224 */ /* 0x080fe200078e02ff */
[----:B------:R-:W-:Y:S01]  /*1840*/  ISETP.GT.U32.AND.EX P0, PT, R23, RZ, PT, P1 ;  /* 0x000000ff1700720c */ /* 0x000fe20003f04110 */
[----:B------:R-:W-:-:S04]  /*1850*/  IMAD.WIDE.U32 R16, R22, R12, RZ ;  /* 0x0000000c16107225 */ /* 0x000fc800078e00ff */
[----:B------:R-:W-:Y:S02]  /*1860*/  IMAD R15, R15, R22, R9 ;  /* 0x000000160f0f7224 */ /* 0x000fe400078e0209 */
[----:B------:R-:W-:Y:S02]  /*1870*/  IMAD.X R22, RZ, RZ, R14, P2 ;  /* 0x000000ffff167224 */ /* 0x000fe400010e060e */
[----:B------:R-:W-:Y:S02]  /*1880*/  IMAD.MOV.U32 R12, RZ, RZ, R16 ;  /* 0x000000ffff0c7224 */ /* 0x000fe400078e0010 */
[----:B------:R-:W-:Y:S01]  /*1890*/  IMAD.WIDE.U32 R8, R8, R8, RZ ;  /* 0x0000000808087225 */ /* 0x000fe200078e00ff */
[--C-:B------:R-:W-:Y:S02]  /*18a0*/  SHF.R.S64 R14, R21, 0x1, R22.reuse ;  /* 0x00000001150e7819 */ /* 0x100fe40000001016 */
[----:B------:R-:W-:Y:S01]  /*18b0*/  SHF.R.S32.HI R16, RZ, 0x1, R22 ;  /* 0x00000001ff107819 */ /* 0x000fe20000011416 */
[----:B------:R-:W-:-:S02]  /*18c0*/  IMAD.IADD R15, R17, 0x1, R15 ;  /* 0x00000001110f7824 */ /* 0x000fc400078e020f */
        /* <DEDUP_REMOVED lines=8> */
.L_x_5004:
[C---:B------:R-:W-:Y:S01]  /*1950*/  LOP3.LUT R9, R8.reuse, 0x1, RZ, 0xc0, !PT ;  /* 0x0000000108097812 */ /* 0x040fe200078ec0ff */
        /* <DEDUP_REMOVED lines=16> */
[----:B------:R-:W-:Y:S01]  /*1a60*/  IMAD.MOV.U32 R14, RZ, RZ, R8 ;  /* 0x000000ffff0e7224 */ /* 0x000fe200078e0008 */
[--C-:B------:R-:W-:Y:S01]  /*1a70*/  SHF.R.S64 R8, R21, 0x1, R16.reuse ;  /* 0x0000000115087819 */ /* 0x100fe20000001010 */
[----:B------:R-:W-:Y:S01]  /*1a80*/  IMAD.IADD R17, R9, 0x1, R17 ;  /* 0x0000000109117824 */ /* 0x000fe200078e0211 */
[----:B------:R-:W-:Y:S01]  /*1a90*/  SHF.R.S32.HI R16, RZ, 0x1, R16 ;  /* 0x00000001ff107819 */ /* 0x000fe20000011410 */
[----:B------:R-:W-:Y:S02]  /*1aa0*/  IMAD.IADD R11, R11, 0x1, R19 ;  /* 0x000000010b0b7824 */ /* 0x000fe400078e0213 */
[----:B------:R-:W-:Y:S05]  /*1ab0*/  @P0 BRA `(.L_x_5004) ;  /* 0xfffffffc00a40947 */ /* 0x000fea000383ffff */
[----:B------:R-:W-:Y:S02]  /*1ac0*/  IMAD.MOV.U32 R16, RZ, RZ, 0x1 ;  /* 0x00000001ff107424 */ /* 0x000fe400078e00ff */
[----:B------:R-:W-:Y:S02]  /*1ad0*/  IMAD.MOV.U32 R19, RZ, RZ, RZ ;  /* 0x000000ffff137224 */ /* 0x000fe400078e00ff */
[----:B------:R-:W-:Y:S02]  /*1ae0*/  IMAD.MOV.U32 R8, RZ, RZ, R18 ;  /* 0x000000ffff087224 */ /* 0x000fe400078e0012 */
[----:B------:R-:W-:-:S07]  /*1af0*/  IMAD.MOV.U32 R10, RZ, RZ, R20 ;  /* 0x000000ffff0a7224 */ /* 0x000fce00078e0014 */
.L_x_5005:
        /* <DEDUP_REMOVED lines=10> */
[----:B------:R-:W-:Y:S01]  /*1ba0*/  SEL R22, R4, 0x1, !P0 ;  /* 0x0000000104167807 */ /* 0x000fe20004000000 */
[----:B------:R-:W-:Y:S01]  /*1bb0*/  IMAD.X R10, RZ, RZ, R10, P2 ;  /* 0x000000ffff0a7224 */ /* 0x000fe200010e060a */
[----:B------:R-:W-:Y:S01]  /*1bc0*/  ISETP.GT.U32.AND.EX P0, PT, R23, RZ, PT, P1 ;  /* 0x000000ff1700720c */ /* 0x000fe20003f04110 */
[-C--:B------:R-:W-:Y:S02]  /*1bd0*/  IMAD R5, R9, R16.reuse, RZ ;  /* 0x0000001009057224 */ /* 0x080fe400078e02ff */
[----:B------:R-:W-:-:S04]  /*1be0*/  IMAD.WIDE.U32 R8, R22, R16, RZ ;  /* 0x0000001016087225 */ /* 0x000fc800078e00ff */
[----:B------:R-:W-:Y:S02]  /*1bf0*/  IMAD R19, R19, R22, R5 ;  /* 0x0000001613137224 */ /* 0x000fe400078e0205 */
[----:B------:R-:W-:-:S04]  /*1c00*/  IMAD.WIDE.U32 R4, R4, R4, RZ ;  /* 0x0000000404047225 */ /* 0x000fc800078e00ff */
[----:B------:R-:W-:Y:S01]  /*1c10*/  IMAD.MOV.U32 R16, RZ, RZ, R8 ;  /* 0x000000ffff107224 */ /* 0x000fe200078e0008 */
[--C-:B------:R-:W-:Y:S01]  /*1c20*/  SHF.R.S64 R8, R21, 0x1, R10.reuse ;  /* 0x0000000115087819 */ /* 0x100fe2000000100a */
[----:B------:R-:W-:Y:S01]  /*1c30*/  IMAD.IADD R19, R9, 0x1, R19 ;  /* 0x0000000109137824 */ /* 0x000fe200078e0213 */
[----:B------:R-:W-:Y:S01]  /*1c40*/  SHF.R.S32.HI R10, RZ, 0x1, R10 ;  /* 0x00000001ff0a7819 */ /* 0x000fe2000001140a */
[----:B------:R-:W-:Y:S01]  /*1c50*/  IMAD.IADD R5, R5, 0x1, R11 ;  /* 0x0000000105057824 */ /* 0x000fe200078e020b */
[----:B------:R-:W-:Y:S06]  /*1c60*/  @P0 BRA `(.L_x_5005) ;  /* 0xfffffffc00a40947 */ /* 0x000fec000383ffff */
[----:B------:R-:W-:Y:S02]  /*1c70*/  IMAD.MOV.U32 R4, RZ, RZ, 0x1 ;  /* 0x00000001ff047424 */ /* 0x000fe400078e00ff */
[----:B------:R-:W-:-:S07]  /*1c80*/  IMAD.MOV.U32 R9, RZ, RZ, RZ ;  /* 0x000000ffff097224 */ /* 0x000fce00078e00ff */
.L_x_5006:
[C---:B------:R-:W-:Y:S01]  /*1c90*/  LOP3.LUT R5, R18.reuse, 0x1, RZ, 0xc0, !PT ;  /* 0x0000000112057812 */ /* 0x040fe200078ec0ff */
[----:B------:R-:W-:Y:S01]  /*1ca0*/  IMAD R8, R7, R6, RZ ;  /* 0x0000000607087224 */ /* 0x000fe200078e02ff */
[----:B------:R-:W-:Y:S02]  /*1cb0*/  IADD3 R10, P2, R18, 0x1, RZ ;  /* 0x00000001120a7810 */ /* 0x000fe40007f5e0ff */
[----:B------:R-:W-:Y:S01]  /*1cc0*/  ISETP.NE.U32.AND P0, PT, R5, 0x1, PT ;  /* 0x000000010500780c */ /* 0x000fe20003f05070 */
[----:B------:R-:W-:Y:S01]  /*1cd0*/  IMAD R21, R6, R7, R8 ;  /* 0x0000000706157224 */ /* 0x000fe200078e0208 */
[----:B------:R-:W-:Y:S02]  /*1ce0*/  ISETP.GT.U32.AND P1, PT, R10, 0x2, PT ;  /* 0x000000020a00780c */ /* 0x000fe40003f24070 */
[----:B------:R-:W-:-:S04]  /*1cf0*/  ISETP.NE.U32.AND.EX P0, PT, RZ, RZ, PT, P0 ;  /* 0x000000ffff00720c */ /* 0x000fc80003f05100 */
[----:B------:R-:W-:Y:S02]  /*1d00*/  SEL R5, R7, RZ, !P0 ;  /* 0x000000ff07057207 */ /* 0x000fe40004000000 */
[----:B------:R-:W-:Y:S02]  /*1d10*/  SEL R10, R6, 0x1, !P0 ;  /* 0x00000001060a7807 */ /* 0x000fe40004000000 */
[----:B------:R-:W-:Y:S01]  /*1d20*/  LEA.HI R8, P0, R20, R18, RZ, 0x1 ;  /* 0x0000001214087211 */ /* 0x000fe200078108ff */
[--C-:B------:R-:W-:Y:S02]  /*1d30*/  IMAD.X R18, RZ, RZ, R20.reuse, P2 ;  /* 0x000000ffff127224 */ /* 0x100fe400010e0614 */
[-C--:B------:R-:W-:Y:S02]  /*1d40*/  IMAD R7, R5, R4.reuse, RZ ;  /* 0x0000000405077224 */ /* 0x080fe400078e02ff */
[----:B------:R-:W-:Y:S01]  /*1d50*/  IMAD.X R11, RZ, RZ, R20, P0 ;  /* 0x000000ffff0b7224 */ /* 0x000fe200000e0614 */
[----:B------:R-:W-:Y:S01]  /*1d60*/  ISETP.GT.U32.AND.EX P0, PT, R18, RZ, PT, P1 ;  /* 0x000000ff1200720c */ /* 0x000fe20003f04110 */
[----:B------:R-:W-:-:S03]  /*1d70*/  IMAD.WIDE.U32 R4, R10, R4, RZ ;  /* 0x000000040a047225 */ /* 0x000fc600078e00ff */
[----:B------:R-:W-:Y:S01]  /*1d80*/  SHF.R.S32.HI R20, RZ, 0x1, R11 ;  /* 0x00000001ff147819 */ /* 0x000fe2000001140b */
[----:B------:R-:W-:Y:S02]  /*1d90*/  IMAD R9, R9, R10, R7 ;  /* 0x0000000a09097224 */ /* 0x000fe400078e0207 */
[----:B------:R-:W-:-:S04]  /*1da0*/  IMAD.WIDE.U32 R6, R6, R6, RZ ;  /* 0x0000000606067225 */ /* 0x000fc800078e00ff */
[----:B------:R-:W-:Y:S01]  /*1db0*/  IMAD.IADD R9, R5, 0x1, R9 ;  /* 0x0000000105097824 */ /* 0x000fe200078e0209 */
[----:B------:R-:W-:Y:S01]  /*1dc0*/  SHF.R.S64 R5, R8, 0x1, R11 ;  /* 0x0000000108057819 */ /* 0x000fe2000000100b */
[----:B------:R-:W-:-:S04]  /*1dd0*/  IMAD.IADD R7, R7, 0x1, R21 ;  /* 0x0000000107077824 */ /* 0x000fc800078e0215 */
[----:B------:R-:W-:Y:S01]  /*1de0*/  IMAD.MOV.U32 R18, RZ, RZ, R5 ;  /* 0x000000ffff127224 */ /* 0x000fe200078e0005 */
[----:B------:R-:W-:Y:S06]  /*1df0*/  @P0 BRA `(.L_x_5006) ;  /* 0xfffffffc00a40947 */ /* 0x000fec000383ffff */
.L_x_5002:
[----:B------:R-:W-:Y:S01]  /*1e00*/  IADD3 R13, P0, R13, UR5, RZ ;  /* 0x000000050d0d7c10 */ /* 0x000fe2000ff1e0ff */
[----:B------:R-:W-:Y:S02]  /*1e10*/  IMAD.MOV.U32 R6, RZ, RZ, R4 ;  /* 0x000000ffff067224 */ /* 0x000fe400078e0004 */
[----:B------:R-:W-:Y:S01]  /*1e20*/  IMAD.MOV.U32 R7, RZ, RZ, R9 ;  /* 0x000000ffff077224 */ /* 0x000fe200078e0009 */
[----:B------:R-:W-:Y:S01]  /*1e30*/  ISETP.LT.U32.AND P1, PT, R13, 0x4000, PT ;  /* 0x000040000d00780c */ /* 0x000fe20003f21070 */
[----:B------:R-:W-:Y:S02]  /*1e40*/  IMAD.MOV.U32 R8, RZ, RZ, R12 ;  /* 0x000000ffff087224 */ /* 0x000fe400078e000c */
[----:B------:R-:W-:Y:S02]  /*1e50*/  IMAD.MOV.U32 R10, RZ, RZ, R14 ;  /* 0x000000ffff0a7224 */ /* 0x000fe400078e000e */
[----:B------:R-:W-:Y:S02]  /*1e60*/  IMAD.MOV.U32 R11, RZ, RZ, R17 ;  /* 0x000000ffff0b7224 */ /* 0x000fe400078e0011 */
        /* <DEDUP_REMOVED lines=13> */
.L_x_5001:
[----:B------:R-:W-:-:S04]  /*1f40*/  LEA R2, P0, R13, UR6, 0x5 ;  /* 0x000000060d027c11 */ /* 0x000fc8000f8028ff */
[----:B------:R-:W-:-:S05]  /*1f50*/  LEA.HI.X R3, R13, UR7, R0, 0x5, P0 ;  /* 0x000000070d037c11 */ /* 0x000fca00080f2c00 */
[----:B------:R-:W2:Y:S04]  /*1f60*/  LDG.E.128 R16, desc[UR10][R2.64] ;  /* 0x0000000a02107981 */ /* 0x000ea8000c1e1d00 */
[----:B------:R-:W3:Y:S01]  /*1f70*/  LDG.E.128 R8, desc[UR10][R2.64+0x10] ;  /* 0x0000100a02087981 */ /* 0x000ee2000c1e1d00 */
[----:B------:R-:W-:Y:S01]  /*1f80*/  BSSY B0, `(.L_x_5008) ;  /* 0x0000013000007945 */ /* 0x000fe20003800000 */
[----:B------:R-:W-:Y:S02]  /*1f90*/  IMAD.MOV.U32 R6, RZ, RZ, 0x1 ;  /* 0x00000001ff067424 */ /* 0x000fe400078e00ff */
[----:B------:R-:W-:Y:S02]  /*1fa0*/  IMAD.MOV.U32 R7, RZ, RZ, RZ ;  /* 0x000000ffff077224 */ /* 0x000fe400078e00ff */
[----:B------:R-:W-:-:S02]  /*1fb0*/  IMAD.MOV.U32 R4, RZ, RZ, 0x1 ;  /* 0x00000001ff047424 */ /* 0x000fc400078e00ff */
        /* <DEDUP_REMOVED lines=15> */
.L_x_5009:
[----:B------:R-:W-:Y:S05]  /*20b0*/  BSYNC B0 ;  /* 0x0000000000007941 */ /* 0x000fea0003800000 */
.L_x_5008:
[----:B------:R-:W-:Y:S04]  /*20c0*/  BSSY B0, `(.L_x_5010) ;  /* 0x0000007000007945 */ /* 0x000fe80003800000 */
[----:B------:R-:W-:Y:S05]  /*20d0*/  @!P2 BRA `(.L_x_5011) ;  /* 0x000000000014a947 */ /* 0x000fea0003800000 */
[----:B------:R-:W-:Y:S01]  /*20e0*/  ISETP.NE.U32.AND P2, PT, R18, -0x1, PT ;  /* 0xffffffff1200780c */ /* 0x000fe20003f45070 */
[----:B------:R-:W-:Y:S02]  /*20f0*/  IMAD.U32 R6, RZ, RZ, UR4 ;  /* 0x00000004ff067e24 */ /* 0x000fe4000f8e00ff */
[----:B------:R-:W-:Y:S01]  /*2100*/  IMAD.U32 R7, RZ, RZ, UR8 ;  /* 0x00000008ff077e24 */ /* 0x000fe2000f8e00ff */
[----:B------:R-:W-:-:S13]  /*2110*/  ISETP.NE.AND.EX P2, PT, R19, -0x1, PT, P2 ;  /* 0xffffffff1300780c */ /* 0x000fda0003f45320 */
[----:B------:R-:W-:-:S07]  /*2120*/  @P2 CS2R R6, SRZ ;  /* 0x0000000000062805 */ /* 0x000fce000001ff00 */
.L_x_5011:
[----:B------:R-:W-:Y:S05]  /*2130*/  BSYNC B0 ;  /* 0x0000000000007941 */ /* 0x000fea0003800000 */
.L_x_5010:
        /* <DEDUP_REMOVED lines=11> */
.L_x_5013:
[----:B------:R-:W-:Y:S05]  /*21f0*/  BSYNC B0 ;  /* 0x0000000000007941 */ /* 0x000fea0003800000 */
.L_x_5012:
        /* <DEDUP_REMOVED lines=11> */
.L_x_5015:
[----:B------:R-:W-:Y:S05]  /*22b0*/  BSYNC B0 ;  /* 0x0000000000007941 */ /* 0x000fea0003800000 */
.L_x_5014:
[----:B------:R-:W-:Y:S01]  /*22c0*/  IADD3 R13, P0, R13, UR5, RZ ;  /* 0x000000050d0d7c10 */ /* 0x000fe2000ff1e0ff */
[----:B------:R-:W-:Y:S01]  /*22d0*/  IMAD.MOV.U32 R10, RZ, RZ, R14 ;  /* 0x000000ffff0a7224 */ /* 0x000fe200078e000e */
[----:B------:R0:W-:Y:S01]  /*22e0*/  STG.E.128 desc[UR10][R2.64], R4 ;  /* 0x0000000402007986 */ /* 0x0001e2000c101d0a */
[----:B------:R-:W-:Y:S01]  /*22f0*/  IMAD.MOV.U32 R11, RZ, RZ, R17 ;  /* 0x000000ffff0b7224 */ /* 0x000fe200078e0011 */
[C---:B------:R-:W-:Y:S01]  /*2300*/  ISETP.LT.U32.AND P1, PT, R13.reuse, 0x4000, PT ;  /* 0x000040000d00780c */ /* 0x040fe20003f21070 */
[----:B------:R-:W-:Y:S02]  /*2310*/  IMAD.SHL.U32 R12, R13, 0x4, RZ ;  /* 0x000000040d0c7824 */ /* 0x000fe400078e00ff */
[----:B------:R-:W-:Y:S01]  /*2320*/  IMAD.X R0, RZ, RZ, R0, P0 ;  /* 0x000000ffff007224 */ /* 0x000fe200000e0600 */
[----:B------:R0:W-:Y:S02]  /*2330*/  STG.E.128 desc[UR10][R2.64+0x10], R8 ;  /* 0x0000100802007986 */ /* 0x0001e4000c101d0a */
[----:B------:R-:W-:-:S02]  /*2340*/  ISETP.GE.U32.AND P0, PT, R12, UR14, PT ;  /* 0x0000000e0c007c0c */ /* 0x000fc4000bf06070 */
[----:B------:R-:W-:Y:S02]  /*2350*/  SHF.L.U64.HI R12, R13, 0x2, R0 ;  /* 0x000000020d0c7819 */ /* 0x000fe40000010200 */
[----:B------:R-:W-:Y:S02]  /*2360*/  ISETP.LT.U32.AND.EX P1, PT, R0, RZ, PT, P1 ;  /* 0x000000ff0000720c */ /* 0x000fe40003f21110 */
[----:B------:R-:W-:-:S13]  /*2370*/  ISETP.GE.AND.EX P0, PT, R12, UR9, PT, P0 ;  /* 0x000000090c007c0c */ /* 0x000fda000bf06300 */
[----:B0-----:R-:W-:Y:S05]  /*2380*/  @!P0 BRA P1, `(.L_x_5001) ;  /* 0xfffffff800ec8947 */ /* 0x001fea000083ffff */
[----:B------:R-:W-:Y:S05]  /*2390*/  EXIT ;  /* 0x000000000000794d */ /* 0x000fea0003800000 */
.L_x_5016:
        /* <DEDUP_REMOVED lines=14> */
.L_x_5400:


//--------------------- .text._ZN2at6native57_GLOBAL__N__f3eca4a2_24_ForeachBinaryOpScalar_cu_86b9896c25multi_tensor_apply_kernelINS1_18TensorListMetadataILi1EEENS1_21BinaryOpScalarFunctorIiLi1ELi1ELi0EEEJNS1_13power_functorIiEEiEEEvT_T0_DpT1_ --------------------------
	.section	.text._ZN2at6native57_GLOBAL__N__f3eca4a2_24_ForeachBinaryOpScalar_cu_86b9896c25multi_tensor_apply_kernelINS1_18TensorListMetadataILi1EEENS1_21BinaryOpScalarFunctorIiLi1ELi1ELi0EEEJNS1_13power_functorIiEEiEEEvT_T0_DpT1_,"ax",@progbits
	.align	128
.text._ZN2at6native57_GLOBAL__N__f3eca4a2_24_ForeachBinaryOpScalar_cu_86b9896c25multi_tensor_apply_kernelINS1_18TensorListMetadataILi1EEENS1_21BinaryOpScalarFunctorIiLi1ELi1ELi0EEEJNS1_13power_functorIiEEiEEEvT_T0_DpT1_:
        .type           _ZN2at6native57_GLOBAL__N__f3eca4a2_24_ForeachBinaryOpScalar_cu_86b9896c25multi_tensor_apply_kernelINS1_18TensorListMetadataILi1EEENS1_21BinaryOpScalarFunctorIiLi1ELi1ELi0EEEJNS1_13power_functorIiEEiEEEvT_T0_DpT1_,@function
        .size           _ZN2at6native57_GLOBAL__N__f3eca4a2_24_ForeachBinaryOpScalar_cu_86b9896c25multi_tensor_apply_kernelINS1_18TensorListMetadataILi1EEENS1_21BinaryOpScalarFunctorIiLi1ELi1ELi0EEEJNS1_13power_functorIiEEiEEEvT_T0_DpT1_,(.L_x_5401 - _ZN2at6native57_GLOBAL__N__f3eca4a2_24_ForeachBinaryOpScalar_cu_86b9896c25multi_tensor_apply_kernelINS1_18TensorListMetadataILi1EEENS1_21BinaryOpScalarFunctorIiLi1ELi1ELi0EEEJNS1_13power_functorIiEEiEEEvT_T0_DpT1_)
        .other          _ZN2at6native57_GLOBAL__N__f3eca4a2_24_ForeachBinaryOpScalar_cu_86b9896c25multi_tensor_apply_kernelINS1_18TensorListMetadataILi1EEENS1_21BinaryOpScalarFunctorIiLi1ELi1ELi0EEEJNS1_13power_functorIiEEiEEEvT_T0_DpT1_,@"STO_CUDA_ENTRY STV_DEFAULT"
_ZN2at6native57_GLOBAL__N__f3eca4a2_24_ForeachBinaryOpScalar_cu_86b9896c25multi_tensor_apply_kernelINS1_18TensorListMetadataILi1EEENS1_21BinaryOpScalarFunctorIiLi1ELi1ELi0EEEJNS1_13power_functorIiEEiEEEvT_T0_DpT1_:
        /* <DEDUP_REMOVED lines=26> */
.L_x_5024:
[----:B------:R-:W1:Y:S01]  /*01a0*/  LDC R14, c[0x0][RZ] ;  /* 0x00000000ff0e7b82 */ /* 0x000e620000000800 */
[----:B0----5:R-:W-:Y:S01]  /*01b0*/  IADD3 R19, P0, R13, R16, RZ ;  /* 0x000000100d137210 */ /* 0x021fe20007f1e0ff */
[----:B------:R-:W-:Y:S01]  /*01c0*/  IMAD.MOV.U32 R24, RZ, RZ, RZ ;  /* 0x000000ffff187224 */ /* 0x000fe200078e00ff */
[----:B------:R-:W-:-:S03]  /*01d0*/  ULDC UR4, c[0x0][0xf3c] ;  /* 0x0003cf0000047ab9 */ /* 0x000fc60000000800 */
[----:B------:R-:W-:Y:S01]  /*01e0*/  IMAD.X R21, RZ, RZ, R17, P0 ;  /* 0x000000ffff157224 */ /* 0x000fe200000e0611 */
[CC--:B-1----:R-:W-:Y:S01]  /*01f0*/  IADD3 R5, P1, R14.reuse, R19.reuse, RZ ;  /* 0x000000130e057210 */ /* 0x0c2fe20007f3e0ff */
[C---:B------:R-:W-:Y:S01]  /*0200*/  IMAD R4, R14.reuse, 0x3, RZ ;  /* 0x000000030e047824 */ /* 0x040fe200078e02ff */
[----:B------:R-:W-:Y:S02]  /*0210*/  LEA R7, P4, R14, R19, 0x1 ;  /* 0x000000130e077211 */ /* 0x000fe400078808ff */
[C---:B------:R-:W-:Y:S01]  /*0220*/  ISETP.GE.U32.AND P0, PT, R5.reuse, 0x10000, PT ;  /* 0x000100000500780c */ /* 0x040fe20003f06070 */
[--C-:B------:R-:W-:Y:S01]  /*0230*/  IMAD.X R9, RZ, RZ, R21.reuse, P1 ;  /* 0x000000ffff097224 */ /* 0x100fe200008e0615 */
[C---:B------:R-:W-:Y:S01]  /*0240*/  LEA R10, P3, R5.reuse, R2, 0x2 ;  /* 0x00000002050a7211 */ /* 0x040fe200078610ff */
[----:B------:R-:W-:Y:S01]  /*0250*/  IMAD.X R15, RZ, RZ, R21, P4 ;  /* 0x000000ffff0f7224 */ /* 0x000fe200020e0615 */
[----:B------:R-:W-:Y:S02]  /*0260*/  ISETP.LT.U32.AND P2, PT, R5, R12, PT ;  /* 0x0000000c0500720c */ /* 0x000fe40003f41070 */
[----:B------:R-:W-:-:S02]  /*0270*/  ISETP.GE.U32.AND.EX P0, PT, R9, RZ, PT, P0 ;  /* 0x000000ff0900720c */ /* 0x000fc40003f06100 */
[----:B------:R-:W-:Y:S02]  /*0280*/  ISETP.GE.U32.AND P1, PT, R7, 0x10000, PT ;  /* 0x000100000700780c */ /* 0x000fe40003f26070 */
[----:B------:R-:W-:Y:S02]  /*0290*/  LEA.HI.X R11, R5, R3, R9, 0x2, P3 ;  /* 0x00000003050b7211 */ /* 0x000fe400018f1409 */
[----:B------:R-:W-:Y:S02]  /*02a0*/  ISETP.LT.AND.EX P0, PT, R9, R0, !P0, P2 ;  /* 0x000000000900720c */ /* 0x000fe40004701320 */
[C---:B------:R-:W-:Y:S02]  /*02b0*/  ISETP.LT.U32.AND P3, PT, R7.reuse, R12, PT ;  /* 0x0000000c0700720c */ /* 0x040fe40003f61070 */
[----:B------:R-:W-:Y:S02]  /*02c0*/  LEA R8, P4, R7, R2, 0x2 ;  /* 0x0000000207087211 */ /* 0x000fe400078810ff */
[----:B------:R-:W-:-:S02]  /*02d0*/  ISETP.GE.U32.AND.EX P1, PT, R15, RZ, PT, P1 ;  /* 0x000000ff0f00720c */ /* 0x000fc40003f26110 */
[----:B------:R-:W-:Y:S02]  /*02e0*/  IADD3 R5, P5, R4, R19, RZ ;  /* 0x0000001304057210 */ /* 0x000fe40007fbe0ff */
[----:B------:R-:W-:Y:S02]  /*02f0*/  ISETP.GE.U32.AND P2, PT, R19, 0x10000, PT ;  /* 0x000100001300780c */ /* 0x000fe40003f46070 */
[----:B------:R-:W-:Y:S02]  /*0300*/  LEA.HI.X R9, R7, R3, R15, 0x2, P4 ;  /* 0x0000000307097211 */ /* 0x000fe400020f140f */
[----:B------:R-:W-:Y:S01]  /*0310*/  ISETP.LT.AND.EX P1, PT, R15, R0, !P1, P3 ;  /* 0x000000000f00720c */ /* 0x000fe20004f21330 */
[----:B------:R-:W-:Y:S01]  /*0320*/  IMAD.X R15, RZ, RZ, R21, P5 ;  /* 0x000000ffff0f7224 */ /* 0x000fe200028e0615 */
[----:B------:R-:W-:Y:S02]  /*0330*/  ISETP.LT.U32.AND P3, PT, R19, R12, PT ;  /* 0x0000000c1300720c */ /* 0x000fe40003f61070 */
[----:B------:R-:W-:-:S02]  /*0340*/  ISETP.GE.U32.AND.EX P4, PT, R21, RZ, PT, P2 ;  /* 0x000000ff1500720c */ /* 0x000fc40003f86120 */
[----:B------:R-:W-:Y:S02]  /*0350*/  ISETP.GE.U32.AND P2, PT, R5, 0x10000, PT ;  /* 0x000100000500780c */ /* 0x000fe40003f46070 */
[----:B------:R-:W-:Y:S02]  /*0360*/  ISETP.LT.AND.EX P3, PT, R21, R0, !P4, P3 ;  /* 0x000000001500720c */ /* 0x000fe40006761330 */
[----:B------:R-:W-:Y:S02]  /*0370*/  ISETP.LT.U32.AND P4, PT, R5, R12, PT ;  /* 0x0000000c0500720c */ /* 0x000fe40003f81070 */
[----:B------:R-:W-:Y:S02]  /*0380*/  ISETP.GE.U32.AND.EX P6, PT, R15, RZ, PT, P2 ;  /* 0x000000ff0f00720c */ /* 0x000fe40003fc6120 */
[----:B------:R-:W-:Y:S02]  /*0390*/  LEA R6, P5, R19, R2, 0x2 ;  /* 0x0000000213067211 */ /* 0x000fe400078a10ff */
[----:B------:R-:W-:-:S02]  /*03a0*/  ISETP.LT.AND.EX P4, PT, R15, R0, !P6, P4 ;  /* 0x000000000f00720c */ /* 0x000fc40007781340 */
[----:B------:R-:W-:Y:S02]  /*03b0*/  LEA R4, P2, R5, R2, 0x2 ;  /* 0x0000000205047211 */ /* 0x000fe400078410ff */
[-C--:B------:R-:W-:Y:S02]  /*03c0*/  LEA.HI.X R7, R19, R3.reuse, R21, 0x2, P5 ;  /* 0x0000000313077211 */ /* 0x080fe400028f1415 */
[----:B------:R-:W-:Y:S02]  /*03d0*/  CS2R R18, SRZ ;  /* 0x0000000000127805 */ /* 0x000fe4000001ff00 */
[----:B------:R-:W-:Y:S01]  /*03e0*/  LEA.HI.X R5, R5, R3, R15, 0x2, P2 ;  /* 0x0000000305057211 */ /* 0x000fe200010f140f */
[----:B------:R-:W-:Y:S01]  /*03f0*/  IMAD.MOV.U32 R15, RZ, RZ, RZ ;  /* 0x000000ffff0f7224 */ /* 0x000fe200078e00ff */
[----:B------:R0:W5:Y:S04]  /*0400*/  @P3 LDG.E R24, desc[UR6][R6.64] ;  /* 0x0000000606183981 */ /* 0x000168000c1e1900 */
[----:B------:R0:W5:Y:S04]  /*0410*/  @P0 LDG.E R19, desc[UR6][R10.64] ;  /* 0x000000060a130981 */ /* 0x000168000c1e1900 */
[----:B------:R0:W5:Y:S04]  /*0420*/  @P1 LDG.E R15, desc[UR6][R8.64] ;  /* 0x00000006080f1981 */ /* 0x000168000c1e1900 */
[----:B------:R0:W5:Y:S01]  /*0430*/  @P4 LDG.E R18, desc[UR6][R4.64] ;  /* 0x0000000604124981 */ /* 0x000162000c1e1900 */
[----:B------:R-:W-:Y:S01]  /*0440*/  ISETP.NE.AND P2, PT, RZ, UR4, PT ;  /* 0x00000004ff007c0c */ /* 0x000fe2000bf45270 */
[----:B------:R-:W-:-:S02]  /*0450*/  IMAD.MOV.U32 R27, RZ, RZ, 0x1 ;  /* 0x00000001ff1b7424 */ /* 0x000fc400078e00ff */
[----:B------:R-:W-:Y:S02]  /*0460*/  IMAD.MOV.U32 R25, RZ, RZ, 0x1 ;  /* 0x00000001ff197424 */ /* 0x000fe400078e00ff */
[----:B------:R-:W-:Y:S02]  /*0470*/  IMAD.MOV.U32 R23, RZ, RZ, 0x1 ;  /* 0x00000001ff177424 */ /* 0x000fe400078e00ff */
[----:B------:R-:W-:-:S06]  /*0480*/  IMAD.MOV.U32 R21, RZ, RZ, 0x1 ;  /* 0x00000001ff157424 */ /* 0x000fcc00078e00ff */
[----:B0-----:R-:W-:Y:S05]  /*0490*/  @!P2 BRA `(.L_x_5019) ;  /* 0x0000000000c4a947 */ /* 0x001fea0003800000 */
[----:B------:R-:W-:Y:S01]  /*04a0*/  ULDC UR4, c[0x0][0xf3c] ;  /* 0x0003cf0000047ab9 */ /* 0x000fe20000000800 */
[----:B------:R-:W-:Y:S02]  /*04b0*/  IMAD.MOV.U32 R21, RZ, RZ, 0x1 ;  /* 0x00000001ff157424 */ /* 0x000fe400078e00ff */
[----:B------:R-:W-:-:S07]  /*04c0*/  IMAD.U32 R20, RZ, RZ, UR4 ;  /* 0x00000004ff147e24 */ /* 0x000fce000f8e00ff */
.L_x_5020:
        /* <DEDUP_REMOVED lines=10> */
[----:B------:R-:W-:Y:S02]  /*0570*/  IMAD.MOV.U32 R23, RZ, RZ, 0x1 ;  /* 0x00000001ff177424 */ /* 0x000fe400078e00ff */
[----:B------:R-:W-:-:S07]  /*0580*/  IMAD.U32 R20, RZ, RZ, UR4 ;  /* 0x00000004ff147e24 */ /* 0x000fce000f8e00ff */
.L_x_5021:
        /* <DEDUP_REMOVED lines=10> */
[----:B------:R-:W-:Y:S02]  /*0630*/  IMAD.MOV.U32 R25, RZ, RZ, 0x1 ;  /* 0x00000001ff197424 */ /* 0x000fe400078e00ff */
[----:B------:R-:W-:-:S07]  /*0640*/  IMAD.U32 R19, RZ, RZ, UR4 ;  /* 0x00000004ff137e24 */ /* 0x000fce000f8e00ff */
.L_x_5022:
        /* <DEDUP_REMOVED lines=12> */
.L_x_5023:
        /* <DEDUP_REMOVED lines=10> */
.L_x_5019:
[----:B------:R-:W-:Y:S01]  /*07b0*/  IMAD.WIDE.U32 R16, R14, 0x4, R16 ;  /* 0x000000040e107825 */ /* 0x000fe200078e0010 */
[----:B------:R1:W-:Y:S04]  /*07c0*/  @P3 STG.E desc[UR6][R6.64], R21 ;  /* 0x0000001506003986 */ /* 0x0003e8000c101906 */
[----:B------:R1:W-:Y:S01]  /*07d0*/  @P0 STG.E desc[UR6][R10.64], R23 ;  /* 0x000000170a000986 */ /* 0x0003e2000c101906 */
[----:B------:R-:W-:-:S03]  /*07e0*/  ISETP.GE.U32.AND P0, PT, R16, 0x10000, PT ;  /* 0x000100001000780c */ /* 0x000fc60003f06070 */
[----:B------:R1:W-:Y:S01]  /*07f0*/  @P1 STG.E desc[UR6][R8.64], R25 ;  /* 0x0000001908001986 */ /* 0x0003e2000c101906 */
[----:B------:R-:W-:Y:S02]  /*0800*/  ISETP.LT.U32.AND P1, PT, R16, R12, PT ;  /* 0x0000000c1000720c */ /* 0x000fe40003f21070 */
[C---:B------:R-:W-:Y:S01]  /*0810*/  ISETP.GE.U32.AND.EX P0, PT, R17.reuse, RZ, PT, P0 ;  /* 0x000000ff1100720c */ /* 0x040fe20003f06100 */
[----:B------:R1:W-:Y:S01]  /*0820*/  @P4 STG.E desc[UR6][R4.64], R27 ;  /* 0x0000001b04004986 */ /* 0x0003e2000c101906 */
[----:B------:R-:W-:-:S13]  /*0830*/  ISETP.LT.AND.EX P1, PT, R17, R0, PT, P1 ;  /* 0x000000001100720c */ /* 0x000fda0003f21310 */
[----:B-1----:R-:W-:Y:S05]  /*0840*/  @!P0 BRA P1, `(.L_x_5024) ;  /* 0xfffffff800548947 */ /* 0x002fea000083ffff */
[----:B------:R-:W-:Y:S05]  /*0850*/  EXIT ;  /* 0x000000000000794d */ /* 0x000fea0003800000 */
.L_x_5018:
[----:B------:R-:W0:Y:S01]  /*0860*/  S2R R13, SR_TID.X ;  /* 0x00000000000d7919 */ /* 0x000e220000002100 */
[----:B------:R-:W-:Y:S01]  /*0870*/  ULOP3.LUT UR4, UR4, 0x1, URZ, 0xc0, !UPT ;  /* 0x0000000104047892 */ /* 0x000fe2000f8ec03f */
[----:B------:R-:W-:Y:S02]  /*0880*/  IMAD.MOV.U32 R14, RZ, RZ, RZ ;  /* 0x000000ffff0e7224 */ /* 0x000fe400078e00ff */
[----:B------:R-:W-:Y:S01]  /*0890*/  IMAD.MOV.U32 R17, RZ, RZ, RZ ;  /* 0x000000ffff117224 */ /* 0x000fe200078e00ff */
[----:B------:R-:W-:-:S03]  /*08a0*/  UISETP.NE.U32.AND UP0, UPT, UR4, 0x1, UPT ;  /* 0x000000010400788c */ /* 0x000fc6000bf05070 */
[----:B------:R-:W-:Y:S02]  /*08b0*/  UMOV UR4, 0x1 ;  /* 0x0000000100047882 */ /* 0x000fe40000000000 */
[----:B------:R-:W-:-:S12]  /*08c0*/  USEL UR4, UR4, 0xffffffff, UP0 ;  /* 0xffffffff04047887 */ /* 0x000fd80008000000 */
.L_x_5033:
[----:B------:R-:W1:Y:S01]  /*08d0*/  LDC R15, c[0x0][RZ] ;  /* 0x00000000ff0f7b82 */ /* 0x000e620000000800 */
[----:B0-----:R-:W-:Y:S01]  /*08e0*/  IADD3 R11, P0, R13, R14, RZ ;  /* 0x0000000e0d0b7210 */ /* 0x001fe20007f1e0ff */
[----:B------:R-:W-:-:S03]  /*08f0*/  IMAD.MOV.U32 R20, RZ, RZ, RZ ;  /* 0x000000ffff147224 */ /* 0x000fc600078e00ff */
[C---:B------:R-:W-:Y:S01]  /*0900*/  ISETP.LT.U32.AND P3, PT, R11.reuse, R12, PT ;  /* 0x0000000c0b00720c */ /* 0x040fe20003f61070 */
[----:B------:R-:W-:Y:S01]  /*0910*/  IMAD.X R19, RZ, RZ, R17, P0 ;  /* 0x000000ffff137224 */ /* 0x000fe200000e0611 */
[----:B------:R-:W-:Y:S02]  /*0920*/  LEA R10, P4, R11, R2, 0x2 ;  /* 0x000000020b0a7211 */ /* 0x000fe400078810ff */
[C---:B-1----:R-:W-:Y:S01]  /*0930*/  IADD3 R5, P1, R15.reuse, R11, RZ ;  /* 0x0000000b0f057210 */ /* 0x042fe20007f3e0ff */
[----:B------:R-:W-:-:S03]  /*0940*/  IMAD R4, R15, 0x3, RZ ;  /* 0x000000030f047824 */ /* 0x000fc600078e02ff */
[C---:B------:R-:W-:Y:S01]  /*0950*/  ISETP.GE.U32.AND P0, PT, R5.reuse, 0x10000, PT ;  /* 0x000100000500780c */ /* 0x040fe20003f06070 */
[----:B------:R-:W-:Y:S01]  /*0960*/  IMAD.X R7, RZ, RZ, R19, P1 ;  /* 0x000000ffff077224 */ /* 0x000fe200008e0613 */
[C---:B------:R-:W-:Y:S02]  /*0970*/  ISETP.LT.U32.AND P1, PT, R5.reuse, R12, PT ;  /* 0x0000000c0500720c */ /* 0x040fe40003f21070 */
[----:B------:R-:W-:Y:S02]  /*0980*/  LEA R8, P2, R5, R2, 0x2 ;  /* 0x0000000205087211 */ /* 0x000fe400078410ff */
[----:B------:R-:W-:Y:S02]  /*0990*/  ISETP.GE.U32.AND.EX P0, PT, R7, RZ, PT, P0 ;  /* 0x000000ff0700720c */ /* 0x000fe40003f06100 */
[----:B------:R-:W-:Y:S02]  /*09a0*/  LEA.HI.X R9, R5, R3, R7, 0x2, P2 ;  /* 0x0000000305097211 */ /* 0x000fe400010f1407 */
[----:B------:R-:W-:-:S02]  /*09b0*/  ISETP.LT.AND.EX P0, PT, R7, R0, !P0, P1 ;  /* 0x000000000700720c */ /* 0x000fc40004701310 */
[----:B------:R-:W-:Y:S02]  /*09c0*/  ISETP.GE.U32.AND P1, PT, R11, 0x10000, PT ;  /* 0x000100000b00780c */ /* 0x000fe40003f26070 */
[-C--:B------:R-:W-:Y:S02]  /*09d0*/  LEA R7, P5, R15, R11.reuse, 0x1 ;  /* 0x0000000b0f077211 */ /* 0x080fe400078a08ff */
[----:B------:R-:W-:Y:S02]  /*09e0*/  ISETP.GE.U32.AND.EX P1, PT, R19, RZ, PT, P1 ;  /* 0x000000ff1300720c */ /* 0x000fe40003f26110 */
[----:B------:R-:W-:Y:S01]  /*09f0*/  ISETP.GE.U32.AND P2, PT, R7, 0x10000, PT ;  /* 0x000100000700780c */ /* 0x000fe20003f46070 */
[----:B------:R-:W-:Y:S01]  /*0a00*/  IMAD.X R21, RZ, RZ, R19, P5 ;  /* 0x000000ffff157224 */ /* 0x000fe200028e0613 */
[----:B------:R-:W-:Y:S02]  /*0a10*/  ISETP.LT.AND.EX P1, PT, R19, R0, !P1, P3 ;  /* 0x000000001300720c */ /* 0x000fe40004f21330 */
[----:B------:R-:W-:-:S02]  /*0a20*/  IADD3 R5, P5, R4, R11, RZ ;  /* 0x0000000b04057210 */ /* 0x000fc40007fbe0ff */
[--C-:B------:R-:W-:Y:S02]  /*0a30*/  LEA.HI.X R11, R11, R3, R19.reuse, 0x2, P4 ;  /* 0x000000030b0b7211 */ /* 0x100fe400020f1413 */
[----:B------:R-:W-:Y:S01]  /*0a40*/  ISETP.LT.U32.AND P3, PT, R7, R12, PT ;  /* 0x0000000c0700720c */ /* 0x000fe20003f61070 */
[----:B------:R-:W-:Y:S01]  /*0a50*/  IMAD.X R19, RZ, RZ, R19, P5 ;  /* 0x000000ffff137224 */ /* 0x000fe200028e0613 */
[----:B------:R-:W-:Y:S02]  /*0a60*/  ISETP.GE.U32.AND.EX P4, PT, R21, RZ, PT, P2 ;  /* 0x000000ff1500720c */ /* 0x000fe40003f86120 */
[----:B------:R-:W-:Y:S02]  /*0a70*/  ISETP.GE.U32.AND P2, PT, R5, 0x10000, PT ;  /* 0x000100000500780c */ /* 0x000fe40003f46070 */
[----:B------:R-:W-:Y:S01]  /*0a80*/  ISETP.LT.AND.EX P3, PT, R21, R0, !P4, P3 ;  /* 0x000000001500720c */ /* 0x000fe20006761330 */
[----:B------:R-:W2:Y:S01]  /*0a90*/  @P1 LDG.E R20, desc[UR6][R10.64] ;  /* 0x000000060a141981 */ /* 0x000ea2000c1e1900 */
[----:B------:R-:W-:-:S02]  /*0aa0*/  ISETP.LT.U32.AND P4, PT, R5, R12, PT ;  /* 0x0000000c0500720c */ /* 0x000fc40003f81070 */
[----:B------:R-:W-:Y:S02]  /*0ab0*/  ISETP.GE.U32.AND.EX P6, PT, R19, RZ, PT, P2 ;  /* 0x000000ff1300720c */ /* 0x000fe40003fc6120 */
[----:B------:R-:W-:Y:S02]  /*0ac0*/  LEA R4, P2, R5, R2, 0x2 ;  /* 0x0000000205047211 */ /* 0x000fe400078410ff */
[----:B------:R-:W-:Y:S02]  /*0ad0*/  ISETP.LT.AND.EX P4, PT, R19, R0, !P6, P4 ;  /* 0x000000001300720c */ /* 0x000fe40007781340 */
[----:B------:R-:W-:Y:S01]  /*0ae0*/  LEA R6, P5, R7, R2, 0x2 ;  /* 0x0000000207067211 */ /* 0x000fe200078a10ff */
[----:B------:R-:W-:Y:S01]  /*0af0*/  IMAD.MOV.U32 R16, RZ, RZ, RZ ;  /* 0x000000ffff107224 */ /* 0x000fe200078e00ff */
[----:B------:R-:W-:Y:S02]  /*0b00*/  LEA.HI.X R5, R5, R3, R19, 0x2, P2 ;  /* 0x0000000305057211 */ /* 0x000fe400010f1413 */
[----:B------:R-:W-:-:S02]  /*0b10*/  CS2R R18, SRZ ;  /* 0x0000000000127805 */ /* 0x000fc4000001ff00 */
[----:B------:R-:W-:Y:S01]  /*0b20*/  LEA.HI.X R7, R7, R3, R21, 0x2, P5 ;  /* 0x0000000307077211 */ /* 0x000fe200028f1415 */
[----:B------:R0:W5:Y:S04]  /*0b30*/  @P0 LDG.E R16, desc[UR6][R8.64] ;  /* 0x0000000608100981 */ /* 0x000168000c1e1900 */
[----:B------:R0:W5:Y:S04]  /*0b40*/  @P3 LDG.E R19, desc[UR6][R6.64] ;  /* 0x0000000606133981 */ /* 0x000168000c1e1900 */
[----:B------:R0:W5:Y:S01]  /*0b50*/  @P4 LDG.E R18, desc[UR6][R4.64] ;  /* 0x0000000604124981 */ /* 0x000162000c1e1900 */
[----:B------:R-:W-:Y:S01]  /*0b60*/  BSSY B0, `(.L_x_5025) ;  /* 0x0000008000007945 */ /* 0x000fe20003800000 */
[----:B------:R-:W-:-:S02]  /*0b70*/  IMAD.MOV.U32 R21, RZ, RZ, 0x1 ;  /* 0x00000001ff157424 */ /* 0x000fc400078e00ff */
[----:B------:R-:W-:Y:S01]  /*0b80*/  IMAD.MOV.U32 R23, RZ, RZ, 0x1 ;  /* 0x00000001ff177424 */ /* 0x000fe200078e00ff */
[----:B--2---:R-:W-:-:S13]  /*0b90*/  ISETP.NE.AND P2, PT, R20, 0x1, PT ;  /* 0x000000011400780c */ /* 0x004fda0003f45270 */
[----:B0-----:R-:W-:Y:S05]  /*0ba0*/  @!P2 BRA `(.L_x_5026) ;  /* 0x00000000000ca947 */ /* 0x001fea0003800000 */
[----:B------:R-:W-:Y:S01]  /*0bb0*/  ISETP.NE.AND P2, PT, R20, -0x1, PT ;  /* 0xffffffff1400780c */ /* 0x000fe20003f45270 */
[----:B------:R-:W-:-:S12]  /*0bc0*/  IMAD.U32 R23, RZ, RZ, UR4 ;  /* 0x00000004ff177e24 */ /* 0x000fd8000f8e00ff */
[----:B------:R-:W-:-:S07]  /*0bd0*/  @P2 IMAD.MOV.U32 R23, RZ, RZ, RZ ;  /* 0x000000ffff172224 */ /* 0x000fce00078e00ff */
.L_x_5026:
[----:B------:R-:W-:Y:S05]  /*0be0*/  BSYNC B0 ;  /* 0x0000000000007941 */ /* 0x000fea0003800000 */
.L_x_5025:
        /* <DEDUP_REMOVED lines=8> */
.L_x_5028:
[----:B------:R-:W-:Y:S05]  /*0c70*/  BSYNC B0 ;  /* 0x0000000000007941 */ /* 0x000fea0003800000 */
.L_x_5027:
[----:B------:R-:W-:Y:S01]  /*0c80*/  BSSY B0, `(.L_x_5029) ;  /* 0x0000006000007945 */ /* 0x000fe20003800000 */
[----:B------:R-:W-:-:S03]  /*0c90*/  IMAD.MOV.U32 R25, RZ, RZ, 0x1 ;  /* 0x00000001ff197424 */ /* 0x000fc600078e00ff */
[----:B------:R-:W-:Y:S05]  /*0ca0*/  @!P2 BRA `(.L_x_5030) ;  /* 0x00000000000ca947 */ /* 0x000fea0003800000 */
[----:B------:R-:W-:Y:S01]  /*0cb0*/  ISETP.NE.AND P2, PT, R19, -0x1, PT ;  /* 0xffffffff1300780c */ /* 0x000fe20003f45270 */
[----:B------:R-:W-:-:S12]  /*0cc0*/  IMAD.U32 R25, RZ, RZ, UR4 ;  /* 0x00000004ff197e24 */ /* 0x000fd8000f8e00ff */
[----:B------:R-:W-:-:S07]  /*0cd0*/  @P2 IMAD.MOV.U32 R25, RZ, RZ, RZ ;  /* 0x000000ffff192224 */ /* 0x000fce00078e00ff */
.L_x_5030:
[----:B------:R-:W-:Y:S05]  /*0ce0*/  BSYNC B0 ;  /* 0x0000000000007941 */ /* 0x000fea0003800000 */
.L_x_5029:
[----:B------:R-:W-:Y:S01]  /*0cf0*/  BSSY B0, `(.L_x_5031) ;  /* 0x0000006000007945 */ /* 0x000fe20003800000 */
[----:B------:R-:W-:-:S03]  /*0d00*/  IMAD.MOV.U32 R19, RZ, RZ, 0x1 ;  /* 0x00000001ff137424 */ /* 0x000fc600078e00ff */
[----:B------:R-:W-:Y:S05]  /*0d10*/  @!P5 BRA `(.L_x_5032) ;  /* 0x00000000000cd947 */ /* 0x000fea0003800000 */
[----:B------:R-:W-:Y:S01]  /*0d20*/  ISETP.NE.AND P2, PT, R18, -0x1, PT ;  /* 0xffffffff1200780c */ /* 0x000fe20003f45270 */
[----:B------:R-:W-:-:S12]  /*0d30*/  IMAD.U32 R19, RZ, RZ, UR4 ;  /* 0x00000004ff137e24 */ /* 0x000fd8000f8e00ff */
[----:B------:R-:W-:-:S07]  /*0d40*/  @P2 IMAD.MOV.U32 R19, RZ, RZ, RZ ;  /* 0x000000ffff132224 */ /* 0x000fce00078e00ff */
.L_x_5032:
[----:B------:R-:W-:Y:S05]  /*0d50*/  BSYNC B0 ;  /* 0x0000000000007941 */ /* 0x000fea0003800000 */
.L_x_5031:
[----:B------:R-:W-:Y:S01]  /*0d60*/  IMAD.MOV.U32 R16, RZ, RZ, R14 ;  /* 0x000000ffff107224 */ /* 0x000fe200078e000e */
[----:B------:R1:W-:Y:S03]  /*0d70*/  @P1 STG.E desc[UR6][R10.64], R23 ;  /* 0x000000170a001986 */ /* 0x0003e6000c101906 */
[----:B------:R-:W-:Y:S01]  /*0d80*/  IMAD.WIDE.U32 R14, R15, 0x4, R16 ;  /* 0x000000040f0e7825 */ /* 0x000fe200078e0010 */
[----:B------:R1:W-:Y:S03]  /*0d90*/  @P0 STG.E desc[UR6][R8.64], R21 ;  /* 0x0000001508000986 */ /* 0x0003e6000c101906 */
[----:B------:R-:W-:Y:S01]  /*0da0*/  IMAD.MOV.U32 R17, RZ, RZ, R15 ;  /* 0x000000ffff117224 */ /* 0x000fe200078e000f */
[----:B------:R1:W-:Y:S01]  /*0db0*/  @P3 STG.E desc[UR6][R6.64], R25 ;  /* 0x0000001906003986 */ /* 0x0003e2000c101906 */
[----:B------:R-:W-:-:S02]  /*0dc0*/  ISETP.GE.U32.AND P0, PT, R14, 0x10000, PT ;  /* 0x000100000e00780c */ /* 0x000fc40003f06070 */
[----:B------:R-:W-:Y:S01]  /*0dd0*/  ISETP.LT.U32.AND P1, PT, R14, R12, PT ;  /* 0x0000000c0e00720c */ /* 0x000fe20003f21070 */
[----:B------:R1:W-:Y:S01]  /*0de0*/  @P4 STG.E desc[UR6][R4.64], R19 ;  /* 0x0000001304004986 */ /* 0x0003e2000c101906 */
[C---:B------:R-:W-:Y:S02]  /*0df0*/  ISETP.GE.U32.AND.EX P0, PT, R15.reuse, RZ, PT, P0 ;  /* 0x000000ff0f00720c */ /* 0x040fe40003f06100 */
[----:B------:R-:W-:-:S13]  /*0e00*/  ISETP.LT.AND.EX P1, PT, R15, R0, PT, P1 ;  /* 0x000000000f00720c */ /* 0x000fda0003f21310 */
[----:B-1----:R-:W-:Y:S05]  /*0e10*/  @!P0 BRA P1, `(.L_x_5033) ;  /* 0xfffffff800ac8947 */ /* 0x002fea000083ffff */
[----:B------:R-:W-:Y:S05]  /*0e20*/  EXIT ;  /* 0x000000000000794d */ /* 0x000fea0003800000 */
.L_x_5017:
        /* <DEDUP_REMOVED lines=8> */
[----:B------:R-:W-:Y:S01]  /*0eb0*/  ISETP.LE.AND P0, PT, RZ, UR5, PT ;  /* 0x00000005ff007c0c */ /* 0x000fe2000bf03270 */
[----:B------:R-:W-:-:S03]  /*0ec0*/  ULOP3.LUT UR4, UR5, 0x1, URZ, 0xc0, !UPT ;  /* 0x0000000105047892 */ /* 0x000fc6000f8ec03f */
[----:B------:R-:W-:Y:S01]  /*0ed0*/  ULDC UR5, c[0x0][0x0] ;  /* 0x0000000000057ab9 */ /* 0x000fe20000000800 */
[----:B------:R-:W-:-:S03]  /*0ee0*/  UISETP.NE.U32.AND UP0, UPT, UR4, 0x1, UPT ;  /* 0x000000010400788c */ /* 0x000fc6000bf05070 */
[----:B------:R-:W-:Y:S02]  /*0ef0*/  UMOV UR4, 0x1 ;  /* 0x0000000100047882 */ /* 0x000fe40000000000 */
[----:B------:R-:W-:-:S03]  /*0f00*/  USEL UR4, UR4, 0xffffffff, UP0 ;  /* 0xffffffff04047887 */ /* 0x000fc60008000000 */
[----:B------:R-:W-:Y:S09]  /*0f10*/  @!P0 BRA `(.L_x_5034) ;  /* 0x0000000400188947 */ /* 0x000ff20003800000 */
.L_x_5040:
[----:B------:R-:W-:Y:S01]  /*0f20*/  ULDC UR8, c[0x0][0xf3c] ;  /* 0x0003cf0000087ab9 */ /* 0x000fe20000000800 */
[C---:B------:R-:W-:Y:S01]  /*0f30*/  LEA R10, P0, R9.reuse, R2, 0x4 ;  /* 0x00000002090a7211 */ /* 0x040fe200078020ff */
[----:B------:R-:W-:Y:S01]  /*0f40*/  IMAD.MOV.U32 R7, RZ, RZ, 0x1 ;  /* 0x00000001ff077424 */ /* 0x000fe200078e00ff */
[----:B------:R-:W-:Y:S01]  /*0f50*/  ISETP.NE.AND P1, PT, RZ, UR8, PT ;  /* 0x00000008ff007c0c */ /* 0x000fe2000bf25270 */
[----:B------:R-:W-:Y:S01]  /*0f60*/  IMAD.MOV.U32 R6, RZ, RZ, 0x1 ;  /* 0x00000001ff067424 */ /* 0x000fe200078e00ff */
[----:B------:R-:W-:Y:S01]  /*0f70*/  LEA.HI.X R11, R9, R3, R8, 0x4, P0 ;  /* 0x00000003090b7211 */ /* 0x000fe200000f2408 */
[----:B------:R-:W-:Y:S02]  /*0f80*/  IMAD.MOV.U32 R5, RZ, RZ, 0x1 ;  /* 0x00000001ff057424 */ /* 0x000fe400078e00ff */
[----:B------:R-:W-:-:S08]  /*0f90*/  IMAD.MOV.U32 R4, RZ, RZ, 0x1 ;  /* 0x00000001ff047424 */ /* 0x000fd000078e00ff */
[----:B------:R-:W-:Y:S05]  /*0fa0*/  @!P1 BRA `(.L_x_5035) ;  /* 0x0000000000c89947 */ /* 0x000fea0003800000 */
[----:B------:R0:W5:Y:S01]  /*0fb0*/  LDG.E.128 R16, desc[UR6][R10.64] ;  /* 0x000000060a107981 */ /* 0x000162000c1e1d00 */
[----:B------:R-:W1:Y:S01]  /*0fc0*/  LDC R7, c[0x0][0xf3c] ;  /* 0x0003cf00ff077b82 */ /* 0x000e620000000800 */
[----:B------:R-:W-:Y:S02]  /*0fd0*/  IMAD.MOV.U32 R4, RZ, RZ, 0x1 ;  /* 0x00000001ff047424 */ /* 0x000fe400078e00ff */
[----:B01----:R-:W-:-:S07]  /*0fe0*/  IMAD.MOV.U32 R5, RZ, RZ, R7 ;  /* 0x000000ffff057224 */ /* 0x003fce00078e0007 */
.L_x_5036:
        /* <DEDUP_REMOVED lines=12> */
.L_x_5037:
        /* <DEDUP_REMOVED lines=12> */
.L_x_5038:
        /* <DEDUP_REMOVED lines=12> */
.L_x_5039:
        /* <DEDUP_REMOVED lines=10> */
.L_x_5035:
[----:B------:R-:W-:Y:S01]  /*12d0*/  IADD3 R9, P0, R9, UR5, RZ ;  /* 0x0000000509097c10 */ /* 0x000fe2000ff1e0ff */
[----:B------:R0:W-:Y:S03]  /*12e0*/  STG.E.128 desc[UR6][R10.64], R4 ;  /* 0x000000040a007986 */ /* 0x0001e6000c101d06 */
        /* <DEDUP_REMOVED lines=9> */
.L_x_5034:
[----:B------:R-:W-:-:S04]  /*1380*/  LEA R10, P0, R9, R2, 0x4 ;  /* 0x00000002090a7211 */ /* 0x000fc800078020ff */
[----:B------:R-:W-:-:S05]  /*1390*/  LEA.HI.X R11, R9, R3, R8, 0x4, P0 ;  /* 0x00000003090b7211 */ /* 0x000fca00000f2408 */
        /* <DEDUP_REMOVED lines=12> */
.L_x_5042:
[----:B------:R-:W-:Y:S05]  /*1460*/  BSYNC B0 ;  /* 0x0000000000007941 */ /* 0x000fea0003800000 */
.L_x_5041:
[----:B------:R-:W-:Y:S04]  /*1470*/  BSSY B0, `(.L_x_5043) ;  /* 0x0000005000007945 */ /* 0x000fe80003800000 */
[----:B------:R-:W-:Y:S05]  /*1480*/  @!P1 BRA `(.L_x_5044) ;  /* 0x00000000000c9947 */ /* 0x000fea0003800000 */
[----:B------:R-:W-:Y:S01]  /*1490*/  ISETP.NE.AND P0, PT, R17, -0x1, PT ;  /* 0xffffffff1100780c */ /* 0x000fe20003f05270 */
[----:B------:R-:W-:-:S12]  /*14a0*/  IMAD.U32 R5, RZ, RZ, UR4 ;  /* 0x00000004ff057e24 */ /* 0x000fd8000f8e00ff */
[----:B------:R-:W-:-:S07]  /*14b0*/  @P0 IMAD.MOV.U32 R5, RZ, RZ, RZ ;  /* 0x000000ffff050224 */ /* 0x000fce00078e00ff */
.L_x_5044:
[----:B------:R-:W-:Y:S05]  /*14c0*/  BSYNC B0 ;  /* 0x0000000000007941 */ /* 0x000fea0003800000 */
.L_x_5043:
[----:B------:R-:W-:Y:S01]  /*14d0*/  BSSY B0, `(.L_x_5045) ;  /* 0x0000006000007945 */ /* 0x000fe20003800000 */
[----:B------:R-:W-:-:S03]  /*14e0*/  IMAD.MOV.U32 R6, RZ, RZ, 0x1 ;  /* 0x00000001ff067424 */ /* 0x000fc600078e00ff */
[----:B------:R-:W-:Y:S05]  /*14f0*/  @!P2 BRA `(.L_x_5046) ;  /* 0x00000000000ca947 */ /* 0x000fea0003800000 */
[----:B------:R-:W-:Y:S01]  /*1500*/  ISETP.NE.AND P0, PT, R18, -0x1, PT ;  /* 0xffffffff1200780c */ /* 0x000fe20003f05270 */
[----:B------:R-:W-:-:S12]  /*1510*/  IMAD.U32 R6, RZ, RZ, UR4 ;  /* 0x00000004ff067e24 */ /* 0x000fd8000f8e00ff */
[----:B------:R-:W-:-:S07]  /*1520*/  @P0 IMAD.MOV.U32 R6, RZ, RZ, RZ ;  /* 0x000000ffff060224 */ /* 0x000fce00078e00ff */
.L_x_5046:
[----:B------:R-:W-:Y:S05]  /*1530*/  BSYNC B0 ;  /* 0x0000000000007941 */ /* 0x000fea0003800000 */
.L_x_5045:
[----:B------:R-:W-:Y:S01]  /*1540*/  BSSY B0, `(.L_x_5047) ;  /* 0x0000006000007945 */ /* 0x000fe20003800000 */
[----:B------:R-:W-:-:S03]  /*1550*/  IMAD.MOV.U32 R7, RZ, RZ, 0x1 ;  /* 0x00000001ff077424 */ /* 0x000fc600078e00ff */
[----:B------:R-:W-:Y:S05]  /*1560*/  @!P3 BRA `(.L_x_5048) ;  /* 0x00000000000cb947 */ /* 0x000fea0003800000 */
[----:B------:R-:W-:Y:S01]  /*1570*/  ISETP.NE.AND P0, PT, R19, -0x1, PT ;  /* 0xffffffff1300780c */ /* 0x000fe20003f05270 */
[----:B------:R-:W-:-:S12]  /*1580*/  IMAD.U32 R7, RZ, RZ, UR4 ;  /* 0x00000004ff077e24 */ /* 0x000fd8000f8e00ff */
[----:B------:R-:W-:-:S07]  /*1590*/  @P0 IMAD.MOV.U32 R7, RZ, RZ, RZ ;  /* 0x000000ffff070224 */ /* 0x000fce00078e00ff */
.L_x_5048:
[----:B------:R-:W-:Y:S05]  /*15a0*/  BSYNC B0 ;  /* 0x0000000000007941 */ /* 0x000fea0003800000 */
.L_x_5047:
        /* <DEDUP_REMOVED lines=11> */
.L_x_5049:
        /* <DEDUP_REMOVED lines=10> */
.L_x_5401:


//--------------------- .text._ZN2at6native57_GLOBAL__N__f3eca4a2_24_ForeachBinaryOpScalar_cu_86b9896c25multi_tensor_apply_kernelINS1_18TensorListMetadataILi1EEENS1_21BinaryOpScalarFunctorIaLi1ELi1ELi0EEEJNS1_13power_functorIaEEaEEEvT_T0_DpT1_ --------------------------
	.section	.text._ZN2at6native57_GLOBAL__N__f3eca4a2_24_ForeachBinaryOpScalar_cu_86b9896c25multi_tensor_apply_kernelINS1_18TensorListMetadataILi1EEENS1_21BinaryOpScalarFunctorIaLi1ELi1ELi0EEEJNS1_13power_functorIaEEaEEEvT_T0_DpT1_,"ax",@progbits
	.align	128
.text._ZN2at6native57_GLOBAL__N__f3eca4a2_24_ForeachBinaryOpScalar_cu_86b9896c25multi_tensor_apply_kernelINS1_18TensorListMetadataILi1EEENS1_21BinaryOpScalarFunctorIaLi1ELi1ELi0EEEJNS1_13power_functorIaEEaEEEvT_T0_DpT1_:
        .type           _ZN2at6native57_GLOBAL__N__f3eca4a2_24_ForeachBinaryOpScalar_cu_86b9896c25multi_tensor_apply_kernelINS1_18TensorListMetadataILi1EEENS1_21BinaryOpScalarFunctorIaLi1ELi1ELi0EEEJNS1_13power_functorIaEEaEEEvT_T0_DpT1_,@function
        .size           _ZN2at6native57_GLOBAL__N__f3eca4a2_24_ForeachBinaryOpScalar_cu_86b9896c25multi_tensor_apply_kernelINS1_18TensorListMetadataILi1EEENS1_21BinaryOpScalarFunctorIaLi1ELi1ELi0EEEJNS1_13power_functorIaEEaEEEvT_T0_DpT1_,(.L_x_5402 - _ZN2at6native57_GLOBAL__N__f3eca4a2_24_ForeachBinaryOpScalar_cu_86b9896c25multi_tensor_apply_kernelINS1_18TensorListMetadataILi1EEENS1_21BinaryOpScalarFunctorIaLi1ELi1ELi0EEEJNS1_13power_functorIaEEaEEEvT_T0_DpT1_)
        .other          _ZN2at6native57_GLOBAL__N__f3eca4a2_24_ForeachBinaryOpScalar_cu_86b9896c25multi_tensor_apply_kernelINS1_18TensorListMetadataILi1EEENS1_21BinaryOpScalarFunctorIaLi1ELi1ELi0EEEJNS1_13power_functorIaEEaEEEvT_T0_DpT1_,@"STO_CUDA_ENTRY STV_DEFAULT"
_ZN2at6native57_GLOBAL__N__f3eca4a2_24_ForeachBinaryOpScalar_cu_86b9896c25multi_tensor_apply_kernelINS1_18TensorListMetadataILi1EEENS1_21BinaryOpScalarFunctorIaLi1ELi1ELi0EEEJNS1_13power_functorIaEEaEEEvT_T0_DpT1_:
        /* <DEDUP_REMOVED lines=30> */
.L_x_5057:
[----:B0-----:R-:W-:Y:S01]  /*01e0*/  IADD3 R6, P0, R13, R14, RZ ;  /* 0x0000000e0d067210 */ /* 0x001fe20007f1e0ff */
[C---:B-1----:R-:W-:Y:S01]  /*01f0*/  IMAD R3, R15.reuse, 0x3, RZ ;  /* 0x000000030f037824 */ /* 0x042fe200078e02ff */
[----:B------:R-:W-:Y:S02]  /*0200*/  PRMT R20, RZ, 0x7610, R20 ;  /* 0x00007610ff147816 */ /* 0x000fe40000000014 */
[-C--:B------:R-:W-:Y:S01]  /*0210*/  IADD3 R8, P1, R15, R6.reuse, RZ ;  /* 0x000000060f087210 */ /* 0x080fe20007f3e0ff */
[----:B------:R-:W-:Y:S01]  /*0220*/  IMAD.X R19, RZ, RZ, R17, P0 ;  /* 0x000000ffff137224 */ /* 0x000fe200000e0611 */
[----:B------:R-:W-:Y:S02]  /*0230*/  ISETP.GE.U32.AND P5, PT, R6, 0x10000, PT ;  /* 0x000100000600780c */ /* 0x000fe40003fa6070 */
[-C--:B------:R-:W-:Y:S01]  /*0240*/  IADD3 R2, P4, R3, R6.reuse, RZ ;  /* 0x0000000603027210 */ /* 0x080fe20007f9e0ff */
[----:B------:R-:W-:Y:S01]  /*0250*/  IMAD.X R7, RZ, RZ, R19, P1 ;  /* 0x000000ffff077224 */ /* 0x000fe200008e0613 */
[----:B------:R-:W-:-:S02]  /*0260*/  LEA R4, P3, R15, R6, 0x1 ;  /* 0x000000060f047211 */ /* 0x000fc400078608ff */
[-C--:B------:R-:W-:Y:S01]  /*0270*/  ISETP.LT.U32.AND P0, PT, R6, R11.reuse, PT ;  /* 0x0000000b0600720c */ /* 0x080fe20003f01070 */
[--C-:B------:R-:W-:Y:S01]  /*0280*/  IMAD.X R3, RZ, RZ, R19.reuse, P4 ;  /* 0x000000ffff037224 */ /* 0x100fe200020e0613 */
[C---:B------:R-:W-:Y:S01]  /*0290*/  ISETP.GE.U32.AND P2, PT, R8.reuse, 0x10000, PT ;  /* 0x000100000800780c */ /* 0x040fe20003f46070 */
[----:B------:R-:W-:Y:S01]  /*02a0*/  IMAD.X R5, RZ, RZ, R19, P3 ;  /* 0x000000ffff057224 */ /* 0x000fe200018e0613 */
[----:B------:R-:W-:Y:S02]  /*02b0*/  ISETP.GE.U32.AND.EX P5, PT, R19, RZ, PT, P5 ;  /* 0x000000ff1300720c */ /* 0x000fe40003fa6150 */
[C---:B------:R-:W-:Y:S02]  /*02c0*/  ISETP.LT.U32.AND P1, PT, R8.reuse, R11, PT ;  /* 0x0000000b0800720c */ /* 0x040fe40003f21070 */
[----:B------:R-:W-:Y:S02]  /*02d0*/  ISETP.GE.U32.AND.EX P2, PT, R7, RZ, PT, P2 ;  /* 0x000000ff0700720c */ /* 0x000fe40003f46120 */
[----:B------:R-:W-:-:S02]  /*02e0*/  IADD3 R8, P6, R8, R12, RZ ;  /* 0x0000000c08087210 */ /* 0x000fc40007fde0ff */
[-C--:B------:R-:W-:Y:S02]  /*02f0*/  ISETP.LT.AND.EX P0, PT, R19, R0.reuse, !P5, P0 ;  /* 0x000000001300720c */ /* 0x080fe40006f01300 */
[----:B------:R-:W-:Y:S01]  /*0300*/  ISETP.GE.U32.AND P5, PT, R4, 0x10000, PT ;  /* 0x000100000400780c */ /* 0x000fe20003fa6070 */
[C---:B------:R-:W-:Y:S01]  /*0310*/  IMAD.X R9, R7.reuse, 0x1, R10, P6 ;  /* 0x0000000107097824 */ /* 0x040fe200030e060a */
[----:B------:R-:W-:Y:S02]  /*0320*/  ISETP.GE.U32.AND P3, PT, R2, 0x10000, PT ;  /* 0x000100000200780c */ /* 0x000fe40003f66070 */
[----:B------:R-:W-:Y:S02]  /*0330*/  ISETP.LT.AND.EX P1, PT, R7, R0, !P2, P1 ;  /* 0x000000000700720c */ /* 0x000fe40005721310 */
[----:B------:R-:W-:Y:S02]  /*0340*/  ISETP.LT.U32.AND P2, PT, R4, R11, PT ;  /* 0x0000000b0400720c */ /* 0x000fe40003f41070 */
[----:B------:R-:W-:-:S02]  /*0350*/  ISETP.GE.U32.AND.EX P5, PT, R5, RZ, PT, P5 ;  /* 0x000000ff0500720c */ /* 0x000fc40003fa6150 */
[----:B------:R-:W-:Y:S02]  /*0360*/  ISETP.LT.U32.AND P4, PT, R2, R11, PT ;  /* 0x0000000b0200720c */ /* 0x000fe40003f81070 */
[----:B------:R-:W-:Y:S02]  /*0370*/  ISETP.GE.U32.AND.EX P3, PT, R3, RZ, PT, P3 ;  /* 0x000000ff0300720c */ /* 0x000fe40003f66130 */
[----:B------:R-:W-:Y:S02]  /*0380*/  IADD3 R6, P6, R6, R12, RZ ;  /* 0x0000000c06067210 */ /* 0x000fe40007fde0ff */
[-C--:B------:R-:W-:Y:S02]  /*0390*/  ISETP.LT.AND.EX P2, PT, R5, R0.reuse, !P5, P2 ;  /* 0x000000000500720c */ /* 0x080fe40006f41320 */
[----:B------:R-:W-:Y:S01]  /*03a0*/  ISETP.LT.AND.EX P3, PT, R3, R0, !P3, P4 ;  /* 0x000000000300720c */ /* 0x000fe20005f61340 */
[----:B------:R-:W-:Y:S01]  /*03b0*/  IMAD.X R7, R19, 0x1, R10, P6 ;  /* 0x0000000113077824 */ /* 0x000fe200030e060a */
[----:B------:R-:W-:-:S02]  /*03c0*/  IADD3 R4, P5, R4, R12, RZ ;  /* 0x0000000c04047210 */ /* 0x000fc40007fbe0ff */
[----:B------:R-:W-:Y:S02]  /*03d0*/  IADD3 R2, P6, R2, R12, RZ ;  /* 0x0000000c02027210 */ /* 0x000fe40007fde0ff */
[----:B------:R-:W-:Y:S01]  /*03e0*/  PRMT R19, RZ, 0x7610, R19 ;  /* 0x00007610ff137816 */ /* 0x000fe20000000013 */
[----:B------:R-:W-:Y:S01]  /*03f0*/  IMAD.X R5, R5, 0x1, R10, P5 ;  /* 0x0000000105057824 */ /* 0x000fe200028e060a */
[----:B------:R-:W-:Y:S01]  /*0400*/  PRMT R18, RZ, 0x7610, R18 ;  /* 0x00007610ff127816 */ /* 0x000fe20000000012 */
[----:B------:R-:W-:Y:S01]  /*0410*/  IMAD.X R3, R3, 0x1, R10, P6 ;  /* 0x0000000103037824 */ /* 0x000fe200030e060a */
[----:B------:R-:W-:Y:S01]  /*0420*/  PRMT R16, RZ, 0x7610, R16 ;  /* 0x00007610ff107816 */ /* 0x000fe20000000010 */
[----:B------:R0:W5:Y:S04]  /*0430*/  @P0 LDG.E.U8 R20, desc[UR8][R6.64] ;  /* 0x0000000806140981 */ /* 0x000168000c1e1100 */
[----:B------:R0:W5:Y:S04]  /*0440*/  @P1 LDG.E.U8 R19, desc[UR8][R8.64] ;  /* 0x0000000808131981 */ /* 0x000168000c1e1100 */
[----:B------:R0:W5:Y:S04]  /*0450*/  @P2 LDG.E.U8 R18, desc[UR8][R4.64] ;  /* 0x0000000804122981 */ /* 0x000168000c1e1100 */
[----:B------:R0:W5:Y:S01]  /*0460*/  @P3 LDG.E.U8 R16, desc[UR8][R2.64] ;  /* 0x0000000802103981 */ /* 0x000162000c1e1100 */
[----:B------:R-:W-:Y:S01]  /*0470*/  ULDC.S8 UR5, c[0x0][0xf3a] ;  /* 0x0003ce8000057ab9 */ /* 0x000fe20000000200 */
[----:B------:R-:W-:Y:S01]  /*0480*/  IMAD.MOV.U32 R27, RZ, RZ, 0x1 ;  /* 0x00000001ff1b7424 */ /* 0x000fe200078e00ff */
[----:B------:R-:W-:Y:S01]  /*0490*/  ISETP.NE.AND P4, PT, RZ, UR5, PT ;  /* 0x00000005ff007c0c */ /* 0x000fe2000bf85270 */
[----:B------:R-:W-:-:S02]  /*04a0*/  IMAD.MOV.U32 R25, RZ, RZ, 0x1 ;  /* 0x00000001ff197424 */ /* 0x000fc400078e00ff */
[----:B------:R-:W-:Y:S02]  /*04b0*/  IMAD.MOV.U32 R23, RZ, RZ, 0x1 ;  /* 0x00000001ff177424 */ /* 0x000fe400078e00ff */
[----:B------:R-:W-:-:S08]  /*04c0*/  IMAD.MOV.U32 R21, RZ, RZ, 0x1 ;  /* 0x00000001ff157424 */ /* 0x000fd000078e00ff */
[----:B0-----:R-:W-:Y:S05]  /*04d0*/  @!P4 BRA `(.L_x_5052) ;  /* 0x00000004004cc947 */ /* 0x001fea0003800000 */
[----:B------:R-:W-:Y:S02]  /*04e0*/  IMAD.MOV.U32 R21, RZ, RZ, 0x1 ;  /* 0x00000001ff157424 */ /* 0x000fe400078e00ff */
[----:B------:R-:W-:-:S07]  /*04f0*/  IMAD.U32 R22, RZ, RZ, UR4 ;  /* 0x00000004ff167e24 */ /* 0x000fce000f8e00ff */
.L_x_5053:
[C---:B------:R-:W-:Y:S02]  /*0500*/  LOP3.LUT R23, R22.reuse, 0x1, RZ, 0xc0, !PT ;  /* 0x0000000116177812 */ /* 0x040fe400078ec0ff */
[----:B------:R-:W-:Y:S02]  /*0510*/  PRMT R24, R21, 0x9910, RZ ;  /* 0x0000991015187816 */ /* 0x000fe400000000ff */
[----:B------:R-:W-:Y:S02]  /*0520*/  ISETP.NE.U32.AND P4, PT, R23, 0x1, PT ;  /* 0x000000011700780c */ /* 0x000fe40003f85070 */
[----:B------:R-:W-:Y:S02]  /*0530*/  LOP3.LUT R23, R22, 0x80, RZ, 0xc0, !PT ;  /* 0x0000008016177812 */ /* 0x000fe400078ec0ff */
[----:B-----5:R-:W-:Y:S02]  /*0540*/  SEL R21, R20, 0x1, !P4 ;  /* 0x0000000114157807 */ /* 0x020fe40006000000 */
[----:B------:R-:W-:Y:S01]  /*0550*/  LEA.HI R23, R23, R22, RZ, 0x19 ;  /* 0x0000001617177211 */ /* 0x000fe200078fc8ff */
[----:B------:R-:W-:Y:S01]  /*0560*/  VIADD R22, R22, 0x1 ;  /* 0x0000000116167836 */ /* 0x000fe20000000000 */
[----:B------:R-:W-:Y:S01]  /*0570*/  PRMT R25, R20, 0x9910, RZ ;  /* 0x0000991014197816 */ /* 0x000fe200000000ff */
[----:B------:R-:W-:Y:S01]  /*0580*/  IMAD.MOV.U32 R20, RZ, RZ, R24 ;  /* 0x000000ffff147224 */ /* 0x000fe200078e0018 */
[----:B------:R-:W-:-:S02]  /*0590*/  PRMT R21, R21, 0x9910, RZ ;  /* 0x0000991015157816 */ /* 0x000fc400000000ff */
[----:B------:R-:W-:Y:S02]  /*05a0*/  LOP3.LUT R22, R22, 0xff, RZ, 0xc0, !PT ;  /* 0x000000ff16167812 */ /* 0x000fe400078ec0ff */
[----:B------:R-:W-:Y:S01]  /*05b0*/  PRMT R24, R23, 0x8880, RZ ;  /* 0x0000888017187816 */ /* 0x000fe200000000ff */
[----:B------:R-:W-:Y:S01]  /*05c0*/  IMAD R23, R25, R25, RZ ;  /* 0x0000001919177224 */ /* 0x000fe200078e02ff */
[----:B------:R-:W-:Y:S01]  /*05d0*/  ISETP.GT.U32.AND P4, PT, R22, 0x2, PT ;  /* 0x000000021600780c */ /* 0x000fe20003f84070 */
[----:B------:R-:W-:Y:S01]  /*05e0*/  IMAD R21, R20, R21, RZ ;  /* 0x0000001514157224 */ /* 0x000fe200078e02ff */
[----:B------:R-:W-:Y:S02]  /*05f0*/  SHF.R.S32.HI R22, RZ, 0x1, R24 ;  /* 0x00000001ff167819 */ /* 0x000fe40000011418 */
[----:B------:R-:W-:-:S09]  /*0600*/  PRMT R20, R23, 0x7610, R20 ;  /* 0x0000761017147816 */ /* 0x000fd20000000014 */
[----:B------:R-:W-:Y:S05]  /*0610*/  @P4 BRA `(.L_x_5053) ;  /* 0xfffffffc00b84947 */ /* 0x000fea000383ffff */
[----:B------:R-:W-:Y:S02]  /*0620*/  IMAD.MOV.U32 R23, RZ, RZ, 0x1 ;  /* 0x00000001ff177424 */ /* 0x000fe400078e00ff */
[----:B------:R-:W-:-:S07]  /*0630*/  IMAD.U32 R20, RZ, RZ, UR4 ;  /* 0x00000004ff147e24 */ /* 0x000fce000f8e00ff */
.L_x_5054:
        /* <DEDUP_REMOVED lines=9> */
[----:B------:R-:W-:Y:S02]  /*06d0*/  PRMT R23, R23, 0x9910, RZ ;  /* 0x0000991017177816 */ /* 0x000fe400000000ff */
[----:B------:R-:W-:Y:S01]  /*06e0*/  PRMT R24, R22, 0x9910, RZ ;  /* 0x0000991016187816 */ /* 0x000fe200000000ff */
[----:B------:R-:W-:Y:S01]  /*06f0*/  IMAD.MOV.U32 R22, RZ, RZ, R26 ;  /* 0x000000ffff167224 */ /* 0x000fe200078e001a */
[----:B------:R-:W-:Y:S01]  /*0700*/  PRMT R25, R25, 0x8880, RZ ;  /* 0x0000888019197816 */ /* 0x000fe200000000ff */
[----:B------:R-:W-:Y:S02]  /*0710*/  IMAD.MOV.U32 R19, RZ, RZ, R23 ;  /* 0x000000ffff137224 */ /* 0x000fe400078e0017 */
[----:B------:R-:W-:Y:S01]  /*0720*/  IMAD R22, R22, R22, RZ ;  /* 0x0000001616167224 */ /* 0x000fe200078e02ff */
[----:B------:R-:W-:Y:S01]  /*0730*/  SHF.R.S32.HI R20, RZ, 0x1, R25 ;  /* 0x00000001ff147819 */ /* 0x000fe20000011419 */
[----:B------:R-:W-:-:S03]  /*0740*/  IMAD R23, R19, R24, RZ ;  /* 0x0000001813177224 */ /* 0x000fc600078e02ff */
[----:B------:R-:W-:Y:S01]  /*0750*/  PRMT R19, R22, 0x7610, R19 ;  /* 0x0000761016137816 */ /* 0x000fe20000000013 */
[----:B------:R-:W-:Y:S06]  /*0760*/  @P4 BRA `(.L_x_5054) ;  /* 0xfffffffc00b44947 */ /* 0x000fec000383ffff */
[----:B------:R-:W-:Y:S02]  /*0770*/  IMAD.MOV.U32 R25, RZ, RZ, 0x1 ;  /* 0x00000001ff197424 */ /* 0x000fe400078e00ff */
[----:B------:R-:W-:-:S07]  /*0780*/  IMAD.U32 R19, RZ, RZ, UR4 ;  /* 0x00000004ff137e24 */ /* 0x000fce000f8e00ff */
.L_x_5055:
        /* <DEDUP_REMOVED lines=19> */
[----:B------:R-:W-:Y:S02]  /*08c0*/  IMAD.MOV.U32 R27, RZ, RZ, 0x1 ;  /* 0x00000001ff1b7424 */ /* 0x000fe400078e00ff */
[----:B------:R-:W-:-:S07]  /*08d0*/  IMAD.U32 R18, RZ, RZ, UR4 ;  /* 0x00000004ff127e24 */ /* 0x000fce000f8e00ff */
.L_x_5056:
        /* <DEDUP_REMOVED lines=19> */
.L_x_5052:
[----:B-----5:R-:W-:Y:S01]  /*0a10*/  IMAD.MOV.U32 R16, RZ, RZ, R14 ;  /* 0x000000ffff107224 */ /* 0x020fe200078e000e */
[----:B------:R2:W-:Y:S03]  /*0a20*/  @P0 STG.E.U8 desc[UR8][R6.64], R21 ;  /* 0x0000001506000986 */ /* 0x0005e6000c101108 */
[----:B------:R-:W-:Y:S01]  /*0a30*/  IMAD.WIDE.U32 R16, R15, 0x4, R16 ;  /* 0x000000040f107825 */ /* 0x000fe200078e0010 */
[----:B------:R2:W-:Y:S03]  /*0a40*/  @P1 STG.E.U8 desc[UR8][R8.64], R23 ;  /* 0x0000001708001986 */ /* 0x0005e6000c101108 */
[----:B------:R-:W-:Y:S01]  /*0a50*/  IMAD.MOV.U32 R14, RZ, RZ, R16 ;  /* 0x000000ffff0e7224 */ /* 0x000fe200078e0010 */
[----:B------:R2:W-:Y:S01]  /*0a60*/  @P2 STG.E.U8 desc[UR8][R4.64], R25 ;  /* 0x0000001904002986 */ /* 0x0005e2000c101108 */
[----:B------:R-:W-:-:S02]  /*0a70*/  ISETP.GE.U32.AND P0, PT, R16, 0x10000, PT ;  /* 0x000100001000780c */ /* 0x000fc40003f06070 */
[----:B------:R-:W-:Y:S01]  /*0a80*/  ISETP.LT.U32.AND P1, PT, R16, R11, PT ;  /* 0x0000000b1000720c */ /* 0x000fe20003f21070 */
[----:B------:R2:W-:Y:S01]  /*0a90*/  @P3 STG.E.U8 desc[UR8][R2.64], R27 ;  /* 0x0000001b02003986 */ /* 0x0005e2000c101108 */
[C---:B------:R-:W-:Y:S02]  /*0aa0*/  ISETP.GE.U32.AND.EX P0, PT, R17.reuse, RZ, PT, P0 ;  /* 0x000000ff1100720c */ /* 0x040fe40003f06100 */
[----:B------:R-:W-:-:S13]  /*0ab0*/  ISETP.LT.AND.EX P1, PT, R17, R0, PT, P1 ;  /* 0x000000001100720c */ /* 0x000fda0003f21310 */
[----:B--2---:R-:W-:Y:S05]  /*0ac0*/  @!P0 BRA P1, `(.L_x_5057) ;  /* 0xfffffff400c48947 */ /* 0x004fea000083ffff */
[----:B------:R-:W-:Y:S05]  /*0ad0*/  EXIT ;  /* 0x000000000000794d */ /* 0x000fea0003800000 */
.L_x_5051:
[----:B------:R-:W0:Y:S01]  /*0ae0*/  S2R R13, SR_TID.X ;  /* 0x00000000000d7919 */ /* 0x000e220000002100 */
[----:B------:R-:W1:Y:S01]  /*0af0*/  LDC R14, c[0x0][RZ] ;  /* 0x00000000ff0e7b82 */ /* 0x000e620000000800 */
[----:B------:R-:W-:Y:S01]  /*0b00*/  ULOP3.LUT UR4, UR4, 0x1, URZ, 0xc0, !UPT ;  /* 0x0000000104047892 */ /* 0x000fe2000f8ec03f */
[----:B------:R-:W-:-:S03]  /*0b10*/  CS2R R16, SRZ ;  /* 0x0000000000107805 */ /* 0x000fc6000001ff00 */
[----:B------:R-:W-:-:S03]  /*0b20*/  UISETP.NE.U32.AND UP0, UPT, UR4, 0x1, UPT ;  /* 0x000000010400788c */ /* 0x000fc6000bf05070 */
[----:B------:R-:W-:Y:S02]  /*0b30*/  UMOV UR4, 0x1 ;  /* 0x0000000100047882 */ /* 0x000fe40000000000 */
[----:B------:R-:W-:-:S12]  /*0b40*/  USEL UR4, UR4, 0xffff, UP0 ;  /* 0x0000ffff04047887 */ /* 0x000fd80008000000 */
.L_x_5066:
        /* <DEDUP_REMOVED lines=10> */
[----:B------:R-:W-:Y:S02]  /*0bf0*/  ISETP.LT.AND.EX P0, PT, R3, R0, !P3, P0 ;  /* 0x000000000300720c */ /* 0x000fe40005f01300 */
[-C--:B------:R-:W-:Y:S02]  /*0c00*/  LEA R4, P1, R14, R9.reuse, 0x1 ;  /* 0x000000090e047211 */ /* 0x080fe400078208ff */
[-C--:B------:R-:W-:Y:S02]  /*0c10*/  IADD3 R8, P2, R9, R12.reuse, RZ ;  /* 0x0000000c09087210 */ /* 0x080fe40007f5e0ff */
[----:B------:R-:W-:Y:S01]  /*0c20*/  IADD3 R2, P6, R2, R9, RZ ;  /* 0x0000000902027210 */ /* 0x000fe20007fde0ff */
[--C-:B------:R-:W-:Y:S01]  /*0c30*/  IMAD.X R5, RZ, RZ, R3.reuse, P1 ;  /* 0x000000ffff057224 */ /* 0x100fe200008e0603 */
[C---:B------:R-:W-:Y:S01]  /*0c40*/  ISETP.LT.U32.AND P3, PT, R6.reuse, R11, PT ;  /* 0x0000000b0600720c */ /* 0x040fe20003f61070 */
[----:B------:R-:W-:Y:S01]  /*0c50*/  IMAD.X R9, R3, 0x1, R10, P2 ;  /* 0x0000000103097824 */ /* 0x000fe200010e060a */
[----:B------:R-:W-:Y:S01]  /*0c60*/  ISETP.GE.U32.AND.EX P4, PT, R7, RZ, PT, P4 ;  /* 0x000000ff0700720c */ /* 0x000fe20003f86140 */
[----:B------:R-:W-:Y:S01]  /*0c70*/  IMAD.X R3, RZ, RZ, R3, P6 ;  /* 0x000000ffff037224 */ /* 0x000fe200030e0603 */
[----:B------:R-:W-:-:S02]  /*0c80*/  IADD3 R6, P5, R6, R12, RZ ;  /* 0x0000000c06067210 */ /* 0x000fc40007fbe0ff */
[C---:B------:R-:W-:Y:S01]  /*0c90*/  ISETP.LT.AND.EX P3, PT, R7.reuse, R0, !P4, P3 ;  /* 0x000000000700720c */ /* 0x040fe20006761330 */
[----:B------:R-:W2:Y:S01]  /*0ca0*/  @P0 LDG.E.U8 R15, desc[UR8][R8.64] ;  /* 0x00000008080f0981 */ /* 0x000ea2000c1e1100 */
[----:B------:R-:W-:Y:S01]  /*0cb0*/  ISETP.GE.U32.AND P4, PT, R2, 0x10000, PT ;  /* 0x000100000200780c */ /* 0x000fe20003f86070 */
[----:B------:R-:W-:Y:S01]  /*0cc0*/  IMAD.X R7, R7, 0x1, R10, P5 ;  /* 0x0000000107077824 */ /* 0x000fe200028e060a */
[----:B------:R-:W-:Y:S02]  /*0cd0*/  ISETP.GE.U32.AND P1, PT, R4, 0x10000, PT ;  /* 0x000100000400780c */ /* 0x000fe40003f26070 */
[-C--:B------:R-:W-:Y:S02]  /*0ce0*/  ISETP.LT.U32.AND P5, PT, R2, R11.reuse, PT ;  /* 0x0000000b0200720c */ /* 0x080fe40003fa1070 */
[----:B------:R-:W-:Y:S02]  /*0cf0*/  ISETP.GE.U32.AND.EX P4, PT, R3, RZ, PT, P4 ;  /* 0x000000ff0300720c */ /* 0x000fe40003f86140 */
[----:B------:R-:W-:-:S02]  /*0d00*/  ISETP.LT.U32.AND P2, PT, R4, R11, PT ;  /* 0x0000000b0400720c */ /* 0x000fc40003f41070 */
[----:B------:R-:W-:Y:S02]  /*0d10*/  ISETP.GE.U32.AND.EX P1, PT, R5, RZ, PT, P1 ;  /* 0x000000ff0500720c */ /* 0x000fe40003f26110 */
[-C--:B------:R-:W-:Y:S02]  /*0d20*/  ISETP.LT.AND.EX P4, PT, R3, R0.reuse, !P4, P5 ;  /* 0x000000000300720c */ /* 0x080fe40006781350 */
[----:B------:R-:W-:Y:S02]  /*0d30*/  ISETP.LT.AND.EX P1, PT, R5, R0, !P1, P2 ;  /* 0x000000000500720c */ /* 0x000fe40004f21320 */
[-C--:B------:R-:W-:Y:S02]  /*0d40*/  IADD3 R2, P6, R2, R12.reuse, RZ ;  /* 0x0000000c02027210 */ /* 0x080fe40007fde0ff */
[----:B------:R-:W-:Y:S02]  /*0d50*/  IADD3 R4, P2, R4, R12, RZ ;  /* 0x0000000c04047210 */ /* 0x000fe40007f5e0ff */
[----:B------:R-:W-:Y:S01]  /*0d60*/  PRMT R18, RZ, 0x7610, R18 ;  /* 0x00007610ff127816 */ /* 0x000fe20000000012 */
[--C-:B------:R-:W-:Y:S01]  /*0d70*/  IMAD.X R3, R3, 0x1, R10.reuse, P6 ;  /* 0x0000000103037824 */ /* 0x100fe200030e060a */
[----:B------:R-:W-:Y:S01]  /*0d80*/  PRMT R19, RZ, 0x7610, R19 ;  /* 0x00007610ff137816 */ /* 0x000fe20000000013 */
[----:B------:R-:W-:Y:S01]  /*0d90*/  IMAD.X R5, R5, 0x1, R10, P2 ;  /* 0x0000000105057824 */ /* 0x000fe200010e060a */
[----:B------:R-:W-:-:S02]  /*0da0*/  PRMT R20, RZ, 0x7610, R20 ;  /* 0x00007610ff147816 */ /* 0x000fc40000000014 */
[----:B------:R-:W3:Y:S04]  /*0db0*/  @P3 LDG.E.U8 R18, desc[UR8][R6.64] ;  /* 0x0000000806123981 */ /* 0x000ee8000c1e1100 */
[----:B------:R-:W4:Y:S04]  /*0dc0*/  @P4 LDG.E.U8 R19, desc[UR8][R2.64] ;  /* 0x0000000802134981 */ /* 0x000f28000c1e1100 */
[----:B------:R-:W5:Y:S01]  /*0dd0*/  @P1 LDG.E.U8 R20, desc[UR8][R4.64] ;  /* 0x0000000804141981 */ /* 0x000f62000c1e1100 */
[----:B------:R-:W-:Y:S01]  /*0de0*/  IMAD.MOV.U32 R23, RZ, RZ, 0x1 ;  /* 0x00000001ff177424 */ /* 0x000fe200078e00ff */
[----:B------:R-:W-:Y:S01]  /*0df0*/  BSSY B0, `(.L_x_5058) ;  /* 0x000000c000007945 */ /* 0x000fe20003800000 */
[----:B--2---:R-:W-:-:S04]  /*0e00*/  LOP3.LUT R21, R15, 0xff, RZ, 0xc0, !PT ;  /* 0x000000ff0f157812 */ /* 0x004fc800078ec0ff */
[----:B------:R-:W-:Y:S01]  /*0e10*/  ISETP.NE.AND P2, PT, R21, 0x1, PT ;  /* 0x000000011500780c */ /* 0x000fe20003f45270 */
[----:B------:R-:W-:Y:S01]  /*0e20*/  IMAD.MOV.U32 R15, RZ, RZ, 0x1 ;  /* 0x00000001ff0f7424 */ /* 0x000fe200078e00ff */
[----:B---3--:R-:W-:Y:S02]  /*0e30*/  LOP3.LUT R22, R18, 0xff, RZ, 0xc0, !PT ;  /* 0x000000ff12167812 */ /* 0x008fe400078ec0ff */
[----:B----4-:R-:W-:Y:S02]  /*0e40*/  LOP3.LUT R18, R19, 0xff, RZ, 0xc0, !PT ;  /* 0x000000ff13127812 */ /* 0x010fe400078ec0ff */
[----:B------:R-:W-:Y:S02]  /*0e50*/  PRMT R19, R23, 0x7610, R19 ;  /* 0x0000761017137816 */ /* 0x000fe40000000013 */
[----:B-----5:R-:W-:-:S05]  /*0e60*/  LOP3.LUT R20, R20, 0xff, RZ, 0xc0, !PT ;  /* 0x000000ff14147812 */ /* 0x020fca00078ec0ff */
[----:B------:R-:W-:Y:S05]  /*0e70*/  @!P2 BRA `(.L_x_5059) ;  /* 0x00000000000ca947 */ /* 0x000fea0003800000 */
[----:B------:R-:W-:Y:S01]  /*0e80*/  ISETP.NE.AND P2, PT, R21, 0xff, PT ;  /* 0x000000ff1500780c */ /* 0x000fe20003f45270 */
[----:B------:R-:W-:-:S12]  /*0e90*/  IMAD.U32 R19, RZ, RZ, UR4 ;  /* 0x00000004ff137e24 */ /* 0x000fd8000f8e00ff */
[----:B------:R-:W-:-:S07]  /*0ea0*/  @P2 PRMT R19, RZ, 0x7610, R19 ;  /* 0x00007610ff132816 */ /* 0x000fce0000000013 */
.L_x_5059:
[----:B------:R-:W-:Y:S05]  /*0eb0*/  BSYNC B0 ;  /* 0x0000000000007941 */ /* 0x000fea0003800000 */
.L_x_5058:
        /* <DEDUP_REMOVED lines=9> */
.L_x_5061:
[----:B------:R-:W-:Y:S05]  /*0f50*/  BSYNC B0 ;  /* 0x0000000000007941 */ /* 0x000fea0003800000 */
.L_x_5060:
[----:B------:R-:W-:Y:S01]  /*0f60*/  BSSY B0, `(.L_x_5062) ;  /* 0x0000006000007945 */ /* 0x000fe20003800000 */
[----:B------:R-:W-:-:S03]  /*0f70*/  IMAD.MOV.U32 R22, RZ, RZ, 0x1 ;  /* 0x00000001ff167424 */ /* 0x000fc600078e00ff */
[----:B------:R-:W-:Y:S05]  /*0f80*/  @!P2 BRA `(.L_x_5063) ;  /* 0x00000000000ca947 */ /* 0x000fea0003800000 */
[----:B------:R-:W-:Y:S01]  /*0f90*/  ISETP.NE.AND P2, PT, R20, 0xff, PT ;  /* 0x000000ff1400780c */ /* 0x000fe20003f45270 */
[----:B------:R-:W-:-:S12]  /*0fa0*/  IMAD.U32 R21, RZ, RZ, UR4 ;  /* 0x00000004ff157e24 */ /* 0x000fd8000f8e00ff */
[----:B------:R-:W-:-:S07]  /*0fb0*/  @P2 PRMT R21, RZ, 0x7610, R21 ;  /* 0x00007610ff152816 */ /* 0x000fce0000000015 */
.L_x_5063:
[----:B------:R-:W-:Y:S05]  /*0fc0*/  BSYNC B0 ;  /* 0x0000000000007941 */ /* 0x000fea0003800000 */
.L_x_5062:
[----:B------:R-:W-:Y:S01]  /*0fd0*/  BSSY B0, `(.L_x_5064) ;  /* 0x0000006000007945 */ /* 0x000fe20003800000 */
[----:B------:R-:W-:-:S03]  /*0fe0*/  PRMT R20, R22, 0x7610, R20 ;  /* 0x0000761016147816 */ /* 0x000fc60000000014 */
[----:B------:R-:W-:Y:S05]  /*0ff0*/  @!P5 BRA `(.L_x_5065) ;  /* 0x00000000000cd947 */ /* 0x000fea0003800000 */
[----:B------:R-:W-:Y:S01]  /*1000*/  ISETP.NE.AND P2, PT, R18, 0xff, PT ;  /* 0x000000ff1200780c */ /* 0x000fe20003f45270 */
[----:B------:R-:W-:-:S12]  /*1010*/  IMAD.U32 R20, RZ, RZ, UR4 ;  /* 0x00000004ff147e24 */ /* 0x000fd8000f8e00ff */
[----:B------:R-:W-:-:S07]  /*1020*/  @P2 PRMT R20, RZ, 0x7610, R20 ;  /* 0x00007610ff142816 */ /* 0x000fce0000000014 */
.L_x_5065:
[----:B------:R-:W-:Y:S05]  /*1030*/  BSYNC B0 ;  /* 0x0000000000007941 */ /* 0x000fea0003800000 */
.L_x_5064:
[----:B------:R-:W-:Y:S01]  /*1040*/  IMAD.WIDE.U32 R16, R14, 0x4, R16 ;  /* 0x000000040e107825 */ /* 0x000fe200078e0010 */
[----:B------:R2:W-:Y:S04]  /*1050*/  @P0 STG.E.U8 desc[UR8][R8.64], R19 ;  /* 0x0000001308000986 */ /* 0x0005e8000c101108 */
[----:B------:R2:W-:Y:S01]  /*1060*/  @P3 STG.E.U8 desc[UR8][R6.64], R15 ;  /* 0x0000000f06003986 */ /* 0x0005e2000c101108 */
[----:B------:R-:W-:-:S03]  /*1070*/  ISETP.GE.U32.AND P0, PT, R16, 0x10000, PT ;  /* 0x000100001000780c */ /* 0x000fc60003f06070 */
[----:B------:R2:W-:Y:S01]  /*1080*/  @P1 STG.E.U8 desc[UR8][R4.64], R21 ;  /* 0x0000001504001986 */ /* 0x0005e2000c101108 */
[----:B------:R-:W-:Y:S02]  /*1090*/  ISETP.LT.U32.AND P1, PT, R16, R11, PT ;  /* 0x0000000b1000720c */ /* 0x000fe40003f21070 */
[C---:B------:R-:W-:Y:S01]  /*10a0*/  ISETP.GE.U32.AND.EX P0, PT, R17.reuse, RZ, PT, P0 ;  /* 0x000000ff1100720c */ /* 0x040fe20003f06100 */
[----:B------:R2:W-:Y:S01]  /*10b0*/  @P4 STG.E.U8 desc[UR8][R2.64], R20 ;  /* 0x0000001402004986 */ /* 0x0005e2000c101108 */
[----:B------:R-:W-:-:S13]  /*10c0*/  ISETP.LT.AND.EX P1, PT, R17, R0, PT, P1 ;  /* 0x000000001100720c */ /* 0x000fda0003f21310 */
[----:B--2---:R-:W-:Y:S05]  /*10d0*/  @!P0 BRA P1, `(.L_x_5066) ;  /* 0xfffffff8009c8947 */ /* 0x004fea000083ffff */
[----:B------:R-:W-:Y:S05]  /*10e0*/  EXIT ;  /* 0x000000000000794d */ /* 0x000fea0003800000 */
.L_x_5050:
        /* <DEDUP_REMOVED lines=15> */
.L_x_5073:
[----:B------:R-:W-:Y:S01]  /*11e0*/  ULDC.S8 UR5, c[0x0][0xf3a] ;  /* 0x0003ce8000057ab9 */ /* 0x000fe20000000200 */
        /* <DEDUP_REMOVED lines=8> */
[----:B------:R-:W2:Y:S01]  /*1270*/  LDG.E R9, desc[UR8][R2.64] ;  /* 0x0000000802097981 */ /* 0x000ea2000c1e1900 */
[----:B------:R-:W-:Y:S02]  /*1280*/  IMAD.MOV.U32 R8, RZ, RZ, 0x1 ;  /* 0x00000001ff087424 */ /* 0x000fe400078e00ff */
[----:B------:R-:W-:Y:S01]  /*1290*/  IMAD.U32 R15, RZ, RZ, UR4 ;  /* 0x00000004ff0f7e24 */ /* 0x000fe2000f8e00ff */
[C---:B--2---:R-:W-:Y:S02]  /*12a0*/  PRMT R6, R9.reuse, 0x7770, RZ ;  /* 0x0000777009067816 */ /* 0x044fe400000000ff */
[C---:B------:R-:W-:Y:S02]  /*12b0*/  PRMT R13, R9.reuse, 0x7771, RZ ;  /* 0x00007771090d7816 */ /* 0x040fe400000000ff */
[C---:B------:R-:W-:Y:S02]  /*12c0*/  PRMT R7, R9.reuse, 0x7772, RZ ;  /* 0x0000777209077816 */ /* 0x040fe400000000ff */
[----:B------:R-:W-:-:S02]  /*12d0*/  PRMT R9, R9, 0x7773, RZ ;  /* 0x0000777309097816 */ /* 0x000fc400000000ff */
[----:B------:R-:W-:Y:S02]  /*12e0*/  PRMT R14, R6, 0x7610, R14 ;  /* 0x00007610060e7816 */ /* 0x000fe4000000000e */
[----:B------:R-:W-:Y:S02]  /*12f0*/  PRMT R6, R7, 0x7610, R6 ;  /* 0x0000761007067816 */ /* 0x000fe40000000006 */
[----:B------:R-:W-:-:S07]  /*1300*/  PRMT R7, R9, 0x7610, R7 ;  /* 0x0000761009077816 */ /* 0x000fce0000000007 */
.L_x_5069:
        /* <DEDUP_REMOVED lines=12> */
[----:B------:R-:W-:-:S03]  /*13d0*/  PRMT R16, R16, 0x8880, RZ ;  /* 0x0000888010107816 */ /* 0x000fc600000000ff */
[----:B------:R-:W-:Y:S01]  /*13e0*/  IMAD R14, R14, R14, RZ ;  /* 0x0000000e0e0e7224 */ /* 0x000fe200078e02ff */
[----:B------:R-:W-:Y:S01]  /*13f0*/  SHF.R.S32.HI R15, RZ, 0x1, R16 ;  /* 0x00000001ff0f7819 */ /* 0x000fe20000011410 */
[----:B------:R-:W-:Y:S02]  /*1400*/  IMAD R8, R8, R9, RZ ;  /* 0x0000000908087224 */ /* 0x000fe400078e02ff */
[----:B------:R-:W-:Y:S05]  /*1410*/  @P0 BRA `(.L_x_5069) ;  /* 0xfffffffc00bc0947 */ /* 0x000fea000383ffff */
[----:B------:R-:W-:Y:S02]  /*1420*/  IMAD.MOV.U32 R9, RZ, RZ, 0x1 ;  /* 0x00000001ff097424 */ /* 0x000fe400078e00ff */
[----:B------:R-:W-:-:S07]  /*1430*/  IMAD.U32 R14, RZ, RZ, UR4 ;  /* 0x00000004ff0e7e24 */ /* 0x000fce000f8e00ff */
.L_x_5070:
[C---:B------:R-:W-:Y:S02]  /*1440*/  LOP3.LUT R15, R14.reuse, 0x1, RZ, 0xc0, !PT ;  /* 0x000000010e0f7812 */ /* 0x040fe400078ec0ff */
[----:B------:R-:W-:Y:S02]  /*1450*/  PRMT R17, R13, 0x9910, RZ ;  /* 0x000099100d117816 */ /* 0x000fe400000000ff */
[----:B------:R-:W-:Y:S02]  /*1460*/  ISETP.NE.U32.AND P0, PT, R15, 0x1, PT ;  /* 0x000000010f00780c */ /* 0x000fe40003f05070 */
[C---:B------:R-:W-:Y:S02]  /*1470*/  LOP3.LUT R15, R14.reuse, 0x80, RZ, 0xc0, !PT ;  /* 0x000000800e0f7812 */ /* 0x040fe400078ec0ff */
        /* <DEDUP_REMOVED lines=15> */
.L_x_5071:
        /* <DEDUP_REMOVED lines=19> */
.L_x_5072:
        /* <DEDUP_REMOVED lines=19> */
.L_x_5068:
[----:B------:R-:W-:Y:S02]  /*17d0*/  PRMT R8, R9, 0x7604, R8 ;  /* 0x0000760409087816 */ /* 0x000fe40000000008 */
[----:B------:R-:W-:Y:S02]  /*17e0*/  IADD3 R5, P0, R5, UR7, RZ ;  /* 0x0000000705057c10 */ /* 0x000fe4000ff1e0ff */
[----:B------:R-:W-:Y:S02]  /*17f0*/  PRMT R13, R13, 0x7054, R8 ;  /* 0x000070540d0d7816 */ /* 0x000fe40000000008 */
[C---:B------:R-:W-:Y:S01]  /*1800*/  ISETP.LT.U32.AND P1, PT, R5.reuse, 0x4000, PT ;  /* 0x000040000500780c */ /* 0x040fe20003f21070 */
[----:B------:R-:W-:Y:S01]  /*1810*/  IMAD.X R4, RZ, RZ, R4, P0 ;  /* 0x000000ffff047224 */ /* 0x000fe200000e0604 */
[----:B------:R-:W-:Y:S01]  /*1820*/  PRMT R13, R6, 0x654, R13 ;  /* 0x00000654060d7816 */ /* 0x000fe2000000000d */
[----:B------:R-:W-:-:S03]  /*1830*/  IMAD.SHL.U32 R6, R5, 0x4, RZ ;  /* 0x0000000405067824 */ /* 0x000fc600078e00ff */
[----:B------:R-:W-:Y:S01]  /*1840*/  SHF.L.U64.HI R7, R5, 0x2, R4 ;  /* 0x0000000205077819 */ /* 0x000fe20000010204 */
[----:B------:R0:W-:Y:S01]  /*1850*/  STG.E desc[UR8][R2.64], R13 ;  /* 0x0000000d02007986 */ /* 0x0001e2000c101908 */
[----:B------:R-:W-:Y:S02]  /*1860*/  ISETP.GE.U32.AND P0, PT, R6, R11, PT ;  /* 0x0000000b0600720c */ /* 0x000fe40003f06070 */
[----:B------:R-:W-:Y:S02]  /*1870*/  ISETP.LT.U32.AND.EX P1, PT, R4, RZ, PT, P1 ;  /* 0x000000ff0400720c */ /* 0x000fe40003f21110 */
[----:B------:R-:W-:-:S13]  /*1880*/  ISETP.GE.AND.EX P0, PT, R7, R0, PT, P0 ;  /* 0x000000000700720c */ /* 0x000fda0003f06300 */
[----:B0-----:R-:W-:Y:S05]  /*1890*/  @!P0 BRA P1, `(.L_x_5073) ;  /* 0xfffffff800508947 */ /* 0x001fea000083ffff */
[----:B------:R-:W-:Y:S05]  /*18a0*/  EXIT ;  /* 0x000000000000794d */ /* 0x000fea0003800000 */
.L_x_5067:
[----:B------:R-:W-:-:S04]  /*18b0*/  LEA R2, P0, R5, R12, 0x2 ;  /* 0x0000000c05027211 */ /* 0x000fc800078010ff */
[----:B------:R-:W-:-:S05]  /*18c0*/  LEA.HI.X R3, R5, R10, R4, 0x2, P0 ;  /* 0x0000000a05037211 */ /* 0x000fca00000f1404 */
[----:B------:R-:W2:Y:S01]  /*18d0*/  LDG.E R6, desc[UR8][R2.64] ;  /* 0x0000000802067981 */ /* 0x000ea2000c1e1900 */
[----:B------:R-:W-:Y:S01]  /*18e0*/  BSSY B0, `(.L_x_5074) ;  /* 0x0000018000007945 */ /* 0x000fe20003800000 */
[----:B------:R-:W-:Y:S01]  /*18f0*/  IMAD.MOV.U32 R15, RZ, RZ, 0x1 ;  /* 0x00000001ff0f7424 */ /* 0x000fe200078e00ff */
[C---:B--2---:R-:W-:Y:S02]  /*1900*/  PRMT R7, R6.reuse, 0x7770, RZ ;  /* 0x0000777006077816 */ /* 0x044fe400000000ff */
[----:B------:R-:W-:Y:S02]  /*1910*/  PRMT R8, R6, 0x7771, RZ ;  /* 0x0000777106087816 */ /* 0x000fe400000000ff */
        /* <DEDUP_REMOVED lines=8> */
[----:B------:R-:W-:-:S02]  /*19a0*/  ISETP.NE.AND P0, PT, R8, 0x1, PT ;  /* 0x000000010800780c */ /* 0x000fc40003f05270 */
[----:B------:R-:W-:Y:S01]  /*19b0*/  PRMT R6, R6, 0x9910, RZ ;  /* 0x0000991006067816 */ /* 0x000fe200000000ff */
[----:B------:R-:W-:Y:S01]  /*19c0*/  IMAD.MOV.U32 R13, RZ, RZ, R14 ;  /* 0x000000ffff0d7224 */ /* 0x000fe200078e000e */
[----:B------:R-:W-:-:S03]  /*19d0*/  ISETP.NE.AND P1, PT, R9, 0x1, PT ;  /* 0x000000010900780c */ /* 0x000fc60003f25270 */
[----:B------:R-:W-:Y:S01]  /*19e0*/  IMAD.MOV.U32 R14, RZ, RZ, R6 ;  /* 0x000000ffff0e7224 */ /* 0x000fe200078e0006 */
[----:B------:R-:W-:Y:S01]  /*19f0*/  ISETP.NE.AND P2, PT, R13, 0x1, PT ;  /* 0x000000010d00780c */ /* 0x000fe20003f45270 */
[----:B------:R-:W-:-:S03]  /*1a00*/  IMAD.MOV.U32 R6, RZ, RZ, 0x1 ;  /* 0x00000001ff067424 */ /* 0x000fc600078e00ff */
[----:B------:R-:W-:Y:S01]  /*1a10*/  ISETP.NE.AND P3, PT, R14, 0x1, PT ;  /* 0x000000010e00780c */ /* 0x000fe20003f65270 */
[----:B------:R-:W-:-:S12]  /*1a20*/  @!P0 BRA `(.L_x_5075) ;  /* 0x00000000000c8947 */ /* 0x000fd80003800000 */
[----:B------:R-:W-:Y:S01]  /*1a30*/  ISETP.NE.AND P0, PT, R8, 0xff, PT ;  /* 0x000000ff0800780c */ /* 0x000fe20003f05270 */
[----:B------:R-:W-:-:S12]  /*1a40*/  IMAD.U32 R7, RZ, RZ, UR6 ;  /* 0x00000006ff077e24 */ /* 0x000fd8000f8e00ff */
[----:B------:R-:W-:-:S07]  /*1a50*/  @P0 PRMT R7, RZ, 0x7610, R7 ;  /* 0x00007610ff070816 */ /* 0x000fce0000000007 */
.L_x_5075:
[----:B------:R-:W-:Y:S05]  /*1a60*/  BSYNC B0 ;  /* 0x0000000000007941 */ /* 0x000fea0003800000 */
.L_x_5074:
[----:B------:R-:W-:Y:S04]  /*1a70*/  BSSY B0, `(.L_x_5076) ;  /* 0x0000005000007945 */ /* 0x000fe80003800000 */
[----:B------:R-:W-:Y:S05]  /*1a80*/  @!P1 BRA `(.L_x_5077) ;  /* 0x00000000000c9947 */ /* 0x000fea0003800000 */
[----:B------:R-:W-:Y:S01]  /*1a90*/  ISETP.NE.AND P0, PT, R9, 0xff, PT ;  /* 0x000000ff0900780c */ /* 0x000fe20003f05270 */
[----:B------:R-:W-:-:S12]  /*1aa0*/  IMAD.U32 R6, RZ, RZ, UR6 ;  /* 0x00000006ff067e24 */ /* 0x000fd8000f8e00ff */
[----:B------:R-:W-:-:S07]  /*1ab0*/  @P0 PRMT R6, RZ, 0x7610, R6 ;  /* 0x00007610ff060816 */ /* 0x000fce0000000006 */
.L_x_5077:
[----:B------:R-:W-:Y:S05]  /*1ac0*/  BSYNC B0 ;  /* 0x0000000000007941 */ /* 0x000fea0003800000 */
.L_x_5076:
[----:B------:R-:W-:Y:S01]  /*1ad0*/  BSSY B0, `(.L_x_5078) ;  /* 0x0000007000007945 */ /* 0x000fe20003800000 */
[----:B------:R-:W-:Y:S01]  /*1ae0*/  IMAD.MOV.U32 R8, RZ, RZ, 0x1 ;  /* 0x00000001ff087424 */ /* 0x000fe200078e00ff */
[----:B------:R-:W-:Y:S02]  /*1af0*/  PRMT R9, R15, 0x7610, R9 ;  /* 0x000076100f097816 */ /* 0x000fe40000000009 */
[----:B------:R-:W-:Y:S05]  /*1b00*/  @!P2 BRA `(.L_x_5079) ;  /* 0x00000000000ca947 */ /* 0x000fea0003800000 */
[----:B------:R-:W-:Y:S01]  /*1b10*/  ISETP.NE.AND P0, PT, R13, 0xff, PT ;  /* 0x000000ff0d00780c */ /* 0x000fe20003f05270 */
[----:B------:R-:W-:-:S12]  /*1b20*/  IMAD.U32 R9, RZ, RZ, UR6 ;  /* 0x00000006ff097e24 */ /* 0x000fd8000f8e00ff */
[----:B------:R-:W-:-:S07]  /*1b30*/  @P0 PRMT R9, RZ, 0x7610, R9 ;  /* 0x00007610ff090816 */ /* 0x000fce0000000009 */
.L_x_5079:
[----:B------:R-:W-:Y:S05]  /*1b40*/  BSYNC B0 ;  /* 0x0000000000007941 */ /* 0x000fea0003800000 */
.L_x_5078:
[----:B------:R-:W-:Y:S04]  /*1b50*/  BSSY B0, `(.L_x_5080) ;  /* 0x0000005000007945 */ /* 0x000fe80003800000 */
[----:B------:R-:W-:Y:S05]  /*1b60*/  @!P3 BRA `(.L_x_5081) ;  /* 0x00000000000cb947 */ /* 0x000fea0003800000 */
[----:B------:R-:W-:Y:S01]  /*1b70*/  ISETP.NE.AND P0, PT, R14, 0xff, PT ;  /* 0x000000ff0e00780c */ /* 0x000fe20003f05270 */
[----:B------:R-:W-:-:S12]  /*1b80*/  IMAD.U32 R8, RZ, RZ, UR6 ;  /* 0x00000006ff087e24 */ /* 0x000fd8000f8e00ff */
[----:B------:R-:W-:-:S07]  /*1b90*/  @P0 PRMT R8, RZ, 0x7610, R8 ;  /* 0x00007610ff080816 */ /* 0x000fce0000000008 */
.L_x_5081:
[----:B------:R-:W-:Y:S05]  /*1ba0*/  BSYNC B0 ;  /* 0x0000000000007941 */ /* 0x000fea0003800000 */
.L_x_5080:
[----:B------:R-:W-:Y:S02]  /*1bb0*/  PRMT R6, R6, 0x7604, R7 ;  /* 0x0000760406067816 */ /* 0x000fe40000000007 */
[----:B------:R-:W-:Y:S02]  /*1bc0*/  IADD3 R5, P0, R5, UR7, RZ ;  /* 0x0000000705057c10 */ /* 0x000fe4000ff1e0ff */
[----:B------:R-:W-:Y:S02]  /*1bd0*/  PRMT R9, R9, 0x7054, R6 ;  /* 0x0000705409097816 */ /* 0x000fe40000000006 */
        /* <DEDUP_REMOVED lines=11> */
.L_x_5082:
        /* <DEDUP_REMOVED lines=15> */
.L_x_5402:


//--------------------- .text._ZN2at6native57_GLOBAL__N__f3eca4a2_24_ForeachBinaryOpScalar_cu_86b9896c25multi_tensor_apply_kernelINS1_18TensorListMetadataILi1EEENS1_21BinaryOpScalarFunctorIhLi1ELi1ELi0EEEJNS1_13power_functorIhEEhEEEvT_T0_DpT1_ --------------------------
	.section	.text._ZN2at6native57_GLOBAL__N__f3eca4a2_24_ForeachBinaryOpScalar_cu_86b9896c25multi_tensor_apply_kernelINS1_18TensorListMetadataILi1EEENS1_21BinaryOpScalarFunctorIhLi1ELi1ELi0EEEJNS1_13power_functorIhEEhEEEvT_T0_DpT1_,"ax",@progbits
	.align	128
.text._ZN2at6native57_GLOBAL__N__f3eca4a2_24_ForeachBinaryOpScalar_cu_86b9896c25multi_tensor_apply_kernelINS1_18TensorListMetadataILi1EEENS1_21BinaryOpScalarFunctorIhLi1ELi1ELi0EEEJNS1_13power_functorIhEEhEEEvT_T0_DpT1_:
        .type           _ZN2at6native57_GLOBAL__N__f3eca4a2_24_ForeachBinaryOpScalar_cu_86b9896c25multi_tensor_apply_kernelINS1_18TensorListMetadataILi1EEENS1_21BinaryOpScalarFunctorIhLi1ELi1ELi0EEEJNS1_13power_functorIhEEhEEEvT_T0_DpT1_,@function
        .size           _ZN2at6native57_GLOBAL__N__f3eca4a2_24_ForeachBinaryOpScalar_cu_86b9896c25multi_tensor_apply_kernelINS1_18TensorListMetadataILi1EEENS1_21BinaryOpScalarFunctorIhLi1ELi1ELi0EEEJNS1_13power_functorIhEEhEEEvT_T0_DpT1_,(.L_x_5403 - _ZN2at6native57_GLOBAL__N__f3eca4a2_24_ForeachBinaryOpScalar_cu_86b9896c25multi_tensor_apply_kernelINS1_18TensorListMetadataILi1EEENS1_21BinaryOpScalarFunctorIhLi1ELi1ELi0EEEJNS1_13power_functorIhEEhEEEvT_T0_DpT1_)
        .other          _ZN2at6native57_GLOBAL__N__f3eca4a2_24_ForeachBinaryOpScalar_cu_86b9896c25multi_tensor_apply_kernelINS1_18TensorListMetadataILi1EEENS1_21BinaryOpScalarFunctorIhLi1ELi1ELi0EEEJNS1_13power_functorIhEEhEEEvT_T0_DpT1_,@"STO_CUDA_ENTRY STV_DEFAULT"
_ZN2at6native57_GLOBAL__N__f3eca4a2_24_ForeachBinaryOpScalar_cu_86b9896c25multi_tensor_apply_kernelINS1_18TensorListMetadataILi1EEENS1_21BinaryOpScalarFunctorIhLi1ELi1ELi0EEEJNS1_13power_functorIhEEhEEEvT_T0_DpT1_:
        /* <DEDUP_REMOVED lines=26> */
.L_x_5089:
[----:B01----:R-:W-:Y:S01]  /*01a0*/  IADD3 R6, P0, R14, R16, RZ ;  /* 0x000000100e067210 */ /* 0x003fe20007f1e0ff */
[C---:B0-----:R-:W-:Y:S01]  /*01b0*/  IMAD R3, R13.reuse, 0x3, RZ ;  /* 0x000000030d037824 */ /* 0x041fe200078e02ff */
        /* <DEDUP_REMOVED lines=31> */
[--C-:B------:R-:W-:Y:S01]  /*03b0*/  IMAD.X R5, R5, 0x1, R10.reuse, P5 ;  /* 0x0000000105057824 */ /* 0x100fe200028e060a */
[----:B------:R-:W-:Y:S01]  /*03c0*/  PRMT R15, RZ, 0x7610, R15 ;  /* 0x00007610ff0f7816 */ /* 0x000fe2000000000f */
[----:B------:R-:W-:Y:S01]  /*03d0*/  IMAD.X R3, R3, 0x1, R10, P6 ;  /* 0x0000000103037824 */ /* 0x000fe200030e060a */
[----:B------:R-:W-:Y:S01]  /*03e0*/  PRMT R18, RZ, 0x7610, R18 ;  /* 0x00007610ff127816 */ /* 0x000fe20000000012 */
[----:B------:R0:W5:Y:S04]  /*03f0*/  @P0 LDG.E.U8 R20, desc[UR4][R6.64] ;  /* 0x0000000406140981 */ /* 0x000168000c1e1100 */
[----:B------:R0:W5:Y:S04]  /*0400*/  @P1 LDG.E.U8 R19, desc[UR4][R8.64] ;  /* 0x0000000408131981 */ /* 0x000168000c1e1100 */
[----:B------:R0:W5:Y:S04]  /*0410*/  @P2 LDG.E.U8 R15, desc[UR4][R4.64] ;  /* 0x00000004040f2981 */ /* 0x000168000c1e1100 */
[----:B------:R0:W5:Y:S01]  /*0420*/  @P3 LDG.E.U8 R18, desc[UR4][R2.64] ;  /* 0x0000000402123981 */ /* 0x000162000c1e1100 */
[----:B------:R-:W-:-:S02]  /*0430*/  IMAD.MOV.U32 R21, RZ, RZ, 0x1 ;  /* 0x00000001ff157424 */ /* 0x000fc400078e00ff */
[----:B------:R-:W-:-:S07]  /*0440*/  IMAD.U32 R22, RZ, RZ, UR7 ;  /* 0x00000007ff167e24 */ /* 0x000fce000f8e00ff */
.L_x_5085:
[----:B------:R-:W-:Y:S02]  /*0450*/  LOP3.LUT R23, R22, 0x1, RZ, 0xc0, !PT ;  /* 0x0000000116177812 */ /* 0x000fe400078ec0ff */
[C---:B-----5:R-:W-:Y:S02]  /*0460*/  PRMT R25, R20.reuse, 0x9910, RZ ;  /* 0x0000991014197816 */ /* 0x060fe400000000ff */
        /* <DEDUP_REMOVED lines=15> */
.L_x_5086:
        /* <DEDUP_REMOVED lines=17> */
.L_x_5087:
        /* <DEDUP_REMOVED lines=17> */
.L_x_5088:
[C---:B------:R-:W-:Y:S02]  /*0780*/  LOP3.LUT R22, R20.reuse, 0x1, RZ, 0xc0, !PT ;  /* 0x0000000114167812 */ /* 0x040fe400078ec0ff */
[----:B------:R-:W-:Y:S02]  /*0790*/  PRMT R24, R15, 0x9910, RZ ;  /* 0x000099100f187816 */ /* 0x000fe400000000ff */
[----:B------:R-:W-:Y:S02]  /*07a0*/  LOP3.LUT R15, R20, 0xffff, RZ, 0xc0, !PT ;  /* 0x0000ffff140f7812 */ /* 0x000fe400078ec0ff */
[----:B------:R-:W-:Y:S02]  /*07b0*/  ISETP.NE.U32.AND P4, PT, R22, 0x1, PT ;  /* 0x000000011600780c */ /* 0x000fe40003f85070 */
[----:B------:R-:W-:Y:S02]  /*07c0*/  SHF.R.U32.HI R15, RZ, 0x1, R15 ;  /* 0x00000001ff0f7819 */ /* 0x000fe4000001160f */
[----:B------:R-:W-:-:S02]  /*07d0*/  SEL R22, R18, 0x1, !P4 ;  /* 0x0000000112167807 */ /* 0x000fc40006000000 */
[----:B------:R-:W-:Y:S02]  /*07e0*/  LOP3.LUT P4, R20, R15, 0x7f, RZ, 0xc0, !PT ;  /* 0x0000007f0f147812 */ /* 0x000fe4000788c0ff */
[----:B------:R-:W-:Y:S02]  /*07f0*/  PRMT R18, R18, 0x9910, RZ ;  /* 0x0000991012127816 */ /* 0x000fe400000000ff */
[----:B------:R-:W-:Y:S01]  /*0800*/  PRMT R25, R22, 0x9910, RZ ;  /* 0x0000991016197816 */ /* 0x000fe200000000ff */
[----:B------:R-:W-:Y:S02]  /*0810*/  IMAD.MOV.U32 R22, RZ, RZ, R24 ;  /* 0x000000ffff167224 */ /* 0x000fe400078e0018 */
[----:B------:R-:W-:Y:S02]  /*0820*/  IMAD R18, R18, R18, RZ ;  /* 0x0000001212127224 */ /* 0x000fe400078e02ff */
[----:B------:R-:W-:-:S04]  /*0830*/  IMAD R15, R22, R25, RZ ;  /* 0x00000019160f7224 */ /* 0x000fc800078e02ff */
[----:B------:R-:W-:Y:S05]  /*0840*/  @P4 BRA `(.L_x_5088) ;  /* 0xfffffffc00cc4947 */ /* 0x000fea000383ffff */
[----:B------:R-:W-:Y:S01]  /*0850*/  IMAD.WIDE.U32 R16, R13, 0x4, R16 ;  /* 0x000000040d107825 */ /* 0x000fe200078e0010 */
[----:B------:R2:W-:Y:S04]  /*0860*/  @P0 STG.E.U8 desc[UR4][R6.64], R21 ;  /* 0x0000001506000986 */ /* 0x0005e8000c101104 */
[----:B------:R2:W-:Y:S01]  /*0870*/  @P1 STG.E.U8 desc[UR4][R8.64], R23 ;  /* 0x0000001708001986 */ /* 0x0005e2000c101104 */
[C---:B------:R-:W-:Y:S02]  /*0880*/  ISETP.GE.U32.AND P0, PT, R16.reuse, 0x10000, PT ;  /* 0x000100001000780c */ /* 0x040fe40003f06070 */
[----:B------:R-:W-:Y:S01]  /*0890*/  ISETP.LT.U32.AND P1, PT, R16, R11, PT ;  /* 0x0000000b1000720c */ /* 0x000fe20003f21070 */
[----:B------:R2:W-:Y:S01]  /*08a0*/  @P2 STG.E.U8 desc[UR4][R4.64], R19 ;  /* 0x0000001304002986 */ /* 0x0005e2000c101104 */
[----:B------:R-:W-:-:S02]  /*08b0*/  ISETP.GE.U32.AND.EX P0, PT, R17, RZ, PT, P0 ;  /* 0x000000ff1100720c */ /* 0x000fc40003f06100 */
[----:B------:R-:W-:Y:S01]  /*08c0*/  ISETP.LT.AND.EX P1, PT, R17, R12, PT, P1 ;  /* 0x0000000c1100720c */ /* 0x000fe20003f21310 */
[----:B------:R2:W-:-:S12]  /*08d0*/  @P3 STG.E.U8 desc[UR4][R2.64], R15 ;  /* 0x0000000f02003986 */ /* 0x0005d8000c101104 */
[----:B--2---:R-:W-:Y:S05]  /*08e0*/  @!P0 BRA P1, `(.L_x_5089) ;  /* 0xfffffff8002c8947 */ /* 0x004fea000083ffff */
[----:B------:R-:W-:Y:S05]  /*08f0*/  EXIT ;  /* 0x000000000000794d */ /* 0x000fea0003800000 */
.L_x_5084:
[----:B------:R-:W1:Y:S01]  /*0900*/  S2R R14, SR_TID.X ;  /* 0x00000000000e7919 */ /* 0x000e620000002100 */
[----:B------:R-:W-:Y:S02]  /*0910*/  IMAD.MOV.U32 R16, RZ, RZ, RZ ;  /* 0x000000ffff107224 */ /* 0x000fe400078e00ff */
[----:B------:R-:W-:-:S07]  /*0920*/  IMAD.MOV.U32 R15, RZ, RZ, RZ ;  /* 0x000000ffff0f7224 */ /* 0x000fce00078e00ff */
.L_x_5090:
        /* <DEDUP_REMOVED lines=10> */
[----:B------:R-:W-:Y:S01]  /*09d0*/  IADD3 R8, P5, R5, R2, RZ ;  /* 0x0000000205087210 */ /* 0x000fe20007fbe0ff */
[--C-:B------:R-:W-:Y:S01]  /*09e0*/  IMAD.X R5, RZ, RZ, R3.reuse, P2 ;  /* 0x000000ffff057224 */ /* 0x100fe200010e0603 */
[----:B------:R-:W-:Y:S02]  /*09f0*/  ISETP.GE.OR.EX P1, PT, R3, R12, P1, P0 ;  /* 0x0000000c0300720c */ /* 0x000fe40000f26700 */
[----:B------:R-:W-:Y:S01]  /*0a00*/  LEA R6, P4, R13, R2, 0x1 ;  /* 0x000000020d067211 */ /* 0x000fe200078808ff */
[--C-:B------:R-:W-:Y:S01]  /*0a10*/  IMAD.X R9, RZ, RZ, R3.reuse, P5 ;  /* 0x000000ffff097224 */ /* 0x100fe200028e0603 */
[C---:B------:R-:W-:Y:S02]  /*0a20*/  ISETP.GT.U32.AND P3, PT, R4.reuse, 0xffff, PT ;  /* 0x0000ffff0400780c */ /* 0x040fe40003f64070 */
[----:B------:R-:W-:Y:S01]  /*0a30*/  ISETP.GE.U32.AND P0, PT, R4, R11, PT ;  /* 0x0000000b0400720c */ /* 0x000fe20003f06070 */
[----:B------:R-:W-:Y:S01]  /*0a40*/  IMAD.X R7, RZ, RZ, R3, P4 ;  /* 0x000000ffff077224 */ /* 0x000fe200020e0603 */
[----:B------:R-:W-:-:S02]  /*0a50*/  ISETP.GT.U32.AND P6, PT, R6, 0xffff, PT ;  /* 0x0000ffff0600780c */ /* 0x000fc40003fc4070 */
[----:B------:R-:W-:Y:S02]  /*0a60*/  ISETP.GT.U32.AND.EX P3, PT, R5, RZ, PT, P3 ;  /* 0x000000ff0500720c */ /* 0x000fe40003f64130 */
[----:B------:R-:W-:Y:S02]  /*0a70*/  ISETP.GT.U32.AND P4, PT, R8, 0xffff, PT ;  /* 0x0000ffff0800780c */ /* 0x000fe40003f84070 */
[-C--:B------:R-:W-:Y:S02]  /*0a80*/  ISETP.GE.U32.AND P2, PT, R6, R11.reuse, PT ;  /* 0x0000000b0600720c */ /* 0x080fe40003f46070 */
[----:B------:R-:W-:Y:S02]  /*0a90*/  ISETP.GT.U32.AND.EX P6, PT, R7, RZ, PT, P6 ;  /* 0x000000ff0700720c */ /* 0x000fe40003fc4160 */
[----:B------:R-:W-:Y:S02]  /*0aa0*/  ISETP.GE.OR.EX P0, PT, R5, R12, P3, P0 ;  /* 0x0000000c0500720c */ /* 0x000fe40001f06700 */
[----:B------:R-:W-:-:S02]  /*0ab0*/  ISETP.GE.U32.AND P5, PT, R8, R11, PT ;  /* 0x0000000b0800720c */ /* 0x000fc40003fa6070 */
[----:B------:R-:W-:Y:S02]  /*0ac0*/  ISETP.GT.U32.AND.EX P4, PT, R9, RZ, PT, P4 ;  /* 0x000000ff0900720c */ /* 0x000fe40003f84140 */
[----:B------:R-:W-:Y:S02]  /*0ad0*/  @!P1 IADD3 R2, P3, R2, R0, RZ ;  /* 0x0000000002029210 */ /* 0x000fe40007f7e0ff */
[-C--:B------:R-:W-:Y:S02]  /*0ae0*/  ISETP.GE.OR.EX P2, PT, R7, R12.reuse, P6, P2 ;  /* 0x0000000c0700720c */ /* 0x080fe40003746720 */
[----:B------:R-:W-:Y:S01]  /*0af0*/  ISETP.GE.OR.EX P4, PT, R9, R12, P4, P5 ;  /* 0x0000000c0900720c */ /* 0x000fe20002786750 */
[----:B------:R-:W-:-:S05]  /*0b00*/  @!P1 IMAD.X R3, R3, 0x1, R10, P3 ;  /* 0x0000000103039824 */ /* 0x000fca00018e060a */
[----:B------:R0:W-:Y:S01]  /*0b10*/  @!P1 STG.E.U8 desc[UR4][R2.64], R17 ;  /* 0x0000001102009986 */ /* 0x0001e2000c101104 */
[----:B------:R-:W-:-:S04]  /*0b20*/  @!P0 IADD3 R4, P1, R4, R0, RZ ;  /* 0x0000000004048210 */ /* 0x000fc80007f3e0ff */
[-C--:B------:R-:W-:Y:S01]  /*0b30*/  @!P2 IADD3 R6, P3, R6, R0.reuse, RZ ;  /* 0x000000000606a210 */ /* 0x080fe20007f7e0ff */
[----:B------:R-:W-:Y:S01]  /*0b40*/  @!P0 IMAD.X R5, R5, 0x1, R10, P1 ;  /* 0x0000000105058824 */ /* 0x000fe200008e060a */
[----:B------:R-:W-:-:S03]  /*0b50*/  @!P4 IADD3 R8, P5, R8, R0, RZ ;  /* 0x000000000808c210 */ /* 0x000fc60007fbe0ff */
[--C-:B------:R-:W-:Y:S01]  /*0b60*/  @!P2 IMAD.X R7, R7, 0x1, R10.reuse, P3 ;  /* 0x000000010707a824 */ /* 0x100fe200018e060a */
[----:B0-----:R-:W-:Y:S01]  /*0b70*/  @!P0 PRMT R3, R18, 0x7610, R3 ;  /* 0x0000761012038816 */ /* 0x001fe20000000003 */
[----:B------:R-:W-:Y:S01]  /*0b80*/  @!P4 IMAD.X R9, R9, 0x1, R10, P5 ;  /* 0x000000010909c824 */ /* 0x000fe200028e060a */
[----:B------:R-:W-:-:S03]  /*0b90*/  @!P4 PRMT R2, R19, 0x7610, R2 ;  /* 0x000076101302c816 */ /* 0x000fc60000000002 */
        /* <DEDUP_REMOVED lines=11> */
.L_x_5083:
        /* <DEDUP_REMOVED lines=10> */
.L_x_5096:
[----:B------:R-:W-:-:S04]  /*0cf0*/  LEA R2, P0, R5, R0, 0x2 ;  /* 0x0000000005027211 */ /* 0x000fc800078010ff */
[----:B------:R-:W-:-:S05]  /*0d00*/  LEA.HI.X R3, R5, R10, R4, 0x2, P0 ;  /* 0x0000000a05037211 */ /* 0x000fca00000f1404 */
        /* <DEDUP_REMOVED lines=8> */
[----:B------:R-:W-:-:S07]  /*0d90*/  PRMT R7, R13, 0x7610, R7 ;  /* 0x000076100d077816 */ /* 0x000fce0000000007 */
.L_x_5092:
        /* <DEDUP_REMOVED lines=14> */
[----:B------:R-:W-:Y:S02]  /*0e80*/  IMAD.MOV.U32 R13, RZ, RZ, 0x1 ;  /* 0x00000001ff0d7424 */ /* 0x000fe400078e00ff */
[----:B------:R-:W-:-:S07]  /*0e90*/  IMAD.U32 R14, RZ, RZ, UR7 ;  /* 0x00000007ff0e7e24 */ /* 0x000fce000f8e00ff */
.L_x_5093:
[C---:B------:R-:W-:Y:S02]  /*0ea0*/  LOP3.LUT R15, R14.reuse, 0x1, RZ, 0xc0, !PT ;  /* 0x000000010e0f7812 */ /* 0x040fe400078ec0ff */
        /* <DEDUP_REMOVED lines=16> */
.L_x_5094:
        /* <DEDUP_REMOVED lines=17> */
.L_x_5095:
        /* <DEDUP_REMOVED lines=29> */
.L_x_5091:
[----:B------:R-:W-:-:S07]  /*1290*/  IMAD.MOV.U32 R9, RZ, RZ, 0x1010101 ;  /* 0x01010101ff097424 */ /* 0x000fce00078e00ff */
.L_x_5097:
        /* <DEDUP_REMOVED lines=13> */
.L_x_5098:
        /* <DEDUP_REMOVED lines=9> */
.L_x_5403:


//--------------------- .text._ZN2at6native57_GLOBAL__N__f3eca4a2_24_ForeachBinaryOpScalar_cu_86b9896c25multi_tensor_apply_kernelINS1_18TensorListMetadataILi2EEENS1_21BinaryOpScalarFunctorIN3c108BFloat16ELi2ELi1ELi1EEEJSt10multipliesIfEfEEEvT_T0_DpT1_ --------------------------
	.section	.text._ZN2at6native57_GLOBAL__N__f3eca4a2_24_ForeachBinaryOpScalar_cu_86b9896c25multi_tensor_apply_kernelINS1_18TensorListMetadataILi2EEENS1_21BinaryOpScalarFunctorIN3c108BFloat16ELi2ELi1ELi1EEEJSt10multipliesIfEfEEEvT_T0_DpT1_,"ax",@progbits
	.align	128
.text._ZN2at6native57_GLOBAL__N__f3eca4a2_24_ForeachBinaryOpScalar_cu_86b9896c25multi_tensor_apply_kernelINS1_18TensorListMetadataILi2EEENS1_21BinaryOpScalarFunctorIN3c108BFloat16ELi2ELi1ELi1EEEJSt10multipliesIfEfEEEvT_T0_DpT1_:
        .type           _ZN2at6native57_GLOBAL__N__f3eca4a2_24_ForeachBinaryOpScalar_cu_86b9896c25multi_tensor_apply_kernelINS1_18TensorListMetadataILi2EEENS1_21BinaryOpScalarFunctorIN3c108BFloat16ELi2ELi1ELi1EEEJSt10multipliesIfEfEEEvT_T0_DpT1_,@function
        .size           _ZN2at6native57_GLOBAL__N__f3eca4a2_24_ForeachBinaryOpScalar_cu_86b9896c25multi_tensor_apply_kernelINS1_18TensorListMetadataILi2EEENS1_21BinaryOpScalarFunctorIN3c108BFloat16ELi2ELi1ELi1EEEJSt10multipliesIfEfEEEvT_T0_DpT1_,(.L_x_5404 - _ZN2at6native57_GLOBAL__N__f3eca4a2_24_ForeachBinaryOpScalar_cu_86b9896c25multi_tensor_apply_kernelINS1_18TensorListMetadataILi2EEENS1_21BinaryOpScalarFunctorIN3c108BFloat16ELi2ELi1ELi1EEEJSt10multipliesIfEfEEEvT_T0_DpT1_)
        .other          _ZN2at6native57_GLOBAL__N__f3eca4a2_24_ForeachBinaryOpScalar_cu_86b9896c25multi_tensor_apply_kernelINS1_18TensorListMetadataILi2EEENS1_21BinaryOpScalarFunctorIN3c108BFloat16ELi2ELi1ELi1EEEJSt10multipliesIfEfEEEvT_T0_DpT1_,@"STO_CUDA_ENTRY STV_DEFAULT"
_ZN2at6native57_GLOBAL__N__f3eca4a2_24_ForeachBinaryOpScalar_cu_86b9896c25multi_tensor_apply_kernelINS1_18TensorListMetadataILi2EEENS1_21BinaryOpScalarFunctorIN3c108BFloat16ELi2ELi1ELi1EEEJSt10multipliesIfEfEEEvT_T0_DpT1_:
        /* <DEDUP_REMOVED lines=28> */
.L_x_5100:
        /* <DEDUP_REMOVED lines=54> */
[----:B------:R-:W-:Y:S02]  /*0520*/  FMUL.FTZ R8, R8, UR6 ;  /* 0x0000000608087c20 */ /* 0x000fe40008410000 */
[----:B------:R-:W-:-:S03]  /*0530*/  FMUL.FTZ R24, R24, UR6 ;  /* 0x0000000618187c20 */ /* 0x000fc60008410000 */
[----:B------:R-:W-:Y:S01]  /*0540*/  F2FP.BF16.F32.PACK_AB R8, RZ, R8 ;  /* 0x00000008ff08723e */ /* 0x000fe200000010ff */
[----:B----4-:R-:W-:Y:S02]  /*0550*/  IMAD.U32 R22, R22, 0x10000, RZ ;  /* 0x0001000016167824 */ /* 0x010fe400078e00ff */
[----:B-----5:R-:W-:Y:S02]  /*0560*/  IMAD.U32 R26, R26, 0x10000, RZ ;  /* 0x000100001a1a7824 */ /* 0x020fe400078e00ff */
[----:B------:R-:W-:Y:S02]  /*0570*/  FMUL.FTZ R22, R22, UR6 ;  /* 0x0000000616167c20 */ /* 0x000fe40008410000 */
[----:B------:R-:W-:Y:S01]  /*0580*/  FMUL.FTZ R26, R26, UR6 ;  /* 0x000000061a1a7c20 */ /* 0x000fe20008410000 */
        /* <DEDUP_REMOVED lines=13> */
.L_x_5099:
        /* <DEDUP_REMOVED lines=9> */
.L_x_5101:
        /* <DEDUP_REMOVED lines=12> */
[----:B------:R-:W-:Y:S01]  /*07b0*/  FMUL.FTZ R7, R7, UR7 ;  /* 0x0000000707077c20 */ /* 0x000fe20008410000 */
[----:B------:R-:W-:Y:S01]  /*07c0*/  FMUL.FTZ R10, R10, UR7 ;  /* 0x000000070a0a7c20 */ /* 0x000fe20008410000 */
[----:B------:R-:W-:Y:S01]  /*07d0*/  FMUL.FTZ R11, R11, UR7 ;  /* 0x000000070b0b7c20 */ /* 0x000fe20008410000 */
[----:B------:R-:W-:Y:S01]  /*07e0*/  FMUL.FTZ R8, R5, UR7 ;  /* 0x0000000705087c20 */ /* 0x000fe20008410000 */
        /* <DEDUP_REMOVED lines=14> */
.L_x_5102:
        /* <DEDUP_REMOVED lines=11> */
.L_x_5404:


//--------------------- .text._ZN2at6native57_GLOBAL__N__f3eca4a2_24_ForeachBinaryOpScalar_cu_86b9896c25multi_tensor_apply_kernelINS1_18TensorListMetadataILi2EEENS1_21BinaryOpScalarFunctorIN3c104HalfELi2ELi1ELi1EEEJSt10multipliesIfEfEEEvT_T0_DpT1_ --------------------------
	.section	.text._ZN2at6native57_GLOBAL__N__f3eca4a2_24_ForeachBinaryOpScalar_cu_86b9896c25multi_tensor_apply_kernelINS1_18TensorListMetadataILi2EEENS1_21BinaryOpScalarFunctorIN3c104HalfELi2ELi1ELi1EEEJSt10multipliesIfEfEEEvT_T0_DpT1_,"ax",@progbits
	.align	128
.text._ZN2at6native57_GLOBAL__N__f3eca4a2_24_ForeachBinaryOpScalar_cu_86b9896c25multi_tensor_apply_kernelINS1_18TensorListMetadataILi2EEENS1_21BinaryOpScalarFunctorIN3c104HalfELi2ELi1ELi1EEEJSt10multipliesIfEfEEEvT_T0_DpT1_:
        .type           _ZN2at6native57_GLOBAL__N__f3eca4a2_24_ForeachBinaryOpScalar_cu_86b9896c25multi_tensor_apply_kernelINS1_18TensorListMetadataILi2EEENS1_21BinaryOpScalarFunctorIN3c104HalfELi2ELi1ELi1EEEJSt10multipliesIfEfEEEvT_T0_DpT1_,@function
        .size           _ZN2at6native57_GLOBAL__N__f3eca4a2_24_ForeachBinaryOpScalar_cu_86b9896c25multi_tensor_apply_kernelINS1_18TensorListMetadataILi2EEENS1_21BinaryOpScalarFunctorIN3c104HalfELi2ELi1ELi1EEEJSt10multipliesIfEfEEEvT_T0_DpT1_,(.L_x_5405 - _ZN2at6native57_GLOBAL__N__f3eca4a2_24_ForeachBinaryOpScalar_cu_86b9896c25multi_tensor_apply_kernelINS1_18TensorListMetadataILi2EEENS1_21BinaryOpScalarFunctorIN3c104HalfELi2ELi1ELi1EEEJSt10multipliesIfEfEEEvT_T0_DpT1_)
        .other          _ZN2at6native57_GLOBAL__N__f3eca4a2_24_ForeachBinaryOpScalar_cu_86b9896c25multi_tensor_apply_kernelINS1_18TensorListMetadataILi2EEENS1_21BinaryOpScalarFunctorIN3c104HalfELi2ELi1ELi1EEEJSt10multipliesIfEfEEEvT_T0_DpT1_,@"STO_CUDA_ENTRY STV_DEFAULT"
_ZN2at6native57_GLOBAL__N__f3eca4a2_24_ForeachBinaryOpScalar_cu_86b9896c25multi_tensor_apply_kernelINS1_18TensorListMetadataILi2EEENS1_21BinaryOpScalarFunctorIN3c104HalfELi2ELi1ELi1EEEJSt10multipliesIfEfEEEvT_T0_DpT1_:
        /* <DEDUP_REMOVED lines=28> */
.L_x_5104:
        /* <DEDUP_REMOVED lines=54> */
[----:B------:R-:W-:Y:S02]  /*0520*/  FMUL.FTZ R8, R8, UR6 ;  /* 0x0000000608087c20 */ /* 0x000fe40008410000 */
[----:B------:R-:W-:Y:S01]  /*0530*/  FMUL.FTZ R24, R24, UR6 ;  /* 0x0000000618187c20 */ /* 0x000fe20008410000 */
[----:B----4-:R-:W-:Y:S02]  /*0540*/  HADD2.F32 R22, -RZ, R22.H0_H0 ;  /* 0x20000016ff167230 */ /* 0x010fe40000004100 */
[----:B-----5:R-:W-:-:S03]  /*0550*/  HADD2.F32 R26, -RZ, R26.H0_H0 ;  /* 0x2000001aff1a7230 */ /* 0x020fc60000004100 */
[----:B------:R-:W-:Y:S01]  /*0560*/  FMUL.FTZ R22, R22, UR6 ;  /* 0x0000000616167c20 */ /* 0x000fe20008410000 */
[----:B------:R-:W-:Y:S01]  /*0570*/  F2FP.F16.F32.PACK_AB R8, RZ, R8 ;  /* 0x00000008ff08723e */ /* 0x000fe200000000ff */
[----:B------:R-:W-:Y:S01]  /*0580*/  FMUL.FTZ R26, R26, UR6 ;  /* 0x000000061a1a7c20 */ /* 0x000fe20008410000 */
        /* <DEDUP_REMOVED lines=13> */
.L_x_5103:
        /* <DEDUP_REMOVED lines=9> */
.L_x_5105:
        /* <DEDUP_REMOVED lines=9> */
[----:B------:R-:W-:Y:S01]  /*0780*/  FMUL.FTZ R8, R5, UR7 ;  /* 0x0000000705087c20 */ /* 0x000fe20008410000 */
[----:B------:R-:W-:Y:S02]  /*0790*/  HADD2.F32 R10, -RZ, R7.H1_H1 ;  /* 0x30000007ff0a7230 */ /* 0x000fe40000004100 */
[----:B------:R-:W-:Y:S01]  /*07a0*/  FMUL.FTZ R3, R3, UR7 ;  /* 0x0000000703037c20 */ /* 0x000fe20008410000 */
[----:B------:R-:W-:-:S02]  /*07b0*/  IMAD.X R5, R15, 0x1, R17, P0 ;  /* 0x000000010f057824 */ /* 0x000fc400000e0611 */
[----:B------:R-:W-:Y:S01]  /*07c0*/  FMUL.FTZ R9, R9, UR7 ;  /* 0x0000000709097c20 */ /* 0x000fe20008410000 */
[----:B------:R-:W-:Y:S01]  /*07d0*/  IADD3 R16, P0, R16, UR6, RZ ;  /* 0x0000000610107c10 */ /* 0x000fe2000ff1e0ff */
[----:B------:R-:W-:Y:S01]  /*07e0*/  FMUL.FTZ R10, R10, UR7 ;  /* 0x000000070a0a7c20 */ /* 0x000fe20008410000 */
        /* <DEDUP_REMOVED lines=12> */
.L_x_5106:
        /* <DEDUP_REMOVED lines=13> */
.L_x_5405:


//--------------------- .text._ZN2at6native57_GLOBAL__N__f3eca4a2_24_ForeachBinaryOpScalar_cu_86b9896c25multi_tensor_apply_kernelINS1_18TensorListMetadataILi2EEENS1_21BinaryOpScalarFunctorIbLi2ELi1ELi1EEEJSt10multipliesIbEbEEEvT_T0_DpT1_ --------------------------
	.section	.text._ZN2at6native57_GLOBAL__N__f3eca4a2_24_ForeachBinaryOpScalar_cu_86b9896c25multi_tensor_apply_kernelINS1_18TensorListMetadataILi2EEENS1_21BinaryOpScalarFunctorIbLi2ELi1ELi1EEEJSt10multipliesIbEbEEEvT_T0_DpT1_,"ax",@progbits
	.align	128
.text._ZN2at6native57_GLOBAL__N__f3eca4a2_24_ForeachBinaryOpScalar_cu_86b9896c25multi_tensor_apply_kernelINS1_18TensorListMetadataILi2EEENS1_21BinaryOpScalarFunctorIbLi2ELi1ELi1EEEJSt10multipliesIbEbEEEvT_T0_DpT1_:
        .type           _ZN2at6native57_GLOBAL__N__f3eca4a2_24_ForeachBinaryOpScalar_cu_86b9896c25multi_tensor_apply_kernelINS1_18TensorListMetadataILi2EEENS1_21BinaryOpScalarFunctorIbLi2ELi1ELi1EEEJSt10multipliesIbEbEEEvT_T0_DpT1_,@function
        .size           _ZN2at6native57_GLOBAL__N__f3eca4a2_24_ForeachBinaryOpScalar_cu_86b9896c25multi_tensor_apply_kernelINS1_18TensorListMetadataILi2EEENS1_21BinaryOpScalarFunctorIbLi2ELi1ELi1EEEJSt10multipliesIbEbEEEvT_T0_DpT1_,(.L_x_5406 - _ZN2at6native57_GLOBAL__N__f3eca4a2_24_ForeachBinaryOpScalar_cu_86b9896c25multi_tensor_apply_kernelINS1_18TensorListMetadataILi2EEENS1_21BinaryOpScalarFunctorIbLi2ELi1ELi1EEEJSt10multipliesIbEbEEEvT_T0_DpT1_)
        .other          _ZN2at6native57_GLOBAL__N__f3eca4a2_24_ForeachBinaryOpScalar_cu_86b9896c25multi_tensor_apply_kernelINS1_18TensorListMetadataILi2EEENS1_21BinaryOpScalarFunctorIbLi2ELi1ELi1EEEJSt10multipliesIbEbEEEvT_T0_DpT1_,@"STO_CUDA_ENTRY STV_DEFAULT"
_ZN2at6native57_GLOBAL__N__f3eca4a2_24_ForeachBinaryOpScalar_cu_86b9896c25multi_tensor_apply_kernelINS1_18TensorListMetadataILi2EEENS1_21BinaryOpScalarFunctorIbLi2ELi1ELi1EEEJSt10multipliesIbEbEEEvT_T0_DpT1_:
        /* <DEDUP_REMOVED lines=27> */
.L_x_5108:
        /* <DEDUP_REMOVED lines=46> */
[----:B------:R-:W-:Y:S02]  /*0490*/  ISETP.NE.AND P5, PT, RZ, UR4, P5 ;  /* 0x00000004ff007c0c */ /* 0x000fe4000afa5270 */
[----:B---3--:R-:W-:Y:S02]  /*04a0*/  LOP3.LUT P4, RZ, R26, 0xff, RZ, 0xc0, !PT ;  /* 0x000000ff1aff7812 */ /* 0x008fe4000788c0ff */
[----:B------:R-:W-:Y:S02]  /*04b0*/  @P2 SEL R29, RZ, 0x1, !P5 ;  /* 0x00000001ff1d2807 */ /* 0x000fe40006800000 */
[----:B------:R-:W-:Y:S02]  /*04c0*/  ISETP.NE.AND P4, PT, RZ, UR4, P4 ;  /* 0x00000004ff007c0c */ /* 0x000fe4000a785270 */
        /* <DEDUP_REMOVED lines=8> */
[----:B------:R-:W-:Y:S02]  /*0550*/  ISETP.NE.AND P4, PT, RZ, UR4, P4 ;  /* 0x00000004ff007c0c */ /* 0x000fe4000a785270 */
[----:B------:R-:W-:Y:S01]  /*0560*/  ISETP.NE.AND P6, PT, RZ, UR4, P6 ;  /* 0x00000004ff007c0c */ /* 0x000fe2000b7c5270 */
        /* <DEDUP_REMOVED lines=13> */
.L_x_5107:
        /* <DEDUP_REMOVED lines=10> */
.L_x_5109:
        /* <DEDUP_REMOVED lines=8> */
[----:B------:R-:W-:Y:S02]  /*0760*/  ISETP.NE.AND P0, PT, R4, RZ, P2 ;  /* 0x000000ff0400720c */ /* 0x000fe40001705270 */
[----:B------:R-:W-:-:S02]  /*0770*/  ISETP.NE.AND P1, PT, R5, RZ, P2 ;  /* 0x000000ff0500720c */ /* 0x000fc40001725270 */
[----:B------:R-:W-:Y:S02]  /*0780*/  PRMT R4, R2, 0x7773, RZ ;  /* 0x0000777302047816 */ /* 0x000fe400000000ff */
[----:B------:R-:W-:Y:S02]  /*0790*/  ISETP.NE.AND P3, PT, R6, RZ, P2 ;  /* 0x000000ff0600720c */ /* 0x000fe40001765270 */
[----:B------:R-:W-:Y:S02]  /*07a0*/  SEL R5, RZ, 0x1, !P0 ;  /* 0x00000001ff057807 */ /* 0x000fe40004000000 */
[----:B------:R-:W-:Y:S02]  /*07b0*/  SEL R6, RZ, 0x1, !P1 ;  /* 0x00000001ff067807 */ /* 0x000fe40004800000 */
[----:B------:R-:W-:Y:S02]  /*07c0*/  ISETP.NE.AND P0, PT, R4, RZ, P2 ;  /* 0x000000ff0400720c */ /* 0x000fe40001705270 */
        /* <DEDUP_REMOVED lines=18> */
.L_x_5110:
        /* <DEDUP_REMOVED lines=9> */
.L_x_5406:


//--------------------- .text._ZN2at6native57_GLOBAL__N__f3eca4a2_24_ForeachBinaryOpScalar_cu_86b9896c25multi_tensor_apply_kernelINS1_18TensorListMetadataILi2EEENS1_21BinaryOpScalarFunctorIN3c107complexIfEELi2ELi1ELi1EEEJSt10multipliesIS8_ES8_EEEvT_T0_DpT1_ --------------------------
	.section	.text._ZN2at6native57_GLOBAL__N__f3eca4a2_24_ForeachBinaryOpScalar_cu_86b9896c25multi_tensor_apply_kernelINS1_18TensorListMetadataILi2EEENS1_21BinaryOpScalarFunctorIN3c107complexIfEELi2ELi1ELi1EEEJSt10multipliesIS8_ES8_EEEvT_T0_DpT1_,"ax",@progbits
	.align	128
.text._ZN2at6native57_GLOBAL__N__f3eca4a2_24_ForeachBinaryOpScalar_cu_86b9896c25multi_tensor_apply_kernelINS1_18TensorListMetadataILi2EEENS1_21BinaryOpScalarFunctorIN3c107complexIfEELi2ELi1ELi1EEEJSt10multipliesIS8_ES8_EEEvT_T0_DpT1_:
        .type           _ZN2at6native57_GLOBAL__N__f3eca4a2_24_ForeachBinaryOpScalar_cu_86b9896c25multi_tensor_apply_kernelINS1_18TensorListMetadataILi2EEENS1_21BinaryOpScalarFunctorIN3c107complexIfEELi2ELi1ELi1EEEJSt10multipliesIS8_ES8_EEEvT_T0_DpT1_,@function
        .size           _ZN2at6native57_GLOBAL__N__f3eca4a2_24_ForeachBinaryOpScalar_cu_86b9896c25multi_tensor_apply_kernelINS1_18TensorListMetadataILi2EEENS1_21BinaryOpScalarFunctorIN3c107complexIfEELi2ELi1ELi1EEEJSt10multipliesIS8_ES8_EEEvT_T0_DpT1_,(.L_x_5407 - _ZN2at6native57_GLOBAL__N__f3eca4a2_24_ForeachBinaryOpScalar_cu_86b9896c25multi_tensor_apply_kernelINS1_18TensorListMetadataILi2EEENS1_21BinaryOpScalarFunctorIN3c107complexIfEELi2ELi1ELi1EEEJSt10multipliesIS8_ES8_EEEvT_T0_DpT1_)
        .other          _ZN2at6native57_GLOBAL__N__f3eca4a2_24_ForeachBinaryOpScalar_cu_86b9896c25multi_tensor_apply_kernelINS1_18TensorListMetadataILi2EEENS1_21BinaryOpScalarFunctorIN3c107complexIfEELi2ELi1ELi1EEEJSt10multipliesIS8_ES8_EEEvT_T0_DpT1_,@"STO_CUDA_ENTRY STV_DEFAULT"
_ZN2at6native57_GLOBAL__N__f3eca4a2_24_ForeachBinaryOpScalar_cu_86b9896c25multi_tensor_apply_kernelINS1_18TensorListMetadataILi2EEENS1_21BinaryOpScalarFunctorIN3c107complexIfEELi2ELi1ELi1EEEJSt10multipliesIS8_ES8_EEEvT_T0_DpT1_:
        /* <DEDUP_REMOVED lines=29> */
.L_x_5112:
[----:B0-----:R-:W-:Y:S01]  /*01d0*/  IADD3 R5, P1, R0, R6, RZ ;  /* 0x0000000600057210 */ /* 0x001fe20007f3e0ff */
[C---:B-1----:R-:W-:Y:S01]  /*01e0*/  IMAD R8, R2.reuse, 0x3, RZ ;  /* 0x0000000302087824 */ /* 0x042fe200078e02ff */
[----:B------:R-:W-:Y:S02]  /*01f0*/  CS2R R10, SRZ ;  /* 0x00000000000a7805 */ /* 0x000fe4000001ff00 */
[CC--:B------:R-:W-:Y:S01]  /*0200*/  IADD3 R21, P3, R2.reuse, R5.reuse, RZ ;  /* 0x0000000502157210 */ /* 0x0c0fe20007f7e0ff */
[----:B------:R-:W-:Y:S01]  /*0210*/  IMAD.X R4, RZ, RZ, R7, P1 ;  /* 0x000000ffff047224 */ /* 0x000fe200008e0607 */
[C---:B------:R-:W-:Y:S02]  /*0220*/  ISETP.GE.U32.AND P0, PT, R5.reuse, 0x10000, PT ;  /* 0x000100000500780c */ /* 0x040fe40003f06070 */
[----:B------:R-:W-:Y:S01]  /*0230*/  LEA R3, P2, R2, R5, 0x1 ;  /* 0x0000000502037211 */ /* 0x000fe200078408ff */
[----:B------:R-:W-:Y:S01]  /*0240*/  IMAD.X R26, RZ, RZ, R4, P3 ;  /* 0x000000ffff1a7224 */ /* 0x000fe200018e0604 */
[----:B------:R-:W-:-:S02]  /*0250*/  ISETP.LT.U32.AND P1, PT, R5, UR12, PT ;  /* 0x0000000c05007c0c */ /* 0x000fc4000bf21070 */
[C---:B------:R-:W-:Y:S01]  /*0260*/  ISETP.GE.U32.AND.EX P0, PT, R4.reuse, RZ, PT, P0 ;  /* 0x000000ff0400720c */ /* 0x040fe20003f06100 */
[--C-:B------:R-:W-:Y:S01]  /*0270*/  IMAD.X R28, RZ, RZ, R4.reuse, P2 ;  /* 0x000000ffff1c7224 */ /* 0x100fe200010e0604 */
[C---:B------:R-:W-:Y:S02]  /*0280*/  ISETP.GE.U32.AND P4, PT, R21.reuse, 0x10000, PT ;  /* 0x000100001500780c */ /* 0x040fe40003f86070 */
[----:B------:R-:W-:Y:S02]  /*0290*/  ISETP.LT.AND.EX P0, PT, R4, UR4, !P0, P1 ;  /* 0x0000000404007c0c */ /* 0x000fe4000c701310 */
[----:B------:R-:W-:Y:S02]  /*02a0*/  IADD3 R9, P5, R8, R5, RZ ;  /* 0x0000000508097210 */ /* 0x000fe40007fbe0ff */
[----:B------:R-:W-:Y:S02]  /*02b0*/  ISETP.LT.U32.AND P3, PT, R21, UR12, PT ;  /* 0x0000000c15007c0c */ /* 0x000fe4000bf61070 */
[----:B------:R-:W-:Y:S01]  /*02c0*/  ISETP.GE.U32.AND P1, PT, R3, 0x10000, PT ;  /* 0x000100000300780c */ /* 0x000fe20003f26070 */
[----:B------:R-:W-:Y:S01]  /*02d0*/  IMAD.X R8, RZ, RZ, R4, P5 ;  /* 0x000000ffff087224 */ /* 0x000fe200028e0604 */
[----:B------:R-:W-:-:S02]  /*02e0*/  ISETP.GE.U32.AND.EX P4, PT, R26, RZ, PT, P4 ;  /* 0x000000ff1a00720c */ /* 0x000fc40003f86140 */
[----:B------:R-:W-:Y:S02]  /*02f0*/  ISETP.LT.U32.AND P2, PT, R3, UR12, PT ;  /* 0x0000000c03007c0c */ /* 0x000fe4000bf41070 */
[----:B------:R-:W-:Y:S02]  /*0300*/  ISETP.GE.U32.AND.EX P1, PT, R28, RZ, PT, P1 ;  /* 0x000000ff1c00720c */ /* 0x000fe40003f26110 */
[----:B------:R-:W-:Y:S02]  /*0310*/  ISETP.LT.AND.EX P3, PT, R26, UR4, !P4, P3 ;  /* 0x000000041a007c0c */ /* 0x000fe4000e761330 */
[C---:B------:R-:W-:Y:S02]  /*0320*/  ISETP.GE.U32.AND P4, PT, R9.reuse, 0x10000, PT ;  /* 0x000100000900780c */ /* 0x040fe40003f86070 */
[----:B------:R-:W-:Y:S02]  /*0330*/  ISETP.LT.AND.EX P1, PT, R28, UR4, !P1, P2 ;  /* 0x000000041c007c0c */ /* 0x000fe4000cf21320 */
[----:B------:R-:W-:-:S02]  /*0340*/  ISETP.LT.U32.AND P2, PT, R9, UR12, PT ;  /* 0x0000000c09007c0c */ /* 0x000fc4000bf41070 */
[C---:B------:R-:W-:Y:S02]  /*0350*/  ISETP.GE.U32.AND.EX P4, PT, R8.reuse, RZ, PT, P4 ;  /* 0x000000ff0800720c */ /* 0x040fe40003f86140 */
[----:B------:R-:W-:Y:S02]  /*0360*/  @P0 LEA R16, P5, R5, UR6, 0x3 ;  /* 0x0000000605100c11 */ /* 0x000fe4000f8a18ff */
[----:B------:R-:W-:Y:S02]  /*0370*/  ISETP.LT.AND.EX P2, PT, R8, UR4, !P4, P2 ;  /* 0x0000000408007c0c */ /* 0x000fe4000e741320 */
[----:B------:R-:W-:Y:S02]  /*0380*/  @P3 LEA R18, P4, R21, UR6, 0x3 ;  /* 0x0000000615123c11 */ /* 0x000fe4000f8818ff */
[----:B------:R-:W-:Y:S02]  /*0390*/  @P0 LEA.HI.X R17, R5, UR7, R4, 0x3, P5 ;  /* 0x0000000705110c11 */ /* 0x000fe4000a8f1c04 */
[----:B------:R-:W-:-:S02]  /*03a0*/  CS2R R12, SRZ ;  /* 0x00000000000c7805 */ /* 0x000fc4000001ff00 */
[----:B------:R-:W-:Y:S02]  /*03b0*/  @P1 LEA R24, P5, R3, UR6, 0x3 ;  /* 0x0000000603181c11 */ /* 0x000fe4000f8a18ff */
[----:B------:R-:W-:Y:S01]  /*03c0*/  @P3 LEA.HI.X R19, R21, UR7, R26, 0x3, P4 ;  /* 0x0000000715133c11 */ /* 0x000fe2000a0f1c1a */
[----:B------:R0:W2:Y:S01]  /*03d0*/  @P0 LDG.E.64 R10, desc[UR10][R16.64] ;  /* 0x0000000a100a0981 */ /* 0x0000a2000c1e1b00 */
[----:B------:R-:W-:Y:S02]  /*03e0*/  CS2R R14, SRZ ;  /* 0x00000000000e7805 */ /* 0x000fe4000001ff00 */
[----:B------:R-:W-:Y:S02]  /*03f0*/  @P1 LEA.HI.X R25, R3, UR7, R28, 0x3, P5 ;  /* 0x0000000703191c11 */ /* 0x000fe4000a8f1c1c */
[C---:B------:R-:W-:Y:S01]  /*0400*/  @P2 LEA R22, P4, R9.reuse, UR6, 0x3 ;  /* 0x0000000609162c11 */ /* 0x040fe2000f8818ff */
[----:B------:R1:W3:Y:S03]  /*0410*/  @P3 LDG.E.64 R12, desc[UR10][R18.64] ;  /* 0x0000000a120c3981 */ /* 0x0002e6000c1e1b00 */
[----:B------:R-:W-:Y:S01]  /*0420*/  @P2 LEA.HI.X R23, R9, UR7, R8, 0x3, P4 ;  /* 0x0000000709172c11 */ /* 0x000fe2000a0f1c08 */
[----:B------:R2:W4:Y:S01]  /*0430*/  @P1 LDG.E.64 R14, desc[UR10][R24.64] ;  /* 0x0000000a180e1981 */ /* 0x000522000c1e1b00 */
[----:B0-----:R-:W-:-:S06]  /*0440*/  CS2R R16, SRZ ;  /* 0x0000000000107805 */ /* 0x001fcc000001ff00 */
[----:B------:R-:W5:Y:S01]  /*0450*/  @P2 LDG.E.64 R16, desc[UR10][R22.64] ;  /* 0x0000000a16102981 */ /* 0x000f62000c1e1b00 */
[----:B-1----:R-:W-:Y:S01]  /*0460*/  @P0 LEA R18, P4, R5, UR8, 0x3 ;  /* 0x0000000805120c11 */ /* 0x002fe2000f8818ff */
[----:B------:R-:W-:Y:S01]  /*0470*/  IMAD.WIDE.U32 R6, R2, 0x4, R6 ;  /* 0x0000000402067825 */ /* 0x000fe200078e0006 */
[----:B------:R-:W-:Y:S02]  /*0480*/  @P3 LEA R20, P5, R21, UR8, 0x3 ;  /* 0x0000000815143c11 */ /* 0x000fe4000f8a18ff */
[----:B------:R-:W-:Y:S02]  /*0490*/  @P0 LEA.HI.X R19, R5, UR9, R4, 0x3, P4 ;  /* 0x0000000905130c11 */ /* 0x000fe4000a0f1c04 */
[----:B------:R-:W-:Y:S02]  /*04a0*/  @P3 LEA.HI.X R21, R21, UR9, R26, 0x3, P5 ;  /* 0x0000000915153c11 */ /* 0x000fe4000a8f1c1a */
[----:B------:R-:W-:Y:S02]  /*04b0*/  @P1 LEA R26, P4, R3, UR8, 0x3 ;  /* 0x00000008031a1c11 */ /* 0x000fe4000f8818ff */
[----:B------:R-:W-:-:S02]  /*04c0*/  @P2 LEA R4, P5, R9, UR8, 0x3 ;  /* 0x0000000809042c11 */ /* 0x000fc4000f8a18ff */
[----:B------:R-:W-:Y:S02]  /*04d0*/  @P1 LEA.HI.X R27, R3, UR9, R28, 0x3, P4 ;  /* 0x00000009031b1c11 */ /* 0x000fe4000a0f1c1c */
[----:B------:R-:W-:Y:S01]  /*04e0*/  @P2 LEA.HI.X R5, R9, UR9, R8, 0x3, P5 ;  /* 0x0000000909052c11 */ /* 0x000fe2000a8f1c08 */
[C---:B--2---:R-:W-:Y:S01]  /*04f0*/  FMUL.FTZ R25, R11.reuse, UR15 ;  /* 0x0000000f0b197c20 */ /* 0x044fe20008410000 */
[----:B------:R-:W-:-:S03]  /*0500*/  FMUL.FTZ R11, R11, UR14 ;  /* 0x0000000e0b0b7c20 */ /* 0x000fc60008410000 */
[C---:B------:R-:W-:Y:S01]  /*0510*/  FFMA.FTZ R8, R10.reuse, UR14, -R25 ;  /* 0x0000000e0a087c23 */ /* 0x040fe20008010819 */
[C---:B---3--:R-:W-:Y:S01]  /*0520*/  FMUL.FTZ R3, R13.reuse, UR15 ;  /* 0x0000000f0d037c20 */ /* 0x048fe20008410000 */
[----:B------:R-:W-:Y:S01]  /*0530*/  FFMA.FTZ R9, R10, UR15, R11 ;  /* 0x0000000f0a097c23 */ /* 0x000fe2000801000b */
[----:B------:R-:W-:Y:S01]  /*0540*/  FMUL.FTZ R11, R13, UR14 ;  /* 0x0000000e0d0b7c20 */ /* 0x000fe20008410000 */
[C---:B----4-:R-:W-:Y:S01]  /*0550*/  FMUL.FTZ R13, R15.reuse, UR15 ;  /* 0x0000000f0f0d7c20 */ /* 0x050fe20008410000 */
[C---:B------:R-:W-:Y:S01]  /*0560*/  FFMA.FTZ R10, R12.reuse, UR14, -R3 ;  /* 0x0000000e0c0a7c23 */ /* 0x040fe20008010803 */
[----:B------:R-:W-:Y:S01]  /*0570*/  FMUL.FTZ R15, R15, UR14 ;  /* 0x0000000e0f0f7c20 */ /* 0x000fe20008410000 */
[----:B------:R-:W-:Y:S01]  /*0580*/  FFMA.FTZ R11, R12, UR15, R11 ;  /* 0x0000000f0c0b7c23 */ /* 0x000fe2000801000b */
[C---:B------:R-:W-:Y:S01]  /*0590*/  FFMA.FTZ R12, R14.reuse, UR14, -R13 ;  /* 0x0000000e0e0c7c23 */ /* 0x040fe2000801080d */
[----:B------:R2:W-:Y:S01]  /*05a0*/  @P0 STG.E.64 desc[UR10][R18.64], R8 ;  /* 0x0000000812000986 */ /* 0x0005e2000c101b0a */
[----:B------:R-:W-:Y:S01]  /*05b0*/  FFMA.FTZ R13, R14, UR15, R15 ;  /* 0x0000000f0e0d7c23 */ /* 0x000fe2000801000f */
[C---:B-----5:R-:W-:Y:S01]  /*05c0*/  FMUL.FTZ R3, R17.reuse, UR15 ;  /* 0x0000000f11037c20 */ /* 0x060fe20008410000 */
[----:B------:R-:W-:Y:S01]  /*05d0*/  FMUL.FTZ R17, R17, UR14 ;  /* 0x0000000e11117c20 */ /* 0x000fe20008410000 */
[----:B------:R2:W-:Y:S01]  /*05e0*/  @P3 STG.E.64 desc[UR10][R20.64], R10 ;  /* 0x0000000a14003986 */ /* 0x0005e2000c101b0a */
[----:B------:R-:W-:Y:S01]  /*05f0*/  ISETP.GE.U32.AND P0, PT, R6, 0x10000, PT ;  /* 0x000100000600780c */ /* 0x000fe20003f06070 */
[C---:B------:R-:W-:Y:S01]  /*0600*/  FFMA.FTZ R14, R16.reuse, UR14, -R3 ;  /* 0x0000000e100e7c23 */ /* 0x040fe20008010803 */
[----:B------:R-:W-:Y:S01]  /*0610*/  FFMA.FTZ R15, R16, UR15, R17 ;  /* 0x0000000f100f7c23 */ /* 0x000fe20008010011 */
[----:B------:R2:W-:Y:S01]  /*0620*/  @P1 STG.E.64 desc[UR10][R26.64], R12 ;  /* 0x0000000c1a001986 */ /* 0x0005e2000c101b0a */
[----:B------:R-:W-:-:S02]  /*0630*/  ISETP.LT.U32.AND P1, PT, R6, UR12, PT ;  /* 0x0000000c06007c0c */ /* 0x000fc4000bf21070 */
[C---:B------:R-:W-:Y:S01]  /*0640*/  ISETP.GE.U32.AND.EX P0, PT, R7.reuse, RZ, PT, P0 ;  /* 0x000000ff0700720c */ /* 0x040fe20003f06100 */
[----:B------:R2:W-:Y:S01]  /*0650*/  @P2 STG.E.64 desc[UR10][R4.64], R14 ;  /* 0x0000000e04002986 */ /* 0x0005e2000c101b0a */
[----:B------:R-:W-:-:S13]  /*0660*/  ISETP.LT.AND.EX P1, PT, R7, UR4, PT, P1 ;  /* 0x0000000407007c0c */ /* 0x000fda000bf21310 */
[----:B--2---:R-:W-:Y:S05]  /*0670*/  @!P0 BRA P1, `(.L_x_5112) ;  /* 0xfffffff800d48947 */ /* 0x004fea000083ffff */
[----:B------:R-:W-:Y:S05]  /*0680*/  EXIT ;  /* 0x000000000000794d */ /* 0x000fea0003800000 */
.L_x_5111:
        /* <DEDUP_REMOVED lines=9> */
.L_x_5113:
[C---:B------:R-:W-:Y:S01]  /*0720*/  IMAD.SHL.U32 R14, R3.reuse, 0x20, RZ ;  /* 0x00000020030e7824 */ /* 0x040fe200078e00ff */
[----:B------:R-:W-:-:S04]  /*0730*/  SHF.L.U64.HI R2, R3, 0x5, R0 ;  /* 0x0000000503027819 */ /* 0x000fc80000010200 */
[----:B------:R-:W-:-:S04]  /*0740*/  IADD3 R12, P0, R14, UR6, RZ ;  /* 0x000000060e0c7c10 */ /* 0x000fc8000ff1e0ff */
[----:B------:R-:W-:-:S05]  /*0750*/  IADD3.X R13, R2, UR7, RZ, P0, !PT ;  /* 0x00000007020d7c10 */ /* 0x000fca00087fe4ff */
[----:B------:R-:W2:Y:S04]  /*0760*/  LDG.E.128 R8, desc[UR10][R12.64] ;  /* 0x0000000a0c087981 */ /* 0x000ea8000c1e1d00 */
[----:B------:R-:W3:Y:S01]  /*0770*/  LDG.E.128 R4, desc[UR10][R12.64+0x10] ;  /* 0x0000100a0c047981 */ /* 0x000ee2000c1e1d00 */
[----:B------:R-:W-:Y:S01]  /*0780*/  IADD3 R14, P0, R14, UR8, RZ ;  /* 0x000000080e0e7c10 */ /* 0x000fe2000ff1e0ff */
[C---:B--2---:R-:W-:Y:S01]  /*0790*/  FMUL.FTZ R17, R9.reuse, UR14 ;  /* 0x0000000e09117c20 */ /* 0x044fe20008410000 */
[----:B------:R-:W-:Y:S01]  /*07a0*/  FMUL.FTZ R15, R9, UR15 ;  /* 0x0000000f090f7c20 */ /* 0x000fe20008410000 */
[C---:B------:R-:W-:Y:S01]  /*07b0*/  FMUL.FTZ R21, R11.reuse, UR14 ;  /* 0x0000000e0b157c20 */ /* 0x040fe20008410000 */
[----:B------:R-:W-:Y:S01]  /*07c0*/  FMUL.FTZ R19, R11, UR15 ;  /* 0x0000000f0b137c20 */ /* 0x000fe20008410000 */
[C---:B------:R-:W-:Y:S01]  /*07d0*/  FFMA.FTZ R9, R8.reuse, UR15, R17 ;  /* 0x0000000f08097c23 */ /* 0x040fe20008010011 */
[----:B------:R-:W-:Y:S01]  /*07e0*/  FFMA.FTZ R8, R8, UR14, -R15 ;  /* 0x0000000e08087c23 */ /* 0x000fe2000801080f */
[C---:B---3--:R-:W-:Y:S01]  /*07f0*/  FMUL.FTZ R15, R5.reuse, UR14 ;  /* 0x0000000e050f7c20 */ /* 0x048fe20008410000 */
[----:B------:R-:W-:Y:S01]  /*0800*/  FMUL.FTZ R13, R5, UR15 ;  /* 0x0000000f050d7c20 */ /* 0x000fe20008410000 */
[C---:B------:R-:W-:Y:S01]  /*0810*/  FMUL.FTZ R17, R7.reuse, UR15 ;  /* 0x0000000f07117c20 */ /* 0x040fe20008410000 */
[----:B------:R-:W-:Y:S01]  /*0820*/  FMUL.FTZ R7, R7, UR14 ;  /* 0x0000000e07077c20 */ /* 0x000fe20008410000 */
[----:B------:R-:W-:Y:S01]  /*0830*/  FFMA.FTZ R5, R4, UR15, R15 ;  /* 0x0000000f04057c23 */ /* 0x000fe2000801000f */
[----:B------:R-:W-:Y:S01]  /*0840*/  IADD3.X R15, R2, UR9, RZ, P0, !PT ;  /* 0x00000009020f7c10 */ /* 0x000fe200087fe4ff */
[----:B------:R-:W-:Y:S01]  /*0850*/  FFMA.FTZ R11, R10, UR15, R21 ;  /* 0x0000000f0a0b7c23 */ /* 0x000fe20008010015 */
[----:B------:R-:W-:Y:S01]  /*0860*/  IADD3 R3, P0, R3, UR5, RZ ;  /* 0x0000000503037c10 */ /* 0x000fe2000ff1e0ff */
[----:B------:R-:W-:Y:S01]  /*0870*/  FFMA.FTZ R7, R6, UR15, R7 ;  /* 0x0000000f06077c23 */ /* 0x000fe20008010007 */
[----:B------:R-:W-:Y:S01]  /*0880*/  FFMA.FTZ R10, R10, UR14, -R19 ;  /* 0x0000000e0a0a7c23 */ /* 0x000fe20008010813 */
[----:B------:R-:W-:Y:S01]  /*0890*/  FFMA.FTZ R4, R4, UR14, -R13 ;  /* 0x0000000e04047c23 */ /* 0x000fe2000801080d */
[----:B------:R-:W-:Y:S01]  /*08a0*/  FFMA.FTZ R6, R6, UR14, -R17 ;  /* 0x0000000e06067c23 */ /* 0x000fe20008010811 */
[C---:B------:R-:W-:Y:S01]  /*08b0*/  IMAD.SHL.U32 R2, R3.reuse, 0x4, RZ ;  /* 0x0000000403027824 */ /* 0x040fe200078e00ff */
[----:B------:R-:W-:Y:S01]  /*08c0*/  ISETP.LT.U32.AND P1, PT, R3, 0x4000, PT ;  /* 0x000040000300780c */ /* 0x000fe20003f21070 */
[----:B------:R-:W-:Y:S01]  /*08d0*/  IMAD.X R0, RZ, RZ, R0, P0 ;  /* 0x000000ffff007224 */ /* 0x000fe200000e0600 */
[----:B------:R0:W-:Y:S02]  /*08e0*/  STG.E.128 desc[UR10][R14.64], R8 ;  /* 0x000000080e007986 */ /* 0x0001e4000c101d0a */
[----:B------:R-:W-:-:S02]  /*08f0*/  ISETP.GE.U32.AND P0, PT, R2, UR12, PT ;  /* 0x0000000c02007c0c */ /* 0x000fc4000bf06070 */
[----:B------:R0:W-:Y:S01]  /*0900*/  STG.E.128 desc[UR10][R14.64+0x10], R4 ;  /* 0x000010040e007986 */ /* 0x0001e2000c101d0a */
[----:B------:R-:W-:Y:S02]  /*0910*/  SHF.L.U64.HI R2, R3, 0x2, R0 ;  /* 0x0000000203027819 */ /* 0x000fe40000010200 */
[----:B------:R-:W-:Y:S02]  /*0920*/  ISETP.LT.U32.AND.EX P1, PT, R0, RZ, PT, P1 ;  /* 0x000000ff0000720c */ /* 0x000fe40003f21110 */
[----:B------:R-:W-:-:S13]  /*0930*/  ISETP.GE.AND.EX P0, PT, R2, UR4, PT, P0 ;  /* 0x0000000402007c0c */ /* 0x000fda000bf06300 */
[----:B0-----:R-:W-:Y:S05]  /*0940*/  @!P0 BRA P1, `(.L_x_5113) ;  /* 0xfffffffc00748947 */ /* 0x001fea000083ffff */
[----:B------:R-:W-:Y:S05]  /*0950*/  EXIT ;  /* 0x000000000000794d */ /* 0x000fea0003800000 */
.L_x_5114:
        /* <DEDUP_REMOVED lines=10> */
.L_x_5407:


//--------------------- .text._ZN2at6native57_GLOBAL__N__f3eca4a2_24_ForeachBinaryOpScalar_cu_86b9896c25multi_tensor_apply_kernelINS1_18TensorListMetadataILi2EEENS1_21BinaryOpScalarFunctorIN3c107complexIdEELi2ELi1ELi1EEEJSt10multipliesIS8_ES8_EEEvT_T0_DpT1_ --------------------------
	.section	.text._ZN2at6native57_GLOBAL__N__f3eca4a2_24_ForeachBinaryOpScalar_cu_86b9896c25multi_tensor_apply_kernelINS1_18TensorListMetadataILi2EEENS1_21BinaryOpScalarFunctorIN3c107complexIdEELi2ELi1ELi1EEEJSt10multipliesIS8_ES8_EEEvT_T0_DpT1_,"ax",@progbits
	.align	128
.text._ZN2at6native57_GLOBAL__N__f3eca4a2_24_ForeachBinaryOpScalar_cu_86b9896c25multi_tensor_apply_kernelINS1_18TensorListMetadataILi2EEENS1_21BinaryOpScalarFunctorIN3c107complexIdEELi2ELi1ELi1EEEJSt10multipliesIS8_ES8_EEEvT_T0_DpT1_:
        .type           _ZN2at6native57_GLOBAL__N__f3eca4a2_24_ForeachBinaryOpScalar_cu_86b9896c25multi_tensor_apply_kernelINS1_18TensorListMetadataILi2EEENS1_21BinaryOpScalarFunctorIN3c107complexIdEELi2ELi1ELi1EEEJSt10multipliesIS8_ES8_EEEvT_T0_DpT1_,@function
        .size           _ZN2at6native57_GLOBAL__N__f3eca4a2_24_ForeachBinaryOpScalar_cu_86b9896c25multi_tensor_apply_kernelINS1_18TensorListMetadataILi2EEENS1_21BinaryOpScalarFunctorIN3c107complexIdEELi2ELi1ELi1EEEJSt10multipliesIS8_ES8_EEEvT_T0_DpT1_,(.L_x_5408 - _ZN2at6native57_GLOBAL__N__f3eca4a2_24_ForeachBinaryOpScalar_cu_86b9896c25multi_tensor_apply_kernelINS1_18TensorListMetadataILi2EEENS1_21BinaryOpScalarFunctorIN3c107complexIdEELi2ELi1ELi1EEEJSt10multipliesIS8_ES8_EEEvT_T0_DpT1_)
        .other          _ZN2at6native57_GLOBAL__N__f3eca4a2_24_ForeachBinaryOpScalar_cu_86b9896c25multi_tensor_apply_kernelINS1_18TensorListMetadataILi2EEENS1_21BinaryOpScalarFunctorIN3c107complexIdEELi2ELi1ELi1EEEJSt10multipliesIS8_ES8_EEEvT_T0_DpT1_,@"STO_CUDA_ENTRY STV_DEFAULT"
_ZN2at6native57_GLOBAL__N__f3eca4a2_24_ForeachBinaryOpScalar_cu_86b9896c25multi_tensor_apply_kernelINS1_18TensorListMetadataILi2EEENS1_21BinaryOpScalarFunctorIN3c107complexIdEELi2ELi1ELi1EEEJSt10multipliesIS8_ES8_EEEvT_T0_DpT1_:
        /* <DEDUP_REMOVED lines=28> */
[----:B------:R-:W-:Y:S01]  /*01c0*/  UMOV UR5, URZ ;  /* 0x0000003f00057c82 */ /* 0x000fe20008000000 */
[----:B------:R-:W-:Y:S01]  /*01d0*/  ULDC.64 UR16, c[0x0][0xe68] ;  /* 0x00039a0000107ab9 */ /* 0x000fe20000000a00 */
[----:B------:R-:W-:-:S05]  /*01e0*/  ULDC.64 UR18, c[0x0][0xe60] ;  /* 0x0003980000127ab9 */ /* 0x000fca0000000a00 */
.L_x_5116:
[----:B01----:R-:W-:Y:S02]  /*01f0*/  IADD3 R18, P1, R0, UR4, RZ ;  /* 0x0000000400127c10 */ /* 0x003fe4000ff3e0ff */
[----:B------:R-:W-:Y:S02]  /*0200*/  CS2R R14, SRZ ;  /* 0x00000000000e7805 */ /* 0x000fe4000001ff00 */
        /* <DEDUP_REMOVED lines=11> */
[----:B------:R-:W-:Y:S01]  /*02c0*/  CS2R R6, SRZ ;  /* 0x0000000000067805 */ /* 0x000fe2000001ff00 */
[----:B------:R-:W-:Y:S01]  /*02d0*/  IMAD.U32 R4, RZ, RZ, UR11 ;  /* 0x0000000bff047e24 */ /* 0x000fe2000f8e00ff */
[C---:B------:R-:W-:Y:S01]  /*02e0*/  ISETP.GE.U32.AND P1, PT, R27.reuse, 0x10000, PT ;  /* 0x000100001b00780c */ /* 0x040fe20003f26070 */
[----:B------:R-:W-:Y:S01]  /*02f0*/  IMAD.X R26, RZ, RZ, R17, P2 ;  /* 0x000000ffff1a7224 */ /* 0x000fe200010e0611 */
[----:B------:R-:W-:Y:S02]  /*0300*/  ISETP.LT.U32.AND P2, PT, R27, UR14, PT ;  /* 0x0000000e1b007c0c */ /* 0x000fe4000bf41070 */
[----:B------:R-:W-:Y:S01]  /*0310*/  LEA R25, P3, R25, R18, 0x1 ;  /* 0x0000001219197211 */ /* 0x000fe200078608ff */
[----:B0-----:R-:W-:Y:S01]  /*0320*/  IMAD R3, R4, 0x3, RZ ;  /* 0x0000000304037824 */ /* 0x001fe200078e02ff */
[----:B------:R-:W-:-:S02]  /*0330*/  ISETP.GE.U32.AND.EX P1, PT, R26, RZ, PT, P1 ;  /* 0x000000ff1a00720c */ /* 0x000fc40003f26110 */
[----:B------:R-:W-:Y:S02]  /*0340*/  CS2R R4, SRZ ;  /* 0x0000000000047805 */ /* 0x000fe4000001ff00 */
[C---:B------:R-:W-:Y:S01]  /*0350*/  ISETP.LT.U32.AND P4, PT, R25.reuse, UR14, PT ;  /* 0x0000000e19007c0c */ /* 0x040fe2000bf81070 */
[----:B------:R-:W-:Y:S01]  /*0360*/  IMAD.X R24, RZ, RZ, R17, P3 ;  /* 0x000000ffff187224 */ /* 0x000fe200018e0611 */
[----:B------:R-:W-:Y:S02]  /*0370*/  ISETP.LT.AND.EX P1, PT, R26, UR10, !P1, P2 ;  /* 0x0000000a1a007c0c */ /* 0x000fe4000cf21320 */
[----:B------:R-:W-:Y:S02]  /*0380*/  ISETP.GE.U32.AND P2, PT, R25, 0x10000, PT ;  /* 0x000100001900780c */ /* 0x000fe40003f46070 */
[----:B------:R-:W-:Y:S02]  /*0390*/  IADD3 R3, P3, R3, R18, RZ ;  /* 0x0000001203037210 */ /* 0x000fe40007f7e0ff */
[----:B------:R-:W-:-:S03]  /*03a0*/  ISETP.GE.U32.AND.EX P2, PT, R24, RZ, PT, P2 ;  /* 0x000000ff1800720c */ /* 0x000fc60003f46120 */
[----:B------:R-:W-:Y:S01]  /*03b0*/  IMAD.X R2, RZ, RZ, R17, P3 ;  /* 0x000000ffff027224 */ /* 0x000fe200018e0611 */
[----:B------:R-:W-:Y:S02]  /*03c0*/  ISETP.LT.AND.EX P2, PT, R24, UR10, !P2, P4 ;  /* 0x0000000a18007c0c */ /* 0x000fe4000d741340 */
[----:B------:R-:W-:Y:S02]  /*03d0*/  ISETP.GE.U32.AND P4, PT, R3, 0x10000, PT ;  /* 0x000100000300780c */ /* 0x000fe40003f86070 */
[----:B------:R-:W-:Y:S02]  /*03e0*/  @P1 LEA R22, P5, R27, UR6, 0x4 ;  /* 0x000000061b161c11 */ /* 0x000fe4000f8a20ff */
[----:B------:R-:W-:Y:S02]  /*03f0*/  ISETP.LT.U32.AND P3, PT, R3, UR14, PT ;  /* 0x0000000e03007c0c */ /* 0x000fe4000bf61070 */
[----:B------:R-:W-:Y:S02]  /*0400*/  @P1 LEA.HI.X R23, R27, UR7, R26, 0x4, P5 ;  /* 0x000000071b171c11 */ /* 0x000fe4000a8f241a */
[----:B------:R-:W-:-:S02]  /*0410*/  ISETP.GE.U32.AND.EX P5, PT, R2, RZ, PT, P4 ;  /* 0x000000ff0200720c */ /* 0x000fc40003fa6140 */
[----:B------:R-:W-:Y:S02]  /*0420*/  CS2R R10, SRZ ;  /* 0x00000000000a7805 */ /* 0x000fe4000001ff00 */
[----:B------:R-:W-:Y:S01]  /*0430*/  CS2R R8, SRZ ;  /* 0x0000000000087805 */ /* 0x000fe2000001ff00 */
[----:B------:R-:W3:Y:S01]  /*0440*/  @P1 LDG.E.128 R4, desc[UR12][R22.64] ;  /* 0x0000000c16041981 */ /* 0x000ee2000c1e1d00 */
[----:B------:R-:W-:Y:S02]  /*0450*/  ISETP.LT.AND.EX P3, PT, R2, UR10, !P5, P3 ;  /* 0x0000000a02007c0c */ /* 0x000fe4000ef61330 */
[----:B------:R-:W-:-:S04]  /*0460*/  @P2 LEA R28, P4, R25, UR6, 0x4 ;  /* 0x00000006191c2c11 */ /* 0x000fc8000f8820ff */
[----:B------:R-:W-:-:S05]  /*0470*/  @P2 LEA.HI.X R29, R25, UR7, R24, 0x4, P4 ;  /* 0x00000007191d2c11 */ /* 0x000fca000a0f2418 */
[----:B------:R0:W4:Y:S02]  /*0480*/  @P2 LDG.E.128 R8, desc[UR12][R28.64] ;  /* 0x0000000c1c082981 */ /* 0x000124000c1e1d00 */
[----:B------:R-:W-:Y:S02]  /*0490*/  @P3 LEA R16, P4, R3, UR6, 0x4 ;  /* 0x0000000603103c11 */ /* 0x000fe4000f8820ff */
[----:B0-----:R-:W-:-:S04]  /*04a0*/  @P0 LEA R28, P5, R18, UR8, 0x4 ;  /* 0x00000008121c0c11 */ /* 0x001fc8000f8a20ff */
[----:B------:R-:W-:Y:S02]  /*04b0*/  @P0 LEA.HI.X R29, R18, UR9, R17, 0x4, P5 ;  /* 0x00000009121d0c11 */ /* 0x000fe4000a8f2411 */
[----:B------:R-:W-:Y:S01]  /*04c0*/  @P3 LEA.HI.X R17, R3, UR7, R2, 0x4, P4 ;  /* 0x0000000703113c11 */ /* 0x000fe2000a0f2402 */
[C---:B--2---:R-:W-:Y:S02]  /*04d0*/  DMUL R20, R14.reuse, UR16 ;  /* 0x000000100e147c28 */ /* 0x044fe40008000000 */
[----:B------:R-:W-:Y:S01]  /*04e0*/  DMUL R22, R14, UR18 ;  /* 0x000000120e167c28 */ /* 0x000fe20008000000 */
[----:B------:R-:W-:-:S05]  /*04f0*/  CS2R R14, SRZ ;  /* 0x00000000000e7805 */ /* 0x000fca000001ff00 */
[C---:B------:R-:W-:Y:S02]  /*0500*/  DFMA R20, R12.reuse, UR18, -R20 ;  /* 0x000000120c147c2b */ /* 0x040fe40008000814 */
[----:B------:R-:W-:Y:S01]  /*0510*/  DFMA R22, R12, UR16, R22 ;  /* 0x000000100c167c2b */ /* 0x000fe20008000016 */
[----:B------:R-:W-:-:S06]  /*0520*/  CS2R R12, SRZ ;  /* 0x00000000000c7805 */ /* 0x000fcc000001ff00 */
[----:B------:R3:W2:Y:S04]  /*0530*/  @P3 LDG.E.128 R12, desc[UR12][R16.64] ;  /* 0x0000000c100c3981 */ /* 0x0006a8000c1e1d00 */
[----:B------:R4:W-:Y:S01]  /*0540*/  @P0 STG.E.128 desc[UR12][R28.64], R20 ;  /* 0x000000141c000986 */ /* 0x0009e2000c101d0c */
[C---:B---3--:R-:W-:Y:S02]  /*0550*/  DMUL R16, R6.reuse, UR16 ;  /* 0x0000001006107c28 */ /* 0x048fe40008000000 */
[----:B------:R-:W-:Y:S02]  /*0560*/  DMUL R18, R6, UR18 ;  /* 0x0000001206127c28 */ /* 0x000fe40008000000 */
[C---:B----4-:R-:W-:Y:S02]  /*0570*/  DMUL R20, R10.reuse, UR16 ;  /* 0x000000100a147c28 */ /* 0x050fe40008000000 */
[----:B------:R-:W-:-:S02]  /*0580*/  DMUL R6, R10, UR18 ;  /* 0x000000120a067c28 */ /* 0x000fc40008000000 */
[C---:B------:R-:W-:Y:S02]  /*0590*/  DFMA R16, R4.reuse, UR18, -R16 ;  /* 0x0000001204107c2b */ /* 0x040fe40008000810 */
[----:B------:R-:W-:Y:S02]  /*05a0*/  DFMA R18, R4, UR16, R18 ;  /* 0x0000001004127c2b */ /* 0x000fe40008000012 */
[C---:B------:R-:W-:Y:S02]  /*05b0*/  DFMA R4, R8.reuse, UR18, -R20 ;  /* 0x0000001208047c2b */ /* 0x040fe40008000814 */
[----:B------:R-:W-:Y:S01]  /*05c0*/  DFMA R6, R8, UR16, R6 ;  /* 0x0000001008067c2b */ /* 0x000fe20008000006 */
[----:B------:R-:W-:Y:S01]  /*05d0*/  @P1 LEA R20, P0, R27, UR8, 0x4 ;  /* 0x000000081b141c11 */ /* 0x000fe2000f8020ff */
[----:B------:R-:W-:Y:S01]  /*05e0*/  UIMAD.WIDE.U32 UR4, UR11, 0x4, UR4 ;  /* 0x000000040b0478a5 */ /* 0x000fe2000f8e0004 */
[----:B------:R-:W-:Y:S02]  /*05f0*/  @P2 LEA R22, P4, R25, UR8, 0x4 ;  /* 0x0000000819162c11 */ /* 0x000fe4000f8820ff */
[----:B------:R-:W-:Y:S01]  /*0600*/  @P1 LEA.HI.X R21, R27, UR9, R26, 0x4, P0 ;  /* 0x000000091b151c11 */ /* 0x000fe200080f241a */
[----:B------:R-:W-:Y:S01]  /*0610*/  UISETP.LT.U32.AND UP1, UPT, UR4, UR14, UPT ;  /* 0x0000000e0400728c */ /* 0x000fe2000bf21070 */
[----:B------:R-:W-:Y:S01]  /*0620*/  @P2 LEA.HI.X R23, R25, UR9, R24, 0x4, P4 ;  /* 0x0000000919172c11 */ /* 0x000fe2000a0f2418 */
[----:B------:R-:W-:-:S02]  /*0630*/  UISETP.GE.U32.AND UP0, UPT, UR4, 0x10000, UPT ;  /* 0x000100000400788c */ /* 0x000fc4000bf06070 */
[----:B------:R1:W-:Y:S02]  /*0640*/  @P1 STG.E.128 desc[UR12][R20.64], R16 ;  /* 0x0000001014001986 */ /* 0x0003e4000c101d0c */
[----:B------:R-:W-:Y:S02]  /*0650*/  UISETP.GE.U32.AND.EX UP0, UPT, UR5, URZ, UPT, UP0 ;  /* 0x0000003f0500728c */ /* 0x000fe4000bf06100 */
[----:B------:R1:W-:Y:S01]  /*0660*/  @P2 STG.E.128 desc[UR12][R22.64], R4 ;  /* 0x0000000416002986 */ /* 0x0003e2000c101d0c */
[----:B------:R-:W-:-:S03]  /*0670*/  PLOP3.LUT P0, PT, PT, PT, UP1, 0x80, 0x0 ;  /* 0x000000000000781c */ /* 0x000fc60003f0f018 */
[----:B------:R-:W-:Y:S01]  /*0680*/  PLOP3.LUT P1, PT, PT, PT, UP0, 0x80, 0x0 ;  /* 0x000000000000781c */ /* 0x000fe20003f2f008 */
[C---:B--2---:R-:W-:Y:S02]  /*0690*/  DMUL R8, R14.reuse, UR16 ;  /* 0x000000100e087c28 */ /* 0x044fe40008000000 */
[----:B------:R-:W-:Y:S01]  /*06a0*/  DMUL R10, R14, UR18 ;  /* 0x000000120e0a7c28 */ /* 0x000fe20008000000 */
[----:B------:R-:W-:-:S05]  /*06b0*/  @P3 LEA R14, P5, R3, UR8, 0x4 ;  /* 0x00000008030e3c11 */ /* 0x000fca000f8a20ff */
[C---:B------:R-:W-:Y:S02]  /*06c0*/  DFMA R8, R12.reuse, UR18, -R8 ;  /* 0x000000120c087c2b */ /* 0x040fe40008000808 */
[----:B------:R-:W-:Y:S01]  /*06d0*/  DFMA R10, R12, UR16, R10 ;  /* 0x000000100c0a7c2b */ /* 0x000fe2000800000a */
[----:B------:R-:W-:Y:S01]  /*06e0*/  @P3 LEA.HI.X R15, R3, UR9, R2, 0x4, P5 ;  /* 0x00000009030f3c11 */ /* 0x000fe2000a8f2402 */
[----:B------:R-:W-:-:S05]  /*06f0*/  IMAD.U32 R3, RZ, RZ, UR5 ;  /* 0x00000005ff037e24 */ /* 0x000fca000f8e00ff */
[----:B------:R1:W-:Y:S01]  /*0700*/  @P3 STG.E.128 desc[UR12][R14.64], R8 ;  /* 0x000000080e003986 */ /* 0x0003e2000c101d0c */
[----:B------:R-:W-:Y:S01]  /*0710*/  ISETP.LT.AND.EX P0, PT, R3, UR10, PT, P0 ;  /* 0x0000000a03007c0c */ /* 0x000fe2000bf01300 */
[----:B------:R-:W-:-:S12]  /*0720*/  IMAD.U32 R2, RZ, RZ, UR4 ;  /* 0x00000004ff027e24 */ /* 0x000fd8000f8e00ff */
[----:B------:R-:W-:Y:S05]  /*0730*/  @!P1 BRA P0, `(.L_x_5116) ;  /* 0xfffffff800ac9947 */ /* 0x000fea000003ffff */
[----:B------:R-:W-:Y:S05]  /*0740*/  EXIT ;  /* 0x000000000000794d */ /* 0x000fea0003800000 */
.L_x_5115:
        /* <DEDUP_REMOVED lines=10> */
.L_x_5117:
        /* <DEDUP_REMOVED lines=18> */
[C---:B--2---:R-:W-:Y:S02]  /*0910*/  DMUL R22, R6.reuse, UR18 ;  /* 0x0000001206167c28 */ /* 0x044fe40008000000 */
[----:B------:R-:W-:Y:S02]  /*0920*/  DMUL R28, R6, UR16 ;  /* 0x00000010061c7c28 */ /* 0x000fe40008000000 */
[----:B---3--:R-:W-:-:S02]  /*0930*/  DMUL R24, R18, UR18 ;  /* 0x0000001212187c28 */ /* 0x008fc40008000000 */
[----:B------:R-:W-:Y:S02]  /*0940*/  DMUL R26, R18, UR16 ;  /* 0x00000010121a7c28 */ /* 0x000fe40008000000 */
[----:B------:R-:W-:Y:S02]  /*0950*/  DFMA R6, R4, UR16, R22 ;  /* 0x0000001004067c2b */ /* 0x000fe40008000016 */
[----:B----4-:R-:W-:Y:S02]  /*0960*/  DMUL R22, R14, UR16 ;  /* 0x000000100e167c28 */ /* 0x010fe40008000000 */
[----:B------:R-:W-:Y:S02]  /*0970*/  DFMA R18, R16, UR16, R24 ;  /* 0x0000001010127c2b */ /* 0x000fe40008000018 */
[----:B------:R-:W-:Y:S02]  /*0980*/  DMUL R14, R14, UR18 ;  /* 0x000000120e0e7c28 */ /* 0x000fe40008000000 */
[----:B------:R-:W-:-:S02]  /*0990*/  DFMA R16, R16, UR18, -R26 ;  /* 0x0000001210107c2b */ /* 0x000fc4000800081a */
[C---:B-----5:R-:W-:Y:S02]  /*09a0*/  DMUL R24, R10.reuse, UR18 ;  /* 0x000000120a187c28 */ /* 0x060fe40008000000 */
[----:B------:R-:W-:Y:S02]  /*09b0*/  DMUL R26, R10, UR16 ;  /* 0x000000100a1a7c28 */ /* 0x000fe40008000000 */
[----:B------:R-:W-:Y:S01]  /*09c0*/  DFMA R14, R12, UR16, R14 ;  /* 0x000000100c0e7c2b */ /* 0x000fe2000800000e */
[----:B------:R0:W-:Y:S01]  /*09d0*/  STG.E.128 desc[UR12][R20.64+0x10], R16 ;  /* 0x0000101014007986 */ /* 0x0001e2000c101d0c */
[----:B------:R-:W-:Y:S02]  /*09e0*/  DFMA R4, R4, UR18, -R28 ;  /* 0x0000001204047c2b */ /* 0x000fe4000800081c */
[----:B------:R-:W-:Y:S02]  /*09f0*/  DFMA R10, R8, UR16, R24 ;  /* 0x00000010080a7c2b */ /* 0x000fe40008000018 */
[----:B------:R-:W-:-:S02]  /*0a00*/  DFMA R12, R12, UR18, -R22 ;  /* 0x000000120c0c7c2b */ /* 0x000fc40008000816 */
[----:B------:R-:W-:Y:S01]  /*0a10*/  DFMA R8, R8, UR18, -R26 ;  /* 0x0000001208087c2b */ /* 0x000fe2000800081a */
[----:B------:R0:W-:Y:S04]  /*0a20*/  STG.E.128 desc[UR12][R20.64], R4 ;  /* 0x0000000414007986 */ /* 0x0001e8000c101d0c */
[----:B------:R0:W-:Y:S04]  /*0a30*/  STG.E.128 desc[UR12][R20.64+0x20], R12 ;  /* 0x0000200c14007986 */ /* 0x0001e8000c101d0c */
[----:B------:R0:W-:Y:S01]  /*0a40*/  STG.E.128 desc[UR12][R20.64+0x30], R8 ;  /* 0x0000300814007986 */ /* 0x0001e2000c101d0c */
[----:B------:R-:W-:Y:S05]  /*0a50*/  @!P0 BRA P1, `(.L_x_5117) ;  /* 0xfffffffc00648947 */ /* 0x000fea000083ffff */
[----:B------:R-:W-:Y:S05]  /*0a60*/  EXIT ;  /* 0x000000000000794d */ /* 0x000fea0003800000 */
.L_x_5118:
        /* <DEDUP_REMOVED lines=9> */
.L_x_5408:


//--------------------- .text._ZN2at6native57_GLOBAL__N__f3eca4a2_24_ForeachBinaryOpScalar_cu_86b9896c25multi_tensor_apply_kernelINS1_18TensorListMetadataILi2EEENS1_21BinaryOpScalarFunctorIfLi2ELi1ELi1EEEJSt10multipliesIfEfEEEvT_T0_DpT1_ --------------------------
	.section	.text._ZN2at6native57_GLOBAL__N__f3eca4a2_24_ForeachBinaryOpScalar_cu_86b9896c25multi_tensor_apply_kernelINS1_18TensorListMetadataILi2EEENS1_21BinaryOpScalarFunctorIfLi2ELi1ELi1EEEJSt10multipliesIfEfEEEvT_T0_DpT1_,"ax",@progbits
	.align	128
.text._ZN2at6native57_GLOBAL__N__f3eca4a2_24_ForeachBinaryOpScalar_cu_86b9896c25multi_tensor_apply_kernelINS1_18TensorListMetadataILi2EEENS1_21BinaryOpScalarFunctorIfLi2ELi1ELi1EEEJSt10multipliesIfEfEEEvT_T0_DpT1_:
        .type           _ZN2at6native57_GLOBAL__N__f3eca4a2_24_ForeachBinaryOpScalar_cu_86b9896c25multi_tensor_apply_kernelINS1_18TensorListMetadataILi2EEENS1_21BinaryOpScalarFunctorIfLi2ELi1ELi1EEEJSt10multipliesIfEfEEEvT_T0_DpT1_,@function
        .size           _ZN2at6native57_GLOBAL__N__f3eca4a2_24_ForeachBinaryOpScalar_cu_86b9896c25multi_tensor_apply_kernelINS1_18TensorListMetadataILi2EEENS1_21BinaryOpScalarFunctorIfLi2ELi1ELi1EEEJSt10multipliesIfEfEEEvT_T0_DpT1_,(.L_x_5409 - _ZN2at6native57_GLOBAL__N__f3eca4a2_24_ForeachBinaryOpScalar_cu_86b9896c25multi_tensor_apply_kernelINS1_18TensorListMetadataILi2EEENS1_21BinaryOpScalarFunctorIfLi2ELi1ELi1EEEJSt10multipliesIfEfEEEvT_T0_DpT1_)
        .other          _ZN2at6native57_GLOBAL__N__f3eca4a2_24_ForeachBinaryOpScalar_cu_86b9896c25multi_tensor_apply_kernelINS1_18TensorListMetadataILi2EEENS1_21BinaryOpScalarFunctorIfLi2ELi1ELi1EEEJSt10multipliesIfEfEEEvT_T0_DpT1_,@"STO_CUDA_ENTRY STV_DEFAULT"
_ZN2at6native57_GLOBAL__N__f3eca4a2_24_ForeachBinaryOpScalar_cu_86b9896c25multi_tensor_apply_kernelINS1_18TensorListMetadataILi2EEENS1_21BinaryOpScalarFunctorIfLi2ELi1ELi1EEEJSt10multipliesIfEfEEEvT_T0_DpT1_:
        /* <DEDUP_REMOVED lines=27> */
.L_x_5120:
        /* <DEDUP_REMOVED lines=52> */
[----:B--2---:R-:W-:Y:S01]  /*04f0*/  @P3 FMUL.FTZ R29, R20, R29 ;  /* 0x0000001d141d3220 */ /* 0x004fe20000410000 */
[----:B---3--:R-:W-:Y:S01]  /*0500*/  @P2 FMUL.FTZ R21, R24, R7 ;  /* 0x0000000718152220 */ /* 0x008fe20000410000 */
[----:B------:R-:W-:-:S03]  /*0510*/  IMAD.MOV.U32 R7, RZ, RZ, R5 ;  /* 0x000000ffff077224 */ /* 0x000fc600078e0005 */
[----:B------:R2:W-:Y:S01]  /*0520*/  @P3 STG.E desc[UR4][R14.64], R29 ;  /* 0x0000001d0e003986 */ /* 0x0005e2000c101904 */
[----:B------:R-:W-:-:S03]  /*0530*/  IMAD.WIDE.U32 R6, R4, 0x4, R6 ;  /* 0x0000000404067825 */ /* 0x000fc600078e0006 */
[----:B------:R2:W-:Y:S01]  /*0540*/  @P2 STG.E desc[UR4][R16.64], R21 ;  /* 0x0000001510002986 */ /* 0x0005e2000c101904 */
[----:B----4-:R-:W-:Y:S01]  /*0550*/  @P1 FMUL.FTZ R23, R26, R23 ;  /* 0x000000171a171220 */ /* 0x010fe20000410000 */
[----:B-----5:R-:W-:-:S04]  /*0560*/  @P0 FMUL.FTZ R27, R27, R28 ;  /* 0x0000001c1b1b0220 */ /* 0x020fc80000410000 */
        /* <DEDUP_REMOVED lines=9> */
.L_x_5119:
        /* <DEDUP_REMOVED lines=9> */
.L_x_5121:
        /* <DEDUP_REMOVED lines=15> */
[----:B--2---:R-:W-:Y:S01]  /*0780*/  FMUL.FTZ R7, R7, UR7 ;  /* 0x0000000707077c20 */ /* 0x004fe20008410000 */
[----:B------:R-:W-:Y:S01]  /*0790*/  FMUL.FTZ R6, R6, UR7 ;  /* 0x0000000706067c20 */ /* 0x000fe20008410000 */
[----:B------:R-:W-:Y:S01]  /*07a0*/  FMUL.FTZ R5, R5, UR7 ;  /* 0x0000000705057c20 */ /* 0x000fe20008410000 */
[----:B------:R-:W-:-:S05]  /*07b0*/  FMUL.FTZ R4, R4, UR7 ;  /* 0x0000000704047c20 */ /* 0x000fca0008410000 */
[----:B------:R0:W-:Y:S04]  /*07c0*/  STG.E.128 desc[UR4][R14.64], R4 ;  /* 0x000000040e007986 */ /* 0x0001e8000c101d04 */
[----:B------:R-:W-:Y:S05]  /*07d0*/  @!P0 BRA P1, `(.L_x_5121) ;  /* 0xfffffffc00ac8947 */ /* 0x000fea000083ffff */
[----:B------:R-:W-:Y:S05]  /*07e0*/  EXIT ;  /* 0x000000000000794d */ /* 0x000fea0003800000 */
.L_x_5122:
        /* <DEDUP_REMOVED lines=9> */
.L_x_5409:


//--------------------- .text._ZN2at6native57_GLOBAL__N__f3eca4a2_24_ForeachBinaryOpScalar_cu_86b9896c25multi_tensor_apply_kernelINS1_18TensorListMetadataILi2EEENS1_21BinaryOpScalarFunctorIdLi2ELi1ELi1EEEJSt10multipliesIdEdEEEvT_T0_DpT1_ --------------------------
	.section	.text._ZN2at6native57_GLOBAL__N__f3eca4a2_24_ForeachBinaryOpScalar_cu_86b9896c25multi_tensor_apply_kernelINS1_18TensorListMetadataILi2EEENS1_21BinaryOpScalarFunctorIdLi2ELi1ELi1EEEJSt10multipliesIdEdEEEvT_T0_DpT1_,"ax",@progbits
	.align	128
.text._ZN2at6native57_GLOBAL__N__f3eca4a2_24_ForeachBinaryOpScalar_cu_86b9896c25multi_tensor_apply_kernelINS1_18TensorListMetadataILi2EEENS1_21BinaryOpScalarFunctorIdLi2ELi1ELi1EEEJSt10multipliesIdEdEEEvT_T0_DpT1_:
        .type           _ZN2at6native57_GLOBAL__N__f3eca4a2_24_ForeachBinaryOpScalar_cu_86b9896c25multi_tensor_apply_kernelINS1_18TensorListMetadataILi2EEENS1_21BinaryOpScalarFunctorIdLi2ELi1ELi1EEEJSt10multipliesIdEdEEEvT_T0_DpT1_,@function
        .size           _ZN2at6native57_GLOBAL__N__f3eca4a2_24_ForeachBinaryOpScalar_cu_86b9896c25multi_tensor_apply_kernelINS1_18TensorListMetadataILi2EEENS1_21BinaryOpScalarFunctorIdLi2ELi1ELi1EEEJSt10multipliesIdEdEEEvT_T0_DpT1_,(.L_x_5410 - _ZN2at6native57_GLOBAL__N__f3eca4a2_24_ForeachBinaryOpScalar_cu_86b9896c25multi_tensor_apply_kernelINS1_18TensorListMetadataILi2EEENS1_21BinaryOpScalarFunctorIdLi2ELi1ELi1EEEJSt10multipliesIdEdEEEvT_T0_DpT1_)
        .other          _ZN2at6native57_GLOBAL__N__f3eca4a2_24_ForeachBinaryOpScalar_cu_86b9896c25multi_tensor_apply_kernelINS1_18TensorListMetadataILi2EEENS1_21BinaryOpScalarFunctorIdLi2ELi1ELi1EEEJSt10multipliesIdEdEEEvT_T0_DpT1_,@"STO_CUDA_ENTRY STV_DEFAULT"
_ZN2at6native57_GLOBAL__N__f3eca4a2_24_ForeachBinaryOpScalar_cu_86b9896c25multi_tensor_apply_kernelINS1_18TensorListMetadataILi2EEENS1_21BinaryOpScalarFunctorIdLi2ELi1ELi1EEEJSt10multipliesIdEdEEEvT_T0_DpT1_:
        /* <DEDUP_REMOVED lines=28> */
.L_x_5124:
        /* <DEDUP_REMOVED lines=47> */
[----:B--2---:R-:W-:-:S07]  /*04b0*/  @P2 DMUL R12, R14, R12 ;  /* 0x0000000c0e0c2228 */ /* 0x004fce0000000000 */
[----:B------:R-:W4:Y:S01]  /*04c0*/  @P3 LDC.64 R14, c[0x0][0xe60] ;  /* 0x00039800ff0e3b82 */ /* 0x000f220000000a00 */
[----:B---3--:R-:W-:Y:S01]  /*04d0*/  @P1 DMUL R18, R20, R18 ;  /* 0x0000001214121228 */ /* 0x008fe20000000000 */
[----:B------:R-:W-:-:S04]  /*04e0*/  @P2 LEA R20, P4, R5, UR8, 0x3 ;  /* 0x0000000805142c11 */ /* 0x000fc8000f8818ff */
[----:B------:R-:W-:Y:S02]  /*04f0*/  @P2 LEA.HI.X R21, R5, UR9, R4, 0x3, P4 ;  /* 0x0000000905152c11 */ /* 0x000fe4000a0f1c04 */
[C---:B------:R-:W-:Y:S01]  /*0500*/  @P3 LEA R26, P4, R24.reuse, UR8, 0x3 ;  /* 0x00000008181a3c11 */ /* 0x040fe2000f8818ff */
[----:B----4-:R-:W-:Y:S01]  /*0510*/  @P3 DMUL R8, R8, R14 ;  /* 0x0000000e08083228 */ /* 0x010fe20000000000 */
[C---:B------:R-:W-:Y:S01]  /*0520*/  @P0 LEA R4, P5, R25.reuse, UR8, 0x3 ;  /* 0x0000000819040c11 */ /* 0x040fe2000f8a18ff */
[----:B------:R2:W-:Y:S01]  /*0530*/  @P2 STG.E.64 desc[UR10][R20.64], R12 ;  /* 0x0000000c14002986 */ /* 0x0005e2000c101b0a */
[----:B-----5:R-:W-:Y:S01]  /*0540*/  @P0 DMUL R10, R10, R16 ;  /* 0x000000100a0a0228 */ /* 0x020fe20000000000 */
        /* <DEDUP_REMOVED lines=11> */
.L_x_5123:
        /* <DEDUP_REMOVED lines=9> */
.L_x_5125:
        /* <DEDUP_REMOVED lines=16> */
[----:B--2---:R-:W-:Y:S02]  /*0790*/  DMUL R6, R6, UR14 ;  /* 0x0000000e06067c28 */ /* 0x004fe40008000000 */
[----:B------:R-:W-:Y:S02]  /*07a0*/  DMUL R4, R4, UR14 ;  /* 0x0000000e04047c28 */ /* 0x000fe40008000000 */
[----:B---3--:R-:W-:-:S02]  /*07b0*/  DMUL R10, R10, UR14 ;  /* 0x0000000e0a0a7c28 */ /* 0x008fc40008000000 */
[----:B------:R-:W-:-:S03]  /*07c0*/  DMUL R8, R8, UR14 ;  /* 0x0000000e08087c28 */ /* 0x000fc60008000000 */
[----:B------:R0:W-:Y:S04]  /*07d0*/  STG.E.128 desc[UR10][R12.64], R4 ;  /* 0x000000040c007986 */ /* 0x0001e8000c101d0a */
[----:B------:R0:W-:Y:S01]  /*07e0*/  STG.E.128 desc[UR10][R12.64+0x10], R8 ;  /* 0x000010080c007986 */ /* 0x0001e2000c101d0a */
[----:B------:R-:W-:Y:S05]  /*07f0*/  @!P0 BRA P1, `(.L_x_5125) ;  /* 0xfffffffc00a48947 */ /* 0x000fea000083ffff */
[----:B------:R-:W-:Y:S05]  /*0800*/  EXIT ;  /* 0x000000000000794d */ /* 0x000fea0003800000 */
.L_x_5126:
        /* <DEDUP_REMOVED lines=15> */
.L_x_5410:


//--------------------- .text._ZN2at6native57_GLOBAL__N__f3eca4a2_24_ForeachBinaryOpScalar_cu_86b9896c25multi_tensor_apply_kernelINS1_18TensorListMetadataILi2EEENS1_21BinaryOpScalarFunctorIsLi2ELi1ELi1EEEJSt10multipliesIsEsEEEvT_T0_DpT1_ --------------------------
	.section	.text._ZN2at6native57_GLOBAL__N__f3eca4a2_24_ForeachBinaryOpScalar_cu_86b9896c25multi_tensor_apply_kernelINS1_18TensorListMetadataILi2EEENS1_21BinaryOpScalarFunctorIsLi2ELi1ELi1EEEJSt10multipliesIsEsEEEvT_T0_DpT1_,"ax",@progbits
	.align	128
.text._ZN2at6native57_GLOBAL__N__f3eca4a2_24_ForeachBinaryOpScalar_cu_86b9896c25multi_tensor_apply_kernelINS1_18TensorListMetadataILi2EEENS1_21BinaryOpScalarFunctorIsLi2ELi1ELi1EEEJSt10multipliesIsEsEEEvT_T0_DpT1_:
        .type           _ZN2at6native57_GLOBAL__N__f3eca4a2_24_ForeachBinaryOpScalar_cu_86b9896c25multi_tensor_apply_kernelINS1_18TensorListMetadataILi2EEENS1_21BinaryOpScalarFunctorIsLi2ELi1ELi1EEEJSt10multipliesIsEsEEEvT_T0_DpT1_,@function
        .size           _ZN2at6native57_GLOBAL__N__f3eca4a2_24_ForeachBinaryOpScalar_cu_86b9896c25multi_tensor_apply_kernelINS1_18TensorListMetadataILi2EEENS1_21BinaryOpScalarFunctorIsLi2ELi1ELi1EEEJSt10multipliesIsEsEEEvT_T0_DpT1_,(.L_x_5411 - _ZN2at6native57_GLOBAL__N__f3eca4a2_24_ForeachBinaryOpScalar_cu_86b9896c25multi_tensor_apply_kernelINS1_18TensorListMetadataILi2EEENS1_21BinaryOpScalarFunctorIsLi2ELi1ELi1EEEJSt10multipliesIsEsEEEvT_T0_DpT1_)
        .other          _ZN2at6native57_GLOBAL__N__f3eca4a2_24_ForeachBinaryOpScalar_cu_86b9896c25multi_tensor_apply_kernelINS1_18TensorListMetadataILi2EEENS1_21BinaryOpScalarFunctorIsLi2ELi1ELi1EEEJSt10multipliesIsEsEEEvT_T0_DpT1_,@"STO_CUDA_ENTRY STV_DEFAULT"
_ZN2at6native57_GLOBAL__N__f3eca4a2_24_ForeachBinaryOpScalar_cu_86b9896c25multi_tensor_apply_kernelINS1_18TensorListMetadataILi2EEENS1_21BinaryOpScalarFunctorIsLi2ELi1ELi1EEEJSt10multipliesIsEsEEEvT_T0_DpT1_:
        /* <DEDUP_REMOVED lines=26> */
.L_x_5128:
[----:B0-2---:R-:W-:Y:S02]  /*01a0*/  IADD3 R18, P0, R3, R6, RZ ;  /* 0x0000000603127210 */ /* 0x005fe40007f1e0ff */
[----:B------:R-:W-:Y:S02]  /*01b0*/  PRMT R21, RZ, 0x7610, R21 ;  /* 0x00007610ff157816 */ /* 0x000fe40000000015 */
[----:B-1----:R-:W-:Y:S01]  /*01c0*/  IADD3 R19, P3, R4, R18, RZ ;  /* 0x0000001204137210 */ /* 0x002fe20007f7e0ff */
        /* <DEDUP_REMOVED lines=8> */
[C---:B------:R-:W-:Y:S01]  /*0250*/  ISETP.GE.U32.AND.EX P0, PT, R17.reuse, RZ, PT, P2 ;  /* 0x000000ff1100720c */ /* 0x040fe20003f06120 */
[C---:B------:R-:W-:Y:S01]  /*0260*/  IMAD R5, R4.reuse, 0x3, RZ ;  /* 0x0000000304057824 */ /* 0x040fe200078e02ff */
[----:B------:R-:W-:Y:S02]  /*0270*/  LEA R20, P4, R4, R18, 0x1 ;  /* 0x0000001204147211 */ /* 0x000fe400078808ff */
[----:B------:R-:W-:-:S05]  /*0280*/  ISETP.LT.AND.EX P0, PT, R17, R2, !P0, P3 ;  /* 0x000000021100720c */ /* 0x000fca0004701330 */
[C---:B------:R-:W-:Y:S01]  /*0290*/  @P1 LEA R8, P2, R18.reuse, R10, 0x1 ;  /* 0x0000000a12081211 */ /* 0x040fe200078408ff */
[--C-:B------:R-:W-:Y:S01]  /*02a0*/  IMAD.X R29, RZ, RZ, R16.reuse, P4 ;  /* 0x000000ffff1d7224 */ /* 0x100fe200020e0610 */
[----:B------:R-:W-:Y:S02]  /*02b0*/  IADD3 R5, P4, R5, R18, RZ ;  /* 0x0000001205057210 */ /* 0x000fe40007f9e0ff */
[----:B------:R-:W-:Y:S02]  /*02c0*/  @P1 LEA.HI.X R9, R18, R11, R16, 0x1, P2 ;  /* 0x0000000b12091211 */ /* 0x000fe400010f0c10 */
[----:B------:R-:W-:Y:S02]  /*02d0*/  ISETP.GE.U32.AND P3, PT, R20, 0x10000, PT ;  /* 0x000100001400780c */ /* 0x000fe40003f66070 */
[----:B------:R-:W-:Y:S01]  /*02e0*/  @P0 LEA R22, P2, R19, R10, 0x1 ;  /* 0x0000000a13160211 */ /* 0x000fe200078408ff */
[----:B------:R0:W2:Y:S01]  /*02f0*/  @P1 LDG.E.U16 R21, desc[UR6][R8.64] ;  /* 0x0000000608151981 */ /* 0x0000a2000c1e1500 */
[----:B------:R-:W-:-:S02]  /*0300*/  ISETP.GE.U32.AND.EX P5, PT, R29, RZ, PT, P3 ;  /* 0x000000ff1d00720c */ /* 0x000fc40003fa6130 */
[----:B------:R-:W-:Y:S02]  /*0310*/  @P0 LEA.HI.X R23, R19, R11, R17, 0x1, P2 ;  /* 0x0000000b13170211 */ /* 0x000fe400010f0c11 */
[----:B------:R-:W-:Y:S02]  /*0320*/  ISETP.LT.U32.AND P2, PT, R20, R0, PT ;  /* 0x000000001400720c */ /* 0x000fe40003f41070 */
[----:B------:R-:W-:Y:S02]  /*0330*/  ISETP.GE.U32.AND P3, PT, R5, 0x10000, PT ;  /* 0x000100000500780c */ /* 0x000fe40003f66070 */
[----:B------:R-:W-:Y:S01]  /*0340*/  PRMT R26, RZ, 0x7610, R26 ;  /* 0x00007610ff1a7816 */ /* 0x000fe2000000001a */
[----:B0-----:R-:W-:Y:S01]  /*0350*/  IMAD.X R8, RZ, RZ, R16, P4 ;  /* 0x000000ffff087224 */ /* 0x001fe200020e0610 */
[----:B------:R-:W-:Y:S02]  /*0360*/  ISETP.LT.AND.EX P2, PT, R29, R2, !P5, P2 ;  /* 0x000000021d00720c */ /* 0x000fe40006f41320 */
[----:B------:R-:W-:-:S02]  /*0370*/  ISETP.LT.U32.AND P4, PT, R5, R0, PT ;  /* 0x000000000500720c */ /* 0x000fc40003f81070 */
[C---:B------:R-:W-:Y:S01]  /*0380*/  ISETP.GE.U32.AND.EX P3, PT, R8.reuse, RZ, PT, P3 ;  /* 0x000000ff0800720c */ /* 0x040fe20003f66130 */
[----:B------:R0:W3:Y:S01]  /*0390*/  @P0 LDG.E.U16 R26, desc[UR6][R22.64] ;  /* 0x00000006161a0981 */ /* 0x0000e2000c1e1500 */
[----:B------:R-:W-:Y:S02]  /*03a0*/  PRMT R9, RZ, 0x7610, R9 ;  /* 0x00007610ff097816 */ /* 0x000fe40000000009 */
[----:B------:R-:W-:-:S05]  /*03b0*/  ISETP.LT.AND.EX P3, PT, R8, R2, !P3, P4 ;  /* 0x000000020800720c */ /* 0x000fca0005f61340 */
[----:B------:R-:W-:-:S04]  /*03c0*/  @P2 LEA R24, P4, R20, R10, 0x1 ;  /* 0x0000000a14182211 */ /* 0x000fc800078808ff */
[----:B------:R-:W-:-:S04]  /*03d0*/  @P2 LEA.HI.X R25, R20, R11, R29, 0x1, P4 ;  /* 0x0000000b14192211 */ /* 0x000fc800020f0c1d */
[C---:B------:R-:W-:Y:S01]  /*03e0*/  @P3 LEA R14, P4, R5.reuse, R10, 0x1 ;  /* 0x0000000a050e3211 */ /* 0x040fe200078808ff */
[----:B------:R2:W4:Y:S01]  /*03f0*/  @P2 LDG.E.U16 R9, desc[UR6][R24.64] ;  /* 0x0000000618092981 */ /* 0x000522000c1e1500 */
[----:B0-----:R-:W-:Y:S02]  /*0400*/  PRMT R22, RZ, 0x7610, R22 ;  /* 0x00007610ff167816 */ /* 0x001fe40000000016 */
[----:B------:R-:W-:-:S05]  /*0410*/  @P3 LEA.HI.X R15, R5, R11, R8, 0x1, P4 ;  /* 0x0000000b050f3211 */ /* 0x000fca00020f0c08 */
[----:B------:R3:W5:Y:S01]  /*0420*/  @P3 LDG.E.U16 R22, desc[UR6][R14.64] ;  /* 0x000000060e163981 */ /* 0x000762000c1e1500 */
[----:B------:R-:W0:Y:S01]  /*0430*/  @P1 LDC.U16 R23, c[0x0][0xe5a] ;  /* 0x00039680ff171b82 */ /* 0x000e220000000400 */
[----:B------:R-:W-:-:S07]  /*0440*/  IMAD.WIDE.U32 R6, R4, 0x4, R6 ;  /* 0x0000000404067825 */ /* 0x000fce00078e0006 */
[----:B------:R-:W1:Y:S01]  /*0450*/  @P0 LDC.U16 R27, c[0x0][0xe5a] ;  /* 0x00039680ff1b0b82 */ /* 0x000e620000000400 */
[----:B0-----:R-:W-:Y:S02]  /*0460*/  @P1 PRMT R23, R23, 0x9910, RZ ;  /* 0x0000991017171816 */ /* 0x001fe400000000ff */
[----:B-1----:R-:W-:-:S03]  /*0470*/  @P0 PRMT R28, R27, 0x9910, RZ ;  /* 0x000099101b1c0816 */ /* 0x002fc600000000ff */
[----:B------:R-:W-:Y:S02]  /*0480*/  @P1 IMAD.MOV.U32 R27, RZ, RZ, R23 ;  /* 0x000000ffff1b1224 */ /* 0x000fe400078e0017 */
[----:B------:R-:W0:Y:S02]  /*0490*/  @P3 LDC.U16 R23, c[0x0][0xe5a] ;  /* 0x00039680ff173b82 */ /* 0x000e240000000400 */
[----:B0-----:R-:W-:Y:S02]  /*04a0*/  @P3 PRMT R23, R23, 0x9910, RZ ;  /* 0x0000991017173816 */ /* 0x001fe400000000ff */
[----:B--2---:R-:W-:-:S04]  /*04b0*/  @P1 PRMT R24, R21, 0x9910, RZ ;  /* 0x0000991015181816 */ /* 0x004fc800000000ff */
[----:B------:R-:W0:Y:S01]  /*04c0*/  @P2 LDC.U16 R21, c[0x0][0xe5a] ;  /* 0x00039680ff152b82 */ /* 0x000e220000000400 */
[----:B------:R-:W-:Y:S01]  /*04d0*/  @P1 IMAD R25, R27, R24, RZ ;  /* 0x000000181b191224 */ /* 0x000fe200078e02ff */
[----:B---3--:R-:W-:Y:S01]  /*04e0*/  @P0 PRMT R14, R26, 0x9910, RZ ;  /* 0x000099101a0e0816 */ /* 0x008fe200000000ff */
[----:B------:R-:W-:-:S04]  /*04f0*/  @P0 IMAD.MOV.U32 R26, RZ, RZ, R28 ;  /* 0x000000ffff1a0224 */ /* 0x000fc800078e001c */
[----:B------:R-:W-:Y:S01]  /*0500*/  @P0 IMAD R27, R26, R14, RZ ;  /* 0x0000000e1a1b0224 */ /* 0x000fe200078e02ff */
[----:B------:R-:W-:-:S04]  /*0510*/  @P1 LEA R14, P4, R18, R12, 0x1 ;  /* 0x0000000c120e1211 */ /* 0x000fc800078808ff */
[-C--:B------:R-:W-:Y:S02]  /*0520*/  @P1 LEA.HI.X R15, R18, R13.reuse, R16, 0x1, P4 ;  /* 0x0000000d120f1211 */ /* 0x080fe400020f0c10 */
[CC--:B------:R-:W-:Y:S02]  /*0530*/  @P0 LEA R16, P4, R19.reuse, R12.reuse, 0x1 ;  /* 0x0000000c13100211 */ /* 0x0c0fe400078808ff */
[CC--:B------:R-:W-:Y:S01]  /*0540*/  @P2 LEA R18, P5, R20.reuse, R12.reuse, 0x1 ;  /* 0x0000000c14122211 */ /* 0x0c0fe200078a08ff */
[----:B------:R2:W-:Y:S01]  /*0550*/  @P1 STG.E.U16 desc[UR6][R14.64], R25 ;  /* 0x000000190e001986 */ /* 0x0005e2000c101506 */
[-C--:B------:R-:W-:Y:S02]  /*0560*/  @P0 LEA.HI.X R17, R19, R13.reuse, R17, 0x1, P4 ;  /* 0x0000000d13110211 */ /* 0x080fe400020f0c11 */
[----:B------:R-:W-:Y:S02]  /*0570*/  @P2 LEA.HI.X R19, R20, R13, R29, 0x1, P5 ;  /* 0x0000000d14132211 */ /* 0x000fe400028f0c1d */
[----:B------:R-:W-:Y:S01]  /*0580*/  @P3 LEA R20, P4, R5, R12, 0x1 ;  /* 0x0000000c05143211 */ /* 0x000fe200078808ff */
[----:B------:R2:W-:Y:S01]  /*0590*/  @P0 STG.E.U16 desc[UR6][R16.64], R27 ;  /* 0x0000001b10000986 */ /* 0x0005e2000c101506 */
[----:B0-----:R-:W-:-:S02]  /*05a0*/  @P2 PRMT R24, R21, 0x9910, RZ ;  /* 0x0000991015182816 */ /* 0x001fc400000000ff */
[----:B------:R-:W-:Y:S02]  /*05b0*/  @P3 LEA.HI.X R21, R5, R13, R8, 0x1, P4 ;  /* 0x0000000d05153211 */ /* 0x000fe400020f0c08 */
[----:B----4-:R-:W-:Y:S01]  /*05c0*/  @P2 PRMT R5, R9, 0x9910, RZ ;  /* 0x0000991009052816 */ /* 0x010fe200000000ff */
[----:B------:R-:W-:Y:S01]  /*05d0*/  @P2 IMAD.MOV.U32 R8, RZ, RZ, R24 ;  /* 0x000000ffff082224 */ /* 0x000fe200078e0018 */
[----:B-----5:R-:W-:Y:S01]  /*05e0*/  @P3 PRMT R9, R22, 0x9910, RZ ;  /* 0x0000991016093816 */ /* 0x020fe200000000ff */
[----:B------:R-:W-:Y:S01]  /*05f0*/  @P3 IMAD.MOV.U32 R22, RZ, RZ, R23 ;  /* 0x000000ffff163224 */ /* 0x000fe200078e0017 */
[----:B------:R-:W-:Y:S01]  /*0600*/  ISETP.GE.U32.AND P0, PT, R6, 0x10000, PT ;  /* 0x000100000600780c */ /* 0x000fe20003f06070 */
[----:B------:R-:W-:Y:S01]  /*0610*/  @P2 IMAD R5, R8, R5, RZ ;  /* 0x0000000508052224 */ /* 0x000fe200078e02ff */
[----:B------:R-:W-:Y:S01]  /*0620*/  ISETP.LT.U32.AND P1, PT, R6, R0, PT ;  /* 0x000000000600720c */ /* 0x000fe20003f21070 */
[----:B------:R-:W-:Y:S01]  /*0630*/  @P3 IMAD R9, R22, R9, RZ ;  /* 0x0000000916093224 */ /* 0x000fe200078e02ff */
[----:B------:R-:W-:-:S02]  /*0640*/  ISETP.GE.U32.AND.EX P0, PT, R7, RZ, PT, P0 ;  /* 0x000000ff0700720c */ /* 0x000fc40003f06100 */
[----:B------:R2:W-:Y:S01]  /*0650*/  @P2 STG.E.U16 desc[UR6][R18.64], R5 ;  /* 0x0000000512002986 */ /* 0x0005e2000c101506 */
[----:B------:R-:W-:-:S03]  /*0660*/  ISETP.LT.AND.EX P1, PT, R7, R2, PT, P1 ;  /* 0x000000020700720c */ /* 0x000fc60003f21310 */
[----:B------:R2:W-:Y:S10]  /*0670*/  @P3 STG.E.U16 desc[UR6][R20.64], R9 ;  /* 0x0000000914003986 */ /* 0x0005f4000c101506 */
[----:B------:R-:W-:Y:S05]  /*0680*/  @!P0 BRA P1, `(.L_x_5128) ;  /* 0xfffffff800c48947 */ /* 0x000fea000083ffff */
[----:B------:R-:W-:Y:S05]  /*0690*/  EXIT ;  /* 0x000000000000794d */ /* 0x000fea0003800000 */
.L_x_5127:
[----:B------:R-:W0:Y:S02]  /*06a0*/  S2R R6, SR_TID.X ;  /* 0x0000000000067919 */ /* 0x000e240000002100 */
[----:B0-----:R-:W-:-:S03]  /*06b0*/  IMAD.WIDE.U32 R4, R6, 0x4, RZ ;  /* 0x0000000406047825 */ /* 0x001fc600078e00ff */
[----:B------:R-:W-:-:S04]  /*06c0*/  ISETP.GE.U32.AND P0, PT, R4, R0, PT ;  /* 0x000000000400720c */ /* 0x000fc80003f06070 */
[----:B------:R-:W-:-:S04]  /*06d0*/  ISETP.GE.AND.EX P0, PT, R5, R2, PT, P0 ;  /* 0x000000020500720c */ /* 0x000fc80003f06300 */
[----:B------:R-:W-:-:S13]  /*06e0*/  ISETP.GT.U32.OR P0, PT, R6, 0x3fff, P0 ;  /* 0x00003fff0600780c */ /* 0x000fda0000704470 */
[----:B------:R-:W-:Y:S05]  /*06f0*/  @P0 EXIT ;  /* 0x000000000000094d */ /* 0x000fea0003800000 */
[----:B------:R-:W-:Y:S01]  /*0700*/  IMAD.MOV.U32 R3, RZ, RZ, RZ ;  /* 0x000000ffff037224 */ /* 0x000fe200078e00ff */
[----:B------:R-:W-:Y:S01]  /*0710*/  ULDC.U16 UR4, c[0x0][0xe5a] ;  /* 0x0003968000047ab9 */ /* 0x000fe20000000400 */
[----:B------:R-:W-:Y:S01]  /*0720*/  ULDC UR5, c[0x0][0x0] ;  /* 0x0000000000057ab9 */ /* 0x000fe20000000800 */
[----:B------:R-:W-:-:S12]  /*0730*/  UPRMT UR4, UR4, 0x9910, URZ ;  /* 0x0000991004047896 */ /* 0x000fd8000800003f */
.L_x_5129:
[C---:B------:R-:W-:Y:S01]  /*0740*/  IMAD.SHL.U32 R17, R6.reuse, 0x8, RZ ;  /* 0x0000000806117824 */ /* 0x040fe200078e00ff */
[----:B------:R-:W-:-:S04]  /*0750*/  SHF.L.U64.HI R19, R6, 0x3, R3 ;  /* 0x0000000306137819 */ /* 0x000fc80000010203 */
[----:B------:R-:W-:-:S05]  /*0760*/  IADD3 R8, P0, R10, R17, RZ ;  /* 0x000000110a087210 */ /* 0x000fca0007f1e0ff */
[----:B------:R-:W-:-:S06]  /*0770*/  IMAD.X R9, R11, 0x1, R19, P0 ;  /* 0x000000010b097824 */ /* 0x000fcc00000e0613 */
[----:B------:R-:W2:Y:S01]  /*0780*/  LDG.E.64 R8, desc[UR6][R8.64] ;  /* 0x0000000608087981 */ /* 0x000ea2000c1e1b00 */
[----:B------:R-:W-:Y:S02]  /*0790*/  IADD3 R4, P0, R12, R17, RZ ;  /* 0x000000110c047210 */ /* 0x000fe40007f1e0ff */
[C---:B--2---:R-:W-:Y:S02]  /*07a0*/  PRMT R5, R9.reuse, 0x9910, RZ ;  /* 0x0000991009057816 */ /* 0x044fe400000000ff */
[----:B------:R-:W-:Y:S02]  /*07b0*/  PRMT R7, R9, 0xbb32, RZ ;  /* 0x0000bb3209077816 */ /* 0x000fe400000000ff */
[C---:B------:R-:W-:Y:S02]  /*07c0*/  PRMT R14, R8.reuse, 0xbb32, RZ ;  /* 0x0000bb32080e7816 */ /* 0x040fe400000000ff */
[----:B------:R-:W-:Y:S01]  /*07d0*/  PRMT R15, R8, 0x9910, RZ ;  /* 0x00009910080f7816 */ /* 0x000fe200000000ff */
[----:B------:R-:W-:-:S02]  /*07e0*/  IMAD R8, R5, UR4, RZ ;  /* 0x0000000405087c24 */ /* 0x000fc4000f8e02ff */
[----:B------:R-:W-:Y:S02]  /*07f0*/  IMAD R7, R7, UR4, RZ ;  /* 0x0000000407077c24 */ /* 0x000fe4000f8e02ff */
[----:B------:R-:W-:Y:S02]  /*0800*/  IMAD R9, R14, UR4, RZ ;  /* 0x000000040e097c24 */ /* 0x000fe4000f8e02ff */
[----:B------:R-:W-:Y:S01]  /*0810*/  IMAD.X R5, R13, 0x1, R19, P0 ;  /* 0x000000010d057824 */ /* 0x000fe200000e0613 */
[----:B------:R-:W-:Y:S01]  /*0820*/  IADD3 R6, P0, R6, UR5, RZ ;  /* 0x0000000506067c10 */ /* 0x000fe2000ff1e0ff */
[----:B------:R-:W-:Y:S01]  /*0830*/  IMAD R14, R15, UR4, RZ ;  /* 0x000000040f0e7c24 */ /* 0x000fe2000f8e02ff */
[----:B------:R-:W-:Y:S02]  /*0840*/  PRMT R15, R8, 0x5410, R7 ;  /* 0x00005410080f7816 */ /* 0x000fe40000000007 */
[C---:B------:R-:W-:Y:S01]  /*0850*/  ISETP.LT.U32.AND P1, PT, R6.reuse, 0x4000, PT ;  /* 0x000040000600780c */ /* 0x040fe20003f21070 */
[----:B------:R-:W-:Y:S01]  /*0860*/  IMAD.SHL.U32 R7, R6, 0x4, RZ ;  /* 0x0000000406077824 */ /* 0x000fe200078e00ff */
[----:B------:R-:W-:Y:S01]  /*0870*/  PRMT R14, R14, 0x5410, R9 ;  /* 0x000054100e0e7816 */ /* 0x000fe20000000009 */
        /* <DEDUP_REMOVED lines=8> */
.L_x_5130:
        /* <DEDUP_REMOVED lines=16> */
.L_x_5411:


//--------------------- .text._ZN2at6native57_GLOBAL__N__f3eca4a2_24_ForeachBinaryOpScalar_cu_86b9896c25multi_tensor_apply_kernelINS1_18TensorListMetadataILi2EEENS1_21BinaryOpScalarFunctorIlLi2ELi1ELi1EEEJSt10multipliesIlElEEEvT_T0_DpT1_ --------------------------
	.section	.text._ZN2at6native57_GLOBAL__N__f3eca4a2_24_ForeachBinaryOpScalar_cu_86b9896c25multi_tensor_apply_kernelINS1_18TensorListMetadataILi2EEENS1_21BinaryOpScalarFunctorIlLi2ELi1ELi1EEEJSt10multipliesIlElEEEvT_T0_DpT1_,"ax",@progbits
	.align	128
.text._ZN2at6native57_GLOBAL__N__f3eca4a2_24_ForeachBinaryOpScalar_cu_86b9896c25multi_tensor_apply_kernelINS1_18TensorListMetadataILi2EEENS1_21BinaryOpScalarFunctorIlLi2ELi1ELi1EEEJSt10multipliesIlElEEEvT_T0_DpT1_:
        .type           _ZN2at6native57_GLOBAL__N__f3eca4a2_24_ForeachBinaryOpScalar_cu_86b9896c25multi_tensor_apply_kernelINS1_18TensorListMetadataILi2EEENS1_21BinaryOpScalarFunctorIlLi2ELi1ELi1EEEJSt10multipliesIlElEEEvT_T0_DpT1_,@function
        .size           _ZN2at6native57_GLOBAL__N__f3eca4a2_24_ForeachBinaryOpScalar_cu_86b9896c25multi_tensor_apply_kernelINS1_18TensorListMetadataILi2EEENS1_21BinaryOpScalarFunctorIlLi2ELi1ELi1EEEJSt10multipliesIlElEEEvT_T0_DpT1_,(.L_x_5412 - _ZN2at6native57_GLOBAL__N__f3eca4a2_24_ForeachBinaryOpScalar_cu_86b9896c25multi_tensor_apply_kernelINS1_18TensorListMetadataILi2EEENS1_21BinaryOpScalarFunctorIlLi2ELi1ELi1EEEJSt10multipliesIlElEEEvT_T0_DpT1_)
        .other          _ZN2at6native57_GLOBAL__N__f3eca4a2_24_ForeachBinaryOpScalar_cu_86b9896c25multi_tensor_apply_kernelINS1_18TensorListMetadataILi2EEENS1_21BinaryOpScalarFunctorIlLi2ELi1ELi1EEEJSt10multipliesIlElEEEvT_T0_DpT1_,@"STO_CUDA_ENTRY STV_DEFAULT"
_ZN2at6native57_GLOBAL__N__f3eca4a2_24_ForeachBinaryOpScalar_cu_86b9896c25multi_tensor_apply_kernelINS1_18TensorListMetadataILi2EEENS1_21BinaryOpScalarFunctorIlLi2ELi1ELi1EEEJSt10multipliesIlElEEEvT_T0_DpT1_:
        /* <DEDUP_REMOVED lines=29> */
.L_x_5140:
[----:B0-----:R-:W-:Y:S01]  /*01d0*/  IADD3 R3, P0, R0, R4, RZ ;  /* 0x0000000400037210 */ /* 0x001fe20007f1e0ff */
[C---:B-1----:R-:W-:Y:S01]  /*01e0*/  IMAD R8, R2.reuse, 0x3, RZ ;  /* 0x0000000302087824 */ /* 0x042fe200078e02ff */
[----:B--2--5:R-:W-:Y:S02]  /*01f0*/  CS2R R16, SRZ ;  /* 0x0000000000107805 */ /* 0x024fe4000001ff00 */
[----:B---34-:R-:W-:Y:S02]  /*0200*/  CS2R R10, SRZ ;  /* 0x00000000000a7805 */ /* 0x018fe4000001ff00 */
        /* <DEDUP_REMOVED lines=39> */
[----:B-----5:R-:W-:Y:S01]  /*0480*/  IMAD R17, R17, UR14, RZ ;  /* 0x0000000e11117c24 */ /* 0x020fe2000f8e02ff */
[----:B0-----:R-:W-:Y:S01]  /*0490*/  LEA R18, P1, R3, UR8, 0x3 ;  /* 0x0000000803127c11 */ /* 0x001fe2000f8218ff */
[----:B------:R-:W-:-:S03]  /*04a0*/  IMAD.WIDE.U32 R20, R16, UR14, RZ ;  /* 0x0000000e10147c25 */ /* 0x000fc6000f8e00ff */
[----:B------:R-:W-:Y:S01]  /*04b0*/  LEA.HI.X R19, R3, UR9, R6, 0x3, P1 ;  /* 0x0000000903137c11 */ /* 0x000fe200088f1c06 */
[----:B------:R-:W-:-:S04]  /*04c0*/  IMAD R17, R16, UR15, R17 ;  /* 0x0000000f10117c24 */ /* 0x000fc8000f8e0211 */
[----:B------:R-:W-:-:S05]  /*04d0*/  IMAD.IADD R21, R21, 0x1, R17 ;  /* 0x0000000115157824 */ /* 0x000fca00078e0211 */
[----:B------:R1:W-:Y:S02]  /*04e0*/  STG.E.64 desc[UR10][R18.64], R20 ;  /* 0x0000001412007986 */ /* 0x0003e4000c101b0a */
.L_x_5133:
[----:B------:R-:W-:Y:S05]  /*04f0*/  BSYNC B0 ;  /* 0x0000000000007941 */ /* 0x000fea0003800000 */
.L_x_5132:
[----:B------:R-:W-:Y:S04]  /*0500*/  BSSY B0, `(.L_x_5134) ;  /* 0x0000009000007945 */ /* 0x000fe80003800000 */
[----:B------:R-:W-:Y:S05]  /*0510*/  @!P0 BRA `(.L_x_5135) ;  /* 0x00000000001c8947 */ /* 0x000fea0003800000 */
[----:B-----5:R-:W-:Y:S01]  /*0520*/  IMAD R3, R11, UR14, RZ ;  /* 0x0000000e0b037c24 */ /* 0x020fe2000f8e02ff */
[----:B------:R-:W-:Y:S01]  /*0530*/  LEA R6, P0, R7, UR8, 0x3 ;  /* 0x0000000807067c11 */ /* 0x000fe2000f8018ff */
[----:B------:R-:W-:-:S03]  /*0540*/  IMAD.WIDE.U32 R16, R10, UR14, RZ ;  /* 0x0000000e0a107c25 */ /* 0x000fc6000f8e00ff */
[----:B------:R-:W-:Y:S01]  /*0550*/  LEA.HI.X R7, R7, UR9, R22, 0x3, P0 ;  /* 0x0000000907077c11 */ /* 0x000fe200080f1c16 */
[----:B------:R-:W-:-:S04]  /*0560*/  IMAD R3, R10, UR15, R3 ;  /* 0x0000000f0a037c24 */ /* 0x000fc8000f8e0203 */
[----:B------:R-:W-:-:S05]  /*0570*/  IMAD.IADD R17, R17, 0x1, R3 ;  /* 0x0000000111117824 */ /* 0x000fca00078e0203 */
[----:B------:R2:W-:Y:S02]  /*0580*/  STG.E.64 desc[UR10][R6.64], R16 ;  /* 0x0000001006007986 */ /* 0x0005e4000c101b0a */
.L_x_5135:
[----:B------:R-:W-:Y:S05]  /*0590*/  BSYNC B0 ;  /* 0x0000000000007941 */ /* 0x000fea0003800000 */
.L_x_5134:
[----:B------:R-:W-:Y:S04]  /*05a0*/  BSSY B0, `(.L_x_5136) ;  /* 0x0000009000007945 */ /* 0x000fe80003800000 */
[----:B------:R-:W-:Y:S05]  /*05b0*/  @!P3 BRA `(.L_x_5137) ;  /* 0x00000000001cb947 */ /* 0x000fea0003800000 */
[----:B-----5:R-:W-:Y:S01]  /*05c0*/  IMAD R3, R13, UR14, RZ ;  /* 0x0000000e0d037c24 */ /* 0x020fe2000f8e02ff */
[----:B--2---:R-:W-:Y:S01]  /*05d0*/  LEA R6, P0, R9, UR8, 0x3 ;  /* 0x0000000809067c11 */ /* 0x004fe2000f8018ff */
[----:B------:R-:W-:-:S03]  /*05e0*/  IMAD.WIDE.U32 R10, R12, UR14, RZ ;  /* 0x0000000e0c0a7c25 */ /* 0x000fc6000f8e00ff */
[----:B------:R-:W-:Y:S01]  /*05f0*/  LEA.HI.X R7, R9, UR9, R24, 0x3, P0 ;  /* 0x0000000909077c11 */ /* 0x000fe200080f1c18 */
[----:B------:R-:W-:-:S04]  /*0600*/  IMAD R3, R12, UR15, R3 ;  /* 0x0000000f0c037c24 */ /* 0x000fc8000f8e0203 */
[----:B------:R-:W-:-:S05]  /*0610*/  IMAD.IADD R11, R11, 0x1, R3 ;  /* 0x000000010b0b7824 */ /* 0x000fca00078e0203 */
[----:B------:R3:W-:Y:S02]  /*0620*/  STG.E.64 desc[UR10][R6.64], R10 ;  /* 0x0000000a06007986 */ /* 0x0007e4000c101b0a */
.L_x_5137:
[----:B------:R-:W-:Y:S05]  /*0630*/  BSYNC B0 ;  /* 0x0000000000007941 */ /* 0x000fea0003800000 */
.L_x_5136:
[----:B------:R-:W-:Y:S04]  /*0640*/  BSSY B0, `(.L_x_5138) ;  /* 0x0000009000007945 */ /* 0x000fe80003800000 */
[----:B------:R-:W-:Y:S05]  /*0650*/  @!P4 BRA `(.L_x_5139) ;  /* 0x00000000001cc947 */ /* 0x000fea0003800000 */
[----:B-----5:R-:W-:Y:S01]  /*0660*/  IMAD R3, R15, UR14, RZ ;  /* 0x0000000e0f037c24 */ /* 0x020fe2000f8e02ff */
[----:B---3--:R-:W-:Y:S01]  /*0670*/  LEA R10, P0, R8, UR8, 0x3 ;  /* 0x00000008080a7c11 */ /* 0x008fe2000f8018ff */
[----:B--2---:R-:W-:-:S03]  /*0680*/  IMAD.WIDE.U32 R6, R14, UR14, RZ ;  /* 0x0000000e0e067c25 */ /* 0x004fc6000f8e00ff */
[----:B------:R-:W-:Y:S01]  /*0690*/  LEA.HI.X R11, R8, UR9, R23, 0x3, P0 ;  /* 0x00000009080b7c11 */ /* 0x000fe200080f1c17 */
[----:B------:R-:W-:-:S04]  /*06a0*/  IMAD R3, R14, UR15, R3 ;  /* 0x0000000f0e037c24 */ /* 0x000fc8000f8e0203 */
[----:B------:R-:W-:-:S05]  /*06b0*/  IMAD.IADD R7, R7, 0x1, R3 ;  /* 0x0000000107077824 */ /* 0x000fca00078e0203 */
[----:B------:R4:W-:Y:S02]  /*06c0*/  STG.E.64 desc[UR10][R10.64], R6 ;  /* 0x000000060a007986 */ /* 0x0009e4000c101b0a */
.L_x_5139:
[----:B------:R-:W-:Y:S05]  /*06d0*/  BSYNC B0 ;  /* 0x0000000000007941 */ /* 0x000fea0003800000 */
.L_x_5138:
[----:B------:R-:W-:-:S03]  /*06e0*/  IMAD.WIDE.U32 R4, R2, 0x4, R4 ;  /* 0x0000000402047825 */ /* 0x000fc600078e0004 */
[C---:B------:R-:W-:Y:S02]  /*06f0*/  ISETP.GE.U32.AND P0, PT, R4.reuse, 0x10000, PT ;  /* 0x000100000400780c */ /* 0x040fe40003f06070 */
[----:B------:R-:W-:Y:S02]  /*0700*/  ISETP.LT.U32.AND P1, PT, R4, UR12, PT ;  /* 0x0000000c04007c0c */ /* 0x000fe4000bf21070 */
[C---:B------:R-:W-:Y:S02]  /*0710*/  ISETP.GE.U32.AND.EX P0, PT, R5.reuse, RZ, PT, P0 ;  /* 0x000000ff0500720c */ /* 0x040fe40003f06100 */
[----:B------:R-:W-:-:S13]  /*0720*/  ISETP.LT.AND.EX P1, PT, R5, UR4, PT, P1 ;  /* 0x0000000405007c0c */ /* 0x000fda000bf21310 */
[----:B------:R-:W-:Y:S05]  /*0730*/  @!P0 BRA P1, `(.L_x_5140) ;  /* 0xfffffff800a48947 */ /* 0x000fea000083ffff */
[----:B------:R-:W-:Y:S05]  /*0740*/  EXIT ;  /* 0x000000000000794d */ /* 0x000fea0003800000 */
.L_x_5131:
        /* <DEDUP_REMOVED lines=9> */
.L_x_5141:
[C---:B------:R-:W-:Y:S01]  /*07e0*/  IMAD.SHL.U32 R2, R0.reuse, 0x20, RZ ;  /* 0x0000002000027824 */ /* 0x040fe200078e00ff */
[----:B------:R-:W-:-:S04]  /*07f0*/  SHF.L.U64.HI R18, R0, 0x5, R3 ;  /* 0x0000000500127819 */ /* 0x000fc80000010203 */
[----:B------:R-:W-:-:S04]  /*0800*/  IADD3 R16, P0, R2, UR6, RZ ;  /* 0x0000000602107c10 */ /* 0x000fc8000ff1e0ff */
[----:B------:R-:W-:-:S05]  /*0810*/  IADD3.X R17, R18, UR7, RZ, P0, !PT ;  /* 0x0000000712117c10 */ /* 0x000fca00087fe4ff */
[----:B------:R-:W2:Y:S04]  /*0820*/  LDG.E.128 R8, desc[UR10][R16.64] ;  /* 0x0000000a10087981 */ /* 0x000ea8000c1e1d00 */
[----:B------:R-:W3:Y:S01]  /*0830*/  LDG.E.128 R4, desc[UR10][R16.64+0x10] ;  /* 0x0000100a10047981 */ /* 0x000ee2000c1e1d00 */
[----:B--2---:R-:W-:Y:S02]  /*0840*/  IMAD R15, R9, UR14, RZ ;  /* 0x0000000e090f7c24 */ /* 0x004fe4000f8e02ff */
[----:B------:R-:W-:Y:S02]  /*0850*/  IMAD R11, R11, UR14, RZ ;  /* 0x0000000e0b0b7c24 */ /* 0x000fe4000f8e02ff */
[----:B---3--:R-:W-:Y:S02]  /*0860*/  IMAD R7, R7, UR14, RZ ;  /* 0x0000000e07077c24 */ /* 0x008fe4000f8e02ff */
[----:B------:R-:W-:-:S02]  /*0870*/  IMAD R19, R8, UR15, R15 ;  /* 0x0000000f08137c24 */ /* 0x000fc4000f8e020f */
[C---:B------:R-:W-:Y:S02]  /*0880*/  IMAD R9, R10.reuse, UR15, R11 ;  /* 0x0000000f0a097c24 */ /* 0x040fe4000f8e020b */
[----:B------:R-:W-:-:S04]  /*0890*/  IMAD.WIDE.U32 R12, R10, UR14, RZ ;  /* 0x0000000e0a0c7c25 */ /* 0x000fc8000f8e00ff */
[----:B------:R-:W-:Y:S01]  /*08a0*/  IMAD.WIDE.U32 R14, R8, UR14, RZ ;  /* 0x0000000e080e7c25 */ /* 0x000fe2000f8e00ff */
[----:B------:R-:W-:-:S03]  /*08b0*/  IADD3 R8, P0, R2, UR8, RZ ;  /* 0x0000000802087c10 */ /* 0x000fc6000ff1e0ff */
[----:B------:R-:W-:Y:S02]  /*08c0*/  IMAD R23, R5, UR14, RZ ;  /* 0x0000000e05177c24 */ /* 0x000fe4000f8e02ff */
[----:B------:R-:W-:Y:S02]  /*08d0*/  IMAD R21, R6, UR15, R7 ;  /* 0x0000000f06157c24 */ /* 0x000fe4000f8e0207 */
[----:B------:R-:W-:Y:S01]  /*08e0*/  IMAD.IADD R7, R13, 0x1, R9 ;  /* 0x000000010d077824 */ /* 0x000fe200078e0209 */
[----:B------:R-:W-:Y:S01]  /*08f0*/  IADD3.X R9, R18, UR9, RZ, P0, !PT ;  /* 0x0000000912097c10 */ /* 0x000fe200087fe4ff */
[----:B------:R-:W-:Y:S01]  /*0900*/  IMAD.WIDE.U32 R10, R6, UR14, RZ ;  /* 0x0000000e060a7c25 */ /* 0x000fe2000f8e00ff */
[----:B------:R-:W-:-:S03]  /*0910*/  IADD3 R0, P0, R0, UR5, RZ ;  /* 0x0000000500007c10 */ /* 0x000fc6000ff1e0ff */
[----:B------:R-:W-:Y:S01]  /*0920*/  IMAD R23, R4, UR15, R23 ;  /* 0x0000000f04177c24 */ /* 0x000fe2000f8e0217 */
[----:B------:R-:W-:Y:S01]  /*0930*/  ISETP.LT.U32.AND P1, PT, R0, 0x4000, PT ;  /* 0x000040000000780c */ /* 0x000fe20003f21070 */
[----:B------:R-:W-:-:S04]  /*0940*/  IMAD.WIDE.U32 R16, R4, UR14, RZ ;  /* 0x0000000e04107c25 */ /* 0x000fc8000f8e00ff */
[----:B------:R-:W-:Y:S02]  /*0950*/  IMAD.IADD R5, R15, 0x1, R19 ;  /* 0x000000010f057824 */ /* 0x000fe400078e0213 */
[----:B------:R-:W-:Y:S02]  /*0960*/  IMAD.MOV.U32 R6, RZ, RZ, R12 ;  /* 0x000000ffff067224 */ /* 0x000fe400078e000c */
[----:B------:R-:W-:Y:S02]  /*0970*/  IMAD.MOV.U32 R4, RZ, RZ, R14 ;  /* 0x000000ffff047224 */ /* 0x000fe400078e000e */
[----:B------:R-:W-:Y:S02]  /*0980*/  IMAD.IADD R19, R11, 0x1, R21 ;  /* 0x000000010b137824 */ /* 0x000fe400078e0215 */
[----:B------:R-:W-:Y:S01]  /*0990*/  IMAD.IADD R17, R17, 0x1, R23 ;  /* 0x0000000111117824 */ /* 0x000fe200078e0217 */
[----:B------:R0:W-:Y:S01]  /*09a0*/  STG.E.128 desc[UR10][R8.64], R4 ;  /* 0x0000000408007986 */ /* 0x0001e2000c101d0a */
[----:B------:R-:W-:-:S02]  /*09b0*/  IMAD.MOV.U32 R18, RZ, RZ, R10 ;  /* 0x000000ffff127224 */ /* 0x000fc400078e000a */
[----:B------:R-:W-:Y:S02]  /*09c0*/  IMAD.SHL.U32 R2, R0, 0x4, RZ ;  /* 0x0000000400027824 */ /* 0x000fe400078e00ff */
[----:B------:R-:W-:Y:S01]  /*09d0*/  IMAD.X R3, RZ, RZ, R3, P0 ;  /* 0x000000ffff037224 */ /* 0x000fe200000e0603 */
[----:B------:R0:W-:Y:S02]  /*09e0*/  STG.E.128 desc[UR10][R8.64+0x10], R16 ;  /* 0x0000101008007986 */ /* 0x0001e4000c101d0a */
[----:B------:R-:W-:Y:S02]  /*09f0*/  ISETP.GE.U32.AND P0, PT, R2, UR12, PT ;  /* 0x0000000c02007c0c */ /* 0x000fe4000bf06070 */
[----:B------:R-:W-:Y:S02]  /*0a00*/  SHF.L.U64.HI R2, R0, 0x2, R3 ;  /* 0x0000000200027819 */ /* 0x000fe40000010203 */
[----:B------:R-:W-:Y:S02]  /*0a10*/  ISETP.LT.U32.AND.EX P1, PT, R3, RZ, PT, P1 ;  /* 0x000000ff0300720c */ /* 0x000fe40003f21110 */
[----:B------:R-:W-:-:S13]  /*0a20*/  ISETP.GE.AND.EX P0, PT, R2, UR4, PT, P0 ;  /* 0x0000000402007c0c */ /* 0x000fda000bf06300 */
[----:B0-----:R-:W-:Y:S05]  /*0a30*/  @!P0 BRA P1, `(.L_x_5141) ;  /* 0xfffffffc00688947 */ /* 0x001fea000083ffff */
[----:B------:R-:W-:Y:S05]  /*0a40*/  EXIT ;  /* 0x000000000000794d */ /* 0x000fea0003800000 */
.L_x_5142:
        /* <DEDUP_REMOVED lines=11> */
.L_x_5412:


//--------------------- .text._ZN2at6native57_GLOBAL__N__f3eca4a2_24_ForeachBinaryOpScalar_cu_86b9896c25multi_tensor_apply_kernelINS1_18TensorListMetadataILi2EEENS1_21BinaryOpScalarFunctorIiLi2ELi1ELi1EEEJSt10multipliesIiEiEEEvT_T0_DpT1_ --------------------------
	.section	.text._ZN2at6native57_GLOBAL__N__f3eca4a2_24_ForeachBinaryOpScalar_cu_86b9896c25multi_tensor_apply_kernelINS1_18TensorListMetadataILi2EEENS1_21BinaryOpScalarFunctorIiLi2ELi1ELi1EEEJSt10multipliesIiEiEEEvT_T0_DpT1_,"ax",@progbits
	.align	128
.text._ZN2at6native57_GLOBAL__N__f3eca4a2_24_ForeachBinaryOpScalar_cu_86b9896c25multi_tensor_apply_kernelINS1_18TensorListMetadataILi2EEENS1_21BinaryOpScalarFunctorIiLi2ELi1ELi1EEEJSt10multipliesIiEiEEEvT_T0_DpT1_:
        .type           _ZN2at6native57_GLOBAL__N__f3eca4a2_24_ForeachBinaryOpScalar_cu_86b9896c25multi_tensor_apply_kernelINS1_18TensorListMetadataILi2EEENS1_21BinaryOpScalarFunctorIiLi2ELi1ELi1EEEJSt10multipliesIiEiEEEvT_T0_DpT1_,@function
        .size           _ZN2at6native57_GLOBAL__N__f3eca4a2_24_ForeachBinaryOpScalar_cu_86b9896c25multi_tensor_apply_kernelINS1_18TensorListMetadataILi2EEENS1_21BinaryOpScalarFunctorIiLi2ELi1ELi1EEEJSt10multipliesIiEiEEEvT_T0_DpT1_,(.L_x_5413 - _ZN2at6native57_GLOBAL__N__f3eca4a2_24_ForeachBinaryOpScalar_cu_86b9896c25multi_tensor_apply_kernelINS1_18TensorListMetadataILi2EEENS1_21BinaryOpScalarFunctorIiLi2ELi1ELi1EEEJSt10multipliesIiEiEEEvT_T0_DpT1_)
        .other          _ZN2at6native57_GLOBAL__N__f3eca4a2_24_ForeachBinaryOpScalar_cu_86b9896c25multi_tensor_apply_kernelINS1_18TensorListMetadataILi2EEENS1_21BinaryOpScalarFunctorIiLi2ELi1ELi1EEEJSt10multipliesIiEiEEEvT_T0_DpT1_,@"STO_CUDA_ENTRY STV_DEFAULT"
_ZN2at6native57_GLOBAL__N__f3eca4a2_24_ForeachBinaryOpScalar_cu_86b9896c25multi_tensor_apply_kernelINS1_18TensorListMetadataILi2EEENS1_21BinaryOpScalarFunctorIiLi2ELi1ELi1EEEJSt10multipliesIiEiEEEvT_T0_DpT1_:
        /* <DEDUP_REMOVED lines=27> */
.L_x_5144:
        /* <DEDUP_REMOVED lines=52> */
[----:B--2---:R-:W-:Y:S02]  /*04f0*/  @P3 IMAD R29, R20, R29, RZ ;  /* 0x0000001d141d3224 */ /* 0x004fe400078e02ff */
[----:B---3--:R-:W-:Y:S02]  /*0500*/  @P2 IMAD R21, R24, R7, RZ ;  /* 0x0000000718152224 */ /* 0x008fe400078e02ff */
[----:B------:R-:W-:Y:S01]  /*0510*/  IMAD.MOV.U32 R7, RZ, RZ, R5 ;  /* 0x000000ffff077224 */ /* 0x000fe200078e0005 */
[----:B------:R2:W-:Y:S01]  /*0520*/  @P3 STG.E desc[UR4][R14.64], R29 ;  /* 0x0000001d0e003986 */ /* 0x0005e2000c101904 */
[----:B------:R-:W-:-:S03]  /*0530*/  IMAD.WIDE.U32 R6, R4, 0x4, R6 ;  /* 0x0000000404067825 */ /* 0x000fc600078e0006 */
[----:B------:R2:W-:Y:S01]  /*0540*/  @P2 STG.E desc[UR4][R16.64], R21 ;  /* 0x0000001510002986 */ /* 0x0005e2000c101904 */
[----:B----4-:R-:W-:Y:S02]  /*0550*/  @P1 IMAD R23, R26, R23, RZ ;  /* 0x000000171a171224 */ /* 0x010fe400078e02ff */
[----:B-----5:R-:W-:-:S03]  /*0560*/  @P0 IMAD R27, R27, R28, RZ ;  /* 0x0000001c1b1b0224 */ /* 0x020fc600078e02ff */
        /* <DEDUP_REMOVED lines=9> */
.L_x_5143:
        /* <DEDUP_REMOVED lines=9> */
.L_x_5145:
        /* <DEDUP_REMOVED lines=15> */
[----:B--2---:R-:W-:Y:S02]  /*0780*/  IMAD R7, R7, UR7, RZ ;  /* 0x0000000707077c24 */ /* 0x004fe4000f8e02ff */
[----:B------:R-:W-:Y:S02]  /*0790*/  IMAD R6, R6, UR7, RZ ;  /* 0x0000000706067c24 */ /* 0x000fe4000f8e02ff */
[----:B------:R-:W-:-:S02]  /*07a0*/  IMAD R5, R5, UR7, RZ ;  /* 0x0000000705057c24 */ /* 0x000fc4000f8e02ff */
[----:B------:R-:W-:-:S05]  /*07b0*/  IMAD R4, R4, UR7, RZ ;  /* 0x0000000704047c24 */ /* 0x000fca000f8e02ff */
[----:B------:R0:W-:Y:S01]  /*07c0*/  STG.E.128 desc[UR4][R14.64], R4 ;  /* 0x000000040e007986 */ /* 0x0001e2000c101d04 */
[----:B------:R-:W-:Y:S05]  /*07d0*/  @!P0 BRA P1, `(.L_x_5145) ;  /* 0xfffffffc00ac8947 */ /* 0x000fea000083ffff */
[----:B------:R-:W-:Y:S05]  /*07e0*/  EXIT ;  /* 0x000000000000794d */ /* 0x000fea0003800000 */
.L_x_5146:
        /* <DEDUP_REMOVED lines=9> */
.L_x_5413:


//--------------------- .text._ZN2at6native57_GLOBAL__N__f3eca4a2_24_ForeachBinaryOpScalar_cu_86b9896c25multi_tensor_apply_kernelINS1_18TensorListMetadataILi2EEENS1_21BinaryOpScalarFunctorIaLi2ELi1ELi1EEEJSt10multipliesIaEaEEEvT_T0_DpT1_ --------------------------
	.section	.text._ZN2at6native57_GLOBAL__N__f3eca4a2_24_ForeachBinaryOpScalar_cu_86b9896c25multi_tensor_apply_kernelINS1_18TensorListMetadataILi2EEENS1_21BinaryOpScalarFunctorIaLi2ELi1ELi1EEEJSt10multipliesIaEaEEEvT_T0_DpT1_,"ax",@progbits
	.align	128
.text._ZN2at6native57_GLOBAL__N__f3eca4a2_24_ForeachBinaryOpScalar_cu_86b9896c25multi_tensor_apply_kernelINS1_18TensorListMetadataILi2EEENS1_21BinaryOpScalarFunctorIaLi2ELi1ELi1EEEJSt10multipliesIaEaEEEvT_T0_DpT1_:
        .type           _ZN2at6native57_GLOBAL__N__f3eca4a2_24_ForeachBinaryOpScalar_cu_86b9896c25multi_tensor_apply_kernelINS1_18TensorListMetadataILi2EEENS1_21BinaryOpScalarFunctorIaLi2ELi1ELi1EEEJSt10multipliesIaEaEEEvT_T0_DpT1_,@function
        .size           _ZN2at6native57_GLOBAL__N__f3eca4a2_24_ForeachBinaryOpScalar_cu_86b9896c25multi_tensor_apply_kernelINS1_18TensorListMetadataILi2EEENS1_21BinaryOpScalarFunctorIaLi2ELi1ELi1EEEJSt10multipliesIaEaEEEvT_T0_DpT1_,(.L_x_5414 - _ZN2at6native57_GLOBAL__N__f3eca4a2_24_ForeachBinaryOpScalar_cu_86b9896c25multi_tensor_apply_kernelINS1_18TensorListMetadataILi2EEENS1_21BinaryOpScalarFunctorIaLi2ELi1ELi1EEEJSt10multipliesIaEaEEEvT_T0_DpT1_)
        .other          _ZN2at6native57_GLOBAL__N__f3eca4a2_24_ForeachBinaryOpScalar_cu_86b9896c25multi_tensor_apply_kernelINS1_18TensorListMetadataILi2EEENS1_21BinaryOpScalarFunctorIaLi2ELi1ELi1EEEJSt10multipliesIaEaEEEvT_T0_DpT1_,@"STO_CUDA_ENTRY STV_DEFAULT"
_ZN2at6native57_GLOBAL__N__f3eca4a2_24_ForeachBinaryOpScalar_cu_86b9896c25multi_tensor_apply_kernelINS1_18TensorListMetadataILi2EEENS1_21BinaryOpScalarFunctorIaLi2ELi1ELi1EEEJSt10multipliesIaEaEEEvT_T0_DpT1_:
        /* <DEDUP_REMOVED lines=12> */
[C---:B0-----:R-:W-:Y:S02]  /*00c0*/  IADD3 R0, P1, R6.reuse, R4, RZ ;  /* 0x0000000406007210 */ /* 0x041fe40007f3e0ff */
[----:B-1----:R-:W-:-:S02]  /*00d0*/  IADD3 R3, P2, R6, R8, RZ ;  /* 0x0000000806037210 */ /* 0x002fc40007f5e0ff */
[----:B--2---:R-:W-:-:S04]  /*00e0*/  IADD3 R2, P3, -R6, R10, RZ ;  /* 0x0000000a06027210 */ /* 0x004fc80007f7e1ff */
[----:B------:R-:W-:Y:S01]  /*00f0*/  LOP3.LUT R4, R2, R3, R0, 0xfe, !PT ;  /* 0x0000000302047212 */ /* 0x000fe200078efe00 */
[----:B------:R-:W-:-:S03]  /*0100*/  IMAD.X R6, R11, 0x1, ~R7, P3 ;  /* 0x000000010b067824 */ /* 0x000fc600018e0e07 */
[----:B------:R-:W-:Y:S01]  /*0110*/  LOP3.LUT P0, RZ, R4, 0x3, RZ, 0xc0, !PT ;  /* 0x0000000304ff7812 */ /* 0x000fe2000780c0ff */
[C---:B------:R-:W-:Y:S02]  /*0120*/  IMAD.X R4, R7.reuse, 0x1, R5, P1 ;  /* 0x0000000107047824 */ /* 0x040fe400008e0605 */
[----:B------:R-:W-:-:S10]  /*0130*/  IMAD.X R5, R7, 0x1, R9, P2 ;  /* 0x0000000107057824 */ /* 0x000fd400010e0609 */
        /* <DEDUP_REMOVED lines=8> */
.L_x_5148:
        /* <DEDUP_REMOVED lines=27> */
[----:B------:R-:W-:Y:S01]  /*0370*/  @P1 IADD3 R14, P4, R29, R0, RZ ;  /* 0x000000001d0e1210 */ /* 0x000fe20007f9e0ff */
[----:B------:R-:W-:Y:S01]  /*0380*/  @P0 IMAD.X R21, R12, 0x1, R4, P5 ;  /* 0x000000010c150824 */ /* 0x000fe200028e0604 */
[----:B------:R-:W-:-:S02]  /*0390*/  PRMT R24, RZ, 0x7610, R24 ;  /* 0x00007610ff187816 */ /* 0x000fc40000000018 */
[-C--:B------:R-:W-:Y:S01]  /*03a0*/  @P3 IADD3 R16, P5, R11, R0.reuse, RZ ;  /* 0x000000000b103210 */ /* 0x080fe20007fbe0ff */
[----:B------:R-:W-:Y:S01]  /*03b0*/  @P1 IMAD.X R15, R13, 0x1, R4, P4 ;  /* 0x000000010d0f1824 */ /* 0x000fe200020e0604 */
[----:B------:R0:W2:Y:S01]  /*03c0*/  @P0 LDG.E.U8 R28, desc[UR6][R20.64] ;  /* 0x00000006141c0981 */ /* 0x0000a2000c1e1100 */
[----:B------:R-:W-:Y:S02]  /*03d0*/  PRMT R26, RZ, 0x7610, R26 ;  /* 0x00007610ff1a7816 */ /* 0x000fe4000000001a */
[----:B------:R-:W-:Y:S01]  /*03e0*/  @P3 IMAD.X R17, R19, 0x1, R4, P5 ;  /* 0x0000000113113824 */ /* 0x000fe200028e0604 */
[----:B------:R1:W3:Y:S01]  /*03f0*/  @P1 LDG.E.U8 R24, desc[UR6][R14.64] ;  /* 0x000000060e181981 */ /* 0x0002e2000c1e1100 */
[----:B------:R-:W-:-:S03]  /*0400*/  @P2 IADD3 R22, P4, R25, R0, RZ ;  /* 0x0000000019162210 */ /* 0x000fc60007f9e0ff */
[----:B------:R4:W5:Y:S01]  /*0410*/  @P3 LDG.E.U8 R26, desc[UR6][R16.64] ;  /* 0x00000006101a3981 */ /* 0x000962000c1e1100 */
[----:B0-----:R-:W-:Y:S01]  /*0420*/  PRMT R20, RZ, 0x7610, R20 ;  /* 0x00007610ff147816 */ /* 0x001fe20000000014 */
[----:B------:R-:W-:-:S05]  /*0430*/  @P2 IMAD.X R23, R27, 0x1, R4, P4 ;  /* 0x000000011b172824 */ /* 0x000fca00020e0604 */
[----:B------:R5:W5:Y:S01]  /*0440*/  @P2 LDG.E.U8 R20, desc[UR6][R22.64] ;  /* 0x0000000616142981 */ /* 0x000b62000c1e1100 */
[----:B-1----:R-:W0:Y:S08]  /*0450*/  @P0 LDC.S8 R14, c[0x0][0xe5a] ;  /* 0x00039680ff0e0b82 */ /* 0x002e300000000200 */
[----:B------:R-:W1:Y:S08]  /*0460*/  @P1 LDC.S8 R21, c[0x0][0xe5a] ;  /* 0x00039680ff151b82 */ /* 0x000e700000000200 */
[----:B----4-:R-:W4:Y:S08]  /*0470*/  @P3 LDC.S8 R16, c[0x0][0xe5a] ;  /* 0x00039680ff103b82 */ /* 0x010f300000000200 */
[----:B------:R-:W4:Y:S01]  /*0480*/  @P2 LDC.S8 R17, c[0x0][0xe5a] ;  /* 0x00039680ff112b82 */ /* 0x000f220000000200 */
[----:B--2---:R-:W-:Y:S01]  /*0490*/  @P0 PRMT R15, R28, 0x9910, RZ ;  /* 0x000099101c0f0816 */ /* 0x004fe200000000ff */
[----:B0-----:R-:W-:Y:S01]  /*04a0*/  @P0 IMAD.MOV.U32 R28, RZ, RZ, R14 ;  /* 0x000000ffff1c0224 */ /* 0x001fe200078e000e */
[----:B------:R-:W-:-:S02]  /*04b0*/  @P0 IADD3 R14, P4, R18, R3, RZ ;  /* 0x00000003120e0210 */ /* 0x000fc40007f9e0ff */
[----:B---3--:R-:W-:Y:S01]  /*04c0*/  @P1 PRMT R24, R24, 0x9910, RZ ;  /* 0x0000991018181816 */ /* 0x008fe200000000ff */
[----:B------:R-:W-:Y:S02]  /*04d0*/  @P0 IMAD R28, R28, R15, RZ ;  /* 0x0000000f1c1c0224 */ /* 0x000fe400078e02ff */
[----:B------:R-:W-:Y:S01]  /*04e0*/  @P0 IMAD.X R15, R12, 0x1, R5, P4 ;  /* 0x000000010c0f0824 */ /* 0x000fe200020e0605 */
[----:B-----5:R-:W-:Y:S01]  /*04f0*/  @P3 PRMT R23, R26, 0x9910, RZ ;  /* 0x000099101a173816 */ /* 0x020fe200000000ff */
[----:B-1----:R-:W-:Y:S02]  /*0500*/  @P1 IMAD.MOV.U32 R12, RZ, RZ, R21 ;  /* 0x000000ffff0c1224 */ /* 0x002fe400078e0015 */
[----:B------:R-:W-:Y:S01]  /*0510*/  @P1 IMAD.MOV.U32 R21, RZ, RZ, R24 ;  /* 0x000000ffff151224 */ /* 0x000fe200078e0018 */
[----:B------:R0:W-:Y:S01]  /*0520*/  @P0 STG.E.U8 desc[UR6][R14.64], R28 ;  /* 0x0000001c0e000986 */ /* 0x0001e2000c101106 */
[----:B----4-:R-:W-:Y:S01]  /*0530*/  @P3 IMAD R23, R16, R23, RZ ;  /* 0x0000001710173224 */ /* 0x010fe200078e02ff */
[----:B------:R-:W-:Y:S01]  /*0540*/  @P3 IADD3 R16, P4, R11, R3, RZ ;  /* 0x000000030b103210 */ /* 0x000fe20007f9e0ff */
[----:B------:R-:W-:Y:S01]  /*0550*/  @P1 IMAD R21, R12, R21, RZ ;  /* 0x000000150c151224 */ /* 0x000fe200078e02ff */
[----:B------:R-:W-:-:S02]  /*0560*/  @P1 IADD3 R12, P0, R29, R3, RZ ;  /* 0x000000031d0c1210 */ /* 0x000fc40007f1e0ff */
[----:B------:R-:W-:Y:S01]  /*0570*/  @P2 PRMT R11, R20, 0x9910, RZ ;  /* 0x00009910140b2816 */ /* 0x000fe200000000ff */
[----:B------:R-:W-:Y:S02]  /*0580*/  @P2 IMAD.MOV.U32 R20, RZ, RZ, R17 ;  /* 0x000000ffff142224 */ /* 0x000fe400078e0011 */
[--C-:B------:R-:W-:Y:S01]  /*0590*/  @P1 IMAD.X R13, R13, 0x1, R5.reuse, P0 ;  /* 0x000000010d0d1824 */ /* 0x100fe200000e0605 */
[----:B------:R-:W-:Y:S01]  /*05a0*/  @P2 IADD3 R18, P0, R25, R3, RZ ;  /* 0x0000000319122210 */ /* 0x000fe20007f1e0ff */
[----:B------:R-:W-:Y:S02]  /*05b0*/  @P3 IMAD.X R17, R19, 0x1, R5, P4 ;  /* 0x0000000113113824 */ /* 0x000fe400020e0605 */
[----:B0-----:R-:W-:Y:S01]  /*05c0*/  @P2 IMAD R15, R20, R11, RZ ;  /* 0x0000000b140f2224 */ /* 0x001fe200078e02ff */
[----:B------:R2:W-:Y:S01]  /*05d0*/  @P1 STG.E.U8 desc[UR6][R12.64], R21 ;  /* 0x000000150c001986 */ /* 0x0005e2000c101106 */
[----:B------:R-:W-:Y:S02]  /*05e0*/  IMAD.MOV.U32 R11, RZ, RZ, R9 ;  /* 0x000000ffff0b7224 */ /* 0x000fe400078e0009 */
[----:B------:R-:W-:Y:S01]  /*05f0*/  @P2 IMAD.X R19, R27, 0x1, R5, P0 ;  /* 0x000000011b132824 */ /* 0x000fe200000e0605 */
[----:B------:R2:W-:Y:S01]  /*0600*/  @P3 STG.E.U8 desc[UR6][R16.64], R23 ;  /* 0x0000001710003986 */ /* 0x0005e2000c101106 */
[----:B------:R-:W-:-:S03]  /*0610*/  IMAD.WIDE.U32 R10, R8, 0x4, R10 ;  /* 0x00000004080a7825 */ /* 0x000fc600078e000a */
[----:B------:R2:W-:Y:S01]  /*0620*/  @P2 STG.E.U8 desc[UR6][R18.64], R15 ;  /* 0x0000000f12002986 */ /* 0x0005e2000c101106 */
[----:B------:R-:W-:Y:S01]  /*0630*/  IMAD.MOV.U32 R9, RZ, RZ, R11 ;  /* 0x000000ffff097224 */ /* 0x000fe200078e000b */
[C---:B------:R-:W-:Y:S02]  /*0640*/  ISETP.GE.U32.AND P0, PT, R10.reuse, 0x10000, PT ;  /* 0x000100000a00780c */ /* 0x040fe40003f06070 */
[----:B------:R-:W-:Y:S02]  /*0650*/  ISETP.LT.U32.AND P1, PT, R10, R2, PT ;  /* 0x000000020a00720c */ /* 0x000fe40003f21070 */
[C---:B------:R-:W-:Y:S02]  /*0660*/  ISETP.GE.U32.AND.EX P0, PT, R11.reuse, RZ, PT, P0 ;  /* 0x000000ff0b00720c */ /* 0x040fe40003f06100 */
[----:B------:R-:W-:-:S13]  /*0670*/  ISETP.LT.AND.EX P1, PT, R11, R6, PT, P1 ;  /* 0x000000060b00720c */ /* 0x000fda0003f21310 */
[----:B--2---:R-:W-:Y:S05]  /*0680*/  @!P0 BRA P1, `(.L_x_5148) ;  /* 0xfffffff800cc8947 */ /* 0x004fea000083ffff */
[----:B------:R-:W-:Y:S05]  /*0690*/  EXIT ;  /* 0x000000000000794d */ /* 0x000fea0003800000 */
.L_x_5147:
[----:B------:R-:W0:Y:S02]  /*06a0*/  S2R R10, SR_TID.X ;  /* 0x00000000000a7919 */ /* 0x000e240000002100 */
[----:B0-----:R-:W-:-:S03]  /*06b0*/  IMAD.WIDE.U32 R8, R10, 0x4, RZ ;  /* 0x000000040a087825 */ /* 0x001fc600078e00ff */
[----:B------:R-:W-:-:S04]  /*06c0*/  ISETP.GE.U32.AND P0, PT, R8, R2, PT ;  /* 0x000000020800720c */ /* 0x000fc80003f06070 */
[----:B------:R-:W-:-:S04]  /*06d0*/  ISETP.GE.AND.EX P0, PT, R9, R6, PT, P0 ;  /* 0x000000060900720c */ /* 0x000fc80003f06300 */
[----:B------:R-:W-:-:S13]  /*06e0*/  ISETP.GT.U32.OR P0, PT, R10, 0x3fff, P0 ;  /* 0x00003fff0a00780c */ /* 0x000fda0000704470 */
[----:B------:R-:W-:Y:S05]  /*06f0*/  @P0 EXIT ;  /* 0x000000000000094d */ /* 0x000fea0003800000 */
[----:B------:R-:W-:Y:S01]  /*0700*/  IMAD.MOV.U32 R7, RZ, RZ, RZ ;  /* 0x000000ffff077224 */ /* 0x000fe200078e00ff */
[----:B------:R-:W-:Y:S01]  /*0710*/  ULDC.S8 UR4, c[0x0][0xe5a] ;  /* 0x0003968000047ab9 */ /* 0x000fe20000000200 */
[----:B------:R-:W-:-:S05]  /*0720*/  ULDC UR5, c[0x0][0x0] ;  /* 0x0000000000057ab9 */ /* 0x000fca0000000800 */
.L_x_5149:
[C---:B------:R-:W-:Y:S01]  /*0730*/  IMAD.SHL.U32 R15, R10.reuse, 0x4, RZ ;  /* 0x000000040a0f7824 */ /* 0x040fe200078e00ff */
[----:B------:R-:W-:-:S04]  /*0740*/  SHF.L.U64.HI R16, R10, 0x2, R7 ;  /* 0x000000020a107819 */ /* 0x000fc80000010207 */
[----:B------:R-:W-:-:S05]  /*0750*/  IADD3 R8, P0, R15, R0, RZ ;  /* 0x000000000f087210 */ /* 0x000fca0007f1e0ff */
[----:B------:R-:W-:-:S05]  /*0760*/  IMAD.X R9, R16, 0x1, R4, P0 ;  /* 0x0000000110097824 */ /* 0x000fca00000e0604 */
[----:B------:R-:W2:Y:S02]  /*0770*/  LDG.E R8, desc[UR6][R8.64] ;  /* 0x0000000608087981 */ /* 0x000ea4000c1e1900 */
[C---:B--2---:R-:W-:Y:S02]  /*0780*/  PRMT R11, R8.reuse, 0x7771, RZ ;  /* 0x00007771080b7816 */ /* 0x044fe400000000ff */
[C---:B------:R-:W-:Y:S02]  /*0790*/  LOP3.LUT R14, R8.reuse, 0xff, RZ, 0xc0, !PT ;  /* 0x000000ff080e7812 */ /* 0x040fe400078ec0ff */
[C---:B------:R-:W-:Y:S01]  /*07a0*/  PRMT R12, R8.reuse, 0x7772, RZ ;  /* 0x00007772080c7816 */ /* 0x040fe200000000ff */
[----:B------:R-:W-:Y:S01]  /*07b0*/  IMAD R11, R11, UR4, RZ ;  /* 0x000000040b0b7c24 */ /* 0x000fe2000f8e02ff */
[----:B------:R-:W-:Y:S01]  /*07c0*/  PRMT R13, R8, 0x7773, RZ ;  /* 0x00007773080d7816 */ /* 0x000fe200000000ff */
[----:B------:R-:W-:Y:S01]  /*07d0*/  IMAD R14, R14, UR4, RZ ;  /* 0x000000040e0e7c24 */ /* 0x000fe2000f8e02ff */
[----:B------:R-:W-:Y:S01]  /*07e0*/  IADD3 R8, P0, R15, R3, RZ ;  /* 0x000000030f087210 */ /* 0x000fe20007f1e0ff */
[----:B------:R-:W-:-:S03]  /*07f0*/  IMAD R12, R12, UR4, RZ ;  /* 0x000000040c0c7c24 */ /* 0x000fc6000f8e02ff */
[----:B------:R-:W-:Y:S01]  /*0800*/  PRMT R9, R11, 0x7604, R14 ;  /* 0x000076040b097816 */ /* 0x000fe2000000000e */
[----:B------:R-:W-:-:S03]  /*0810*/  IMAD R11, R13, UR4, RZ ;  /* 0x000000040d0b7c24 */ /* 0x000fc6000f8e02ff */
[----:B------:R-:W-:Y:S01]  /*0820*/  PRMT R12, R12, 0x7054, R9 ;  /* 0x000070540c0c7816 */ /* 0x000fe20000000009 */
        /* <DEDUP_REMOVED lines=13> */
.L_x_5150:
        /* <DEDUP_REMOVED lines=16> */
.L_x_5414:


//--------------------- .text._ZN2at6native57_GLOBAL__N__f3eca4a2_24_ForeachBinaryOpScalar_cu_86b9896c25multi_tensor_apply_kernelINS1_18TensorListMetadataILi2EEENS1_21BinaryOpScalarFunctorIhLi2ELi1ELi1EEEJSt10multipliesIhEhEEEvT_T0_DpT1_ --------------------------
	.section	.text._ZN2at6native57_GLOBAL__N__f3eca4a2_24_ForeachBinaryOpScalar_cu_86b9896c25multi_tensor_apply_kernelINS1_18TensorListMetadataILi2EEENS1_21BinaryOpScalarFunctorIhLi2ELi1ELi1EEEJSt10multipliesIhEhEEEvT_T0_DpT1_,"ax",@progbits
	.align	128
.text._ZN2at6native57_GLOBAL__N__f3eca4a2_24_ForeachBinaryOpScalar_cu_86b9896c25multi_tensor_apply_kernelINS1_18TensorListMetadataILi2EEENS1_21BinaryOpScalarFunctorIhLi2ELi1ELi1EEEJSt10multipliesIhEhEEEvT_T0_DpT1_:
        .type           _ZN2at6native57_GLOBAL__N__f3eca4a2_24_ForeachBinaryOpScalar_cu_86b9896c25multi_tensor_apply_kernelINS1_18TensorListMetadataILi2EEENS1_21BinaryOpScalarFunctorIhLi2ELi1ELi1EEEJSt10multipliesIhEhEEEvT_T0_DpT1_,@function
        .size           _ZN2at6native57_GLOBAL__N__f3eca4a2_24_ForeachBinaryOpScalar_cu_86b9896c25multi_tensor_apply_kernelINS1_18TensorListMetadataILi2EEENS1_21BinaryOpScalarFunctorIhLi2ELi1ELi1EEEJSt10multipliesIhEhEEEvT_T0_DpT1_,(.L_x_5415 - _ZN2at6native57_GLOBAL__N__f3eca4a2_24_ForeachBinaryOpScalar_cu_86b9896c25multi_tensor_apply_kernelINS1_18TensorListMetadataILi2EEENS1_21BinaryOpScalarFunctorIhLi2ELi1ELi1EEEJSt10multipliesIhEhEEEvT_T0_DpT1_)
        .other          _ZN2at6native57_GLOBAL__N__f3eca4a2_24_ForeachBinaryOpScalar_cu_86b9896c25multi_tensor_apply_kernelINS1_18TensorListMetadataILi2EEENS1_21BinaryOpScalarFunctorIhLi2ELi1ELi1EEEJSt10multipliesIhEhEEEvT_T0_DpT1_,@"STO_CUDA_ENTRY STV_DEFAULT"
_ZN2at6native57_GLOBAL__N__f3eca4a2_24_ForeachBinaryOpScalar_cu_86b9896c25multi_tensor_apply_kernelINS1_18TensorListMetadataILi2EEENS1_21BinaryOpScalarFunctorIhLi2ELi1ELi1EEEJSt10multipliesIhEhEEEvT_T0_DpT1_:
        /* <DEDUP_REMOVED lines=28> */
.L_x_5152:
[----:B0-2---:R-:W-:Y:S01]  /*01c0*/  IADD3 R28, P1, R8, R20, RZ ;  /* 0x00000014081c7210 */ /* 0x005fe20007f3e0ff */
        /* <DEDUP_REMOVED lines=16> */
[----:B------:R-:W-:Y:S02]  /*02d0*/  ISETP.LT.U32.AND P3, PT, R23, R4, PT ;  /* 0x000000041700720c */ /* 0x000fe40003f61070 */
[----:B------:R-:W-:Y:S02]  /*02e0*/  ISETP.GE.U32.AND.EX P2, PT, R24, RZ, PT, P2 ;  /* 0x000000ff1800720c */ /* 0x000fe40003f46120 */
[----:B------:R-:W-:Y:S02]  /*02f0*/  IADD3 R11, P4, R11, R28, RZ ;  /* 0x0000001c0b0b7210 */ /* 0x000fe40007f9e0ff */
[----:B------:R-:W-:Y:S02]  /*0300*/  @P0 IADD3 R14, P5, R28, R2, RZ ;  /* 0x000000021c0e0210 */ /* 0x000fe40007fbe0ff */
[----:B------:R-:W-:Y:S01]  /*0310*/  ISETP.LT.AND.EX P2, PT, R24, R7, !P2, P3 ;  /* 0x000000071800720c */ /* 0x000fe20005741330 */
[----:B------:R-:W-:Y:S01]  /*0320*/  IMAD.X R10, RZ, RZ, R26, P4 ;  /* 0x000000ffff0a7224 */ /* 0x000fe200020e061a */
[C---:B------:R-:W-:Y:S01]  /*0330*/  ISETP.GE.U32.AND P3, PT, R11.reuse, 0x10000, PT ;  /* 0x000100000b00780c */ /* 0x040fe20003f66070 */
[----:B------:R-:W-:Y:S01]  /*0340*/  @P0 IMAD.X R15, R26, 0x1, R5, P5 ;  /* 0x000000011a0f0824 */ /* 0x000fe200028e0605 */
[----:B------:R-:W-:-:S02]  /*0350*/  ISETP.LT.U32.AND P4, PT, R11, R4, PT ;  /* 0x000000040b00720c */ /* 0x000fc40003f81070 */
[-C--:B------:R-:W-:Y:S02]  /*0360*/  @P1 IADD3 R12, P5, R25, R2.reuse, RZ ;  /* 0x00000002190c1210 */ /* 0x080fe40007fbe0ff */
[----:B------:R-:W-:Y:S01]  /*0370*/  ISETP.GE.U32.AND.EX P3, PT, R10, RZ, PT, P3 ;  /* 0x000000ff0a00720c */ /* 0x000fe20003f66130 */
[----:B------:R-:W2:Y:S01]  /*0380*/  @P0 LDG.E.U8 R27, desc[UR4][R14.64] ;  /* 0x000000040e1b0981 */ /* 0x000ea2000c1e1100 */
[----:B------:R-:W-:Y:S01]  /*0390*/  PRMT R29, RZ, 0x7610, R29 ;  /* 0x00007610ff1d7816 */ /* 0x000fe2000000001d */
[--C-:B------:R-:W-:Y:S01]  /*03a0*/  @P1 IMAD.X R13, R22, 0x1, R5.reuse, P5 ;  /* 0x00000001160d1824 */ /* 0x100fe200028e0605 */
[----:B------:R-:W-:Y:S02]  /*03b0*/  ISETP.LT.AND.EX P3, PT, R10, R7, !P3, P4 ;  /* 0x000000070a00720c */ /* 0x000fe40005f61340 */
[----:B------:R-:W-:Y:S02]  /*03c0*/  @P2 IADD3 R16, P4, R23, R2, RZ ;  /* 0x0000000217102210 */ /* 0x000fe40007f9e0ff */
[----:B------:R0:W3:Y:S03]  /*03d0*/  @P1 LDG.E.U8 R29, desc[UR4][R12.64] ;  /* 0x000000040c1d1981 */ /* 0x0000e6000c1e1100 */
[----:B------:R-:W-:Y:S01]  /*03e0*/  @P2 IMAD.X R17, R24, 0x1, R5, P4 ;  /* 0x0000000118112824 */ /* 0x000fe200020e0605 */
[----:B0-----:R-:W-:-:S05]  /*03f0*/  PRMT R12, RZ, 0x7610, R12 ;  /* 0x00007610ff0c7816 */ /* 0x001fca000000000c */
[----:B------:R-:W-:Y:S01]  /*0400*/  @P3 IADD3 R18, P4, R11, R2, RZ ;  /* 0x000000020b123210 */ /* 0x000fe20007f9e0ff */
[----:B------:R0:W4:Y:S01]  /*0410*/  @P2 LDG.E.U8 R12, desc[UR4][R16.64] ;  /* 0x00000004100c2981 */ /* 0x000122000c1e1100 */
[----:B------:R-:W-:-:S03]  /*0420*/  PRMT R15, RZ, 0x7610, R15 ;  /* 0x00007610ff0f7816 */ /* 0x000fc6000000000f */
[----:B------:R-:W-:-:S05]  /*0430*/  @P3 IMAD.X R19, R10, 0x1, R5, P4 ;  /* 0x000000010a133824 */ /* 0x000fca00020e0605 */
[----:B------:R1:W5:Y:S01]  /*0440*/  @P3 LDG.E.U8 R15, desc[UR4][R18.64] ;  /* 0x00000004120f3981 */ /* 0x000362000c1e1100 */
[C---:B------:R-:W-:Y:S01]  /*0450*/  @P0 PRMT R14, R0.reuse, 0x9910, RZ ;  /* 0x00009910000e0816 */ /* 0x040fe200000000ff */
[----:B------:R-:W-:Y:S01]  /*0460*/  IMAD.WIDE.U32 R20, R9, 0x4, R20 ;  /* 0x0000000409147825 */ /* 0x000fe200078e0014 */
[C---:B0-----:R-:W-:Y:S02]  /*0470*/  @P2 PRMT R16, R0.reuse, 0x9910, RZ ;  /* 0x0000991000102816 */ /* 0x041fe400000000ff */
[----:B------:R-:W-:Y:S02]  /*0480*/  @P3 PRMT R17, R0, 0x9910, RZ ;  /* 0x0000991000113816 */ /* 0x000fe400000000ff */
[----:B-1----:R-:W-:-:S05]  /*0490*/  @P3 IADD3 R18, P6, R11, R3, RZ ;  /* 0x000000030b123210 */ /* 0x002fca0007fde0ff */
[----:B------:R-:W-:Y:S01]  /*04a0*/  @P3 IMAD.X R19, R10, 0x1, R6, P6 ;  /* 0x000000010a133824 */ /* 0x000fe200030e0606 */
[----:B--2---:R-:W-:Y:S01]  /*04b0*/  @P0 PRMT R13, R27, 0x9910, RZ ;  /* 0x000099101b0d0816 */ /* 0x004fe200000000ff */
[----:B------:R-:W-:-:S04]  /*04c0*/  @P0 IMAD.MOV.U32 R27, RZ, RZ, R14 ;  /* 0x000000ffff1b0224 */ /* 0x000fc800078e000e */
[----:B------:R-:W-:Y:S01]  /*04d0*/  @P0 IMAD.MOV.U32 R14, RZ, RZ, R13 ;  /* 0x000000ffff0e0224 */ /* 0x000fe200078e000d */
[----:B------:R-:W-:-:S03]  /*04e0*/  @P1 PRMT R13, R0, 0x9910, RZ ;  /* 0x00009910000d1816 */ /* 0x000fc600000000ff */
[----:B------:R-:W-:Y:S01]  /*04f0*/  @P0 IMAD R27, R27, R14, RZ ;  /* 0x0000000e1b1b0224 */ /* 0x000fe200078e02ff */
[----:B---3--:R-:W-:Y:S01]  /*0500*/  @P1 PRMT R14, R29, 0x9910, RZ ;  /* 0x000099101d0e1816 */ /* 0x008fe200000000ff */
[----:B------:R-:W-:Y:S02]  /*0510*/  @P1 IMAD.MOV.U32 R29, RZ, RZ, R13 ;  /* 0x000000ffff1d1224 */ /* 0x000fe400078e000d */
[----:B------:R-:W-:Y:S02]  /*0520*/  @P2 IMAD.MOV.U32 R13, RZ, RZ, R16 ;  /* 0x000000ffff0d2224 */ /* 0x000fe400078e0010 */
[----:B------:R-:W-:Y:S01]  /*0530*/  @P1 IMAD R29, R29, R14, RZ ;  /* 0x0000000e1d1d1224 */ /* 0x000fe200078e02ff */
[----:B----4-:R-:W-:-:S05]  /*0540*/  @P2 PRMT R12, R12, 0x9910, RZ ;  /* 0x000099100c0c2816 */ /* 0x010fca00000000ff */
[----:B------:R-:W-:Y:S01]  /*0550*/  @P2 IMAD.MOV.U32 R16, RZ, RZ, R12 ;  /* 0x000000ffff102224 */ /* 0x000fe200078e000c */
[-C--:B------:R-:W-:Y:S02]  /*0560*/  @P0 IADD3 R12, P4, R28, R3.reuse, RZ ;  /* 0x000000031c0c0210 */ /* 0x080fe40007f9e0ff */
[----:B-----5:R-:W-:Y:S01]  /*0570*/  @P3 PRMT R15, R15, 0x9910, RZ ;  /* 0x000099100f0f3816 */ /* 0x020fe200000000ff */
[----:B------:R-:W-:Y:S01]  /*0580*/  @P2 IMAD R28, R13, R16, RZ ;  /* 0x000000100d1c2224 */ /* 0x000fe200078e02ff */
[-C--:B------:R-:W-:Y:S01]  /*0590*/  @P2 IADD3 R16, P5, R23, R3.reuse, RZ ;  /* 0x0000000317102210 */ /* 0x080fe20007fbe0ff */
[--C-:B------:R-:W-:Y:S01]  /*05a0*/  @P0 IMAD.X R13, R26, 0x1, R6.reuse, P4 ;  /* 0x000000011a0d0824 */ /* 0x100fe200020e0606 */
[----:B------:R-:W-:Y:S01]  /*05b0*/  @P1 IADD3 R14, P4, R25, R3, RZ ;  /* 0x00000003190e1210 */ /* 0x000fe20007f9e0ff */
[----:B------:R-:W-:Y:S02]  /*05c0*/  @P3 IMAD.MOV.U32 R26, RZ, RZ, R17 ;  /* 0x000000ffff1a3224 */ /* 0x000fe400078e0011 */
[----:B------:R-:W-:Y:S01]  /*05d0*/  @P3 IMAD.MOV.U32 R11, RZ, RZ, R15 ;  /* 0x000000ffff0b3224 */ /* 0x000fe200078e000f */
[----:B------:R2:W-:Y:S01]  /*05e0*/  @P0 STG.E.U8 desc[UR4][R12.64], R27 ;  /* 0x0000001b0c000986 */ /* 0x0005e2000c101104 */
[--C-:B------:R-:W-:Y:S01]  /*05f0*/  @P1 IMAD.X R15, R22, 0x1, R6.reuse, P4 ;  /* 0x00000001160f1824 */ /* 0x100fe200020e0606 */
[----:B------:R-:W-:Y:S01]  /*0600*/  ISETP.GE.U32.AND P0, PT, R20, 0x10000, PT ;  /* 0x000100001400780c */ /* 0x000fe20003f06070 */
[----:B------:R-:W-:-:S02]  /*0610*/  @P2 IMAD.X R17, R24, 0x1, R6, P5 ;  /* 0x0000000118112824 */ /* 0x000fc400028e0606 */
[----:B------:R-:W-:Y:S01]  /*0620*/  @P3 IMAD R11, R26, R11, RZ ;  /* 0x0000000b1a0b3224 */ /* 0x000fe200078e02ff */
        /* <DEDUP_REMOVED lines=8> */
.L_x_5151:
[----:B------:R-:W0:Y:S02]  /*06b0*/  S2R R11, SR_TID.X ;  /* 0x00000000000b7919 */ /* 0x000e240000002100 */
[----:B0-----:R-:W-:-:S03]  /*06c0*/  IMAD.WIDE.U32 R8, R11, 0x4, RZ ;  /* 0x000000040b087825 */ /* 0x001fc600078e00ff */
[----:B------:R-:W-:-:S04]  /*06d0*/  ISETP.GE.U32.AND P0, PT, R8, R4, PT ;  /* 0x000000040800720c */ /* 0x000fc80003f06070 */
[----:B------:R-:W-:-:S04]  /*06e0*/  ISETP.GE.AND.EX P0, PT, R9, R7, PT, P0 ;  /* 0x000000070900720c */ /* 0x000fc80003f06300 */
[----:B------:R-:W-:-:S13]  /*06f0*/  ISETP.GT.U32.OR P0, PT, R11, 0x3fff, P0 ;  /* 0x00003fff0b00780c */ /* 0x000fda0000704470 */
[----:B------:R-:W-:Y:S05]  /*0700*/  @P0 EXIT ;  /* 0x000000000000094d */ /* 0x000fea0003800000 */
[----:B------:R-:W-:Y:S01]  /*0710*/  PRMT R10, R0, 0x9910, RZ ;  /* 0x00009910000a7816 */ /* 0x000fe200000000ff */
[----:B------:R-:W-:Y:S01]  /*0720*/  IMAD.MOV.U32 R0, RZ, RZ, RZ ;  /* 0x000000ffff007224 */ /* 0x000fe200078e00ff */
[----:B------:R-:W-:-:S06]  /*0730*/  ULDC UR6, c[0x0][0x0] ;  /* 0x0000000000067ab9 */ /* 0x000fcc0000000800 */
.L_x_5153:
[C---:B------:R-:W-:Y:S01]  /*0740*/  IMAD.SHL.U32 R16, R11.reuse, 0x4, RZ ;  /* 0x000000040b107824 */ /* 0x040fe200078e00ff */
[----:B------:R-:W-:-:S04]  /*0750*/  SHF.L.U64.HI R18, R11, 0x2, R0 ;  /* 0x000000020b127819 */ /* 0x000fc80000010200 */
[----:B------:R-:W-:-:S05]  /*0760*/  IADD3 R8, P0, R16, R2, RZ ;  /* 0x0000000210087210 */ /* 0x000fca0007f1e0ff */
[----:B------:R-:W-:-:S05]  /*0770*/  IMAD.X R9, R18, 0x1, R5, P0 ;  /* 0x0000000112097824 */ /* 0x000fca00000e0605 */
[----:B------:R-:W2:Y:S02]  /*0780*/  LDG.E R8, desc[UR4][R8.64] ;  /* 0x0000000408087981 */ /* 0x000ea4000c1e1900 */
[C---:B--2---:R-:W-:Y:S02]  /*0790*/  PRMT R17, R8.reuse, 0x7771, RZ ;  /* 0x0000777108117816 */ /* 0x044fe400000000ff */
[C---:B------:R-:W-:Y:S02]  /*07a0*/  LOP3.LUT R15, R8.reuse, 0xff, RZ, 0xc0, !PT ;  /* 0x000000ff080f7812 */ /* 0x040fe400078ec0ff */
[----:B------:R-:W-:Y:S01]  /*07b0*/  PRMT R13, R8, 0x7772, RZ ;  /* 0x00007772080d7816 */ /* 0x000fe200000000ff */
[----:B------:R-:W-:Y:S01]  /*07c0*/  IMAD R12, R10, R17, RZ ;  /* 0x000000110a0c7224 */ /* 0x000fe200078e02ff */
[----:B------:R-:W-:Y:S01]  /*07d0*/  PRMT R14, R8, 0x7773, RZ ;  /* 0x00007773080e7816 */ /* 0x000fe200000000ff */
[----:B------:R-:W-:Y:S01]  /*07e0*/  IMAD R15, R10, R15, RZ ;  /* 0x0000000f0a0f7224 */ /* 0x000fe200078e02ff */
[----:B------:R-:W-:Y:S01]  /*07f0*/  IADD3 R8, P0, R16, R3, RZ ;  /* 0x0000000310087210 */ /* 0x000fe20007f1e0ff */
[----:B------:R-:W-:-:S02]  /*0800*/  IMAD R13, R10, R13, RZ ;  /* 0x0000000d0a0d7224 */ /* 0x000fc400078e02ff */
[----:B------:R-:W-:Y:S01]  /*0810*/  IMAD.MOV.U32 R17, RZ, RZ, R14 ;  /* 0x000000ffff117224 */ /* 0x000fe200078e000e */
[----:B------:R-:W-:Y:S01]  /*0820*/  PRMT R14, R12, 0x7604, R15 ;  /* 0x000076040c0e7816 */ /* 0x000fe2000000000f */
[----:B------:R-:W-:Y:S01]  /*0830*/  IMAD.X R9, R18, 0x1, R6, P0 ;  /* 0x0000000112097824 */ /* 0x000fe200000e0606 */
[----:B------:R-:W-:Y:S01]  /*0840*/  IADD3 R11, P0, R11, UR6, RZ ;  /* 0x000000060b0b7c10 */ /* 0x000fe2000ff1e0ff */
[----:B------:R-:W-:Y:S01]  /*0850*/  IMAD R12, R10, R17, RZ ;  /* 0x000000110a0c7224 */ /* 0x000fe200078e02ff */
        /* <DEDUP_REMOVED lines=12> */
.L_x_5154:
        /* <DEDUP_REMOVED lines=14> */
.L_x_5415:


//--------------------- .text._ZN2at6native57_GLOBAL__N__f3eca4a2_24_ForeachBinaryOpScalar_cu_86b9896c25multi_tensor_apply_kernelINS1_18TensorListMetadataILi1EEENS1_21BinaryOpScalarFunctorIN3c108BFloat16ELi1ELi1ELi0EEEJSt10multipliesIfEfEEEvT_T0_DpT1_ --------------------------
	.section	.text._ZN2at6native57_GLOBAL__N__f3eca4a2_24_ForeachBinaryOpScalar_cu_86b9896c25multi_tensor_apply_kernelINS1_18TensorListMetadataILi1EEENS1_21BinaryOpScalarFunctorIN3c108BFloat16ELi1ELi1ELi0EEEJSt10multipliesIfEfEEEvT_T0_DpT1_,"ax",@progbits
	.align	128
.text._ZN2at6native57_GLOBAL__N__f3eca4a2_24_ForeachBinaryOpScalar_cu_86b9896c25multi_tensor_apply_kernelINS1_18TensorListMetadataILi1EEENS1_21BinaryOpScalarFunctorIN3c108BFloat16ELi1ELi1ELi0EEEJSt10multipliesIfEfEEEvT_T0_DpT1_:
        .type           _ZN2at6native57_GLOBAL__N__f3eca4a2_24_ForeachBinaryOpScalar_cu_86b9896c25multi_tensor_apply_kernelINS1_18TensorListMetadataILi1EEENS1_21BinaryOpScalarFunctorIN3c108BFloat16ELi1ELi1ELi0EEEJSt10multipliesIfEfEEEvT_T0_DpT1_,@function
        .size           _ZN2at6native57_GLOBAL__N__f3eca4a2_24_ForeachBinaryOpScalar_cu_86b9896c25multi_tensor_apply_kernelINS1_18TensorListMetadataILi1EEENS1_21BinaryOpScalarFunctorIN3c108BFloat16ELi1ELi1ELi0EEEJSt10multipliesIfEfEEEvT_T0_DpT1_,(.L_x_5416 - _ZN2at6native57_GLOBAL__N__f3eca4a2_24_ForeachBinaryOpScalar_cu_86b9896c25multi_tensor_apply_kernelINS1_18TensorListMetadataILi1EEENS1_21BinaryOpScalarFunctorIN3c108BFloat16ELi1ELi1ELi0EEEJSt10multipliesIfEfEEEvT_T0_DpT1_)
        .other          _ZN2at6native57_GLOBAL__N__f3eca4a2_24_ForeachBinaryOpScalar_cu_86b9896c25multi_tensor_apply_kernelINS1_18TensorListMetadataILi1EEENS1_21BinaryOpScalarFunctorIN3c108BFloat16ELi1ELi1ELi0EEEJSt10multipliesIfEfEEEvT_T0_DpT1_,@"STO_CUDA_ENTRY STV_DEFAULT"
_ZN2at6native57_GLOBAL__N__f3eca4a2_24_ForeachBinaryOpScalar_cu_86b9896c25multi_tensor_apply_kernelINS1_18TensorListMetadataILi1EEENS1_21BinaryOpScalarFunctorIN3c108BFloat16ELi1ELi1ELi0EEEJSt10multipliesIfEfEEEvT_T0_DpT1_:
        /* <DEDUP_REMOVED lines=25> */
.L_x_5156:
        /* <DEDUP_REMOVED lines=43> */
[----:B------:R-:W-:-:S05]  /*0440*/  FMUL.FTZ R18, R18, UR6 ;  /* 0x0000000612127c20 */ /* 0x000fca0008410000 */
[----:B------:R-:W-:Y:S01]  /*0450*/  F2FP.BF16.F32.PACK_AB R18, RZ, R18 ;  /* 0x00000012ff12723e */ /* 0x000fe200000010ff */
[----:B---3--:R-:W-:Y:S02]  /*0460*/  IMAD.U32 R15, R15, 0x10000, RZ ;  /* 0x000100000f0f7824 */ /* 0x008fe400078e00ff */
[----:B----4-:R-:W-:Y:S02]  /*0470*/  IMAD.U32 R19, R19, 0x10000, RZ ;  /* 0x0001000013137824 */ /* 0x010fe400078e00ff */
[----:B------:R-:W-:Y:S01]  /*0480*/  FMUL.FTZ R15, R15, UR6 ;  /* 0x000000060f0f7c20 */ /* 0x000fe20008410000 */
[----:B-----5:R-:W-:Y:S02]  /*0490*/  IMAD.U32 R20, R20, 0x10000, RZ ;  /* 0x0001000014147824 */ /* 0x020fe400078e00ff */
[----:B------:R-:W-:Y:S02]  /*04a0*/  FMUL.FTZ R19, R19, UR6 ;  /* 0x0000000613137c20 */ /* 0x000fe40008410000 */
[----:B------:R-:W-:Y:S01]  /*04b0*/  F2FP.BF16.F32.PACK_AB R15, RZ, R15 ;  /* 0x0000000fff0f723e */ /* 0x000fe200000010ff */
[----:B------:R-:W-:-:S02]  /*04c0*/  FMUL.FTZ R20, R20, UR6 ;  /* 0x0000000614147c20 */ /* 0x000fc40008410000 */
        /* <DEDUP_REMOVED lines=12> */
.L_x_5155:
        /* <DEDUP_REMOVED lines=9> */
.L_x_5157:
        /* <DEDUP_REMOVED lines=12> */
[----:B------:R-:W-:Y:S01]  /*06e0*/  FMUL.FTZ R8, R8, UR7 ;  /* 0x0000000708087c20 */ /* 0x000fe20008410000 */
[----:B------:R-:W-:-:S02]  /*06f0*/  IMAD.U32 R10, R7, 0x10000, RZ ;  /* 0x00010000070a7824 */ /* 0x000fc400078e00ff */
[----:B------:R-:W-:Y:S01]  /*0700*/  FMUL.FTZ R9, R9, UR7 ;  /* 0x0000000709097c20 */ /* 0x000fe20008410000 */
[----:B------:R-:W-:Y:S01]  /*0710*/  FMUL.FTZ R7, R6, UR7 ;  /* 0x0000000706077c20 */ /* 0x000fe20008410000 */
[----:B------:R-:W-:-:S04]  /*0720*/  FMUL.FTZ R10, R10, UR7 ;  /* 0x000000070a0a7c20 */ /* 0x000fc80008410000 */
        /* <DEDUP_REMOVED lines=9> */
.L_x_5158:
        /* <DEDUP_REMOVED lines=12> */
.L_x_5416:


//--------------------- .text._ZN2at6native57_GLOBAL__N__f3eca4a2_24_ForeachBinaryOpScalar_cu_86b9896c25multi_tensor_apply_kernelINS1_18TensorListMetadataILi1EEENS1_21BinaryOpScalarFunctorIN3c104HalfELi1ELi1ELi0EEEJSt10multipliesIfEfEEEvT_T0_DpT1_ --------------------------
	.section	.text._ZN2at6native57_GLOBAL__N__f3eca4a2_24_ForeachBinaryOpScalar_cu_86b9896c25multi_tensor_apply_kernelINS1_18TensorListMetadataILi1EEENS1_21BinaryOpScalarFunctorIN3c104HalfELi1ELi1ELi0EEEJSt10multipliesIfEfEEEvT_T0_DpT1_,"ax",@progbits
	.align	128
.text._ZN2at6native57_GLOBAL__N__f3eca4a2_24_ForeachBinaryOpScalar_cu_86b9896c25multi_tensor_apply_kernelINS1_18TensorListMetadataILi1EEENS1_21BinaryOpScalarFunctorIN3c104HalfELi1ELi1ELi0EEEJSt10multipliesIfEfEEEvT_T0_DpT1_:
        .type           _ZN2at6native57_GLOBAL__N__f3eca4a2_24_ForeachBinaryOpScalar_cu_86b9896c25multi_tensor_apply_kernelINS1_18TensorListMetadataILi1EEENS1_21BinaryOpScalarFunctorIN3c104HalfELi1ELi1ELi0EEEJSt10multipliesIfEfEEEvT_T0_DpT1_,@function
        .size           _ZN2at6native57_GLOBAL__N__f3eca4a2_24_ForeachBinaryOpScalar_cu_86b9896c25multi_tensor_apply_kernelINS1_18TensorListMetadataILi1EEENS1_21BinaryOpScalarFunctorIN3c104HalfELi1ELi1ELi0EEEJSt10multipliesIfEfEEEvT_T0_DpT1_,(.L_x_5417 - _ZN2at6native57_GLOBAL__N__f3eca4a2_24_ForeachBinaryOpScalar_cu_86b9896c25multi_tensor_apply_kernelINS1_18TensorListMetadataILi1EEENS1_21BinaryOpScalarFunctorIN3c104HalfELi1ELi1ELi0EEEJSt10multipliesIfEfEEEvT_T0_DpT1_)
        .other          _ZN2at6native57_GLOBAL__N__f3eca4a2_24_ForeachBinaryOpScalar_cu_86b9896c25multi_tensor_apply_kernelINS1_18TensorListMetadataILi1EEENS1_21BinaryOpScalarFunctorIN3c104HalfELi1ELi1ELi0EEEJSt10multipliesIfEfEEEvT_T0_DpT1_,@"STO_CUDA_ENTRY STV_DEFAULT"
_ZN2at6native57_GLOBAL__N__f3eca4a2_24_ForeachBinaryOpScalar_cu_86b9896c25multi_tensor_apply_kernelINS1_18TensorListMetadataILi1EEENS1_21BinaryOpScalarFunctorIN3c104HalfELi1ELi1ELi0EEEJSt10multipliesIfEfEEEvT_T0_DpT1_:
        /* <DEDUP_REMOVED lines=25> */
.L_x_5160:
        /* <DEDUP_REMOVED lines=43> */
[----:B------:R-:W-:-:S05]  /*0440*/  FMUL.FTZ R18, R18, UR6 ;  /* 0x0000000612127c20 */ /* 0x000fca0008410000 */
[----:B------:R-:W-:Y:S01]  /*0450*/  F2FP.F16.F32.PACK_AB R18, RZ, R18 ;  /* 0x00000012ff12723e */ /* 0x000fe200000000ff */
[----:B---3--:R-:W-:Y:S02]  /*0460*/  HADD2.F32 R15, -RZ, R15.H0_H0 ;  /* 0x2000000fff0f7230 */ /* 0x008fe40000004100 */
[----:B----4-:R-:W-:-:S03]  /*0470*/  HADD2.F32 R19, -RZ, R19.H0_H0 ;  /* 0x20000013ff137230 */ /* 0x010fc60000004100 */
[----:B------:R-:W-:Y:S01]  /*0480*/  FMUL.FTZ R15, R15, UR6 ;  /* 0x000000060f0f7c20 */ /* 0x000fe20008410000 */
[----:B-----5:R-:W-:Y:S02]  /*0490*/  HADD2.F32 R20, -RZ, R20.H0_H0 ;  /* 0x20000014ff147230 */ /* 0x020fe40000004100 */
[----:B------:R-:W-:Y:S02]  /*04a0*/  FMUL.FTZ R19, R19, UR6 ;  /* 0x0000000613137c20 */ /* 0x000fe40008410000 */
[----:B------:R-:W-:Y:S01]  /*04b0*/  F2FP.F16.F32.PACK_AB R15, RZ, R15 ;  /* 0x0000000fff0f723e */ /* 0x000fe200000000ff */
[----:B------:R-:W-:Y:S02]  /*04c0*/  FMUL.FTZ R20, R20, UR6 ;  /* 0x0000000614147c20 */ /* 0x000fe40008410000 */
        /* <DEDUP_REMOVED lines=12> */
.L_x_5159:
        /* <DEDUP_REMOVED lines=9> */
.L_x_5161:
        /* <DEDUP_REMOVED lines=10> */
[----:B------:R-:W-:Y:S01]  /*06c0*/  FMUL.FTZ R6, R6, UR7 ;  /* 0x0000000706067c20 */ /* 0x000fe20008410000 */
[----:B------:R-:W-:Y:S02]  /*06d0*/  HADD2.F32 R9, -RZ, R9.H1_H1 ;  /* 0x30000009ff097230 */ /* 0x000fe40000004100 */
[----:B------:R-:W-:Y:S01]  /*06e0*/  FMUL.FTZ R7, R7, UR7 ;  /* 0x0000000707077c20 */ /* 0x000fe20008410000 */
[----:B------:R-:W-:-:S02]  /*06f0*/  FMUL.FTZ R8, R8, UR7 ;  /* 0x0000000708087c20 */ /* 0x000fc40008410000 */
[----:B------:R-:W-:Y:S02]  /*0700*/  FMUL.FTZ R9, R9, UR7 ;  /* 0x0000000709097c20 */ /* 0x000fe40008410000 */
        /* <DEDUP_REMOVED lines=9> */
.L_x_5162:
        /* <DEDUP_REMOVED lines=14> */
.L_x_5417:


//--------------------- .text._ZN2at6native57_GLOBAL__N__f3eca4a2_24_ForeachBinaryOpScalar_cu_86b9896c25multi_tensor_apply_kernelINS1_18TensorListMetadataILi1EEENS1_21BinaryOpScalarFunctorIbLi1ELi1ELi0EEEJSt10multipliesIbEbEEEvT_T0_DpT1_ --------------------------
	.section	.text._ZN2at6native57_GLOBAL__N__f3eca4a2_24_ForeachBinaryOpScalar_cu_86b9896c25multi_tensor_apply_kernelINS1_18TensorListMetadataILi1EEENS1_21BinaryOpScalarFunctorIbLi1ELi1ELi0EEEJSt10multipliesIbEbEEEvT_T0_DpT1_,"ax",@progbits
	.align	128
.text._ZN2at6native57_GLOBAL__N__f3eca4a2_24_ForeachBinaryOpScalar_cu_86b9896c25multi_tensor_apply_kernelINS1_18TensorListMetadataILi1EEENS1_21BinaryOpScalarFunctorIbLi1ELi1ELi0EEEJSt10multipliesIbEbEEEvT_T0_DpT1_:
        .type           _ZN2at6native57_GLOBAL__N__f3eca4a2_24_ForeachBinaryOpScalar_cu_86b9896c25multi_tensor_apply_kernelINS1_18TensorListMetadataILi1EEENS1_21BinaryOpScalarFunctorIbLi1ELi1ELi0EEEJSt10multipliesIbEbEEEvT_T0_DpT1_,@function
        .size           _ZN2at6native57_GLOBAL__N__f3eca4a2_24_ForeachBinaryOpScalar_cu_86b9896c25multi_tensor_apply_kernelINS1_18TensorListMetadataILi1EEENS1_21BinaryOpScalarFunctorIbLi1ELi1ELi0EEEJSt10multipliesIbEbEEEvT_T0_DpT1_,(.L_x_5418 - _ZN2at6native57_GLOBAL__N__f3eca4a2_24_ForeachBinaryOpScalar_cu_86b9896c25multi_tensor_apply_kernelINS1_18TensorListMetadataILi1EEENS1_21BinaryOpScalarFunctorIbLi1ELi1ELi0EEEJSt10multipliesIbEbEEEvT_T0_DpT1_)
        .other          _ZN2at6native57_GLOBAL__N__f3eca4a2_24_ForeachBinaryOpScalar_cu_86b9896c25multi_tensor_apply_kernelINS1_18TensorListMetadataILi1EEENS1_21BinaryOpScalarFunctorIbLi1ELi1ELi0EEEJSt10multipliesIbEbEEEvT_T0_DpT1_,@"STO_CUDA_ENTRY STV_DEFAULT"
_ZN2at6native57_GLOBAL__N__f3eca4a2_24_ForeachBinaryOpScalar_cu_86b9896c25multi_tensor_apply_kernelINS1_18TensorListMetadataILi1EEENS1_21BinaryOpScalarFunctorIbLi1ELi1ELi0EEEJSt10multipliesIbEbEEEvT_T0_DpT1_:
        /* <DEDUP_REMOVED lines=23> */
.L_x_5164:
        /* <DEDUP_REMOVED lines=44> */
[----:B------:R-:W-:Y:S02]  /*0430*/  ISETP.NE.AND P5, PT, RZ, UR4, P4 ;  /* 0x00000004ff007c0c */ /* 0x000fe4000a7a5270 */
[----:B---3--:R-:W-:Y:S02]  /*0440*/  LOP3.LUT P6, RZ, R15, 0xff, RZ, 0xc0, !PT ;  /* 0x000000ff0fff7812 */ /* 0x008fe400078cc0ff */
[----:B------:R-:W-:Y:S02]  /*0450*/  @P2 SEL R15, RZ, 0x1, !P5 ;  /* 0x00000001ff0f2807 */ /* 0x000fe40006800000 */
[----:B----4-:R-:W-:Y:S02]  /*0460*/  LOP3.LUT P4, RZ, R19, 0xff, RZ, 0xc0, !PT ;  /* 0x000000ff13ff7812 */ /* 0x010fe4000788c0ff */
[----:B------:R-:W-:Y:S02]  /*0470*/  ISETP.NE.AND P6, PT, RZ, UR4, P6 ;  /* 0x00000004ff007c0c */ /* 0x000fe4000b7c5270 */
[----:B-----5:R-:W-:-:S02]  /*0480*/  LOP3.LUT P5, RZ, R18, 0xff, RZ, 0xc0, !PT ;  /* 0x000000ff12ff7812 */ /* 0x020fc400078ac0ff */
[----:B------:R-:W-:Y:S02]  /*0490*/  ISETP.NE.AND P4, PT, RZ, UR4, P4 ;  /* 0x00000004ff007c0c */ /* 0x000fe4000a785270 */
[----:B------:R-:W-:Y:S02]  /*04a0*/  ISETP.NE.AND P5, PT, RZ, UR4, P5 ;  /* 0x00000004ff007c0c */ /* 0x000fe4000afa5270 */
        /* <DEDUP_REMOVED lines=13> */
.L_x_5163:
        /* <DEDUP_REMOVED lines=10> */
.L_x_5165:
[----:B------:R-:W-:-:S04]  /*0620*/  LEA R4, P0, R11, R0, 0x2 ;  /* 0x000000000b047211 */ /* 0x000fc800078010ff */
[----:B------:R-:W-:-:S05]  /*0630*/  LEA.HI.X R5, R11, R2, R10, 0x2, P0 ;  /* 0x000000020b057211 */ /* 0x000fca00000f140a */
[----:B------:R-:W2:Y:S02]  /*0640*/  LDG.E R9, desc[UR6][R4.64] ;  /* 0x0000000604097981 */ /* 0x000ea4000c1e1900 */
[C---:B--2---:R-:W-:Y:S02]  /*0650*/  PRMT R6, R9.reuse, 0x7770, RZ ;  /* 0x0000777009067816 */ /* 0x044fe400000000ff */
[C---:B------:R-:W-:Y:S02]  /*0660*/  PRMT R7, R9.reuse, 0x7771, RZ ;  /* 0x0000777109077816 */ /* 0x040fe400000000ff */
[----:B------:R-:W-:Y:S02]  /*0670*/  PRMT R8, R9, 0x7772, RZ ;  /* 0x0000777209087816 */ /* 0x000fe400000000ff */
[----:B------:R-:W-:Y:S02]  /*0680*/  ISETP.NE.AND P0, PT, R6, RZ, P2 ;  /* 0x000000ff0600720c */ /* 0x000fe40001705270 */
[----:B------:R-:W-:-:S02]  /*0690*/  ISETP.NE.AND P1, PT, R7, RZ, P2 ;  /* 0x000000ff0700720c */ /* 0x000fc40001725270 */
[----:B------:R-:W-:Y:S02]  /*06a0*/  ISETP.NE.AND P3, PT, R8, RZ, P2 ;  /* 0x000000ff0800720c */ /* 0x000fe40001765270 */
[----:B------:R-:W-:Y:S02]  /*06b0*/  PRMT R6, R9, 0x7773, RZ ;  /* 0x0000777309067816 */ /* 0x000fe400000000ff */
[----:B------:R-:W-:Y:S02]  /*06c0*/  SEL R7, RZ, 0x1, !P0 ;  /* 0x00000001ff077807 */ /* 0x000fe40004000000 */
[----:B------:R-:W-:Y:S02]  /*06d0*/  SEL R8, RZ, 0x1, !P1 ;  /* 0x00000001ff087807 */ /* 0x000fe40004800000 */
[----:B------:R-:W-:Y:S02]  /*06e0*/  ISETP.NE.AND P0, PT, R6, RZ, P2 ;  /* 0x000000ff0600720c */ /* 0x000fe40001705270 */
        /* <DEDUP_REMOVED lines=16> */
.L_x_5166:
        /* <DEDUP_REMOVED lines=9> */
.L_x_5418:


//--------------------- .text._ZN2at6native57_GLOBAL__N__f3eca4a2_24_ForeachBinaryOpScalar_cu_86b9896c25multi_tensor_apply_kernelINS1_18TensorListMetadataILi1EEENS1_21BinaryOpScalarFunctorIN3c107complexIfEELi1ELi1ELi0EEEJSt10multipliesIS8_ES8_EEEvT_T0_DpT1_ --------------------------
	.section	.text._ZN2at6native57_GLOBAL__N__f3eca4a2_24_ForeachBinaryOpScalar_cu_86b9896c25multi_tensor_apply_kernelINS1_18TensorListMetadataILi1EEENS1_21BinaryOpScalarFunctorIN3c107complexIfEELi1ELi1ELi0EEEJSt10multipliesIS8_ES8_EEEvT_T0_DpT1_,"ax",@progbits
	.align	128
.text._ZN2at6native57_GLOBAL__N__f3eca4a2_24_ForeachBinaryOpScalar_cu_86b9896c25multi_tensor_apply_kernelINS1_18TensorListMetadataILi1EEENS1_21BinaryOpScalarFunctorIN3c107complexIfEELi1ELi1ELi0EEEJSt10multipliesIS8_ES8_EEEvT_T0_DpT1_:
        .type           _ZN2at6native57_GLOBAL__N__f3eca4a2_24_ForeachBinaryOpScalar_cu_86b9896c25multi_tensor_apply_kernelINS1_18TensorListMetadataILi1EEENS1_21BinaryOpScalarFunctorIN3c107complexIfEELi1ELi1ELi0EEEJSt10multipliesIS8_ES8_EEEvT_T0_DpT1_,@function
        .size           _ZN2at6native57_GLOBAL__N__f3eca4a2_24_ForeachBinaryOpScalar_cu_86b9896c25multi_tensor_apply_kernelINS1_18TensorListMetadataILi1EEENS1_21BinaryOpScalarFunctorIN3c107complexIfEELi1ELi1ELi0EEEJSt10multipliesIS8_ES8_EEEvT_T0_DpT1_,(.L_x_5419 - _ZN2at6native57_GLOBAL__N__f3eca4a2_24_ForeachBinaryOpScalar_cu_86b9896c25multi_tensor_apply_kernelINS1_18TensorListMetadataILi1EEENS1_21BinaryOpScalarFunctorIN3c107complexIfEELi1ELi1ELi0EEEJSt10multipliesIS8_ES8_EEEvT_T0_DpT1_)
        .other          _ZN2at6native57_GLOBAL__N__f3eca4a2_24_ForeachBinaryOpScalar_cu_86b9896c25multi_tensor_apply_kernelINS1_18TensorListMetadataILi1EEENS1_21BinaryOpScalarFunctorIN3c107complexIfEELi1ELi1ELi0EEEJSt10multipliesIS8_ES8_EEEvT_T0_DpT1_,@"STO_CUDA_ENTRY STV_DEFAULT"
_ZN2at6native57_GLOBAL__N__f3eca4a2_24_ForeachBinaryOpScalar_cu_86b9896c25multi_tensor_apply_kernelINS1_18TensorListMetadataILi1EEENS1_21BinaryOpScalarFunctorIN3c107complexIfEELi1ELi1ELi0EEEJSt10multipliesIS8_ES8_EEEvT_T0_DpT1_:
        /* <DEDUP_REMOVED lines=24> */
[----:B------:R-:W-:Y:S01]  /*0180*/  ULDC.64 UR6, c[0x0][0xf40] ;  /* 0x0003d00000067ab9 */ /* 0x000fe20000000a00 */
[----:B------:R-:W-:-:S07]  /*0190*/  IMAD.MOV.U32 R8, RZ, RZ, RZ ;  /* 0x000000ffff087224 */ /* 0x000fce00078e00ff */
.L_x_5168:
[----:B0-----:R-:W-:Y:S02]  /*01a0*/  IADD3 R25, P1, R3, R7, RZ ;  /* 0x0000000703197210 */ /* 0x001fe40007f3e0ff */
[----:B------:R-:W-:Y:S02]  /*01b0*/  CS2R R20, SRZ ;  /* 0x0000000000147805 */ /* 0x000fe4000001ff00 */
[C---:B------:R-:W-:Y:S01]  /*01c0*/  ISETP.GE.U32.AND P0, PT, R25.reuse, 0x10000, PT ;  /* 0x000100001900780c */ /* 0x040fe20003f06070 */
[----:B------:R-:W-:Y:S01]  /*01d0*/  IMAD.X R26, RZ, RZ, R8, P1 ;  /* 0x000000ffff1a7224 */ /* 0x000fe200008e0608 */
[----:B-1----:R-:W-:Y:S02]  /*01e0*/  IADD3 R24, P2, R4, R25, RZ ;  /* 0x0000001904187210 */ /* 0x002fe40007f5e0ff */
[-C--:B------:R-:W-:Y:S02]  /*01f0*/  ISETP.LT.U32.AND P1, PT, R25, R0.reuse, PT ;  /* 0x000000001900720c */ /* 0x080fe40003f21070 */
[----:B------:R-:W-:Y:S01]  /*0200*/  ISETP.GE.U32.AND.EX P0, PT, R26, RZ, PT, P0 ;  /* 0x000000ff1a00720c */ /* 0x000fe20003f06100 */
[----:B------:R-:W-:Y:S01]  /*0210*/  IMAD.X R6, RZ, RZ, R26, P2 ;  /* 0x000000ffff067224 */ /* 0x000fe200010e061a */
[----:B------:R-:W-:-:S02]  /*0220*/  ISETP.LT.U32.AND P2, PT, R24, R0, PT ;  /* 0x000000001800720c */ /* 0x000fc40003f41070 */
[----:B------:R-:W-:Y:S02]  /*0230*/  ISETP.LT.AND.EX P0, PT, R26, R2, !P0, P1 ;  /* 0x000000021a00720c */ /* 0x000fe40004701310 */
[----:B------:R-:W-:-:S04]  /*0240*/  ISETP.GE.U32.AND P1, PT, R24, 0x10000, PT ;  /* 0x000100001800780c */ /* 0x000fc80003f26070 */
[----:B------:R-:W-:Y:S01]  /*0250*/  ISETP.GE.U32.AND.EX P1, PT, R6, RZ, PT, P1 ;  /* 0x000000ff0600720c */ /* 0x000fe20003f26110 */
[----:B------:R-:W-:-:S03]  /*0260*/  IMAD R22, R4, 0x3, RZ ;  /* 0x0000000304167824 */ /* 0x000fc600078e02ff */
[----:B------:R-:W-:Y:S02]  /*0270*/  ISETP.LT.AND.EX P1, PT, R6, R2, !P1, P2 ;  /* 0x000000020600720c */ /* 0x000fe40004f21320 */
[-C--:B------:R-:W-:Y:S02]  /*0280*/  LEA R9, P2, R4, R25.reuse, 0x1 ;  /* 0x0000001904097211 */ /* 0x080fe400078408ff */
[----:B------:R-:W-:Y:S02]  /*0290*/  @P0 LEA R12, P3, R25, R10, 0x3 ;  /* 0x0000000a190c0211 */ /* 0x000fe400078618ff */
[----:B------:R-:W-:Y:S01]  /*02a0*/  ISETP.GE.U32.AND P4, PT, R9, 0x10000, PT ;  /* 0x000100000900780c */ /* 0x000fe20003f86070 */
[--C-:B------:R-:W-:Y:S01]  /*02b0*/  IMAD.X R5, RZ, RZ, R26.reuse, P2 ;  /* 0x000000ffff057224 */ /* 0x100fe200010e061a */
[----:B------:R-:W-:Y:S02]  /*02c0*/  IADD3 R22, P5, R22, R25, RZ ;  /* 0x0000001916167210 */ /* 0x000fe40007fbe0ff */
[----:B------:R-:W-:-:S02]  /*02d0*/  @P0 LEA.HI.X R13, R25, R11, R26, 0x3, P3 ;  /* 0x0000000b190d0211 */ /* 0x000fc400018f1c1a */
[----:B------:R-:W-:Y:S02]  /*02e0*/  ISETP.LT.U32.AND P3, PT, R9, R0, PT ;  /* 0x000000000900720c */ /* 0x000fe40003f61070 */
[C---:B------:R-:W-:Y:S01]  /*02f0*/  ISETP.GE.U32.AND.EX P4, PT, R5.reuse, RZ, PT, P4 ;  /* 0x000000ff0500720c */ /* 0x040fe20003f86140 */
[----:B------:R-:W-:Y:S01]  /*0300*/  IMAD.X R23, RZ, RZ, R26, P5 ;  /* 0x000000ffff177224 */ /* 0x000fe200028e061a */
[----:B------:R-:W-:Y:S01]  /*0310*/  @P1 LEA R28, P6, R24, R10, 0x3 ;  /* 0x0000000a181c1211 */ /* 0x000fe200078c18ff */
[----:B------:R0:W2:Y:S01]  /*0320*/  @P0 LDG.E.64 R20, desc[UR4][R12.64] ;  /* 0x000000040c140981 */ /* 0x0000a2000c1e1b00 */
[----:B------:R-:W-:Y:S02]  /*0330*/  ISETP.GE.U32.AND P2, PT, R22, 0x10000, PT ;  /* 0x000100001600780c */ /* 0x000fe40003f46070 */
[----:B------:R-:W-:Y:S02]  /*0340*/  CS2R R18, SRZ ;  /* 0x0000000000127805 */ /* 0x000fe4000001ff00 */
[----:B------:R-:W-:-:S02]  /*0350*/  ISETP.LT.AND.EX P3, PT, R5, R2, !P4, P3 ;  /* 0x000000020500720c */ /* 0x000fc40006761330 */
[----:B------:R-:W-:Y:S02]  /*0360*/  @P1 LEA.HI.X R29, R24, R11, R6, 0x3, P6 ;  /* 0x0000000b181d1211 */ /* 0x000fe400030f1c06 */
[----:B------:R-:W-:Y:S02]  /*0370*/  ISETP.LT.U32.AND P4, PT, R22, R0, PT ;  /* 0x000000001600720c */ /* 0x000fe40003f81070 */
[C---:B------:R-:W-:Y:S01]  /*0380*/  ISETP.GE.U32.AND.EX P2, PT, R23.reuse, RZ, PT, P2 ;  /* 0x000000ff1700720c */ /* 0x040fe20003f46120 */
[----:B------:R-:W3:Y:S01]  /*0390*/  @P1 LDG.E.64 R18, desc[UR4][R28.64] ;  /* 0x000000041c121981 */ /* 0x000ee2000c1e1b00 */
[----:B0-----:R-:W-:Y:S02]  /*03a0*/  CS2R R12, SRZ ;  /* 0x00000000000c7805 */ /* 0x001fe4000001ff00 */
[----:B------:R-:W-:-:S03]  /*03b0*/  ISETP.LT.AND.EX P2, PT, R23, R2, !P2, P4 ;  /* 0x000000021700720c */ /* 0x000fc60005741340 */
[----:B------:R-:W-:-:S04]  /*03c0*/  @P3 LEA R14, P4, R9, R10, 0x3 ;  /* 0x0000000a090e3211 */ /* 0x000fc800078818ff */
[----:B------:R-:W-:-:S05]  /*03d0*/  @P3 LEA.HI.X R15, R9, R11, R5, 0x3, P4 ;  /* 0x0000000b090f3211 */ /* 0x000fca00020f1c05 */
[----:B------:R0:W4:Y:S01]  /*03e0*/  @P3 LDG.E.64 R12, desc[UR4][R14.64] ;  /* 0x000000040e0c3981 */ /* 0x000122000c1e1b00 */
[----:B------:R-:W-:-:S04]  /*03f0*/  @P2 LEA R16, P4, R22, R10, 0x3 ;  /* 0x0000000a16102211 */ /* 0x000fc800078818ff */
[----:B------:R-:W-:Y:S02]  /*0400*/  @P2 LEA.HI.X R17, R22, R11, R23, 0x3, P4 ;  /* 0x0000000b16112211 */ /* 0x000fe400020f1c17 */
[----:B0-----:R-:W-:-:S06]  /*0410*/  CS2R R14, SRZ ;  /* 0x00000000000e7805 */ /* 0x001fcc000001ff00 */
[----:B------:R0:W5:Y:S01]  /*0420*/  @P2 LDG.E.64 R14, desc[UR4][R16.64] ;  /* 0x00000004100e2981 */ /* 0x000162000c1e1b00 */
[C---:B--2---:R-:W-:Y:S01]  /*0430*/  FMUL.FTZ R27, R21.reuse, UR7 ;  /* 0x00000007151b7c20 */ /* 0x044fe20008410000 */
[----:B------:R-:W-:-:S04]  /*0440*/  FMUL.FTZ R21, R21, UR6 ;  /* 0x0000000615157c20 */ /* 0x000fc80008410000 */
[C---:B0-----:R-:W-:Y:S01]  /*0450*/  FFMA.FTZ R17, R20.reuse, UR7, R21 ;  /* 0x0000000714117c23 */ /* 0x041fe20008010015 */
[----:B------:R-:W-:Y:S01]  /*0460*/  FFMA.FTZ R16, R20, UR6, -R27 ;  /* 0x0000000614107c23 */ /* 0x000fe2000801081b */
[C---:B---3--:R-:W-:Y:S01]  /*0470*/  FMUL.FTZ R21, R19.reuse, UR7 ;  /* 0x0000000713157c20 */ /* 0x048fe20008410000 */
[----:B------:R-:W-:-:S03]  /*0480*/  FMUL.FTZ R19, R19, UR6 ;  /* 0x0000000613137c20 */ /* 0x000fc60008410000 */
[C---:B------:R-:W-:Y:S01]  /*0490*/  FFMA.FTZ R20, R18.reuse, UR6, -R21 ;  /* 0x0000000612147c23 */ /* 0x040fe20008010815 */
[----:B------:R-:W-:Y:S01]  /*04a0*/  FFMA.FTZ R21, R18, UR7, R19 ;  /* 0x0000000712157c23 */ /* 0x000fe20008010013 */
[----:B------:R-:W-:-:S04]  /*04b0*/  @P0 LEA R18, P4, R25, R10, 0x3 ;  /* 0x0000000a19120211 */ /* 0x000fc800078818ff */
[----:B------:R-:W-:Y:S02]  /*04c0*/  @P0 LEA.HI.X R19, R25, R11, R26, 0x3, P4 ;  /* 0x0000000b19130211 */ /* 0x000fe400020f1c1a */
[----:B------:R-:W-:-:S04]  /*04d0*/  @P1 LEA R26, P4, R24, R10, 0x3 ;  /* 0x0000000a181a1211 */ /* 0x000fc800078818ff */
[-C--:B------:R-:W-:Y:S02]  /*04e0*/  @P1 LEA.HI.X R27, R24, R11.reuse, R6, 0x3, P4 ;  /* 0x0000000b181b1211 */ /* 0x080fe400020f1c06 */
[CC--:B------:R-:W-:Y:S02]  /*04f0*/  @P3 LEA R28, P4, R9.reuse, R10.reuse, 0x3 ;  /* 0x0000000a091c3211 */ /* 0x0c0fe400078818ff */
[C---:B------:R-:W-:Y:S02]  /*0500*/  @P2 LEA R24, P5, R22.reuse, R10, 0x3 ;  /* 0x0000000a16182211 */ /* 0x040fe400078a18ff */
[-C--:B------:R-:W-:Y:S01]  /*0510*/  @P3 LEA.HI.X R29, R9, R11.reuse, R5, 0x3, P4 ;  /* 0x0000000b091d3211 */ /* 0x080fe200020f1c05 */
[C---:B----4-:R-:W-:Y:S01]  /*0520*/  FMUL.FTZ R5, R13.reuse, UR7 ;  /* 0x000000070d057c20 */ /* 0x050fe20008410000 */
[----:B------:R-:W-:Y:S01]  /*0530*/  @P2 LEA.HI.X R25, R22, R11, R23, 0x3, P5 ;  /* 0x0000000b16192211 */ /* 0x000fe200028f1c17 */
[----:B------:R-:W-:Y:S02]  /*0540*/  FMUL.FTZ R23, R13, UR6 ;  /* 0x000000060d177c20 */ /* 0x000fe40008410000 */
[C---:B------:R-:W-:Y:S01]  /*0550*/  FFMA.FTZ R22, R12.reuse, UR6, -R5 ;  /* 0x000000060c167c23 */ /* 0x040fe20008010805 */
[C---:B-----5:R-:W-:Y:S01]  /*0560*/  FMUL.FTZ R9, R15.reuse, UR7 ;  /* 0x000000070f097c20 */ /* 0x060fe20008410000 */
[----:B------:R-:W-:Y:S01]  /*0570*/  FFMA.FTZ R23, R12, UR7, R23 ;  /* 0x000000070c177c23 */ /* 0x000fe20008010017 */
[----:B------:R-:W-:-:S02]  /*0580*/  FMUL.FTZ R13, R15, UR6 ;  /* 0x000000060f0d7c20 */ /* 0x000fc40008410000 */
[C---:B------:R-:W-:Y:S01]  /*0590*/  FFMA.FTZ R12, R14.reuse, UR6, -R9 ;  /* 0x000000060e0c7c23 */ /* 0x040fe20008010809 */
[----:B------:R-:W-:Y:S02]  /*05a0*/  IMAD.MOV.U32 R9, RZ, RZ, R8 ;  /* 0x000000ffff097224 */ /* 0x000fe400078e0008 */
[----:B------:R-:W-:Y:S02]  /*05b0*/  IMAD.MOV.U32 R8, RZ, RZ, R7 ;  /* 0x000000ffff087224 */ /* 0x000fe400078e0007 */
[----:B------:R-:W-:Y:S01]  /*05c0*/  FFMA.FTZ R13, R14, UR7, R13 ;  /* 0x000000070e0d7c23 */ /* 0x000fe2000801000d */
[----:B------:R2:W-:Y:S01]  /*05d0*/  @P0 STG.E.64 desc[UR4][R18.64], R16 ;  /* 0x0000001012000986 */ /* 0x0005e2000c101b04 */
[----:B------:R-:W-:-:S03]  /*05e0*/  IMAD.WIDE.U32 R8, R4, 0x4, R8 ;  /* 0x0000000404087825 */ /* 0x000fc600078e0008 */
[----:B------:R2:W-:Y:S04]  /*05f0*/  @P1 STG.E.64 desc[UR4][R26.64], R20 ;  /* 0x000000141a001986 */ /* 0x0005e8000c101b04 */
[----:B------:R2:W-:Y:S01]  /*0600*/  @P3 STG.E.64 desc[UR4][R28.64], R22 ;  /* 0x000000161c003986 */ /* 0x0005e2000c101b04 */
[C---:B------:R-:W-:Y:S02]  /*0610*/  ISETP.GE.U32.AND P0, PT, R8.reuse, 0x10000, PT ;  /* 0x000100000800780c */ /* 0x040fe40003f06070 */
[----:B------:R-:W-:Y:S01]  /*0620*/  ISETP.LT.U32.AND P1, PT, R8, R0, PT ;  /* 0x000000000800720c */ /* 0x000fe20003f21070 */
[----:B------:R2:W-:Y:S01]  /*0630*/  @P2 STG.E.64 desc[UR4][R24.64], R12 ;  /* 0x0000000c18002986 */ /* 0x0005e2000c101b04 */
[C---:B------:R-:W-:Y:S02]  /*0640*/  ISETP.GE.U32.AND.EX P0, PT, R9.reuse, RZ, PT, P0 ;  /* 0x000000ff0900720c */ /* 0x040fe40003f06100 */
[----:B------:R-:W-:Y:S01]  /*0650*/  ISETP.LT.AND.EX P1, PT, R9, R2, PT, P1 ;  /* 0x000000020900720c */ /* 0x000fe20003f21310 */
[----:B------:R-:W-:-:S02]  /*0660*/  IMAD.MOV.U32 R7, RZ, RZ, R8 ;  /* 0x000000ffff077224 */ /* 0x000fc400078e0008 */
[----:B------:R-:W-:-:S10]  /*0670*/  IMAD.MOV.U32 R8, RZ, RZ, R9 ;  /* 0x000000ffff087224 */ /* 0x000fd400078e0009 */
[----:B--2---:R-:W-:Y:S05]  /*0680*/  @!P0 BRA P1, `(.L_x_5168) ;  /* 0xfffffff800c48947 */ /* 0x004fea000083ffff */
[----:B------:R-:W-:Y:S05]  /*0690*/  EXIT ;  /* 0x000000000000794d */ /* 0x000fea0003800000 */
.L_x_5167:
        /* <DEDUP_REMOVED lines=9> */
.L_x_5169:
[----:B------:R-:W-:-:S04]  /*0730*/  LEA R8, P0, R16, R10, 0x5 ;  /* 0x0000000a10087211 */ /* 0x000fc800078028ff */
[----:B------:R-:W-:-:S05]  /*0740*/  LEA.HI.X R9, R16, R11, R3, 0x5, P0 ;  /* 0x0000000b10097211 */ /* 0x000fca00000f2c03 */
[----:B------:R-:W2:Y:S04]  /*0750*/  LDG.E.128 R12, desc[UR4][R8.64] ;  /* 0x00000004080c7981 */ /* 0x000ea8000c1e1d00 */
[----:B------:R-:W3:Y:S01]  /*0760*/  LDG.E.128 R4, desc[UR4][R8.64+0x10] ;  /* 0x0000100408047981 */ /* 0x000ee2000c1e1d00 */
[----:B------:R-:W-:-:S04]  /*0770*/  IADD3 R16, P0, R16, UR6, RZ ;  /* 0x0000000610107c10 */ /* 0x000fc8000ff1e0ff */
[----:B------:R-:W-:Y:S01]  /*0780*/  ISETP.LT.U32.AND P1, PT, R16, 0x4000, PT ;  /* 0x000040001000780c */ /* 0x000fe20003f21070 */
[----:B------:R-:W-:-:S05]  /*0790*/  IMAD.X R3, RZ, RZ, R3, P0 ;  /* 0x000000ffff037224 */ /* 0x000fca00000e0603 */
[----:B------:R-:W-:Y:S01]  /*07a0*/  ISETP.LT.U32.AND.EX P1, PT, R3, RZ, PT, P1 ;  /* 0x000000ff0300720c */ /* 0x000fe20003f21110 */
[C---:B--2---:R-:W-:Y:S01]  /*07b0*/  FMUL.FTZ R19, R13.reuse, UR8 ;  /* 0x000000080d137c20 */ /* 0x044fe20008410000 */
[----:B------:R-:W-:Y:S01]  /*07c0*/  FMUL.FTZ R17, R13, UR9 ;  /* 0x000000090d117c20 */ /* 0x000fe20008410000 */
[C---:B------:R-:W-:Y:S01]  /*07d0*/  FMUL.FTZ R23, R15.reuse, UR8 ;  /* 0x000000080f177c20 */ /* 0x040fe20008410000 */
[----:B------:R-:W-:Y:S01]  /*07e0*/  FMUL.FTZ R21, R15, UR9 ;  /* 0x000000090f157c20 */ /* 0x000fe20008410000 */
[C---:B------:R-:W-:Y:S01]  /*07f0*/  FFMA.FTZ R13, R12.reuse, UR9, R19 ;  /* 0x000000090c0d7c23 */ /* 0x040fe20008010013 */
[----:B------:R-:W-:Y:S01]  /*0800*/  FFMA.FTZ R12, R12, UR8, -R17 ;  /* 0x000000080c0c7c23 */ /* 0x000fe20008010811 */
[C---:B------:R-:W-:Y:S01]  /*0810*/  FFMA.FTZ R15, R14.reuse, UR9, R23 ;  /* 0x000000090e0f7c23 */ /* 0x040fe20008010017 */
[C---:B---3--:R-:W-:Y:S01]  /*0820*/  FMUL.FTZ R19, R5.reuse, UR8 ;  /* 0x0000000805137c20 */ /* 0x048fe20008410000 */
[----:B------:R-:W-:Y:S01]  /*0830*/  FFMA.FTZ R14, R14, UR8, -R21 ;  /* 0x000000080e0e7c23 */ /* 0x000fe20008010815 */
[----:B------:R-:W-:Y:S01]  /*0840*/  FMUL.FTZ R17, R5, UR9 ;  /* 0x0000000905117c20 */ /* 0x000fe20008410000 */
[C---:B------:R-:W-:Y:S01]  /*0850*/  FMUL.FTZ R23, R7.reuse, UR8 ;  /* 0x0000000807177c20 */ /* 0x040fe20008410000 */
[----:B------:R-:W-:Y:S01]  /*0860*/  FMUL.FTZ R21, R7, UR9 ;  /* 0x0000000907157c20 */ /* 0x000fe20008410000 */
[C---:B------:R-:W-:Y:S01]  /*0870*/  FFMA.FTZ R5, R4.reuse, UR9, R19 ;  /* 0x0000000904057c23 */ /* 0x040fe20008010013 */
[----:B------:R-:W-:Y:S01]  /*0880*/  FFMA.FTZ R4, R4, UR8, -R17 ;  /* 0x0000000804047c23 */ /* 0x000fe20008010811 */
[C---:B------:R-:W-:Y:S01]  /*0890*/  FFMA.FTZ R7, R6.reuse, UR9, R23 ;  /* 0x0000000906077c23 */ /* 0x040fe20008010017 */
[----:B------:R-:W-:Y:S01]  /*08a0*/  FFMA.FTZ R6, R6, UR8, -R21 ;  /* 0x0000000806067c23 */ /* 0x000fe20008010815 */
[----:B------:R-:W-:Y:S01]  /*08b0*/  IMAD.SHL.U32 R17, R16, 0x4, RZ ;  /* 0x0000000410117824 */ /* 0x000fe200078e00ff */
[----:B------:R0:W-:Y:S04]  /*08c0*/  STG.E.128 desc[UR4][R8.64], R12 ;  /* 0x0000000c08007986 */ /* 0x0001e8000c101d04 */
[----:B------:R0:W-:Y:S01]  /*08d0*/  STG.E.128 desc[UR4][R8.64+0x10], R4 ;  /* 0x0000100408007986 */ /* 0x0001e2000c101d04 */
[----:B------:R-:W-:-:S02]  /*08e0*/  ISETP.GE.U32.AND P0, PT, R17, R0, PT ;  /* 0x000000001100720c */ /* 0x000fc40003f06070 */
[----:B------:R-:W-:-:S04]  /*08f0*/  SHF.L.U64.HI R17, R16, 0x2, R3 ;  /* 0x0000000210117819 */ /* 0x000fc80000010203 */
[----:B------:R-:W-:-:S13]  /*0900*/  ISETP.GE.AND.EX P0, PT, R17, R2, PT, P0 ;  /* 0x000000021100720c */ /* 0x000fda0003f06300 */
[----:B0-----:R-:W-:Y:S05]  /*0910*/  @!P0 BRA P1, `(.L_x_5169) ;  /* 0xfffffffc00848947 */ /* 0x001fea000083ffff */
[----:B------:R-:W-:Y:S05]  /*0920*/  EXIT ;  /* 0x000000000000794d */ /* 0x000fea0003800000 */
.L_x_5170:
        /* <DEDUP_REMOVED lines=13> */
.L_x_5419:


//--------------------- .text._ZN2at6native57_GLOBAL__N__f3eca4a2_24_ForeachBinaryOpScalar_cu_86b9896c25multi_tensor_apply_kernelINS1_18TensorListMetadataILi1EEENS1_21BinaryOpScalarFunctorIN3c107complexIdEELi1ELi1ELi0EEEJSt10multipliesIS8_ES8_EEEvT_T0_DpT1_ --------------------------
	.section	.text._ZN2at6native57_GLOBAL__N__f3eca4a2_24_ForeachBinaryOpScalar_cu_86b9896c25multi_tensor_apply_kernelINS1_18TensorListMetadataILi1EEENS1_21BinaryOpScalarFunctorIN3c107complexIdEELi1ELi1ELi0EEEJSt10multipliesIS8_ES8_EEEvT_T0_DpT1_,"ax",@progbits
	.align	128
.text._ZN2at6native57_GLOBAL__N__f3eca4a2_24_ForeachBinaryOpScalar_cu_86b9896c25multi_tensor_apply_kernelINS1_18TensorListMetadataILi1EEENS1_21BinaryOpScalarFunctorIN3c107complexIdEELi1ELi1ELi0EEEJSt10multipliesIS8_ES8_EEEvT_T0_DpT1_:
        .type           _ZN2at6native57_GLOBAL__N__f3eca4a2_24_ForeachBinaryOpScalar_cu_86b9896c25multi_tensor_apply_kernelINS1_18TensorListMetadataILi1EEENS1_21BinaryOpScalarFunctorIN3c107complexIdEELi1ELi1ELi0EEEJSt10multipliesIS8_ES8_EEEvT_T0_DpT1_,@function
        .size           _ZN2at6native57_GLOBAL__N__f3eca4a2_24_ForeachBinaryOpScalar_cu_86b9896c25multi_tensor_apply_kernelINS1_18TensorListMetadataILi1EEENS1_21BinaryOpScalarFunctorIN3c107complexIdEELi1ELi1ELi0EEEJSt10multipliesIS8_ES8_EEEvT_T0_DpT1_,(.L_x_5420 - _ZN2at6native57_GLOBAL__N__f3eca4a2_24_ForeachBinaryOpScalar_cu_86b9896c25multi_tensor_apply_kernelINS1_18TensorListMetadataILi1EEENS1_21BinaryOpScalarFunctorIN3c107complexIdEELi1ELi1ELi0EEEJSt10multipliesIS8_ES8_EEEvT_T0_DpT1_)
        .other          _ZN2at6native57_GLOBAL__N__f3eca4a2_24_ForeachBinaryOpScalar_cu_86b9896c25multi_tensor_apply_kernelINS1_18TensorListMetadataILi1EEENS1_21BinaryOpScalarFunctorIN3c107complexIdEELi1ELi1ELi0EEEJSt10multipliesIS8_ES8_EEEvT_T0_DpT1_,@"STO_CUDA_ENTRY STV_DEFAULT"
_ZN2at6native57_GLOBAL__N__f3eca4a2_24_ForeachBinaryOpScalar_cu_86b9896c25multi_tensor_apply_kernelINS1_18TensorListMetadataILi1EEENS1_21BinaryOpScalarFunctorIN3c107complexIdEELi1ELi1ELi0EEEJSt10multipliesIS8_ES8_EEEvT_T0_DpT1_:
        /* <DEDUP_REMOVED lines=29> */
.L_x_5172:
        /* <DEDUP_REMOVED lines=86> */
.L_x_5171:
        /* <DEDUP_REMOVED lines=10> */
.L_x_5173:
        /* <DEDUP_REMOVED lines=17> */
[----:B------:R-:W-:-:S04]  /*08e0*/  DMUL R24, R18, UR14 ;  /* 0x0000000e12187c28 */ /* 0x000fc80008000000 */
[C---:B------:R-:W-:Y:S02]  /*08f0*/  DFMA R14, R12.reuse, UR14, R14 ;  /* 0x0000000e0c0e7c2b */ /* 0x040fe4000800000e */
[----:B------:R-:W-:Y:S02]  /*0900*/  DFMA R12, R12, UR16, -R26 ;  /* 0x000000100c0c7c2b */ /* 0x000fe4000800081a */
[----:B------:R-:W-:Y:S02]  /*0910*/  DFMA R18, R16, UR14, R22 ;  /* 0x0000000e10127c2b */ /* 0x000fe40008000016 */
[----:B----4-:R-:W-:Y:S02]  /*0920*/  DMUL R26, R6, UR14 ;  /* 0x0000000e061a7c28 */ /* 0x010fe40008000000 */
[----:B------:R-:W-:Y:S01]  /*0930*/  DFMA R16, R16, UR16, -R24 ;  /* 0x0000001010107c2b */ /* 0x000fe20008000818 */
[----:B------:R0:W-:Y:S01]  /*0940*/  STG.E.128 desc[UR10][R20.64], R12 ;  /* 0x0000000c14007986 */ /* 0x0001e2000c101d0a */
[----:B------:R-:W-:-:S02]  /*0950*/  DMUL R6, R6, UR16 ;  /* 0x0000001006067c28 */ /* 0x000fc40008000000 */
[C---:B-----5:R-:W-:Y:S02]  /*0960*/  DMUL R22, R10.reuse, UR16 ;  /* 0x000000100a167c28 */ /* 0x060fe40008000000 */
[----:B------:R-:W-:Y:S01]  /*0970*/  DMUL R24, R10, UR14 ;  /* 0x0000000e0a187c28 */ /* 0x000fe20008000000 */
[----:B------:R0:W-:Y:S03]  /*0980*/  STG.E.128 desc[UR10][R20.64+0x10], R16 ;  /* 0x0000101014007986 */ /* 0x0001e6000c101d0a */
[----:B------:R-:W-:Y:S02]  /*0990*/  DFMA R6, R4, UR14, R6 ;  /* 0x0000000e04067c2b */ /* 0x000fe40008000006 */
[----:B------:R-:W-:Y:S02]  /*09a0*/  DFMA R10, R8, UR14, R22 ;  /* 0x0000000e080a7c2b */ /* 0x000fe40008000016 */
[----:B------:R-:W-:-:S02]  /*09b0*/  DFMA R4, R4, UR16, -R26 ;  /* 0x0000001004047c2b */ /* 0x000fc4000800081a */
[----:B------:R-:W-:-:S05]  /*09c0*/  DFMA R8, R8, UR16, -R24 ;  /* 0x0000001008087c2b */ /* 0x000fca0008000818 */
[----:B------:R0:W-:Y:S04]  /*09d0*/  STG.E.128 desc[UR10][R20.64+0x20], R4 ;  /* 0x0000200414007986 */ /* 0x0001e8000c101d0a */
[----:B------:R0:W-:Y:S01]  /*09e0*/  STG.E.128 desc[UR10][R20.64+0x30], R8 ;  /* 0x0000300814007986 */ /* 0x0001e2000c101d0a */
[----:B------:R-:W-:Y:S05]  /*09f0*/  @!P0 BRA P1, `(.L_x_5173) ;  /* 0xfffffffc00748947 */ /* 0x000fea000083ffff */
[----:B------:R-:W-:Y:S05]  /*0a00*/  EXIT ;  /* 0x000000000000794d */ /* 0x000fea0003800000 */
.L_x_5174:
        /* <DEDUP_REMOVED lines=15> */
.L_x_5420:


//--------------------- .text._ZN2at6native57_GLOBAL__N__f3eca4a2_24_ForeachBinaryOpScalar_cu_86b9896c25multi_tensor_apply_kernelINS1_18TensorListMetadataILi1EEENS1_21BinaryOpScalarFunctorIfLi1ELi1ELi0EEEJSt10multipliesIfEfEEEvT_T0_DpT1_ --------------------------
	.section	.text._ZN2at6native57_GLOBAL__N__f3eca4a2_24_ForeachBinaryOpScalar_cu_86b9896c25multi_tensor_apply_kernelINS1_18TensorListMetadataILi1EEENS1_21BinaryOpScalarFunctorIfLi1ELi1ELi0EEEJSt10multipliesIfEfEEEvT_T0_DpT1_,"ax",@progbits
	.align	128
.text._ZN2at6native57_GLOBAL__N__f3eca4a2_24_ForeachBinaryOpScalar_cu_86b9896c25multi_tensor_apply_kernelINS1_18TensorListMetadataILi1EEENS1_21BinaryOpScalarFunctorIfLi1ELi1ELi0EEEJSt10multipliesIfEfEEEvT_T0_DpT1_:
        .type           _ZN2at6native57_GLOBAL__N__f3eca4a2_24_ForeachBinaryOpScalar_cu_86b9896c25multi_tensor_apply_kernelINS1_18TensorListMetadataILi1EEENS1_21BinaryOpScalarFunctorIfLi1ELi1ELi0EEEJSt10multipliesIfEfEEEvT_T0_DpT1_,@function
        .size           _ZN2at6native57_GLOBAL__N__f3eca4a2_24_ForeachBinaryOpScalar_cu_86b9896c25multi_tensor_apply_kernelINS1_18TensorListMetadataILi1EEENS1_21BinaryOpScalarFunctorIfLi1ELi1ELi0EEEJSt10multipliesIfEfEEEvT_T0_DpT1_,(.L_x_5421 - _ZN2at6native57_GLOBAL__N__f3eca4a2_24_ForeachBinaryOpScalar_cu_86b9896c25multi_tensor_apply_kernelINS1_18TensorListMetadataILi1EEENS1_21BinaryOpScalarFunctorIfLi1ELi1ELi0EEEJSt10multipliesIfEfEEEvT_T0_DpT1_)
        .other          _ZN2at6native57_GLOBAL__N__f3eca4a2_24_ForeachBinaryOpScalar_cu_86b9896c25multi_tensor_apply_kernelINS1_18TensorListMetadataILi1EEENS1_21BinaryOpScalarFunctorIfLi1ELi1ELi0EEEJSt10multipliesIfEfEEEvT_T0_DpT1_,@"STO_CUDA_ENTRY STV_DEFAULT"
_ZN2at6native57_GLOBAL__N__f3eca4a2_24_ForeachBinaryOpScalar_cu_86b9896c25multi_tensor_apply_kernelINS1_18TensorListMetadataILi1EEENS1_21BinaryOpScalarFunctorIfLi1ELi1ELi0EEEJSt10multipliesIfEfEEEvT_T0_DpT1_:
        /* <DEDUP_REMOVED lines=24> */
.L_x_5176:
        /* <DEDUP_REMOVED lines=45> */
[----:B--2---:R-:W-:Y:S01]  /*0450*/  @P1 FMUL.FTZ R23, R20, R23 ;  /* 0x0000001714171220 */ /* 0x004fe20000410000 */
[----:B-1----:R-:W-:Y:S01]  /*0460*/  @P3 FMUL.FTZ R21, R18, R21 ;  /* 0x0000001512153220 */ /* 0x002fe20000410000 */
[----:B0-----:R-:W-:-:S04]  /*0470*/  @P0 FMUL.FTZ R15, R15, R22 ;  /* 0x000000160f0f0220 */ /* 0x001fc80000410000 */
[----:B------:R2:W-:Y:S01]  /*0480*/  @P3 STG.E desc[UR4][R10.64], R21 ;  /* 0x000000150a003986 */ /* 0x0005e2000c101904 */
[----:B---3--:R-:W-:-:S03]  /*0490*/  @P2 FMUL.FTZ R19, R19, R24 ;  /* 0x0000001813132220 */ /* 0x008fc60000410000 */
        /* <DEDUP_REMOVED lines=9> */
.L_x_5175:
        /* <DEDUP_REMOVED lines=9> */
.L_x_5177:
        /* <DEDUP_REMOVED lines=18> */
.L_x_5178:
        /* <DEDUP_REMOVED lines=10> */
.L_x_5421:


//--------------------- .text._ZN2at6native57_GLOBAL__N__f3eca4a2_24_ForeachBinaryOpScalar_cu_86b9896c25multi_tensor_apply_kernelINS1_18TensorListMetadataILi1EEENS1_21BinaryOpScalarFunctorIdLi1ELi1ELi0EEEJSt10multipliesIdEdEEEvT_T0_DpT1_ --------------------------
	.section	.text._ZN2at6native57_GLOBAL__N__f3eca4a2_24_ForeachBinaryOpScalar_cu_86b9896c25multi_tensor_apply_kernelINS1_18TensorListMetadataILi1EEENS1_21BinaryOpScalarFunctorIdLi1ELi1ELi0EEEJSt10multipliesIdEdEEEvT_T0_DpT1_,"ax",@progbits
	.align	128
.text._ZN2at6native57_GLOBAL__N__f3eca4a2_24_ForeachBinaryOpScalar_cu_86b9896c25multi_tensor_apply_kernelINS1_18TensorListMetadataILi1EEENS1_21BinaryOpScalarFunctorIdLi1ELi1ELi0EEEJSt10multipliesIdEdEEEvT_T0_DpT1_:
        .type           _ZN2at6native57_GLOBAL__N__f3eca4a2_24_ForeachBinaryOpScalar_cu_86b9896c25multi_tensor_apply_kernelINS1_18TensorListMetadataILi1EEENS1_21BinaryOpScalarFunctorIdLi1ELi1ELi0EEEJSt10multipliesIdEdEEEvT_T0_DpT1_,@function
        .size           _ZN2at6native57_GLOBAL__N__f3eca4a2_24_ForeachBinaryOpScalar_cu_86b9896c25multi_tensor_apply_kernelINS1_18TensorListMetadataILi1EEENS1_21BinaryOpScalarFunctorIdLi1ELi1ELi0EEEJSt10multipliesIdEdEEEvT_T0_DpT1_,(.L_x_5422 - _ZN2at6native57_GLOBAL__N__f3eca4a2_24_ForeachBinaryOpScalar_cu_86b9896c25multi_tensor_apply_kernelINS1_18TensorListMetadataILi1EEENS1_21BinaryOpScalarFunctorIdLi1ELi1ELi0EEEJSt10multipliesIdEdEEEvT_T0_DpT1_)
        .other          _ZN2at6native57_GLOBAL__N__f3eca4a2_24_ForeachBinaryOpScalar_cu_86b9896c25multi_tensor_apply_kernelINS1_18TensorListMetadataILi1EEENS1_21BinaryOpScalarFunctorIdLi1ELi1ELi0EEEJSt10multipliesIdEdEEEvT_T0_DpT1_,@"STO_CUDA_ENTRY STV_DEFAULT"
_ZN2at6native57_GLOBAL__N__f3eca4a2_24_ForeachBinaryOpScalar_cu_86b9896c25multi_tensor_apply_kernelINS1_18TensorListMetadataILi1EEENS1_21BinaryOpScalarFunctorIdLi1ELi1ELi0EEEJSt10multipliesIdEdEEEvT_T0_DpT1_:
        /* <DEDUP_REMOVED lines=24> */
.L_x_5180:
        /* <DEDUP_REMOVED lines=43> */
[----:B--2---:R-:W-:Y:S01]  /*0430*/  @P0 DMUL R18, R20, R18 ;  /* 0x0000001214120228 */ /* 0x004fe20000000000 */
[----:B------:R-:W3:Y:S06]  /*0440*/  @P1 LDC.64 R20, c[0x0][0xf40] ;  /* 0x0003d000ff141b82 */ /* 0x000eec0000000a00 */
[----:B------:R2:W-:Y:S01]  /*0450*/  @P0 STG.E.64 desc[UR4][R8.64], R18 ;  /* 0x0000001208000986 */ /* 0x0005e2000c101b04 */
[----:B------:R-:W-:-:S04]  /*0460*/  ISETP.GE.U32.AND P0, PT, R26, 0x10000, PT ;  /* 0x000100001a00780c */ /* 0x000fc80003f06070 */
[----:B------:R-:W-:Y:S01]  /*0470*/  ISETP.GE.U32.AND.EX P0, PT, R27, RZ, PT, P0 ;  /* 0x000000ff1b00720c */ /* 0x000fe20003f06100 */
[----:B---3--:R-:W-:Y:S01]  /*0480*/  @P1 DMUL R20, R22, R20 ;  /* 0x0000001416141228 */ /* 0x008fe20000000000 */
[----:B------:R-:W4:Y:S06]  /*0490*/  @P2 LDC.64 R22, c[0x0][0xf40] ;  /* 0x0003d000ff162b82 */ /* 0x000f2c0000000a00 */
[----:B------:R2:W-:Y:S01]  /*04a0*/  @P1 STG.E.64 desc[UR4][R10.64], R20 ;  /* 0x000000140a001986 */ /* 0x0005e2000c101b04 */
[----:B------:R-:W-:-:S04]  /*04b0*/  ISETP.LT.U32.AND P1, PT, R26, R0, PT ;  /* 0x000000001a00720c */ /* 0x000fc80003f21070 */
[----:B------:R-:W-:Y:S01]  /*04c0*/  ISETP.LT.AND.EX P1, PT, R27, R2, PT, P1 ;  /* 0x000000021b00720c */ /* 0x000fe20003f21310 */
[----:B----4-:R-:W-:Y:S01]  /*04d0*/  @P2 DMUL R22, R24, R22 ;  /* 0x0000001618162228 */ /* 0x010fe20000000000 */
[----:B------:R-:W5:Y:S06]  /*04e0*/  @P3 LDC.64 R24, c[0x0][0xf40] ;  /* 0x0003d000ff183b82 */ /* 0x000f6c0000000a00 */
[----:B------:R2:W-:Y:S01]  /*04f0*/  @P2 STG.E.64 desc[UR4][R12.64], R22 ;  /* 0x000000160c002986 */ /* 0x0005e2000c101b04 */
[----:B-----5:R-:W-:-:S07]  /*0500*/  @P3 DMUL R16, R16, R24 ;  /* 0x0000001810103228 */ /* 0x020fce0000000000 */
[----:B------:R2:W-:Y:S01]  /*0510*/  @P3 STG.E.64 desc[UR4][R14.64], R16 ;  /* 0x000000100e003986 */ /* 0x0005e2000c101b04 */
[----:B------:R-:W-:Y:S05]  /*0520*/  @!P0 BRA P1, `(.L_x_5180) ;  /* 0xfffffffc00148947 */ /* 0x000fea000083ffff */
[----:B------:R-:W-:Y:S05]  /*0530*/  EXIT ;  /* 0x000000000000794d */ /* 0x000fea0003800000 */
.L_x_5179:
        /* <DEDUP_REMOVED lines=9> */
.L_x_5181:
        /* <DEDUP_REMOVED lines=20> */
.L_x_5182:
        /* <DEDUP_REMOVED lines=15> */
.L_x_5422:


//--------------------- .text._ZN2at6native57_GLOBAL__N__f3eca4a2_24_ForeachBinaryOpScalar_cu_86b9896c25multi_tensor_apply_kernelINS1_18TensorListMetadataILi1EEENS1_21BinaryOpScalarFunctorIsLi1ELi1ELi0EEEJSt10multipliesIsEsEEEvT_T0_DpT1_ --------------------------
	.section	.text._ZN2at6native57_GLOBAL__N__f3eca4a2_24_ForeachBinaryOpScalar_cu_86b9896c25multi_tensor_apply_kernelINS1_18TensorListMetadataILi1EEENS1_21BinaryOpScalarFunctorIsLi1ELi1ELi0EEEJSt10multipliesIsEsEEEvT_T0_DpT1_,"ax",@progbits
	.align	128
.text._ZN2at6native57_GLOBAL__N__f3eca4a2_24_ForeachBinaryOpScalar_cu_86b9896c25multi_tensor_apply_kernelINS1_18TensorListMetadataILi1EEENS1_21BinaryOpScalarFunctorIsLi1ELi1ELi0EEEJSt10multipliesIsEsEEEvT_T0_DpT1_:
        .type           _ZN2at6native57_GLOBAL__N__f3eca4a2_24_ForeachBinaryOpScalar_cu_86b9896c25multi_tensor_apply_kernelINS1_18TensorListMetadataILi1EEENS1_21BinaryOpScalarFunctorIsLi1ELi1ELi0EEEJSt10multipliesIsEsEEEvT_T0_DpT1_,@function
        .size           _ZN2at6native57_GLOBAL__N__f3eca4a2_24_ForeachBinaryOpScalar_cu_86b9896c25multi_tensor_apply_kernelINS1_18TensorListMetadataILi1EEENS1_21BinaryOpScalarFunctorIsLi1ELi1ELi0EEEJSt10multipliesIsEsEEEvT_T0_DpT1_,(.L_x_5423 - _ZN2at6native57_GLOBAL__N__f3eca4a2_24_ForeachBinaryOpScalar_cu_86b9896c25multi_tensor_apply_kernelINS1_18TensorListMetadataILi1EEENS1_21BinaryOpScalarFunctorIsLi1ELi1ELi0EEEJSt10multipliesIsEsEEEvT_T0_DpT1_)
        .other          _ZN2at6native57_GLOBAL__N__f3eca4a2_24_ForeachBinaryOpScalar_cu_86b9896c25multi_tensor_apply_kernelINS1_18TensorListMetadataILi1EEENS1_21BinaryOpScalarFunctorIsLi1ELi1ELi0EEEJSt10multipliesIsEsEEEvT_T0_DpT1_,@"STO_CUDA_ENTRY STV_DEFAULT"
_ZN2at6native57_GLOBAL__N__f3eca4a2_24_ForeachBinaryOpScalar_cu_86b9896c25multi_tensor_apply_kernelINS1_18TensorListMetadataILi1EEENS1_21BinaryOpScalarFunctorIsLi1ELi1ELi0EEEJSt10multipliesIsEsEEEvT_T0_DpT1_:
        /* <DEDUP_REMOVED lines=24> */
.L_x_5184:
[----:B0-----:R-:W-:Y:S01]  /*0180*/  IADD3 R7, P3, R13, R16, RZ ;  /* 0x000000100d077210 */ /* 0x001fe20007f7e0ff */
[C---:B-1----:R-:W-:Y:S01]  /*0190*/  IMAD R4, R14.reuse, 0x3, RZ ;  /* 0x000000030e047824 */ /* 0x042fe200078e02ff */
[----:B------:R-:W-:Y:S02]  /*01a0*/  PRMT R23, RZ, 0x7610, R23 ;  /* 0x00007610ff177816 */ /* 0x000fe40000000017 */
        /* <DEDUP_REMOVED lines=8> */
[----:B------:R-:W-:Y:S02]  /*0230*/  IADD3 R9, P6, R4, R7, RZ ;  /* 0x0000000704097210 */ /* 0x000fe40007fde0ff */
[----:B------:R-:W-:Y:S02]  /*0240*/  ISETP.GE.U32.AND P5, PT, R11, 0x10000, PT ;  /* 0x000100000b00780c */ /* 0x000fe40003fa6070 */
[----:B------:R-:W-:Y:S02]  /*0250*/  ISETP.GE.U32.AND.EX P2, PT, R19, RZ, PT, P2 ;  /* 0x000000ff1300720c */ /* 0x000fe40003f46120 */
[----:B------:R-:W-:Y:S02]  /*0260*/  LEA.HI.X R7, R7, R3, R19, 0x1, P3 ;  /* 0x0000000307077211 */ /* 0x000fe400018f0c13 */
[----:B------:R-:W-:Y:S02]  /*0270*/  ISETP.GE.U32.AND P4, PT, R5, 0x10000, PT ;  /* 0x000100000500780c */ /* 0x000fe40003f86070 */
[----:B------:R-:W-:-:S02]  /*0280*/  LEA R10, P3, R11, R2, 0x1 ;  /* 0x000000020b0a7211 */ /* 0x000fc400078608ff */
[----:B------:R-:W-:Y:S02]  /*0290*/  ISETP.LT.U32.AND P0, PT, R11, R0, PT ;  /* 0x000000000b00720c */ /* 0x000fe40003f01070 */
[----:B------:R-:W-:Y:S01]  /*02a0*/  ISETP.LT.AND.EX P1, PT, R19, R12, !P2, P1 ;  /* 0x0000000c1300720c */ /* 0x000fe20005721310 */
[----:B------:R-:W-:Y:S01]  /*02b0*/  IMAD.X R19, RZ, RZ, R19, P6 ;  /* 0x000000ffff137224 */ /* 0x000fe200030e0613 */
[----:B------:R-:W-:Y:S02]  /*02c0*/  ISETP.GE.U32.AND.EX P5, PT, R15, RZ, PT, P5 ;  /* 0x000000ff0f00720c */ /* 0x000fe40003fa6150 */
[----:B------:R-:W-:Y:S02]  /*02d0*/  ISETP.LT.U32.AND P2, PT, R5, R0, PT ;  /* 0x000000000500720c */ /* 0x000fe40003f41070 */
[----:B------:R-:W-:Y:S02]  /*02e0*/  LEA.HI.X R11, R11, R3, R15, 0x1, P3 ;  /* 0x000000030b0b7211 */ /* 0x000fe400018f0c0f */
[----:B------:R-:W-:-:S02]  /*02f0*/  ISETP.GE.U32.AND.EX P4, PT, R21, RZ, PT, P4 ;  /* 0x000000ff1500720c */ /* 0x000fc40003f86140 */
[----:B------:R-:W-:Y:S02]  /*0300*/  ISETP.GE.U32.AND P3, PT, R9, 0x10000, PT ;  /* 0x000100000900780c */ /* 0x000fe40003f66070 */
[-C--:B------:R-:W-:Y:S02]  /*0310*/  ISETP.LT.AND.EX P0, PT, R15, R12.reuse, !P5, P0 ;  /* 0x0000000c0f00720c */ /* 0x080fe40006f01300 */
[----:B------:R-:W-:Y:S02]  /*0320*/  ISETP.LT.AND.EX P2, PT, R21, R12, !P4, P2 ;  /* 0x0000000c1500720c */ /* 0x000fe40006741320 */
[----:B------:R-:W-:Y:S02]  /*0330*/  ISETP.LT.U32.AND P5, PT, R9, R0, PT ;  /* 0x000000000900720c */ /* 0x000fe40003fa1070 */
[----:B------:R-:W-:Y:S02]  /*0340*/  ISETP.GE.U32.AND.EX P3, PT, R19, RZ, PT, P3 ;  /* 0x000000ff1300720c */ /* 0x000fe40003f66130 */
[----:B------:R-:W-:-:S02]  /*0350*/  LEA R4, P6, R5, R2, 0x1 ;  /* 0x0000000205047211 */ /* 0x000fc400078c08ff */
[----:B------:R-:W-:Y:S02]  /*0360*/  ISETP.LT.AND.EX P3, PT, R19, R12, !P3, P5 ;  /* 0x0000000c1300720c */ /* 0x000fe40005f61350 */
[----:B------:R-:W-:Y:S01]  /*0370*/  PRMT R24, RZ, 0x7610, R24 ;  /* 0x00007610ff187816 */ /* 0x000fe20000000018 */
[----:B------:R-:W2:Y:S01]  /*0380*/  @P0 LDG.E.U16 R23, desc[UR6][R10.64] ;  /* 0x000000060a170981 */ /* 0x000ea2000c1e1500 */
[----:B------:R-:W-:Y:S02]  /*0390*/  LEA.HI.X R5, R5, R3, R21, 0x1, P6 ;  /* 0x0000000305057211 */ /* 0x000fe400030f0c15 */
[----:B------:R-:W-:Y:S02]  /*03a0*/  LEA R8, P4, R9, R2, 0x1 ;  /* 0x0000000209087211 */ /* 0x000fe400078808ff */
[----:B------:R-:W-:Y:S01]  /*03b0*/  PRMT R15, RZ, 0x7610, R15 ;  /* 0x00007610ff0f7816 */ /* 0x000fe2000000000f */
[----:B------:R-:W3:Y:S01]  /*03c0*/  @P2 LDG.E.U16 R24, desc[UR6][R4.64] ;  /* 0x0000000604182981 */ /* 0x000ee2000c1e1500 */
[----:B------:R-:W-:-:S02]  /*03d0*/  PRMT R22, RZ, 0x7610, R22 ;  /* 0x00007610ff167816 */ /* 0x000fc40000000016 */
[----:B------:R-:W-:Y:S02]  /*03e0*/  LEA.HI.X R9, R9, R3, R19, 0x1, P4 ;  /* 0x0000000309097211 */ /* 0x000fe400020f0c13 */
[----:B------:R-:W4:Y:S04]  /*03f0*/  @P1 LDG.E.U16 R15, desc[UR6][R6.64] ;  /* 0x00000006060f1981 */ /* 0x000f28000c1e1500 */
[----:B------:R-:W5:Y:S01]  /*0400*/  @P3 LDG.E.U16 R22, desc[UR6][R8.64] ;  /* 0x0000000608163981 */ /* 0x000f62000c1e1500 */
[----:B------:R-:W0:Y:S08]  /*0410*/  @P3 LDC.U16 R19, c[0x0][0xf3a] ;  /* 0x0003ce80ff133b82 */ /* 0x000e300000000400 */
[----:B------:R-:W1:Y:S08]  /*0420*/  @P1 LDC.U16 R18, c[0x0][0xf3a] ;  /* 0x0003ce80ff121b82 */ /* 0x000e700000000400 */
[----:B------:R-:W3:Y:S08]  /*0430*/  @P0 LDC.U16 R21, c[0x0][0xf3a] ;  /* 0x0003ce80ff150b82 */ /* 0x000ef00000000400 */
[----:B------:R-:W4:Y:S01]  /*0440*/  @P2 LDC.U16 R20, c[0x0][0xf3a] ;  /* 0x0003ce80ff142b82 */ /* 0x000f220000000400 */
[----:B0-----:R-:W-:-:S02]  /*0450*/  @P3 PRMT R26, R19, 0x9910, RZ ;  /* 0x00009910131a3816 */ /* 0x001fc400000000ff */
[----:B-1----:R-:W-:Y:S01]  /*0460*/  @P1 PRMT R18, R18, 0x9910, RZ ;  /* 0x0000991012121816 */ /* 0x002fe200000000ff */
[----:B------:R-:W-:Y:S01]  /*0470*/  IMAD.WIDE.U32 R16, R14, 0x4, R16 ;  /* 0x000000040e107825 */ /* 0x000fe200078e0010 */
[----:B--2---:R-:W-:Y:S02]  /*0480*/  @P0 PRMT R23, R23, 0x9910, RZ ;  /* 0x0000991017170816 */ /* 0x004fe400000000ff */
[----:B---3--:R-:W-:-:S03]  /*0490*/  @P2 PRMT R25, R24, 0x9910, RZ ;  /* 0x0000991018192816 */ /* 0x008fc600000000ff */
[----:B------:R-:W-:Y:S01]  /*04a0*/  @P0 IMAD.MOV.U32 R19, RZ, RZ, R23 ;  /* 0x000000ffff130224 */ /* 0x000fe200078e0017 */
[----:B------:R-:W-:Y:S02]  /*04b0*/  @P0 PRMT R24, R21, 0x9910, RZ ;  /* 0x0000991015180816 */ /* 0x000fe400000000ff */
[----:B----4-:R-:W-:Y:S02]  /*04c0*/  @P1 PRMT R15, R15, 0x9910, RZ ;  /* 0x000099100f0f1816 */ /* 0x010fe400000000ff */
[----:B------:R-:W-:Y:S01]  /*04d0*/  @P2 PRMT R21, R20, 0x9910, RZ ;  /* 0x0000991014152816 */ /* 0x000fe200000000ff */
[----:B------:R-:W-:Y:S01]  /*04e0*/  @P2 IMAD.MOV.U32 R20, RZ, RZ, R25 ;  /* 0x000000ffff142224 */ /* 0x000fe200078e0019 */
[----:B-----5:R-:W-:Y:S01]  /*04f0*/  @P3 PRMT R22, R22, 0x9910, RZ ;  /* 0x0000991016163816 */ /* 0x020fe200000000ff */
[----:B------:R-:W-:Y:S02]  /*0500*/  @P3 IMAD.MOV.U32 R23, RZ, RZ, R26 ;  /* 0x000000ffff173224 */ /* 0x000fe400078e001a */
[----:B------:R-:W-:-:S02]  /*0510*/  @P1 IMAD R15, R18, R15, RZ ;  /* 0x0000000f120f1224 */ /* 0x000fc400078e02ff */
[----:B------:R-:W-:Y:S02]  /*0520*/  @P0 IMAD R19, R24, R19, RZ ;  /* 0x0000001318130224 */ /* 0x000fe400078e02ff */
[----:B------:R-:W-:Y:S02]  /*0530*/  @P2 IMAD R21, R21, R20, RZ ;  /* 0x0000001415152224 */ /* 0x000fe400078e02ff */
[----:B------:R-:W-:Y:S01]  /*0540*/  @P3 IMAD R23, R23, R22, RZ ;  /* 0x0000001617173224 */ /* 0x000fe200078e02ff */
[----:B------:R2:W-:Y:S01]  /*0550*/  @P1 STG.E.U16 desc[UR6][R6.64], R15 ;  /* 0x0000000f06001986 */ /* 0x0005e2000c101506 */
[----:B------:R-:W-:-:S03]  /*0560*/  ISETP.LT.U32.AND P1, PT, R16, R0, PT ;  /* 0x000000001000720c */ /* 0x000fc60003f21070 */
[----:B------:R2:W-:Y:S01]  /*0570*/  @P0 STG.E.U16 desc[UR6][R10.64], R19 ;  /* 0x000000130a000986 */ /* 0x0005e2000c101506 */
[----:B------:R-:W-:-:S03]  /*0580*/  ISETP.GE.U32.AND P0, PT, R16, 0x10000, PT ;  /* 0x000100001000780c */ /* 0x000fc60003f06070 */
[----:B------:R2:W-:Y:S04]  /*0590*/  @P2 STG.E.U16 desc[UR6][R4.64], R21 ;  /* 0x0000001504002986 */ /* 0x0005e8000c101506 */
[----:B------:R2:W-:Y:S01]  /*05a0*/  @P3 STG.E.U16 desc[UR6][R8.64], R23 ;  /* 0x0000001708003986 */ /* 0x0005e2000c101506 */
[C---:B------:R-:W-:Y:S02]  /*05b0*/  ISETP.GE.U32.AND.EX P0, PT, R17.reuse, RZ, PT, P0 ;  /* 0x000000ff1100720c */ /* 0x040fe40003f06100 */
[----:B------:R-:W-:-:S13]  /*05c0*/  ISETP.LT.AND.EX P1, PT, R17, R12, PT, P1 ;  /* 0x0000000c1100720c */ /* 0x000fda0003f21310 */
[----:B--2---:R-:W-:Y:S05]  /*05d0*/  @!P0 BRA P1, `(.L_x_5184) ;  /* 0xfffffff800e88947 */ /* 0x004fea000083ffff */
[----:B------:R-:W-:Y:S05]  /*05e0*/  EXIT ;  /* 0x000000000000794d */ /* 0x000fea0003800000 */
.L_x_5183:
        /* <DEDUP_REMOVED lines=10> */
.L_x_5185:
[----:B------:R-:W-:-:S04]  /*0690*/  LEA R4, P0, R11, R2, 0x3 ;  /* 0x000000020b047211 */ /* 0x000fc800078018ff */
[----:B------:R-:W-:-:S05]  /*06a0*/  LEA.HI.X R5, R11, R3, R10, 0x3, P0 ;  /* 0x000000030b057211 */ /* 0x000fca00000f1c0a */
[----:B------:R-:W2:Y:S01]  /*06b0*/  LDG.E.64 R6, desc[UR6][R4.64] ;  /* 0x0000000604067981 */ /* 0x000ea2000c1e1b00 */
[----:B------:R-:W-:-:S04]  /*06c0*/  IADD3 R11, P0, R11, UR5, RZ ;  /* 0x000000050b0b7c10 */ /* 0x000fc8000ff1e0ff */
[----:B------:R-:W-:Y:S01]  /*06d0*/  ISETP.LT.U32.AND P1, PT, R11, 0x4000, PT ;  /* 0x000040000b00780c */ /* 0x000fe20003f21070 */
[----:B------:R-:W-:-:S05]  /*06e0*/  IMAD.X R10, RZ, RZ, R10, P0 ;  /* 0x000000ffff0a7224 */ /* 0x000fca00000e060a */
[----:B------:R-:W-:Y:S02]  /*06f0*/  ISETP.LT.U32.AND.EX P1, PT, R10, RZ, PT, P1 ;  /* 0x000000ff0a00720c */ /* 0x000fe40003f21110 */
[C---:B--2---:R-:W-:Y:S02]  /*0700*/  PRMT R8, R7.reuse, 0xbb32, RZ ;  /* 0x0000bb3207087816 */ /* 0x044fe400000000ff */
[C---:B------:R-:W-:Y:S02]  /*0710*/  PRMT R9, R6.reuse, 0xbb32, RZ ;  /* 0x0000bb3206097816 */ /* 0x040fe400000000ff */
[----:B------:R-:W-:Y:S01]  /*0720*/  PRMT R13, R6, 0x9910, RZ ;  /* 0x00009910060d7816 */ /* 0x000fe200000000ff */
[----:B------:R-:W-:Y:S01]  /*0730*/  IMAD.MOV.U32 R6, RZ, RZ, R8 ;  /* 0x000000ffff067224 */ /* 0x000fe200078e0008 */
[----:B------:R-:W-:Y:S01]  /*0740*/  PRMT R7, R7, 0x9910, RZ ;  /* 0x0000991007077816 */ /* 0x000fe200000000ff */
[----:B------:R-:W-:Y:S02]  /*0750*/  IMAD.MOV.U32 R8, RZ, RZ, R9 ;  /* 0x000000ffff087224 */ /* 0x000fe400078e0009 */
[----:B------:R-:W-:-:S02]  /*0760*/  IMAD.MOV.U32 R9, RZ, RZ, R13 ;  /* 0x000000ffff097224 */ /* 0x000fc400078e000d */
[----:B------:R-:W-:Y:S02]  /*0770*/  IMAD R6, R6, UR4, RZ ;  /* 0x0000000406067c24 */ /* 0x000fe4000f8e02ff */
[----:B------:R-:W-:Y:S02]  /*0780*/  IMAD R7, R7, UR4, RZ ;  /* 0x0000000407077c24 */ /* 0x000fe4000f8e02ff */
[----:B------:R-:W-:Y:S02]  /*0790*/  IMAD R8, R8, UR4, RZ ;  /* 0x0000000408087c24 */ /* 0x000fe4000f8e02ff */
[----:B------:R-:W-:Y:S01]  /*07a0*/  IMAD R9, R9, UR4, RZ ;  /* 0x0000000409097c24 */ /* 0x000fe2000f8e02ff */
[----:B------:R-:W-:-:S04]  /*07b0*/  PRMT R7, R7, 0x5410, R6 ;  /* 0x0000541007077816 */ /* 0x000fc80000000006 */
        /* <DEDUP_REMOVED lines=8> */
.L_x_5186:
        /* <DEDUP_REMOVED lines=12> */
.L_x_5423:


//--------------------- .text._ZN2at6native57_GLOBAL__N__f3eca4a2_24_ForeachBinaryOpScalar_cu_86b9896c25multi_tensor_apply_kernelINS1_18TensorListMetadataILi1EEENS1_21BinaryOpScalarFunctorIlLi1ELi1ELi0EEEJSt10multipliesIlElEEEvT_T0_DpT1_ --------------------------
	.section	.text._ZN2at6native57_GLOBAL__N__f3eca4a2_24_ForeachBinaryOpScalar_cu_86b9896c25multi_tensor_apply_kernelINS1_18TensorListMetadataILi1EEENS1_21BinaryOpScalarFunctorIlLi1ELi1ELi0EEEJSt10multipliesIlElEEEvT_T0_DpT1_,"ax",@progbits
	.align	128
.text._ZN2at6native57_GLOBAL__N__f3eca4a2_24_ForeachBinaryOpScalar_cu_86b9896c25multi_tensor_apply_kernelINS1_18TensorListMetadataILi1EEENS1_21BinaryOpScalarFunctorIlLi1ELi1ELi0EEEJSt10multipliesIlElEEEvT_T0_DpT1_:
        .type           _ZN2at6native57_GLOBAL__N__f3eca4a2_24_ForeachBinaryOpScalar_cu_86b9896c25multi_tensor_apply_kernelINS1_18TensorListMetadataILi1EEENS1_21BinaryOpScalarFunctorIlLi1ELi1ELi0EEEJSt10multipliesIlElEEEvT_T0_DpT1_,@function
        .size           _ZN2at6native57_GLOBAL__N__f3eca4a2_24_ForeachBinaryOpScalar_cu_86b9896c25multi_tensor_apply_kernelINS1_18TensorListMetadataILi1EEENS1_21BinaryOpScalarFunctorIlLi1ELi1ELi0EEEJSt10multipliesIlElEEEvT_T0_DpT1_,(.L_x_5424 - _ZN2at6native57_GLOBAL__N__f3eca4a2_24_ForeachBinaryOpScalar_cu_86b9896c25multi_tensor_apply_kernelINS1_18TensorListMetadataILi1EEENS1_21BinaryOpScalarFunctorIlLi1ELi1ELi0EEEJSt10multipliesIlElEEEvT_T0_DpT1_)
        .other          _ZN2at6native57_GLOBAL__N__f3eca4a2_24_ForeachBinaryOpScalar_cu_86b9896c25multi_tensor_apply_kernelINS1_18TensorListMetadataILi1EEENS1_21BinaryOpScalarFunctorIlLi1ELi1ELi0EEEJSt10multipliesIlElEEEvT_T0_DpT1_,@"STO_CUDA_ENTRY STV_DEFAULT"
_ZN2at6native57_GLOBAL__N__f3eca4a2_24_ForeachBinaryOpScalar_cu_86b9896c25multi_tensor_apply_kernelINS1_18TensorListMetadataILi1EEENS1_21BinaryOpScalarFunctorIlLi1ELi1ELi0EEEJSt10multipliesIlElEEEvT_T0_DpT1_:
        /* <DEDUP_REMOVED lines=25> */
.L_x_5188:
[----:B0-2---:R-:W-:Y:S02]  /*0190*/  IADD3 R15, P1, R3, R26, RZ ;  /* 0x0000001a030f7210 */ /* 0x005fe40007f3e0ff */
        /* <DEDUP_REMOVED lines=9> */
[C---:B-1----:R-:W-:Y:S01]  /*0230*/  IADD3 R9, P2, R4.reuse, R15, RZ ;  /* 0x0000000f04097210 */ /* 0x042fe20007f5e0ff */
[----:B------:R-:W2:Y:S01]  /*0240*/  @P0 LDC.64 R20, c[0x0][0xf40] ;  /* 0x0003d000ff140b82 */ /* 0x000ea20000000a00 */
[----:B------:R-:W-:Y:S02]  /*0250*/  IMAD R12, R4, 0x3, RZ ;  /* 0x00000003040c7824 */ /* 0x000fe400078e02ff */
[C---:B------:R-:W-:Y:S01]  /*0260*/  ISETP.GE.U32.AND P1, PT, R9.reuse, 0x10000, PT ;  /* 0x000100000900780c */ /* 0x040fe20003f26070 */
[----:B------:R-:W-:Y:S01]  /*0270*/  IMAD.X R11, RZ, RZ, R17, P2 ;  /* 0x000000ffff0b7224 */ /* 0x000fe200010e0611 */
[----:B------:R-:W-:-:S04]  /*0280*/  ISETP.LT.U32.AND P2, PT, R9, R0, PT ;  /* 0x000000000900720c */ /* 0x000fc80003f41070 */
[----:B------:R-:W-:-:S04]  /*0290*/  ISETP.GE.U32.AND.EX P1, PT, R11, RZ, PT, P1 ;  /* 0x000000ff0b00720c */ /* 0x000fc80003f26110 */
[----:B------:R-:W-:Y:S02]  /*02a0*/  ISETP.LT.AND.EX P1, PT, R11, R2, !P1, P2 ;  /* 0x000000020b00720c */ /* 0x000fe40004f21320 */
[----:B------:R-:W-:-:S04]  /*02b0*/  LEA R8, P2, R9, R6, 0x3 ;  /* 0x0000000609087211 */ /* 0x000fc800078418ff */
[----:B------:R-:W-:Y:S02]  /*02c0*/  LEA.HI.X R9, R9, R7, R11, 0x3, P2 ;  /* 0x0000000709097211 */ /* 0x000fe400010f1c0b */
[----:B------:R-:W-:Y:S02]  /*02d0*/  CS2R R10, SRZ ;  /* 0x00000000000a7805 */ /* 0x000fe4000001ff00 */
[----:B------:R-:W-:-:S04]  /*02e0*/  LEA R13, P2, R4, R15, 0x1 ;  /* 0x0000000f040d7211 */ /* 0x000fc800078408ff */
[C---:B------:R-:W-:Y:S01]  /*02f0*/  ISETP.GE.U32.AND P5, PT, R13.reuse, 0x10000, PT ;  /* 0x000100000d00780c */ /* 0x040fe20003fa6070 */
[----:B------:R-:W-:Y:S01]  /*0300*/  IMAD.X R19, RZ, RZ, R17, P2 ;  /* 0x000000ffff137224 */ /* 0x000fe200010e0611 */
[----:B------:R-:W-:Y:S01]  /*0310*/  IADD3 R15, P2, R12, R15, RZ ;  /* 0x0000000f0c0f7210 */ /* 0x000fe20007f5e0ff */
[----:B------:R-:W3:Y:S01]  /*0320*/  @P1 LDG.E.64 R10, desc[UR4][R8.64] ;  /* 0x00000004080a1981 */ /* 0x000ee2000c1e1b00 */
[----:B------:R-:W-:Y:S02]  /*0330*/  ISETP.LT.U32.AND P4, PT, R13, R0, PT ;  /* 0x000000000d00720c */ /* 0x000fe40003f81070 */
[----:B------:R-:W-:Y:S02]  /*0340*/  ISETP.GE.U32.AND.EX P5, PT, R19, RZ, PT, P5 ;  /* 0x000000ff1300720c */ /* 0x000fe40003fa6150 */
[----:B------:R-:W-:Y:S02]  /*0350*/  IADD3.X R17, RZ, R17, RZ, P2, !PT ;  /* 0x00000011ff117210 */ /* 0x000fe400017fe4ff */
[----:B------:R-:W-:-:S02]  /*0360*/  ISETP.GE.U32.AND P3, PT, R15, 0x10000, PT ;  /* 0x000100000f00780c */ /* 0x000fc40003f66070 */
[----:B------:R-:W-:Y:S02]  /*0370*/  ISETP.LT.U32.AND P2, PT, R15, R0, PT ;  /* 0x000000000f00720c */ /* 0x000fe40003f41070 */
[----:B------:R-:W-:Y:S02]  /*0380*/  ISETP.LT.AND.EX P4, PT, R19, R2, !P5, P4 ;  /* 0x000000021300720c */ /* 0x000fe40006f81340 */
[----:B------:R-:W-:Y:S02]  /*0390*/  ISETP.GE.U32.AND.EX P3, PT, R17, RZ, PT, P3 ;  /* 0x000000ff1100720c */ /* 0x000fe40003f66130 */
[-C--:B------:R-:W-:Y:S02]  /*03a0*/  LEA R14, P5, R15, R6.reuse, 0x3 ;  /* 0x000000060f0e7211 */ /* 0x080fe400078a18ff */
[----:B------:R-:W-:Y:S02]  /*03b0*/  LEA R12, P6, R13, R6, 0x3 ;  /* 0x000000060d0c7211 */ /* 0x000fe400078c18ff */
[----:B------:R-:W-:-:S02]  /*03c0*/  ISETP.LT.AND.EX P2, PT, R17, R2, !P3, P2 ;  /* 0x000000021100720c */ /* 0x000fc40005f41320 */
[-C--:B------:R-:W-:Y:S02]  /*03d0*/  LEA.HI.X R15, R15, R7.reuse, R17, 0x3, P5 ;  /* 0x000000070f0f7211 */ /* 0x080fe400028f1c11 */
[----:B------:R-:W-:Y:S02]  /*03e0*/  CS2R R16, SRZ ;  /* 0x0000000000107805 */ /* 0x000fe4000001ff00 */
[----:B------:R-:W-:-:S05]  /*03f0*/  LEA.HI.X R13, R13, R7, R19, 0x3, P6 ;  /* 0x000000070d0d7211 */ /* 0x000fca00030f1c13 */
[----:B------:R-:W4:Y:S02]  /*0400*/  @P4 LDG.E.64 R16, desc[UR4][R12.64] ;  /* 0x000000040c104981 */ /* 0x000f24000c1e1b00 */
[----:B------:R-:W0:Y:S01]  /*0410*/  @P2 LDC.64 R24, c[0x0][0xf40] ;  /* 0x0003d000ff182b82 */ /* 0x000e220000000a00 */
[----:B--2---:R-:W-:-:S04]  /*0420*/  @P0 IMAD R18, R23, R20, RZ ;  /* 0x0000001417120224 */ /* 0x004fc800078e02ff */
[----:B------:R-:W-:Y:S01]  /*0430*/  @P0 IMAD R21, R22, R21, R18 ;  /* 0x0000001516150224 */ /* 0x000fe200078e0212 */
[----:B------:R-:W-:-:S06]  /*0440*/  CS2R R18, SRZ ;  /* 0x0000000000127805 */ /* 0x000fcc000001ff00 */
[----:B------:R-:W0:Y:S01]  /*0450*/  @P2 LDG.E.64 R18, desc[UR4][R14.64] ;  /* 0x000000040e122981 */ /* 0x000e22000c1e1b00 */
[----:B------:R-:W-:-:S04]  /*0460*/  @P0 IMAD.WIDE.U32 R22, R22, R20, RZ ;  /* 0x0000001416160225 */ /* 0x000fc800078e00ff */
[----:B------:R-:W-:Y:S02]  /*0470*/  @P0 IMAD.IADD R23, R23, 0x1, R21 ;  /* 0x0000000117170824 */ /* 0x000fe400078e0215 */
[----:B------:R-:W3:Y:S03]  /*0480*/  @P1 LDC.64 R20, c[0x0][0xf40] ;  /* 0x0003d000ff141b82 */ /* 0x000ee60000000a00 */
[----:B------:R1:W-:Y:S05]  /*0490*/  @P0 STG.E.64 desc[UR4][R28.64], R22 ;  /* 0x000000161c000986 */ /* 0x0003ea000c101b04 */
[----:B-1----:R-:W4:Y:S01]  /*04a0*/  @P4 LDC.64 R22, c[0x0][0xf40] ;  /* 0x0003d000ff164b82 */ /* 0x002f220000000a00 */
[----:B---3--:R-:W-:-:S04]  /*04b0*/  @P1 IMAD R11, R11, R20, RZ ;  /* 0x000000140b0b1224 */ /* 0x008fc800078e02ff */
[C---:B------:R-:W-:Y:S02]  /*04c0*/  @P1 IMAD R21, R10.reuse, R21, R11 ;  /* 0x000000150a151224 */ /* 0x040fe400078e020b */
[----:B------:R-:W-:-:S04]  /*04d0*/  @P1 IMAD.WIDE.U32 R10, R10, R20, RZ ;  /* 0x000000140a0a1225 */ /* 0x000fc800078e00ff */
[----:B----4-:R-:W-:-:S04]  /*04e0*/  @P4 IMAD R27, R17, R22, RZ ;  /* 0x00000016111b4224 */ /* 0x010fc800078e02ff */
[C---:B------:R-:W-:Y:S02]  /*04f0*/  @P4 IMAD R27, R16.reuse, R23, R27 ;  /* 0x00000017101b4224 */ /* 0x040fe400078e021b */
[----:B------:R-:W-:-:S04]  /*0500*/  @P4 IMAD.WIDE.U32 R16, R16, R22, RZ ;  /* 0x0000001610104225 */ /* 0x000fc800078e00ff */
[----:B------:R-:W-:Y:S02]  /*0510*/  @P4 IMAD.IADD R17, R17, 0x1, R27 ;  /* 0x0000000111114824 */ /* 0x000fe400078e021b */
[----:B------:R-:W-:Y:S02]  /*0520*/  IMAD.MOV.U32 R27, RZ, RZ, R5 ;  /* 0x000000ffff1b7224 */ /* 0x000fe400078e0005 */
[----:B------:R-:W-:Y:S02]  /*0530*/  @P1 IMAD.IADD R11, R11, 0x1, R21 ;  /* 0x000000010b0b1824 */ /* 0x000fe400078e0215 */
[----:B------:R-:W-:-:S03]  /*0540*/  IMAD.WIDE.U32 R26, R4, 0x4, R26 ;  /* 0x00000004041a7825 */ /* 0x000fc600078e001a */
[----:B------:R2:W-:Y:S01]  /*0550*/  @P1 STG.E.64 desc[UR4][R8.64], R10 ;  /* 0x0000000a08001986 */ /* 0x0005e2000c101b04 */
[----:B------:R-:W-:-:S03]  /*0560*/  ISETP.GE.U32.AND P0, PT, R26, 0x10000, PT ;  /* 0x000100001a00780c */ /* 0x000fc60003f06070 */
[----:B------:R2:W-:Y:S01]  /*0570*/  @P4 STG.E.64 desc[UR4][R12.64], R16 ;  /* 0x000000100c004986 */ /* 0x0005e2000c101b04 */
[----:B------:R-:W-:Y:S02]  /*0580*/  ISETP.LT.U32.AND P1, PT, R26, R0, PT ;  /* 0x000000001a00720c */ /* 0x000fe40003f21070 */
[C---:B------:R-:W-:Y:S02]  /*0590*/  ISETP.GE.U32.AND.EX P0, PT, R27.reuse, RZ, PT, P0 ;  /* 0x000000ff1b00720c */ /* 0x040fe40003f06100 */
[----:B------:R-:W-:Y:S01]  /*05a0*/  ISETP.LT.AND.EX P1, PT, R27, R2, PT, P1 ;  /* 0x000000021b00720c */ /* 0x000fe20003f21310 */
[----:B------:R-:W-:Y:S02]  /*05b0*/  IMAD.MOV.U32 R5, RZ, RZ, R27 ;  /* 0x000000ffff057224 */ /* 0x000fe400078e001b */
[----:B0-----:R-:W-:-:S04]  /*05c0*/  @P2 IMAD R19, R19, R24, RZ ;  /* 0x0000001813132224 */ /* 0x001fc800078e02ff */
[C---:B------:R-:W-:Y:S02]  /*05d0*/  @P2 IMAD R25, R18.reuse, R25, R19 ;  /* 0x0000001912192224 */ /* 0x040fe400078e0213 */
[----:B------:R-:W-:-:S04]  /*05e0*/  @P2 IMAD.WIDE.U32 R18, R18, R24, RZ ;  /* 0x0000001812122225 */ /* 0x000fc800078e00ff */
[----:B------:R-:W-:-:S05]  /*05f0*/  @P2 IMAD.IADD R19, R19, 0x1, R25 ;  /* 0x0000000113132824 */ /* 0x000fca00078e0219 */
[----:B------:R2:W-:Y:S01]  /*0600*/  @P2 STG.E.64 desc[UR4][R14.64], R18 ;  /* 0x000000120e002986 */ /* 0x0005e2000c101b04 */
[----:B------:R-:W-:Y:S05]  /*0610*/  @!P0 BRA P1, `(.L_x_5188) ;  /* 0xfffffff800dc8947 */ /* 0x000fea000083ffff */
[----:B------:R-:W-:Y:S05]  /*0620*/  EXIT ;  /* 0x000000000000794d */ /* 0x000fea0003800000 */
.L_x_5187:
[----:B------:R-:W0:Y:S02]  /*0630*/  S2R R16, SR_TID.X ;  /* 0x0000000000107919 */ /* 0x000e240000002100 */
[----:B0-----:R-:W-:-:S03]  /*0640*/  IMAD.WIDE.U32 R4, R16, 0x4, RZ ;  /* 0x0000000410047825 */ /* 0x001fc600078e00ff */
[----:B------:R-:W-:-:S04]  /*0650*/  ISETP.GE.U32.AND P0, PT, R4, R0, PT ;  /* 0x000000000400720c */ /* 0x000fc80003f06070 */
[----:B------:R-:W-:-:S04]  /*0660*/  ISETP.GE.AND.EX P0, PT, R5, R2, PT, P0 ;  /* 0x000000020500720c */ /* 0x000fc80003f06300 */
[----:B------:R-:W-:-:S13]  /*0670*/  ISETP.GT.U32.OR P0, PT, R16, 0x3fff, P0 ;  /* 0x00003fff1000780c */ /* 0x000fda0000704470 */
[----:B------:R-:W-:Y:S05]  /*0680*/  @P0 EXIT ;  /* 0x000000000000094d */ /* 0x000fea0003800000 */
[----:B------:R-:W-:Y:S01]  /*0690*/  HFMA2.MMA R3, -RZ, RZ, 0, 0 ;  /* 0x00000000ff037435 */ /* 0x000fe200000001ff */
[----:B------:R-:W-:Y:S01]  /*06a0*/  ULDC UR6, c[0x0][0x0] ;  /* 0x0000000000067ab9 */ /* 0x000fe20000000800 */
[----:B------:R-:W-:-:S09]  /*06b0*/  ULDC.64 UR8, c[0x0][0xf40] ;  /* 0x0003d00000087ab9 */ /* 0x000fd20000000a00 */
.L_x_5189:
        /* <DEDUP_REMOVED lines=8> */
[----:B--2---:R-:W-:Y:S02]  /*0740*/  IMAD R11, R11, UR8, RZ ;  /* 0x000000080b0b7c24 */ /* 0x004fe4000f8e02ff */
[----:B------:R-:W-:Y:S02]  /*0750*/  IMAD R9, R9, UR8, RZ ;  /* 0x0000000809097c24 */ /* 0x000fe4000f8e02ff */
[C---:B------:R-:W-:Y:S02]  /*0760*/  IMAD R17, R10.reuse, UR9, R11 ;  /* 0x000000090a117c24 */ /* 0x040fe4000f8e020b */
[----:B------:R-:W-:-:S04]  /*0770*/  IMAD.WIDE.U32 R10, R10, UR8, RZ ;  /* 0x000000080a0a7c25 */ /* 0x000fc8000f8e00ff */
[----:B---3--:R-:W-:Y:S02]  /*0780*/  IMAD R15, R15, UR8, RZ ;  /* 0x000000080f0f7c24 */ /* 0x008fe4000f8e02ff */
[----:B------:R-:W-:Y:S02]  /*0790*/  IMAD R13, R13, UR8, RZ ;  /* 0x000000080d0d7c24 */ /* 0x000fe4000f8e02ff */
[C---:B------:R-:W-:Y:S02]  /*07a0*/  IMAD R19, R8.reuse, UR9, R9 ;  /* 0x0000000908137c24 */ /* 0x040fe4000f8e0209 */
[----:B------:R-:W-:-:S04]  /*07b0*/  IMAD.WIDE.U32 R8, R8, UR8, RZ ;  /* 0x0000000808087c25 */ /* 0x000fc8000f8e00ff */
[----:B------:R-:W-:Y:S02]  /*07c0*/  IMAD.IADD R11, R11, 0x1, R17 ;  /* 0x000000010b0b7824 */ /* 0x000fe400078e0211 */
[----:B------:R-:W-:Y:S02]  /*07d0*/  IMAD R21, R14, UR9, R15 ;  /* 0x000000090e157c24 */ /* 0x000fe4000f8e020f */
[----:B------:R-:W-:Y:S02]  /*07e0*/  IMAD R17, R12, UR9, R13 ;  /* 0x000000090c117c24 */ /* 0x000fe4000f8e020d */
[----:B------:R-:W-:-:S04]  /*07f0*/  IMAD.WIDE.U32 R14, R14, UR8, RZ ;  /* 0x000000080e0e7c25 */ /* 0x000fc8000f8e00ff */
[----:B------:R-:W-:-:S04]  /*0800*/  IMAD.WIDE.U32 R12, R12, UR8, RZ ;  /* 0x000000080c0c7c25 */ /* 0x000fc8000f8e00ff */
[----:B------:R-:W-:Y:S02]  /*0810*/  IMAD.IADD R9, R9, 0x1, R19 ;  /* 0x0000000109097824 */ /* 0x000fe400078e0213 */
[----:B------:R-:W-:Y:S02]  /*0820*/  IMAD.IADD R15, R15, 0x1, R21 ;  /* 0x000000010f0f7824 */ /* 0x000fe400078e0215 */
[----:B------:R-:W-:Y:S01]  /*0830*/  IMAD.IADD R13, R13, 0x1, R17 ;  /* 0x000000010d0d7824 */ /* 0x000fe200078e0211 */
[----:B------:R0:W-:Y:S03]  /*0840*/  STG.E.128 desc[UR4][R4.64], R8 ;  /* 0x0000000804007986 */ /* 0x0001e6000c101d04 */
[----:B0-----:R-:W-:Y:S01]  /*0850*/  IMAD.MOV.U32 R9, RZ, RZ, R13 ;  /* 0x000000ffff097224 */ /* 0x001fe200078e000d */
[----:B------:R-:W-:Y:S01]  /*0860*/  MOV R11, R15 ;  /* 0x0000000f000b7202 */ /* 0x000fe20000000f00 */
[----:B------:R-:W-:-:S02]  /*0870*/  IMAD.MOV.U32 R10, RZ, RZ, R14 ;  /* 0x000000ffff0a7224 */ /* 0x000fc400078e000e */
        /* <DEDUP_REMOVED lines=8> */
.L_x_5190:
        /* <DEDUP_REMOVED lines=16> */
.L_x_5424:


//--------------------- .text._ZN2at6native57_GLOBAL__N__f3eca4a2_24_ForeachBinaryOpScalar_cu_86b9896c25multi_tensor_apply_kernelINS1_18TensorListMetadataILi1EEENS1_21BinaryOpScalarFunctorIiLi1ELi1ELi0EEEJSt10multipliesIiEiEEEvT_T0_DpT1_ --------------------------
	.section	.text._ZN2at6native57_GLOBAL__N__f3eca4a2_24_ForeachBinaryOpScalar_cu_86b9896c25multi_tensor_apply_kernelINS1_18TensorListMetadataILi1EEENS1_21BinaryOpScalarFunctorIiLi1ELi1ELi0EEEJSt10multipliesIiEiEEEvT_T0_DpT1_,"ax",@progbits
	.align	128
.text._ZN2at6native57_GLOBAL__N__f3eca4a2_24_ForeachBinaryOpScalar_cu_86b9896c25multi_tensor_apply_kernelINS1_18TensorListMetadataILi1EEENS1_21BinaryOpScalarFunctorIiLi1ELi1ELi0EEEJSt10multipliesIiEiEEEvT_T0_DpT1_:
        .type           _ZN2at6native57_GLOBAL__N__f3eca4a2_24_ForeachBinaryOpScalar_cu_86b9896c25multi_tensor_apply_kernelINS1_18TensorListMetadataILi1EEENS1_21BinaryOpScalarFunctorIiLi1ELi1ELi0EEEJSt10multipliesIiEiEEEvT_T0_DpT1_,@function
        .size           _ZN2at6native57_GLOBAL__N__f3eca4a2_24_ForeachBinaryOpScalar_cu_86b9896c25multi_tensor_apply_kernelINS1_18TensorListMetadataILi1EEENS1_21BinaryOpScalarFunctorIiLi1ELi1ELi0EEEJSt10multipliesIiEiEEEvT_T0_DpT1_,(.L_x_5425 - _ZN2at6native57_GLOBAL__N__f3eca4a2_24_ForeachBinaryOpScalar_cu_86b9896c25multi_tensor_apply_kernelINS1_18TensorListMetadataILi1EEENS1_21BinaryOpScalarFunctorIiLi1ELi1ELi0EEEJSt10multipliesIiEiEEEvT_T0_DpT1_)
        .other          _ZN2at6native57_GLOBAL__N__f3eca4a2_24_ForeachBinaryOpScalar_cu_86b9896c25multi_tensor_apply_kernelINS1_18TensorListMetadataILi1EEENS1_21BinaryOpScalarFunctorIiLi1ELi1ELi0EEEJSt10multipliesIiEiEEEvT_T0_DpT1_,@"STO_CUDA_ENTRY STV_DEFAULT"
_ZN2at6native57_GLOBAL__N__f3eca4a2_24_ForeachBinaryOpScalar_cu_86b9896c25multi_tensor_apply_kernelINS1_18TensorListMetadataILi1EEENS1_21BinaryOpScalarFunctorIiLi1ELi1ELi0EEEJSt10multipliesIiEiEEEvT_T0_DpT1_:
        /* <DEDUP_REMOVED lines=24> */
.L_x_5192:
        /* <DEDUP_REMOVED lines=45> */
[----:B--2---:R-:W-:Y:S02]  /*0450*/  @P1 IMAD R23, R20, R23, RZ ;  /* 0x0000001714171224 */ /* 0x004fe400078e02ff */
[----:B-1----:R-:W-:Y:S02]  /*0460*/  @P3 IMAD R21, R18, R21, RZ ;  /* 0x0000001512153224 */ /* 0x002fe400078e02ff */
[----:B0-----:R-:W-:-:S03]  /*0470*/  @P0 IMAD R15, R15, R22, RZ ;  /* 0x000000160f0f0224 */ /* 0x001fc600078e02ff */
[----:B------:R2:W-:Y:S01]  /*0480*/  @P3 STG.E desc[UR4][R10.64], R21 ;  /* 0x000000150a003986 */ /* 0x0005e2000c101904 */
[----:B---3--:R-:W-:-:S03]  /*0490*/  @P2 IMAD R19, R19, R24, RZ ;  /* 0x0000001813132224 */ /* 0x008fc600078e02ff */
        /* <DEDUP_REMOVED lines=9> */
.L_x_5191:
        /* <DEDUP_REMOVED lines=9> */
.L_x_5193:
        /* <DEDUP_REMOVED lines=18> */
.L_x_5194:
        /* <DEDUP_REMOVED lines=10> */
.L_x_5425:


//--------------------- .text._ZN2at6native57_GLOBAL__N__f3eca4a2_24_ForeachBinaryOpScalar_cu_86b9896c25multi_tensor_apply_kernelINS1_18TensorListMetadataILi1EEENS1_21BinaryOpScalarFunctorIaLi1ELi1ELi0EEEJSt10multipliesIaEaEEEvT_T0_DpT1_ --------------------------
	.section	.text._ZN2at6native57_GLOBAL__N__f3eca4a2_24_ForeachBinaryOpScalar_cu_86b9896c25multi_tensor_apply_kernelINS1_18TensorListMetadataILi1EEENS1_21BinaryOpScalarFunctorIaLi1ELi1ELi0EEEJSt10multipliesIaEaEEEvT_T0_DpT1_,"ax",@progbits
	.align	128
.text._ZN2at6native57_GLOBAL__N__f3eca4a2_24_ForeachBinaryOpScalar_cu_86b9896c25multi_tensor_apply_kernelINS1_18TensorListMetadataILi1EEENS1_21BinaryOpScalarFunctorIaLi1ELi1ELi0EEEJSt10multipliesIaEaEEEvT_T0_DpT1_:
        .type           _ZN2at6native57_GLOBAL__N__f3eca4a2_24_ForeachBinaryOpScalar_cu_86b9896c25multi_tensor_apply_kernelINS1_18TensorListMetadataILi1EEENS1_21BinaryOpScalarFunctorIaLi1ELi1ELi0EEEJSt10multipliesIaEaEEEvT_T0_DpT1_,@function
        .size           _ZN2at6native57_GLOBAL__N__f3eca4a2_24_ForeachBinaryOpScalar_cu_86b9896c25multi_tensor_apply_kernelINS1_18TensorListMetadataILi1EEENS1_21BinaryOpScalarFunctorIaLi1ELi1ELi0EEEJSt10multipliesIaEaEEEvT_T0_DpT1_,(.L_x_5426 - _ZN2at6native57_GLOBAL__N__f3eca4a2_24_ForeachBinaryOpScalar_cu_86b9896c25multi_tensor_apply_kernelINS1_18TensorListMetadataILi1EEENS1_21BinaryOpScalarFunctorIaLi1ELi1ELi0EEEJSt10multipliesIaEaEEEvT_T0_DpT1_)
        .other          _ZN2at6native57_GLOBAL__N__f3eca4a2_24_ForeachBinaryOpScalar_cu_86b9896c25multi_tensor_apply_kernelINS1_18TensorListMetadataILi1EEENS1_21BinaryOpScalarFunctorIaLi1ELi1ELi0EEEJSt10multipliesIaEaEEEvT_T0_DpT1_,@"STO_CUDA_ENTRY STV_DEFAULT"
_ZN2at6native57_GLOBAL__N__f3eca4a2_24_ForeachBinaryOpScalar_cu_86b9896c25multi_tensor_apply_kernelINS1_18TensorListMetadataILi1EEENS1_21BinaryOpScalarFunctorIaLi1ELi1ELi0EEEJSt10multipliesIaEaEEEvT_T0_DpT1_:
        /* <DEDUP_REMOVED lines=23> */
.L_x_5196:
        /* <DEDUP_REMOVED lines=11> */
[C---:B------:R-:W-:Y:S02]  /*0220*/  ISETP.GE.U32.AND P2, PT, R8.reuse, 0x10000, PT ;  /* 0x000100000800780c */ /* 0x040fe40003f46070 */
[----:B------:R-:W-:Y:S01]  /*0230*/  ISETP.GE.U32.AND.EX P4, PT, R21, RZ, PT, P4 ;  /* 0x000000ff1500720c */ /* 0x000fe20003f86140 */
[----:B------:R-:W-:Y:S01]  /*0240*/  IMAD.X R7, RZ, RZ, R21, P5 ;  /* 0x000000ffff077224 */ /* 0x000fe200028e0615 */
[----:B------:R-:W-:Y:S02]  /*0250*/  ISETP.LT.U32.AND P1, PT, R8, R0, PT ;  /* 0x000000000800720c */ /* 0x000fe40003f21070 */
[----:B------:R-:W-:Y:S02]  /*0260*/  ISETP.GE.U32.AND.EX P2, PT, R5, RZ, PT, P2 ;  /* 0x000000ff0500720c */ /* 0x000fe40003f46120 */
[----:B------:R-:W-:-:S02]  /*0270*/  ISETP.LT.AND.EX P0, PT, R21, R12, !P4, P0 ;  /* 0x0000000c1500720c */ /* 0x000fc40006701300 */
[----:B------:R-:W-:Y:S02]  /*0280*/  ISETP.GE.U32.AND P4, PT, R2, 0x10000, PT ;  /* 0x000100000200780c */ /* 0x000fe40003f86070 */
[----:B------:R-:W-:Y:S02]  /*0290*/  ISETP.GE.U32.AND P3, PT, R6, 0x10000, PT ;  /* 0x000100000600780c */ /* 0x000fe40003f66070 */
[----:B------:R-:W-:Y:S02]  /*02a0*/  IADD3 R8, P6, R8, R11, RZ ;  /* 0x0000000b08087210 */ /* 0x000fe40007fde0ff */
[C---:B------:R-:W-:Y:S02]  /*02b0*/  ISETP.LT.AND.EX P1, PT, R5.reuse, R12, !P2, P1 ;  /* 0x0000000c0500720c */ /* 0x040fe40005721310 */
[----:B------:R-:W-:Y:S01]  /*02c0*/  ISETP.LT.U32.AND P2, PT, R2, R0, PT ;  /* 0x000000000200720c */ /* 0x000fe20003f41070 */
[----:B------:R-:W-:Y:S01]  /*02d0*/  IMAD.X R9, R5, 0x1, R10, P6 ;  /* 0x0000000105097824 */ /* 0x000fe200030e060a */
[----:B------:R-:W-:-:S02]  /*02e0*/  ISETP.GE.U32.AND.EX P5, PT, R3, RZ, PT, P4 ;  /* 0x000000ff0300720c */ /* 0x000fc40003fa6140 */
[----:B------:R-:W-:Y:S02]  /*02f0*/  ISETP.LT.U32.AND P4, PT, R6, R0, PT ;  /* 0x000000000600720c */ /* 0x000fe40003f81070 */
[----:B------:R-:W-:Y:S02]  /*0300*/  ISETP.GE.U32.AND.EX P3, PT, R7, RZ, PT, P3 ;  /* 0x000000ff0700720c */ /* 0x000fe40003f66130 */
[-C--:B------:R-:W-:Y:S02]  /*0310*/  ISETP.LT.AND.EX P2, PT, R3, R12.reuse, !P5, P2 ;  /* 0x0000000c0300720c */ /* 0x080fe40006f41320 */
[-C--:B------:R-:W-:Y:S01]  /*0320*/  IADD3 R4, P6, R19, R11.reuse, RZ ;  /* 0x0000000b13047210 */ /* 0x080fe20007fde0ff */
[----:B------:R-:W2:Y:S01]  /*0330*/  @P1 LDG.E.U8 R15, desc[UR6][R8.64] ;  /* 0x00000006080f1981 */ /* 0x000ea2000c1e1100 */
[----:B------:R-:W-:Y:S02]  /*0340*/  ISETP.LT.AND.EX P3, PT, R7, R12, !P3, P4 ;  /* 0x0000000c0700720c */ /* 0x000fe40005f61340 */
[-C--:B------:R-:W-:Y:S01]  /*0350*/  IADD3 R2, P5, R2, R11.reuse, RZ ;  /* 0x0000000b02027210 */ /* 0x080fe20007fbe0ff */
[----:B------:R-:W-:Y:S01]  /*0360*/  IMAD.X R5, R21, 0x1, R10, P6 ;  /* 0x0000000115057824 */ /* 0x000fe200030e060a */
[----:B------:R-:W-:-:S02]  /*0370*/  IADD3 R6, P4, R6, R11, RZ ;  /* 0x0000000b06067210 */ /* 0x000fc40007f9e0ff */
[----:B------:R-:W-:Y:S01]  /*0380*/  PRMT R21, RZ, 0x7610, R21 ;  /* 0x00007610ff157816 */ /* 0x000fe20000000015 */
[----:B------:R-:W-:Y:S01]  /*0390*/  IMAD.X R3, R3, 0x1, R10, P5 ;  /* 0x0000000103037824 */ /* 0x000fe200028e060a */
[----:B------:R-:W-:Y:S01]  /*03a0*/  PRMT R24, RZ, 0x7610, R24 ;  /* 0x00007610ff187816 */ /* 0x000fe20000000018 */
[----:B------:R-:W-:Y:S01]  /*03b0*/  IMAD.X R7, R7, 0x1, R10, P4 ;  /* 0x0000000107077824 */ /* 0x000fe200020e060a */
[----:B------:R-:W-:Y:S02]  /*03c0*/  PRMT R18, RZ, 0x7610, R18 ;  /* 0x00007610ff127816 */ /* 0x000fe40000000012 */
[----:B------:R-:W3:Y:S04]  /*03d0*/  @P2 LDG.E.U8 R21, desc[UR6][R2.64] ;  /* 0x0000000602152981 */ /* 0x000ee8000c1e1100 */
[----:B------:R-:W4:Y:S04]  /*03e0*/  @P3 LDG.E.U8 R24, desc[UR6][R6.64] ;  /* 0x0000000606183981 */ /* 0x000f28000c1e1100 */
[----:B------:R-:W5:Y:S01]  /*03f0*/  @P0 LDG.E.U8 R18, desc[UR6][R4.64] ;  /* 0x0000000604120981 */ /* 0x000f62000c1e1100 */
[----:B------:R-:W0:Y:S08]  /*0400*/  @P0 LDC.S8 R19, c[0x0][0xf3a] ;  /* 0x0003ce80ff130b82 */ /* 0x000e300000000200 */
[----:B------:R-:W1:Y:S08]  /*0410*/  @P1 LDC.S8 R23, c[0x0][0xf3a] ;  /* 0x0003ce80ff171b82 */ /* 0x000e700000000200 */
[----:B------:R-:W1:Y:S08]  /*0420*/  @P2 LDC.S8 R22, c[0x0][0xf3a] ;  /* 0x0003ce80ff162b82 */ /* 0x000e700000000200 */
[----:B------:R-:W1:Y:S01]  /*0430*/  @P3 LDC.S8 R20, c[0x0][0xf3a] ;  /* 0x0003ce80ff143b82 */ /* 0x000e620000000200 */
[----:B------:R-:W-:Y:S01]  /*0440*/  IMAD.WIDE.U32 R16, R14, 0x4, R16 ;  /* 0x000000040e107825 */ /* 0x000fe200078e0010 */
[----:B--2---:R-:W-:-:S02]  /*0450*/  @P1 PRMT R15, R15, 0x9910, RZ ;  /* 0x000099100f0f1816 */ /* 0x004fc400000000ff */
[----:B---3--:R-:W-:Y:S02]  /*0460*/  @P2 PRMT R21, R21, 0x9910, RZ ;  /* 0x0000991015152816 */ /* 0x008fe400000000ff */
[----:B----4-:R-:W-:Y:S01]  /*0470*/  @P3 PRMT R25, R24, 0x9910, RZ ;  /* 0x0000991018193816 */ /* 0x010fe200000000ff */
[----:B------:R-:W-:Y:S01]  /*0480*/  @P1 IMAD.MOV.U32 R24, RZ, RZ, R15 ;  /* 0x000000ffff181224 */ /* 0x000fe200078e000f */
[----:B-----5:R-:W-:Y:S01]  /*0490*/  @P0 PRMT R18, R18, 0x9910, RZ ;  /* 0x0000991012120816 */ /* 0x020fe200000000ff */
[----:B------:R-:W-:Y:S02]  /*04a0*/  @P2 IMAD.MOV.U32 R15, RZ, RZ, R21 ;  /* 0x000000ffff0f2224 */ /* 0x000fe400078e0015 */
[----:B------:R-:W-:Y:S02]  /*04b0*/  @P3 IMAD.MOV.U32 R21, RZ, RZ, R25 ;  /* 0x000000ffff153224 */ /* 0x000fe400078e0019 */
[----:B0-----:R-:W-:Y:S02]  /*04c0*/  @P0 IMAD R19, R19, R18, RZ ;  /* 0x0000001213130224 */ /* 0x001fe400078e02ff */
[----:B-1----:R-:W-:-:S02]  /*04d0*/  @P1 IMAD R23, R23, R24, RZ ;  /* 0x0000001817171224 */ /* 0x002fc400078e02ff */
[----:B------:R-:W-:Y:S02]  /*04e0*/  @P2 IMAD R15, R22, R15, RZ ;  /* 0x0000000f160f2224 */ /* 0x000fe400078e02ff */
[----:B------:R-:W-:Y:S01]  /*04f0*/  @P3 IMAD R21, R20, R21, RZ ;  /* 0x0000001514153224 */ /* 0x000fe200078e02ff */
        /* <DEDUP_REMOVED lines=10> */
.L_x_5195:
        /* <DEDUP_REMOVED lines=9> */
.L_x_5197:
        /* <DEDUP_REMOVED lines=8> */
[C---:B------:R-:W-:Y:S02]  /*06b0*/  LOP3.LUT R7, R4.reuse, 0xff, RZ, 0xc0, !PT ;  /* 0x000000ff04077812 */ /* 0x040fe400078ec0ff */
[C---:B------:R-:W-:Y:S02]  /*06c0*/  PRMT R5, R4.reuse, 0x7772, RZ ;  /* 0x0000777204057816 */ /* 0x040fe400000000ff */
[----:B------:R-:W-:Y:S01]  /*06d0*/  PRMT R8, R4, 0x7773, RZ ;  /* 0x0000777304087816 */ /* 0x000fe200000000ff */
[----:B------:R-:W-:Y:S02]  /*06e0*/  IMAD R7, R7, UR4, RZ ;  /* 0x0000000407077c24 */ /* 0x000fe4000f8e02ff */
[----:B------:R-:W-:-:S02]  /*06f0*/  IMAD R4, R6, UR4, RZ ;  /* 0x0000000406047c24 */ /* 0x000fc4000f8e02ff */
[----:B------:R-:W-:Y:S02]  /*0700*/  IMAD.MOV.U32 R6, RZ, RZ, R8 ;  /* 0x000000ffff067224 */ /* 0x000fe400078e0008 */
[----:B------:R-:W-:Y:S01]  /*0710*/  IMAD R5, R5, UR4, RZ ;  /* 0x0000000405057c24 */ /* 0x000fe2000f8e02ff */
[----:B------:R-:W-:Y:S01]  /*0720*/  PRMT R8, R4, 0x7604, R7 ;  /* 0x0000760404087816 */ /* 0x000fe20000000007 */
[----:B------:R-:W-:Y:S02]  /*0730*/  IMAD R4, R6, UR4, RZ ;  /* 0x0000000406047c24 */ /* 0x000fe4000f8e02ff */
[----:B------:R-:W-:Y:S01]  /*0740*/  IMAD.SHL.U32 R7, R9, 0x4, RZ ;  /* 0x0000000409077824 */ /* 0x000fe200078e00ff */
[----:B------:R-:W-:-:S04]  /*0750*/  PRMT R5, R5, 0x7054, R8 ;  /* 0x0000705405057816 */ /* 0x000fc80000000008 */
[----:B------:R-:W-:Y:S02]  /*0760*/  PRMT R5, R4, 0x654, R5 ;  /* 0x0000065404057816 */ /* 0x000fe40000000005 */
[----:B------:R-:W-:Y:S02]  /*0770*/  ISETP.GE.U32.AND P0, PT, R7, R0, PT ;  /* 0x000000000700720c */ /* 0x000fe40003f06070 */
[----:B------:R-:W-:Y:S01]  /*0780*/  SHF.L.U64.HI R7, R9, 0x2, R14 ;  /* 0x0000000209077819 */ /* 0x000fe2000001020e */
[----:B------:R0:W-:Y:S03]  /*0790*/  STG.E desc[UR6][R2.64], R5 ;  /* 0x0000000502007986 */ /* 0x0001e6000c101906 */
[----:B------:R-:W-:-:S13]  /*07a0*/  ISETP.GE.AND.EX P0, PT, R7, R12, PT, P0 ;  /* 0x0000000c0700720c */ /* 0x000fda0003f06300 */
[----:B0-----:R-:W-:Y:S05]  /*07b0*/  @!P0 BRA P1, `(.L_x_5197) ;  /* 0xfffffffc009c8947 */ /* 0x001fea000083ffff */
[----:B------:R-:W-:Y:S05]  /*07c0*/  EXIT ;  /* 0x000000000000794d */ /* 0x000fea0003800000 */
.L_x_5198:
        /* <DEDUP_REMOVED lines=11> */
.L_x_5426:


//--------------------- .text._ZN2at6native57_GLOBAL__N__f3eca4a2_24_ForeachBinaryOpScalar_cu_86b9896c25multi_tensor_apply_kernelINS1_18TensorListMetadataILi1EEENS1_21BinaryOpScalarFunctorIhLi1ELi1ELi0EEEJSt10multipliesIhEhEEEvT_T0_DpT1_ --------------------------
	.section	.text._ZN2at6native57_GLOBAL__N__f3eca4a2_24_ForeachBinaryOpScalar_cu_86b9896c25multi_tensor_apply_kernelINS1_18TensorListMetadataILi1EEENS1_21BinaryOpScalarFunctorIhLi1ELi1ELi0EEEJSt10multipliesIhEhEEEvT_T0_DpT1_,"ax",@progbits
	.align	128
.text._ZN2at6native57_GLOBAL__N__f3eca4a2_24_ForeachBinaryOpScalar_cu_86b9896c25multi_tensor_apply_kernelINS1_18TensorListMetadataILi1EEENS1_21BinaryOpScalarFunctorIhLi1ELi1ELi0EEEJSt10multipliesIhEhEEEvT_T0_DpT1_:
        .type           _ZN2at6native57_GLOBAL__N__f3eca4a2_24_ForeachBinaryOpScalar_cu_86b9896c25multi_tensor_apply_kernelINS1_18TensorListMetadataILi1EEENS1_21BinaryOpScalarFunctorIhLi1ELi1ELi0EEEJSt10multipliesIhEhEEEvT_T0_DpT1_,@function
        .size           _ZN2at6native57_GLOBAL__N__f3eca4a2_24_ForeachBinaryOpScalar_cu_86b9896c25multi_tensor_apply_kernelINS1_18TensorListMetadataILi1EEENS1_21BinaryOpScalarFunctorIhLi1ELi1ELi0EEEJSt10multipliesIhEhEEEvT_T0_DpT1_,(.L_x_5427 - _ZN2at6native57_GLOBAL__N__f3eca4a2_24_ForeachBinaryOpScalar_cu_86b9896c25multi_tensor_apply_kernelINS1_18TensorListMetadataILi1EEENS1_21BinaryOpScalarFunctorIhLi1ELi1ELi0EEEJSt10multipliesIhEhEEEvT_T0_DpT1_)
        .other          _ZN2at6native57_GLOBAL__N__f3eca4a2_24_ForeachBinaryOpScalar_cu_86b9896c25multi_tensor_apply_kernelINS1_18TensorListMetadataILi1EEENS1_21BinaryOpScalarFunctorIhLi1ELi1ELi0EEEJSt10multipliesIhEhEEEvT_T0_DpT1_,@"STO_CUDA_ENTRY STV_DEFAULT"
_ZN2at6native57_GLOBAL__N__f3eca4a2_24_ForeachBinaryOpScalar_cu_86b9896c25multi_tensor_apply_kernelINS1_18TensorListMetadataILi1EEENS1_21BinaryOpScalarFunctorIhLi1ELi1ELi0EEEJSt10multipliesIhEhEEEvT_T0_DpT1_:
        /* <DEDUP_REMOVED lines=24> */
.L_x_5200:
        /* <DEDUP_REMOVED lines=8> */
[----:B------:R-:W-:-:S02]  /*0200*/  IADD3 R8, P5, R3, R2, RZ ;  /* 0x0000000203087210 */ /* 0x000fc40007fbe0ff */
[----:B------:R-:W-:Y:S02]  /*0210*/  LEA R6, P1, R15, R2, 0x1 ;  /* 0x000000020f067211 */ /* 0x000fe400078208ff */
[----:B------:R-:W-:Y:S02]  /*0220*/  IADD3 R2, P2, R2, R11, RZ ;  /* 0x0000000b02027210 */ /* 0x000fe40007f5e0ff */
[C---:B------:R-:W-:Y:S01]  /*0230*/  ISETP.GE.U32.AND.EX P3, PT, R9.reuse, RZ, PT, P3 ;  /* 0x000000ff0900720c */ /* 0x040fe20003f66130 */
[--C-:B------:R-:W-:Y:S01]  /*0240*/  IMAD.X R7, RZ, RZ, R9.reuse, P1 ;  /* 0x000000ffff077224 */ /* 0x100fe200008e0609 */
[C---:B------:R-:W-:Y:S01]  /*0250*/  ISETP.GE.U32.AND P4, PT, R4.reuse, 0x10000, PT ;  /* 0x000100000400780c */ /* 0x040fe20003f86070 */
[C---:B------:R-:W-:Y:S01]  /*0260*/  IMAD.X R3, R9.reuse, 0x1, R10, P2 ;  /* 0x0000000109037824 */ /* 0x040fe200010e060a */
[----:B------:R-:W-:Y:S01]  /*0270*/  ISETP.LT.AND.EX P0, PT, R9, R13, !P3, P0 ;  /* 0x0000000d0900720c */ /* 0x000fe20005f01300 */
[----:B------:R-:W-:Y:S01]  /*0280*/  IMAD.X R9, RZ, RZ, R9, P5 ;  /* 0x000000ffff097224 */ /* 0x000fe200028e0609 */
[----:B------:R-:W-:-:S02]  /*0290*/  ISETP.LT.U32.AND P3, PT, R4, R0, PT ;  /* 0x000000000400720c */ /* 0x000fc40003f61070 */
[----:B------:R-:W-:Y:S02]  /*02a0*/  ISETP.GE.U32.AND P1, PT, R6, 0x10000, PT ;  /* 0x000100000600780c */ /* 0x000fe40003f26070 */
[C---:B------:R-:W-:Y:S02]  /*02b0*/  ISETP.GE.U32.AND.EX P4, PT, R5.reuse, RZ, PT, P4 ;  /* 0x000000ff0500720c */ /* 0x040fe40003f86140 */
[----:B------:R-:W-:Y:S02]  /*02c0*/  ISETP.GE.U32.AND P5, PT, R8, 0x10000, PT ;  /* 0x000100000800780c */ /* 0x000fe40003fa6070 */
[----:B------:R-:W-:Y:S02]  /*02d0*/  ISETP.LT.U32.AND P2, PT, R6, R0, PT ;  /* 0x000000000600720c */ /* 0x000fe40003f41070 */
[----:B------:R-:W-:Y:S01]  /*02e0*/  ISETP.LT.AND.EX P3, PT, R5, R13, !P4, P3 ;  /* 0x0000000d0500720c */ /* 0x000fe20006761330 */
[----:B------:R-:W2:Y:S01]  /*02f0*/  @P0 LDG.E.U8 R18, desc[UR4][R2.64] ;  /* 0x0000000402120981 */ /* 0x000ea2000c1e1100 */
[----:B------:R-:W-:-:S02]  /*0300*/  ISETP.GE.U32.AND.EX P1, PT, R7, RZ, PT, P1 ;  /* 0x000000ff0700720c */ /* 0x000fc40003f26110 */
[----:B------:R-:W-:Y:S02]  /*0310*/  ISETP.LT.U32.AND P4, PT, R8, R0, PT ;  /* 0x000000000800720c */ /* 0x000fe40003f81070 */
[----:B------:R-:W-:Y:S02]  /*0320*/  ISETP.GE.U32.AND.EX P5, PT, R9, RZ, PT, P5 ;  /* 0x000000ff0900720c */ /* 0x000fe40003fa6150 */
[----:B------:R-:W-:Y:S02]  /*0330*/  ISETP.LT.AND.EX P1, PT, R7, R13, !P1, P2 ;  /* 0x0000000d0700720c */ /* 0x000fe40004f21320 */
[----:B------:R-:W-:Y:S02]  /*0340*/  IADD3 R4, P6, R4, R11, RZ ;  /* 0x0000000b04047210 */ /* 0x000fe40007fde0ff */
[----:B------:R-:W-:Y:S02]  /*0350*/  ISETP.LT.AND.EX P4, PT, R9, R13, !P5, P4 ;  /* 0x0000000d0900720c */ /* 0x000fe40006f81340 */
[----:B------:R-:W-:-:S02]  /*0360*/  IADD3 R6, P2, R6, R11, RZ ;  /* 0x0000000b06067210 */ /* 0x000fc40007f5e0ff */
[----:B------:R-:W-:Y:S01]  /*0370*/  IADD3 R8, P5, R8, R11, RZ ;  /* 0x0000000b08087210 */ /* 0x000fe20007fbe0ff */
[----:B------:R-:W-:Y:S01]  /*0380*/  IMAD.X R5, R5, 0x1, R10, P6 ;  /* 0x0000000105057824 */ /* 0x000fe200030e060a */
        /* <DEDUP_REMOVED lines=8> */
[----:B------:R-:W-:-:S02]  /*0410*/  @P0 PRMT R19, R12, 0x9910, RZ ;  /* 0x000099100c130816 */ /* 0x000fc400000000ff */
[C---:B------:R-:W-:Y:S02]  /*0420*/  @P3 PRMT R24, R12.reuse, 0x9910, RZ ;  /* 0x000099100c183816 */ /* 0x040fe400000000ff */
[C---:B------:R-:W-:Y:S02]  /*0430*/  @P1 PRMT R25, R12.reuse, 0x9910, RZ ;  /* 0x000099100c191816 */ /* 0x040fe400000000ff */
[----:B------:R-:W-:Y:S01]  /*0440*/  @P4 PRMT R23, R12, 0x9910, RZ ;  /* 0x000099100c174816 */ /* 0x000fe200000000ff */
[----:B------:R-:W-:Y:S01]  /*0450*/  IMAD.WIDE.U32 R16, R15, 0x4, R16 ;  /* 0x000000040f107825 */ /* 0x000fe200078e0010 */
[----:B--2---:R-:W-:-:S05]  /*0460*/  @P0 PRMT R18, R18, 0x9910, RZ ;  /* 0x0000991012120816 */ /* 0x004fca00000000ff */
[----:B------:R-:W-:Y:S02]  /*0470*/  @P0 IMAD R19, R19, R18, RZ ;  /* 0x0000001213130224 */ /* 0x000fe400078e02ff */
[----:B------:R-:W-:Y:S01]  /*0480*/  @P3 IMAD.MOV.U32 R18, RZ, RZ, R24 ;  /* 0x000000ffff123224 */ /* 0x000fe200078e0018 */
[----:B---3--:R-:W-:Y:S01]  /*0490*/  @P3 PRMT R24, R20, 0x9910, RZ ;  /* 0x0000991014183816 */ /* 0x008fe200000000ff */
[----:B------:R-:W-:Y:S01]  /*04a0*/  @P1 IMAD.MOV.U32 R20, RZ, RZ, R25 ;  /* 0x000000ffff141224 */ /* 0x000fe200078e0019 */
[----:B----4-:R-:W-:-:S03]  /*04b0*/  @P1 PRMT R25, R21, 0x9910, RZ ;  /* 0x0000991015191816 */ /* 0x010fc600000000ff */
[----:B------:R-:W-:Y:S01]  /*04c0*/  @P3 IMAD.MOV.U32 R21, RZ, RZ, R24 ;  /* 0x000000ffff153224 */ /* 0x000fe200078e0018 */
[----:B-----5:R-:W-:Y:S01]  /*04d0*/  @P4 PRMT R26, R22, 0x9910, RZ ;  /* 0x00009910161a4816 */ /* 0x020fe200000000ff */
[----:B------:R-:W-:Y:S02]  /*04e0*/  @P4 IMAD.MOV.U32 R22, RZ, RZ, R23 ;  /* 0x000000ffff164224 */ /* 0x000fe400078e0017 */
[----:B------:R-:W-:Y:S02]  /*04f0*/  @P1 IMAD.MOV.U32 R23, RZ, RZ, R25 ;  /* 0x000000ffff171224 */ /* 0x000fe400078e0019 */
[----:B------:R-:W-:Y:S02]  /*0500*/  @P4 IMAD.MOV.U32 R25, RZ, RZ, R26 ;  /* 0x000000ffff194224 */ /* 0x000fe400078e001a */
[----:B------:R-:W-:Y:S02]  /*0510*/  @P3 IMAD R21, R18, R21, RZ ;  /* 0x0000001512153224 */ /* 0x000fe400078e02ff */
[----:B------:R-:W-:-:S02]  /*0520*/  @P1 IMAD R23, R20, R23, RZ ;  /* 0x0000001714171224 */ /* 0x000fc400078e02ff */
[----:B------:R-:W-:Y:S01]  /*0530*/  @P4 IMAD R25, R22, R25, RZ ;  /* 0x0000001916194224 */ /* 0x000fe200078e02ff */
[----:B------:R2:W-:Y:S01]  /*0540*/  @P0 STG.E.U8 desc[UR4][R2.64], R19 ;  /* 0x0000001302000986 */ /* 0x0005e2000c101104 */
[----:B------:R-:W-:-:S03]  /*0550*/  ISETP.GE.U32.AND P0, PT, R16, 0x10000, PT ;  /* 0x000100001000780c */ /* 0x000fc60003f06070 */
[----:B------:R2:W-:Y:S04]  /*0560*/  @P3 STG.E.U8 desc[UR4][R4.64], R21 ;  /* 0x0000001504003986 */ /* 0x0005e8000c101104 */
[----:B------:R2:W-:Y:S01]  /*0570*/  @P1 STG.E.U8 desc[UR4][R6.64], R23 ;  /* 0x0000001706001986 */ /* 0x0005e2000c101104 */
[----:B------:R-:W-:-:S03]  /*0580*/  ISETP.LT.U32.AND P1, PT, R16, R0, PT ;  /* 0x000000001000720c */ /* 0x000fc60003f21070 */
[----:B------:R2:W-:Y:S01]  /*0590*/  @P4 STG.E.U8 desc[UR4][R8.64], R25 ;  /* 0x0000001908004986 */ /* 0x0005e2000c101104 */
[C---:B------:R-:W-:Y:S02]  /*05a0*/  ISETP.GE.U32.AND.EX P0, PT, R17.reuse, RZ, PT, P0 ;  /* 0x000000ff1100720c */ /* 0x040fe40003f06100 */
[----:B------:R-:W-:-:S13]  /*05b0*/  ISETP.LT.AND.EX P1, PT, R17, R13, PT, P1 ;  /* 0x0000000d1100720c */ /* 0x000fda0003f21310 */
[----:B--2---:R-:W-:Y:S05]  /*05c0*/  @!P0 BRA P1, `(.L_x_5200) ;  /* 0xfffffff800ec8947 */ /* 0x004fea000083ffff */
[----:B------:R-:W-:Y:S05]  /*05d0*/  EXIT ;  /* 0x000000000000794d */ /* 0x000fea0003800000 */
.L_x_5199:
        /* <DEDUP_REMOVED lines=9> */
.L_x_5201:
        /* <DEDUP_REMOVED lines=11> */
[C---:B------:R-:W-:Y:S02]  /*0720*/  IMAD R7, R14.reuse, R7, RZ ;  /* 0x000000070e077224 */ /* 0x040fe400078e02ff */
[----:B------:R-:W-:-:S02]  /*0730*/  IMAD R4, R14, R6, RZ ;  /* 0x000000060e047224 */ /* 0x000fc400078e02ff */
[----:B------:R-:W-:Y:S02]  /*0740*/  IMAD.MOV.U32 R6, RZ, RZ, R8 ;  /* 0x000000ffff067224 */ /* 0x000fe400078e0008 */
[----:B------:R-:W-:Y:S01]  /*0750*/  IMAD R5, R14, R5, RZ ;  /* 0x000000050e057224 */ /* 0x000fe200078e02ff */
[----:B------:R-:W-:Y:S01]  /*0760*/  PRMT R8, R4, 0x7604, R7 ;  /* 0x0000760404087816 */ /* 0x000fe20000000007 */
[----:B------:R-:W-:Y:S02]  /*0770*/  IMAD R4, R14, R6, RZ ;  /* 0x000000060e047224 */ /* 0x000fe400078e02ff */
        /* <DEDUP_REMOVED lines=9> */
.L_x_5202:
        /* <DEDUP_REMOVED lines=15> */
.L_x_5427:


//--------------------- .text._ZN2at6native57_GLOBAL__N__f3eca4a2_24_ForeachBinaryOpScalar_cu_86b9896c25multi_tensor_apply_kernelINS1_18TensorListMetadataILi2EEENS1_21BinaryOpScalarFunctorIN3c108BFloat16ELi2ELi1ELi1EEEJSt4plusIfEfEEEvT_T0_DpT1_ --------------------------
	.section	.text._ZN2at6native57_GLOBAL__N__f3eca4a2_24_ForeachBinaryOpScalar_cu_86b9896c25multi_tensor_apply_kernelINS1_18TensorListMetadataILi2EEENS1_21BinaryOpScalarFunctorIN3c108BFloat16ELi2ELi1ELi1EEEJSt4plusIfEfEEEvT_T0_DpT1_,"ax",@progbits
	.align	128
.text._ZN2at6native57_GLOBAL__N__f3eca4a2_24_ForeachBinaryOpScalar_cu_86b9896c25multi_tensor_apply_kernelINS1_18TensorListMetadataILi2EEENS1_21BinaryOpScalarFunctorIN3c108BFloat16ELi2ELi1ELi1EEEJSt4plusIfEfEEEvT_T0_DpT1_:
        .type           _ZN2at6native57_GLOBAL__N__f3eca4a2_24_ForeachBinaryOpScalar_cu_86b9896c25multi_tensor_apply_kernelINS1_18TensorListMetadataILi2EEENS1_21BinaryOpScalarFunctorIN3c108BFloat16ELi2ELi1ELi1EEEJSt4plusIfEfEEEvT_T0_DpT1_,@function
        .size           _ZN2at6native57_GLOBAL__N__f3eca4a2_24_ForeachBinaryOpScalar_cu_86b9896c25multi_tensor_apply_kernelINS1_18TensorListMetadataILi2EEENS1_21BinaryOpScalarFunctorIN3c108BFloat16ELi2ELi1ELi1EEEJSt4plusIfEfEEEvT_T0_DpT1_,(.L_x_5428 - _ZN2at6native57_GLOBAL__N__f3eca4a2_24_ForeachBinaryOpScalar_cu_86b9896c25multi_tensor_apply_kernelINS1_18TensorListMetadataILi2EEENS1_21BinaryOpScalarFunctorIN3c108BFloat16ELi2ELi1ELi1EEEJSt4plusIfEfEEEvT_T0_DpT1_)
        .other          _ZN2at6native57_GLOBAL__N__f3eca4a2_24_ForeachBinaryOpScalar_cu_86b9896c25multi_tensor_apply_kernelINS1_18TensorListMetadataILi2EEENS1_21BinaryOpScalarFunctorIN3c108BFloat16ELi2ELi1ELi1EEEJSt4plusIfEfEEEvT_T0_DpT1_,@"STO_CUDA_ENTRY STV_DEFAULT"
_ZN2at6native57_GLOBAL__N__f3eca4a2_24_ForeachBinaryOpScalar_cu_86b9896c25multi_tensor_apply_kernelINS1_18TensorListMetadataILi2EEENS1_21BinaryOpScalarFunctorIN3c108BFloat16ELi2ELi1ELi1EEEJSt4plusIfEfEEEvT_T0_DpT1_:
        /* <DEDUP_REMOVED lines=28> */
.L_x_5204:
        /* <DEDUP_REMOVED lines=54> */
[----:B------:R-:W-:Y:S02]  /*0520*/  FADD.FTZ R8, R8, UR6 ;  /* 0x0000000608087e21 */ /* 0x000fe40008010000 */
[----:B------:R-:W-:-:S03]  /*0530*/  FADD.FTZ R24, R24, UR6 ;  /* 0x0000000618187e21 */ /* 0x000fc60008010000 */
[----:B------:R-:W-:Y:S01]  /*0540*/  F2FP.BF16.F32.PACK_AB R8, RZ, R8 ;  /* 0x00000008ff08723e */ /* 0x000fe200000010ff */
[----:B----4-:R-:W-:Y:S02]  /*0550*/  IMAD.U32 R22, R22, 0x10000, RZ ;  /* 0x0001000016167824 */ /* 0x010fe400078e00ff */
[----:B-----5:R-:W-:Y:S02]  /*0560*/  IMAD.U32 R26, R26, 0x10000, RZ ;  /* 0x000100001a1a7824 */ /* 0x020fe400078e00ff */
[----:B------:R-:W-:Y:S02]  /*0570*/  FADD.FTZ R22, R22, UR6 ;  /* 0x0000000616167e21 */ /* 0x000fe40008010000 */
[----:B------:R-:W-:Y:S01]  /*0580*/  FADD.FTZ R26, R26, UR6 ;  /* 0x000000061a1a7e21 */ /* 0x000fe20008010000 */
        /* <DEDUP_REMOVED lines=13> */
.L_x_5203:
        /* <DEDUP_REMOVED lines=9> */
.L_x_5205:
        /* <DEDUP_REMOVED lines=12> */
[----:B------:R-:W-:Y:S01]  /*07b0*/  FADD.FTZ R7, R7, UR7 ;  /* 0x0000000707077e21 */ /* 0x000fe20008010000 */
[----:B------:R-:W-:Y:S01]  /*07c0*/  FADD.FTZ R10, R10, UR7 ;  /* 0x000000070a0a7e21 */ /* 0x000fe20008010000 */
[----:B------:R-:W-:Y:S01]  /*07d0*/  FADD.FTZ R11, R11, UR7 ;  /* 0x000000070b0b7e21 */ /* 0x000fe20008010000 */
[----:B------:R-:W-:Y:S01]  /*07e0*/  FADD.FTZ R8, R5, UR7 ;  /* 0x0000000705087e21 */ /* 0x000fe20008010000 */
        /* <DEDUP_REMOVED lines=14> */
.L_x_5206:
        /* <DEDUP_REMOVED lines=11> */
.L_x_5428:


//--------------------- .text._ZN2at6native57_GLOBAL__N__f3eca4a2_24_ForeachBinaryOpScalar_cu_86b9896c25multi_tensor_apply_kernelINS1_18TensorListMetadataILi2EEENS1_21BinaryOpScalarFunctorIN3c104HalfELi2ELi1ELi1EEEJSt4plusIfEfEEEvT_T0_DpT1_ --------------------------
	.section	.text._ZN2at6native57_GLOBAL__N__f3eca4a2_24_ForeachBinaryOpScalar_cu_86b9896c25multi_tensor_apply_kernelINS1_18TensorListMetadataILi2EEENS1_21BinaryOpScalarFunctorIN3c104HalfELi2ELi1ELi1EEEJSt4plusIfEfEEEvT_T0_DpT1_,"ax",@progbits
	.align	128
.text._ZN2at6native57_GLOBAL__N__f3eca4a2_24_ForeachBinaryOpScalar_cu_86b9896c25multi_tensor_apply_kernelINS1_18TensorListMetadataILi2EEENS1_21BinaryOpScalarFunctorIN3c104HalfELi2ELi1ELi1EEEJSt4plusIfEfEEEvT_T0_DpT1_:
        .type           _ZN2at6native57_GLOBAL__N__f3eca4a2_24_ForeachBinaryOpScalar_cu_86b9896c25multi_tensor_apply_kernelINS1_18TensorListMetadataILi2EEENS1_21BinaryOpScalarFunctorIN3c104HalfELi2ELi1ELi1EEEJSt4plusIfEfEEEvT_T0_DpT1_,@function
        .size           _ZN2at6native57_GLOBAL__N__f3eca4a2_24_ForeachBinaryOpScalar_cu_86b9896c25multi_tensor_apply_kernelINS1_18TensorListMetadataILi2EEENS1_21BinaryOpScalarFunctorIN3c104HalfELi2ELi1ELi1EEEJSt4plusIfEfEEEvT_T0_DpT1_,(.L_x_5429 - _ZN2at6native57_GLOBAL__N__f3eca4a2_24_ForeachBinaryOpScalar_cu_86b9896c25multi_tensor_apply_kernelINS1_18TensorListMetadataILi2EEENS1_21BinaryOpScalarFunctorIN3c104HalfELi2ELi1ELi1EEEJSt4plusIfEfEEEvT_T0_DpT1_)
        .other          _ZN2at6native57_GLOBAL__N__f3eca4a2_24_ForeachBinaryOpScalar_cu_86b9896c25multi_tensor_apply_kernelINS1_18TensorListMetadataILi2EEENS1_21BinaryOpScalarFunctorIN3c104HalfELi2ELi1ELi1EEEJSt4plusIfEfEEEvT_T0_DpT1_,@"STO_CUDA_ENTRY STV_DEFAULT"
_ZN2at6native57_GLOBAL__N__f3eca4a2_24_ForeachBinaryOpScalar_cu_86b9896c25multi_tensor_apply_kernelINS1_18TensorListMetadataILi2EEENS1_21BinaryOpScalarFunctorIN3c104HalfELi2ELi1ELi1EEEJSt4plusIfEfEEEvT_T0_DpT1_:
        /* <DEDUP_REMOVED lines=28> */
.L_x_5208:
        /* <DEDUP_REMOVED lines=54> */
[----:B------:R-:W-:Y:S02]  /*0520*/  FADD.FTZ R8, R8, UR6 ;  /* 0x0000000608087e21 */ /* 0x000fe40008010000 */
[----:B------:R-:W-:Y:S01]  /*0530*/  FADD.FTZ R24, R24, UR6 ;  /* 0x0000000618187e21 */ /* 0x000fe20008010000 */
[----:B----4-:R-:W-:Y:S02]  /*0540*/  HADD2.F32 R22, -RZ, R22.H0_H0 ;  /* 0x20000016ff167230 */ /* 0x010fe40000004100 */
[----:B-----5:R-:W-:-:S03]  /*0550*/  HADD2.F32 R26, -RZ, R26.H0_H0 ;  /* 0x2000001aff1a7230 */ /* 0x020fc60000004100 */
[----:B------:R-:W-:Y:S01]  /*0560*/  FADD.FTZ R22, R22, UR6 ;  /* 0x0000000616167e21 */ /* 0x000fe20008010000 */
[----:B------:R-:W-:Y:S01]  /*0570*/  F2FP.F16.F32.PACK_AB R8, RZ, R8 ;  /* 0x00000008ff08723e */ /* 0x000fe200000000ff */
[----:B------:R-:W-:Y:S01]  /*0580*/  FADD.FTZ R26, R26, UR6 ;  /* 0x000000061a1a7e21 */ /* 0x000fe20008010000 */
        /* <DEDUP_REMOVED lines=13> */
.L_x_5207:
        /* <DEDUP_REMOVED lines=9> */
.L_x_5209:
        /* <DEDUP_REMOVED lines=9> */
[----:B------:R-:W-:Y:S01]  /*0780*/  FADD.FTZ R8, R5, UR7 ;  /* 0x0000000705087e21 */ /* 0x000fe20008010000 */
[----:B------:R-:W-:Y:S02]  /*0790*/  HADD2.F32 R10, -RZ, R7.H1_H1 ;  /* 0x30000007ff0a7230 */ /* 0x000fe40000004100 */
[----:B------:R-:W-:Y:S01]  /*07a0*/  FADD.FTZ R3, R3, UR7 ;  /* 0x0000000703037e21 */ /* 0x000fe20008010000 */
[----:B------:R-:W-:-:S02]  /*07b0*/  IMAD.X R5, R15, 0x1, R17, P0 ;  /* 0x000000010f057824 */ /* 0x000fc400000e0611 */
[----:B------:R-:W-:Y:S01]  /*07c0*/  FADD.FTZ R9, R9, UR7 ;  /* 0x0000000709097e21 */ /* 0x000fe20008010000 */
[----:B------:R-:W-:Y:S01]  /*07d0*/  IADD3 R16, P0, R16, UR6, RZ ;  /* 0x0000000610107c10 */ /* 0x000fe2000ff1e0ff */
[----:B------:R-:W-:Y:S01]  /*07e0*/  FADD.FTZ R10, R10, UR7 ;  /* 0x000000070a0a7e21 */ /* 0x000fe20008010000 */
        /* <DEDUP_REMOVED lines=12> */
.L_x_5210:
        /* <DEDUP_REMOVED lines=13> */
.L_x_5429:


//--------------------- .text._ZN2at6native57_GLOBAL__N__f3eca4a2_24_ForeachBinaryOpScalar_cu_86b9896c25multi_tensor_apply_kernelINS1_18TensorListMetadataILi2EEENS1_21BinaryOpScalarFunctorIbLi2ELi1ELi1EEEJSt4plusIbEbEEEvT_T0_DpT1_ --------------------------
	.section	.text._ZN2at6native57_GLOBAL__N__f3eca4a2_24_ForeachBinaryOpScalar_cu_86b9896c25multi_tensor_apply_kernelINS1_18TensorListMetadataILi2EEENS1_21BinaryOpScalarFunctorIbLi2ELi1ELi1EEEJSt4plusIbEbEEEvT_T0_DpT1_,"ax",@progbits
	.align	128
.text._ZN2at6native57_GLOBAL__N__f3eca4a2_24_ForeachBinaryOpScalar_cu_86b9896c25multi_tensor_apply_kernelINS1_18TensorListMetadataILi2EEENS1_21BinaryOpScalarFunctorIbLi2ELi1ELi1EEEJSt4plusIbEbEEEvT_T0_DpT1_:
        .type           _ZN2at6native57_GLOBAL__N__f3eca4a2_24_ForeachBinaryOpScalar_cu_86b9896c25multi_tensor_apply_kernelINS1_18TensorListMetadataILi2EEENS1_21BinaryOpScalarFunctorIbLi2ELi1ELi1EEEJSt4plusIbEbEEEvT_T0_DpT1_,@function
        .size           _ZN2at6native57_GLOBAL__N__f3eca4a2_24_ForeachBinaryOpScalar_cu_86b9896c25multi_tensor_apply_kernelINS1_18TensorListMetadataILi2EEENS1_21BinaryOpScalarFunctorIbLi2ELi1ELi1EEEJSt4plusIbEbEEEvT_T0_DpT1_,(.L_x_5430 - _ZN2at6native57_GLOBAL__N__f3eca4a2_24_ForeachBinaryOpScalar_cu_86b9896c25multi_tensor_apply_kernelINS1_18TensorListMetadataILi2EEENS1_21BinaryOpScalarFunctorIbLi2ELi1ELi1EEEJSt4plusIbEbEEEvT_T0_DpT1_)
        .other          _ZN2at6native57_GLOBAL__N__f3eca4a2_24_ForeachBinaryOpScalar_cu_86b9896c25multi_tensor_apply_kernelINS1_18TensorListMetadataILi2EEENS1_21BinaryOpScalarFunctorIbLi2ELi1ELi1EEEJSt4plusIbEbEEEvT_T0_DpT1_,@"STO_CUDA_ENTRY STV_DEFAULT"
_ZN2at6native57_GLOBAL__N__f3eca4a2_24_ForeachBinaryOpScalar_cu_86b9896c25multi_tensor_apply_kernelINS1_18TensorListMetadataILi2EEENS1_21BinaryOpScalarFunctorIbLi2ELi1ELi1EEEJSt4plusIbEbEEEvT_T0_DpT1_:
        /* <DEDUP_REMOVED lines=27> */
.L_x_5212:
[----:B0-----:R-:W-:Y:S01]  /*01b0*/  IADD3 R24, P1, R17, R20, RZ ;  /* 0x0000001411187210 */ /* 0x001fe20007f3e0ff */
        /* <DEDUP_REMOVED lines=29> */
[----:B------:R-:W-:Y:S02]  /*0390*/  @P2 IADD3 R4, P4, R27, R0, RZ ;  /* 0x000000001b042210 */ /* 0x000fe40007f9e0ff */
[----:B------:R-:W2:Y:S01]  /*03a0*/  @P0 LDG.E.U8 R28, desc[UR6][R6.64] ;  /* 0x00000006061c0981 */ /* 0x000ea2000c1e1100 */
[----:B------:R-:W-:-:S02]  /*03b0*/  @P1 IMAD.X R3, R29, 0x1, R14, P5 ;  /* 0x000000011d031824 */ /* 0x000fc400028e060e */
[----:B------:R-:W-:Y:S01]  /*03c0*/  @P2 IMAD.X R5, R19, 0x1, R14, P4 ;  /* 0x0000000113052824 */ /* 0x000fe200020e060e */
[----:B------:R-:W-:Y:S02]  /*03d0*/  PRMT R26, RZ, 0x7610, R26 ;  /* 0x00007610ff1a7816 */ /* 0x000fe4000000001a */
[----:B------:R-:W-:Y:S01]  /*03e0*/  @P3 IADD3 R8, P4, R25, R0, RZ ;  /* 0x0000000019083210 */ /* 0x000fe20007f9e0ff */
[----:B------:R0:W3:Y:S04]  /*03f0*/  @P1 LDG.E.U8 R10, desc[UR6][R2.64] ;  /* 0x00000006020a1981 */ /* 0x0000e8000c1e1100 */
[----:B------:R-:W-:Y:S01]  /*0400*/  @P3 IMAD.X R9, R23, 0x1, R14, P4 ;  /* 0x0000000117093824 */ /* 0x000fe200020e060e */
[----:B------:R-:W4:Y:S01]  /*0410*/  @P2 LDG.E.U8 R26, desc[UR6][R4.64] ;  /* 0x00000006041a2981 */ /* 0x000f22000c1e1100 */
[----:B0-----:R-:W-:-:S06]  /*0420*/  PRMT R2, RZ, 0x7610, R2 ;  /* 0x00007610ff027816 */ /* 0x001fcc0000000002 */
[----:B------:R0:W5:Y:S01]  /*0430*/  @P3 LDG.E.U8 R2, desc[UR6][R8.64] ;  /* 0x0000000608023981 */ /* 0x000162000c1e1100 */
[----:B------:R-:W-:Y:S02]  /*0440*/  ULDC.S8 UR4, c[0x0][0xe5a] ;  /* 0x0003968000047ab9 */ /* 0x000fe40000000200 */
[----:B------:R-:W-:-:S04]  /*0450*/  UISETP.NE.AND UP0, UPT, UR4, URZ, UPT ;  /* 0x0000003f0400728c */ /* 0x000fc8000bf05270 */
[----:B------:R-:W-:Y:S01]  /*0460*/  USEL UR4, URZ, 0xffffffff, !UP0 ;  /* 0xffffffff3f047887 */ /* 0x000fe2000c000000 */
[----:B------:R-:W-:Y:S01]  /*0470*/  IMAD.WIDE.U32 R20, R18, 0x4, R20 ;  /* 0x0000000412147825 */ /* 0x000fe200078e0014 */
[----:B--2---:R-:W-:-:S04]  /*0480*/  @P0 LOP3.LUT P4, RZ, R28, 0xff, RZ, 0xc0, !PT ;  /* 0x000000ff1cff0812 */ /* 0x004fc8000788c0ff */
[----:B------:R-:W-:Y:S02]  /*0490*/  @P0 SEL R3, RZ, 0x1, !P4 ;  /* 0x00000001ff030807 */ /* 0x000fe40006000000 */
[----:B---3--:R-:W-:Y:S02]  /*04a0*/  LOP3.LUT P5, RZ, R10, 0xff, RZ, 0xc0, !PT ;  /* 0x000000ff0aff7812 */ /* 0x008fe400078ac0ff */
[----:B------:R-:W-:Y:S02]  /*04b0*/  @P0 IADD3 R10, P4, R24, R13, RZ ;  /* 0x0000000d180a0210 */ /* 0x000fe40007f9e0ff */
[----:B------:R-:W-:Y:S02]  /*04c0*/  @P0 ISETP.NE.AND P6, PT, R3, UR4, PT ;  /* 0x0000000403000c0c */ /* 0x000fe4000bfc5270 */
[----:B------:R-:W-:Y:S02]  /*04d0*/  SEL R3, RZ, 0x1, !P5 ;  /* 0x00000001ff037807 */ /* 0x000fe40006800000 */
[----:B----4-:R-:W-:Y:S01]  /*04e0*/  LOP3.LUT P5, RZ, R26, 0xff, RZ, 0xc0, !PT ;  /* 0x000000ff1aff7812 */ /* 0x010fe200078ac0ff */
[----:B------:R-:W-:Y:S01]  /*04f0*/  @P0 IMAD.X R11, R11, 0x1, R15, P4 ;  /* 0x000000010b0b0824 */ /* 0x000fe200020e060f */
[----:B0-----:R-:W-:-:S02]  /*0500*/  @P0 SEL R9, RZ, 0x1, !P6 ;  /* 0x00000001ff090807 */ /* 0x001fc40007000000 */
[----:B------:R-:W-:Y:S02]  /*0510*/  ISETP.NE.AND P4, PT, R3, UR4, PT ;  /* 0x0000000403007c0c */ /* 0x000fe4000bf85270 */
[----:B------:R-:W-:Y:S02]  /*0520*/  SEL R3, RZ, 0x1, !P5 ;  /* 0x00000001ff037807 */ /* 0x000fe40006800000 */
[----:B-----5:R-:W-:Y:S02]  /*0530*/  LOP3.LUT P6, RZ, R2, 0xff, RZ, 0xc0, !PT ;  /* 0x000000ff02ff7812 */ /* 0x020fe400078cc0ff */
[-C--:B------:R-:W-:Y:S01]  /*0540*/  @P1 IADD3 R2, P5, R22, R13.reuse, RZ ;  /* 0x0000000d16021210 */ /* 0x080fe20007fbe0ff */
[----:B------:R0:W-:Y:S01]  /*0550*/  @P0 STG.E.U8 desc[UR6][R10.64], R9 ;  /* 0x000000090a000986 */ /* 0x0001e2000c101106 */
[----:B------:R-:W-:Y:S02]  /*0560*/  SEL R5, RZ, 0x1, !P6 ;  /* 0x00000001ff057807 */ /* 0x000fe40007000000 */
[----:B------:R-:W-:-:S02]  /*0570*/  @P2 IADD3 R4, P6, R27, R13, RZ ;  /* 0x0000000d1b042210 */ /* 0x000fc40007fde0ff */
[----:B------:R-:W-:Y:S01]  /*0580*/  ISETP.NE.AND P0, PT, R3, UR4, PT ;  /* 0x0000000403007c0c */ /* 0x000fe2000bf05270 */
[--C-:B------:R-:W-:Y:S01]  /*0590*/  @P1 IMAD.X R3, R29, 0x1, R15.reuse, P5 ;  /* 0x000000011d031824 */ /* 0x100fe200028e060f */
[----:B------:R-:W-:Y:S02]  /*05a0*/  @P1 SEL R27, RZ, 0x1, !P4 ;  /* 0x00000001ff1b1807 */ /* 0x000fe40006000000 */
[----:B------:R-:W-:Y:S02]  /*05b0*/  @P3 IADD3 R6, P4, R25, R13, RZ ;  /* 0x0000000d19063210 */ /* 0x000fe40007f9e0ff */
[----:B------:R-:W-:Y:S01]  /*05c0*/  ISETP.NE.AND P5, PT, R5, UR4, PT ;  /* 0x0000000405007c0c */ /* 0x000fe2000bfa5270 */
[--C-:B------:R-:W-:Y:S01]  /*05d0*/  @P2 IMAD.X R5, R19, 0x1, R15.reuse, P6 ;  /* 0x0000000113052824 */ /* 0x100fe200030e060f */
[----:B------:R-:W-:Y:S01]  /*05e0*/  SEL R19, RZ, 0x1, !P0 ;  /* 0x00000001ff137807 */ /* 0x000fe20004000000 */
[----:B------:R-:W-:Y:S01]  /*05f0*/  @P3 IMAD.X R7, R23, 0x1, R15, P4 ;  /* 0x0000000117073824 */ /* 0x000fe200020e060f */
[----:B0-----:R-:W-:Y:S01]  /*0600*/  SEL R9, RZ, 0x1, !P5 ;  /* 0x00000001ff097807 */ /* 0x001fe20006800000 */
[----:B------:R2:W-:Y:S01]  /*0610*/  @P1 STG.E.U8 desc[UR6][R2.64], R27 ;  /* 0x0000001b02001986 */ /* 0x0005e2000c101106 */
[----:B------:R-:W-:-:S03]  /*0620*/  ISETP.GE.U32.AND P0, PT, R20, 0x10000, PT ;  /* 0x000100001400780c */ /* 0x000fc60003f06070 */
[----:B------:R2:W-:Y:S01]  /*0630*/  @P2 STG.E.U8 desc[UR6][R4.64], R19 ;  /* 0x0000001304002986 */ /* 0x0005e2000c101106 */
[----:B------:R-:W-:-:S03]  /*0640*/  ISETP.LT.U32.AND P1, PT, R20, R12, PT ;  /* 0x0000000c1400720c */ /* 0x000fc60003f21070 */
[----:B------:R2:W-:Y:S01]  /*0650*/  @P3 STG.E.U8 desc[UR6][R6.64], R9 ;  /* 0x0000000906003986 */ /* 0x0005e2000c101106 */
[C---:B------:R-:W-:Y:S02]  /*0660*/  ISETP.GE.U32.AND.EX P0, PT, R21.reuse, RZ, PT, P0 ;  /* 0x000000ff1500720c */ /* 0x040fe40003f06100 */
[----:B------:R-:W-:-:S13]  /*0670*/  ISETP.LT.AND.EX P1, PT, R21, R16, PT, P1 ;  /* 0x000000101500720c */ /* 0x000fda0003f21310 */
[----:B--2---:R-:W-:Y:S05]  /*0680*/  @!P0 BRA P1, `(.L_x_5212) ;  /* 0xfffffff800c88947 */ /* 0x004fea000083ffff */
[----:B------:R-:W-:Y:S05]  /*0690*/  EXIT ;  /* 0x000000000000794d */ /* 0x000fea0003800000 */
.L_x_5211:
[----:B------:R-:W0:Y:S02]  /*06a0*/  S2R R4, SR_TID.X ;  /* 0x0000000000047919 */ /* 0x000e240000002100 */
[----:B0-----:R-:W-:-:S03]  /*06b0*/  IMAD.WIDE.U32 R2, R4, 0x4, RZ ;  /* 0x0000000404027825 */ /* 0x001fc600078e00ff */
[----:B------:R-:W-:-:S04]  /*06c0*/  ISETP.GE.U32.AND P0, PT, R2, R12, PT ;  /* 0x0000000c0200720c */ /* 0x000fc80003f06070 */
[----:B------:R-:W-:-:S04]  /*06d0*/  ISETP.GE.AND.EX P0, PT, R3, R16, PT, P0 ;  /* 0x000000100300720c */ /* 0x000fc80003f06300 */
[----:B------:R-:W-:-:S13]  /*06e0*/  ISETP.GT.U32.OR P0, PT, R4, 0x3fff, P0 ;  /* 0x00003fff0400780c */ /* 0x000fda0000704470 */
[----:B------:R-:W-:Y:S05]  /*06f0*/  @P0 EXIT ;  /* 0x000000000000094d */ /* 0x000fea0003800000 */
[----:B------:R-:W-:Y:S01]  /*0700*/  ULDC.S8 UR4, c[0x0][0xe5a] ;  /* 0x0003968000047ab9 */ /* 0x000fe20000000200 */
[----:B------:R-:W-:Y:S01]  /*0710*/  IMAD.MOV.U32 R3, RZ, RZ, R4 ;  /* 0x000000ffff037224 */ /* 0x000fe200078e0004 */
[----:B------:R-:W-:Y:S01]  /*0720*/  UISETP.NE.AND UP0, UPT, UR4, URZ, UPT ;  /* 0x0000003f0400728c */ /* 0x000fe2000bf05270 */
[----:B------:R-:W-:Y:S02]  /*0730*/  IMAD.MOV.U32 R2, RZ, RZ, RZ ;  /* 0x000000ffff027224 */ /* 0x000fe400078e00ff */
[----:B------:R-:W-:Y:S01]  /*0740*/  ULDC UR4, c[0x0][0x0] ;  /* 0x0000000000047ab9 */ /* 0x000fe20000000800 */
[----:B------:R-:W-:-:S12]  /*0750*/  USEL UR5, URZ, 0xffffffff, !UP0 ;  /* 0xffffffff3f057887 */ /* 0x000fd8000c000000 */
.L_x_5213:
        /* <DEDUP_REMOVED lines=8> */
[----:B------:R-:W-:Y:S02]  /*07e0*/  ISETP.NE.AND P0, PT, R6, RZ, PT ;  /* 0x000000ff0600720c */ /* 0x000fe40003f05270 */
[----:B------:R-:W-:-:S02]  /*07f0*/  ISETP.NE.AND P1, PT, R7, RZ, PT ;  /* 0x000000ff0700720c */ /* 0x000fc40003f25270 */
[----:B------:R-:W-:Y:S02]  /*0800*/  PRMT R6, R4, 0x7773, RZ ;  /* 0x0000777304067816 */ /* 0x000fe400000000ff */
[----:B------:R-:W-:Y:S02]  /*0810*/  ISETP.NE.AND P2, PT, R8, RZ, PT ;  /* 0x000000ff0800720c */ /* 0x000fe40003f45270 */
[----:B------:R-:W-:Y:S02]  /*0820*/  SEL R7, RZ, 0x1, !P0 ;  /* 0x00000001ff077807 */ /* 0x000fe40004000000 */
[----:B------:R-:W-:Y:S02]  /*0830*/  SEL R8, RZ, 0x1, !P1 ;  /* 0x00000001ff087807 */ /* 0x000fe40004800000 */
[----:B------:R-:W-:Y:S02]  /*0840*/  ISETP.NE.AND P3, PT, R6, RZ, PT ;  /* 0x000000ff0600720c */ /* 0x000fe40003f65270 */
[----:B------:R-:W-:-:S02]  /*0850*/  SEL R9, RZ, 0x1, !P2 ;  /* 0x00000001ff097807 */ /* 0x000fc40005000000 */
[----:B------:R-:W-:Y:S02]  /*0860*/  ISETP.NE.AND P0, PT, R7, UR5, PT ;  /* 0x0000000507007c0c */ /* 0x000fe4000bf05270 */
[----:B------:R-:W-:Y:S02]  /*0870*/  ISETP.NE.AND P1, PT, R8, UR5, PT ;  /* 0x0000000508007c0c */ /* 0x000fe4000bf25270 */
[----:B------:R-:W-:Y:S02]  /*0880*/  SEL R6, RZ, 0x1, !P3 ;  /* 0x00000001ff067807 */ /* 0x000fe40005800000 */
[----:B------:R-:W-:Y:S02]  /*0890*/  ISETP.NE.AND P2, PT, R9, UR5, PT ;  /* 0x0000000509007c0c */ /* 0x000fe4000bf45270 */
[----:B------:R-:W-:Y:S02]  /*08a0*/  SEL R4, RZ, 0x1, !P0 ;  /* 0x00000001ff047807 */ /* 0x000fe40004000000 */
[----:B------:R-:W-:-:S02]  /*08b0*/  SEL R5, RZ, 0x1, !P1 ;  /* 0x00000001ff057807 */ /* 0x000fc40004800000 */
[----:B------:R-:W-:Y:S02]  /*08c0*/  ISETP.NE.AND P0, PT, R6, UR5, PT ;  /* 0x0000000506007c0c */ /* 0x000fe4000bf05270 */
[----:B------:R-:W-:Y:S02]  /*08d0*/  SEL R6, RZ, 0x1, !P2 ;  /* 0x00000001ff067807 */ /* 0x000fe40005000000 */
[----:B------:R-:W-:Y:S02]  /*08e0*/  PRMT R5, R5, 0x7604, R4 ;  /* 0x0000760405057816 */ /* 0x000fe40000000004 */
[----:B------:R-:W-:Y:S02]  /*08f0*/  SEL R7, RZ, 0x1, !P0 ;  /* 0x00000001ff077807 */ /* 0x000fe40004000000 */
[----:B------:R-:W-:Y:S02]  /*0900*/  IADD3 R4, P1, R10, R13, RZ ;  /* 0x0000000d0a047210 */ /* 0x000fe40007f3e0ff */
[----:B------:R-:W-:-:S02]  /*0910*/  IADD3 R3, P0, R3, UR4, RZ ;  /* 0x0000000403037c10 */ /* 0x000fc4000ff1e0ff */
        /* <DEDUP_REMOVED lines=13> */
.L_x_5214:
        /* <DEDUP_REMOVED lines=9> */
.L_x_5430:


//--------------------- .text._ZN2at6native57_GLOBAL__N__f3eca4a2_24_ForeachBinaryOpScalar_cu_86b9896c25multi_tensor_apply_kernelINS1_18TensorListMetadataILi2EEENS1_21BinaryOpScalarFunctorIN3c107complexIfEELi2ELi1ELi1EEEJSt4plusIS8_ES8_EEEvT_T0_DpT1_ --------------------------
	.section	.text._ZN2at6native57_GLOBAL__N__f3eca4a2_24_ForeachBinaryOpScalar_cu_86b9896c25multi_tensor_apply_kernelINS1_18TensorListMetadataILi2EEENS1_21BinaryOpScalarFunctorIN3c107complexIfEELi2ELi1ELi1EEEJSt4plusIS8_ES8_EEEvT_T0_DpT1_,"ax",@progbits
	.align	128
.text._ZN2at6native57_GLOBAL__N__f3eca4a2_24_ForeachBinaryOpScalar_cu_86b9896c25multi_tensor_apply_kernelINS1_18TensorListMetadataILi2EEENS1_21BinaryOpScalarFunctorIN3c107complexIfEELi2ELi1ELi1EEEJSt4plusIS8_ES8_EEEvT_T0_DpT1_:
        .type           _ZN2at6native57_GLOBAL__N__f3eca4a2_24_ForeachBinaryOpScalar_cu_86b9896c25multi_tensor_apply_kernelINS1_18TensorListMetadataILi2EEENS1_21BinaryOpScalarFunctorIN3c107complexIfEELi2ELi1ELi1EEEJSt4plusIS8_ES8_EEEvT_T0_DpT1_,@function
        .size           _ZN2at6native57_GLOBAL__N__f3eca4a2_24_ForeachBinaryOpScalar_cu_86b9896c25multi_tensor_apply_kernelINS1_18TensorListMetadataILi2EEENS1_21BinaryOpScalarFunctorIN3c107complexIfEELi2ELi1ELi1EEEJSt4plusIS8_ES8_EEEvT_T0_DpT1_,(.L_x_5431 - _ZN2at6native57_GLOBAL__N__f3eca4a2_24_ForeachBinaryOpScalar_cu_86b9896c25multi_tensor_apply_kernelINS1_18TensorListMetadataILi2EEENS1_21BinaryOpScalarFunctorIN3c107complexIfEELi2ELi1ELi1EEEJSt4plusIS8_ES8_EEEvT_T0_DpT1_)
        .other          _ZN2at6native57_GLOBAL__N__f3eca4a2_24_ForeachBinaryOpScalar_cu_86b9896c25multi_tensor_apply_kernelINS1_18TensorListMetadataILi2EEENS1_21BinaryOpScalarFunctorIN3c107complexIfEELi2ELi1ELi1EEEJSt4plusIS8_ES8_EEEvT_T0_DpT1_,@"STO_CUDA_ENTRY STV_DEFAULT"
_ZN2at6native57_GLOBAL__N__f3eca4a2_24_ForeachBinaryOpScalar_cu_86b9896c25multi_tensor_apply_kernelINS1_18TensorListMetadataILi2EEENS1_21BinaryOpScalarFunctorIN3c107complexIfEELi2ELi1ELi1EEEJSt4plusIS8_ES8_EEEvT_T0_DpT1_:
        /* <DEDUP_REMOVED lines=29> */
.L_x_5216:
        /* <DEDUP_REMOVED lines=46> */
[----:B--2---:R-:W-:Y:S01]  /*04b0*/  @P0 FADD.FTZ R19, R19, R21 ;  /* 0x0000001513130221 */ /* 0x004fe20000010000 */
[----:B------:R-:W-:-:S06]  /*04c0*/  @P0 FADD.FTZ R18, R18, R20 ;  /* 0x0000001412120221 */ /* 0x000fcc0000010000 */
[----:B------:R-:W5:Y:S01]  /*04d0*/  @P4 LDC.64 R20, c[0x0][0xe60] ;  /* 0x00039800ff144b82 */ /* 0x000f620000000a00 */
[----:B------:R2:W-:Y:S01]  /*04e0*/  @P0 STG.E.64 desc[UR10][R28.64], R18 ;  /* 0x000000121c000986 */ /* 0x0005e2000c101b0a */
[----:B---3--:R-:W-:Y:S01]  /*04f0*/  @P1 FADD.FTZ R12, R16, R12 ;  /* 0x0000000c100c1221 */ /* 0x008fe20000010000 */
[----:B------:R-:W-:Y:S01]  /*0500*/  @P1 LEA R16, P5, R4, UR8, 0x3 ;  /* 0x0000000804101c11 */ /* 0x000fe2000f8a18ff */
[----:B------:R-:W-:-:S03]  /*0510*/  @P1 FADD.FTZ R13, R17, R13 ;  /* 0x0000000d110d1221 */ /* 0x000fc60000010000 */
        /* <DEDUP_REMOVED lines=8> */
[----:B----4-:R-:W-:Y:S01]  /*05a0*/  @P2 FADD.FTZ R9, R15, R9 ;  /* 0x000000090f092221 */ /* 0x010fe20000010000 */
[----:B------:R-:W-:Y:S01]  /*05b0*/  @P2 FADD.FTZ R8, R14, R8 ;  /* 0x000000080e082221 */ /* 0x000fe20000010000 */
[----:B-----5:R-:W-:Y:S01]  /*05c0*/  @P4 FADD.FTZ R11, R11, R21 ;  /* 0x000000150b0b4221 */ /* 0x020fe20000010000 */
[----:B------:R-:W-:Y:S01]  /*05d0*/  @P4 FADD.FTZ R10, R10, R20 ;  /* 0x000000140a0a4221 */ /* 0x000fe20000010000 */
        /* <DEDUP_REMOVED lines=11> */
.L_x_5215:
        /* <DEDUP_REMOVED lines=9> */
.L_x_5217:
        /* <DEDUP_REMOVED lines=16> */
[----:B--2---:R-:W-:Y:S01]  /*0820*/  FADD.FTZ R7, R7, UR15 ;  /* 0x0000000f07077e21 */ /* 0x004fe20008010000 */
[----:B------:R-:W-:Y:S01]  /*0830*/  FADD.FTZ R6, R6, UR14 ;  /* 0x0000000e06067e21 */ /* 0x000fe20008010000 */
[----:B------:R-:W-:Y:S01]  /*0840*/  FADD.FTZ R5, R5, UR15 ;  /* 0x0000000f05057e21 */ /* 0x000fe20008010000 */
[----:B------:R-:W-:Y:S01]  /*0850*/  FADD.FTZ R4, R4, UR14 ;  /* 0x0000000e04047e21 */ /* 0x000fe20008010000 */
[----:B---3--:R-:W-:Y:S01]  /*0860*/  FADD.FTZ R11, R11, UR15 ;  /* 0x0000000f0b0b7e21 */ /* 0x008fe20008010000 */
[----:B------:R-:W-:Y:S01]  /*0870*/  FADD.FTZ R10, R10, UR14 ;  /* 0x0000000e0a0a7e21 */ /* 0x000fe20008010000 */
[----:B------:R-:W-:Y:S01]  /*0880*/  FADD.FTZ R9, R9, UR15 ;  /* 0x0000000f09097e21 */ /* 0x000fe20008010000 */
[----:B------:R-:W-:Y:S01]  /*0890*/  FADD.FTZ R8, R8, UR14 ;  /* 0x0000000e08087e21 */ /* 0x000fe20008010000 */
[----:B------:R0:W-:Y:S04]  /*08a0*/  STG.E.128 desc[UR10][R12.64], R4 ;  /* 0x000000040c007986 */ /* 0x0001e8000c101d0a */
[----:B------:R0:W-:Y:S01]  /*08b0*/  STG.E.128 desc[UR10][R12.64+0x10], R8 ;  /* 0x000010080c007986 */ /* 0x0001e2000c101d0a */
[----:B------:R-:W-:Y:S05]  /*08c0*/  @!P0 BRA P1, `(.L_x_5217) ;  /* 0xfffffffc00948947 */ /* 0x000fea000083ffff */
[----:B------:R-:W-:Y:S05]  /*08d0*/  EXIT ;  /* 0x000000000000794d */ /* 0x000fea0003800000 */
.L_x_5218:
        /* <DEDUP_REMOVED lines=10> */
.L_x_5431:


//--------------------- .text._ZN2at6native57_GLOBAL__N__f3eca4a2_24_ForeachBinaryOpScalar_cu_86b9896c25multi_tensor_apply_kernelINS1_18TensorListMetadataILi2EEENS1_21BinaryOpScalarFunctorIN3c107complexIdEELi2ELi1ELi1EEEJSt4plusIS8_ES8_EEEvT_T0_DpT1_ --------------------------
	.section	.text._ZN2at6native57_GLOBAL__N__f3eca4a2_24_ForeachBinaryOpScalar_cu_86b9896c25multi_tensor_apply_kernelINS1_18TensorListMetadataILi2EEENS1_21BinaryOpScalarFunctorIN3c107complexIdEELi2ELi1ELi1EEEJSt4plusIS8_ES8_EEEvT_T0_DpT1_,"ax",@progbits
	.align	128
.text._ZN2at6native57_GLOBAL__N__f3eca4a2_24_ForeachBinaryOpScalar_cu_86b9896c25multi_tensor_apply_kernelINS1_18TensorListMetadataILi2EEENS1_21BinaryOpScalarFunctorIN3c107complexIdEELi2ELi1ELi1EEEJSt4plusIS8_ES8_EEEvT_T0_DpT1_:
        .type           _ZN2at6native57_GLOBAL__N__f3eca4a2_24_ForeachBinaryOpScalar_cu_86b9896c25multi_tensor_apply_kernelINS1_18TensorListMetadataILi2EEENS1_21BinaryOpScalarFunctorIN3c107complexIdEELi2ELi1ELi1EEEJSt4plusIS8_ES8_EEEvT_T0_DpT1_,@function
        .size           _ZN2at6native57_GLOBAL__N__f3eca4a2_24_ForeachBinaryOpScalar_cu_86b9896c25multi_tensor_apply_kernelINS1_18TensorListMetadataILi2EEENS1_21BinaryOpScalarFunctorIN3c107complexIdEELi2ELi1ELi1EEEJSt4plusIS8_ES8_EEEvT_T0_DpT1_,(.L_x_5432 - _ZN2at6native57_GLOBAL__N__f3eca4a2_24_ForeachBinaryOpScalar_cu_86b9896c25multi_tensor_apply_kernelINS1_18TensorListMetadataILi2EEENS1_21BinaryOpScalarFunctorIN3c107complexIdEELi2ELi1ELi1EEEJSt4plusIS8_ES8_EEEvT_T0_DpT1_)
        .other          _ZN2at6native57_GLOBAL__N__f3eca4a2_24_ForeachBinaryOpScalar_cu_86b9896c25multi_tensor_apply_kernelINS1_18TensorListMetadataILi2EEENS1_21BinaryOpScalarFunctorIN3c107complexIdEELi2ELi1ELi1EEEJSt4plusIS8_ES8_EEEvT_T0_DpT1_,@"STO_CUDA_ENTRY STV_DEFAULT"
_ZN2at6native57_GLOBAL__N__f3eca4a2_24_ForeachBinaryOpScalar_cu_86b9896c25multi_tensor_apply_kernelINS1_18TensorListMetadataILi2EEENS1_21BinaryOpScalarFunctorIN3c107complexIdEELi2ELi1ELi1EEEJSt4plusIS8_ES8_EEEvT_T0_DpT1_:
        /* <DEDUP_REMOVED lines=29> */
.L_x_5220:
        /* <DEDUP_REMOVED lines=48> */
[----:B--2---:R-:W-:Y:S01]  /*04d0*/  @P0 DADD R12, R12, R16 ;  /* 0x000000000c0c0229 */ /* 0x004fe20000000010 */
[----:B------:R-:W-:Y:S01]  /*04e0*/  CS2R R16, SRZ ;  /* 0x0000000000107805 */ /* 0x000fe2000001ff00 */
[----:B0-----:R-:W-:Y:S01]  /*04f0*/  @P0 DADD R14, R14, R24 ;  /* 0x000000000e0e0229 */ /* 0x001fe20000000018 */
        /* <DEDUP_REMOVED lines=13> */
[----:B---3--:R-:W-:Y:S02]  /*05d0*/  @P1 DADD R10, R10, R28 ;  /* 0x000000000a0a1229 */ /* 0x008fe4000000001c */
[----:B-----5:R-:W-:-:S05]  /*05e0*/  @P2 DADD R6, R6, R24 ;  /* 0x0000000006062229 */ /* 0x020fca0000000018 */
[----:B------:R-:W1:Y:S08]  /*05f0*/  @P2 LDC.64 R28, c[0x0][0xe60] ;  /* 0x00039800ff1c2b82 */ /* 0x000e700000000a00 */
[----:B------:R-:W3:Y:S01]  /*0600*/  @P3 LDC.64 R24, c[0x0][0xe60] ;  /* 0x00039800ff183b82 */ /* 0x000ee20000000a00 */
[----:B0-----:R-:W-:Y:S01]  /*0610*/  @P1 DADD R8, R8, R12 ;  /* 0x0000000008081229 */ /* 0x001fe2000000000c */
        /* <DEDUP_REMOVED lines=9> */
[----:B-1----:R-:W-:-:S07]  /*06b0*/  @P2 DADD R4, R4, R28 ;  /* 0x0000000004042229 */ /* 0x002fce000000001c */
[----:B------:R4:W-:Y:S01]  /*06c0*/  @P2 STG.E.128 desc[UR12][R12.64], R4 ;  /* 0x000000040c002986 */ /* 0x0009e2000c101d0c */
[----:B--2---:R-:W-:Y:S02]  /*06d0*/  @P3 DADD R18, R18, R26 ;  /* 0x0000000012123229 */ /* 0x004fe4000000001a */
[----:B---3--:R-:W-:-:S07]  /*06e0*/  @P3 DADD R16, R16, R24 ;  /* 0x0000000010103229 */ /* 0x008fce0000000018 */
[----:B------:R4:W-:Y:S01]  /*06f0*/  @P3 STG.E.128 desc[UR12][R20.64], R16 ;  /* 0x0000001014003986 */ /* 0x0009e2000c101d0c */
[----:B------:R-:W-:Y:S05]  /*0700*/  @!P1 BRA P0, `(.L_x_5220) ;  /* 0xfffffff800b09947 */ /* 0x000fea000003ffff */
[----:B------:R-:W-:Y:S05]  /*0710*/  EXIT ;  /* 0x000000000000794d */ /* 0x000fea0003800000 */
.L_x_5219:
        /* <DEDUP_REMOVED lines=10> */
.L_x_5221:
        /* <DEDUP_REMOVED lines=18> */
[----:B--2---:R-:W-:Y:S02]  /*08e0*/  DADD R10, R10, UR16 ;  /* 0x000000100a0a7e29 */ /* 0x004fe40008000000 */
[----:B------:R-:W-:Y:S02]  /*08f0*/  DADD R8, R8, UR18 ;  /* 0x0000001208087e29 */ /* 0x000fe40008000000 */
[----:B---3--:R-:W-:-:S02]  /*0900*/  DADD R18, R18, UR16 ;  /* 0x0000001012127e29 */ /* 0x008fc40008000000 */
[----:B------:R-:W-:Y:S02]  /*0910*/  DADD R16, R16, UR18 ;  /* 0x0000001210107e29 */ /* 0x000fe40008000000 */
[----:B----4-:R-:W-:Y:S01]  /*0920*/  DADD R14, R14, UR16 ;  /* 0x000000100e0e7e29 */ /* 0x010fe20008000000 */
[----:B------:R0:W-:Y:S01]  /*0930*/  STG.E.128 desc[UR12][R20.64], R8 ;  /* 0x0000000814007986 */ /* 0x0001e2000c101d0c */
[----:B------:R-:W-:Y:S02]  /*0940*/  DADD R12, R12, UR18 ;  /* 0x000000120c0c7e29 */ /* 0x000fe40008000000 */
[----:B-----5:R-:W-:Y:S01]  /*0950*/  DADD R6, R6, UR16 ;  /* 0x0000001006067e29 */ /* 0x020fe20008000000 */
[----:B------:R0:W-:Y:S01]  /*0960*/  STG.E.128 desc[UR12][R20.64+0x10], R16 ;  /* 0x0000101014007986 */ /* 0x0001e2000c101d0c */
[----:B------:R-:W-:-:S03]  /*0970*/  DADD R4, R4, UR18 ;  /* 0x0000001204047e29 */ /* 0x000fc60008000000 */
[----:B------:R0:W-:Y:S04]  /*0980*/  STG.E.128 desc[UR12][R20.64+0x20], R12 ;  /* 0x0000200c14007986 */ /* 0x0001e8000c101d0c */
[----:B------:R0:W-:Y:S01]  /*0990*/  STG.E.128 desc[UR12][R20.64+0x30], R4 ;  /* 0x0000300414007986 */ /* 0x0001e2000c101d0c */
[----:B------:R-:W-:Y:S05]  /*09a0*/  @!P0 BRA P1, `(.L_x_5221) ;  /* 0xfffffffc00848947 */ /* 0x000fea000083ffff */
[----:B------:R-:W-:Y:S05]  /*09b0*/  EXIT ;  /* 0x000000000000794d */ /* 0x000fea0003800000 */
.L_x_5222:
        /* <DEDUP_REMOVED lines=12> */
.L_x_5432:


//--------------------- .text._ZN2at6native57_GLOBAL__N__f3eca4a2_24_ForeachBinaryOpScalar_cu_86b9896c25multi_tensor_apply_kernelINS1_18TensorListMetadataILi2EEENS1_21BinaryOpScalarFunctorIfLi2ELi1ELi1EEEJSt4plusIfEfEEEvT_T0_DpT1_ --------------------------
	.section	.text._ZN2at6native57_GLOBAL__N__f3eca4a2_24_ForeachBinaryOpScalar_cu_86b9896c25multi_tensor_apply_kernelINS1_18TensorListMetadataILi2EEENS1_21BinaryOpScalarFunctorIfLi2ELi1ELi1EEEJSt4plusIfEfEEEvT_T0_DpT1_,"ax",@progbits
	.align	128
.text._ZN2at6native57_GLOBAL__N__f3eca4a2_24_ForeachBinaryOpScalar_cu_86b9896c25multi_tensor_apply_kernelINS1_18TensorListMetadataILi2EEENS1_21BinaryOpScalarFunctorIfLi2ELi1ELi1EEEJSt4plusIfEfEEEvT_T0_DpT1_:
        .type           _ZN2at6native57_GLOBAL__N__f3eca4a2_24_ForeachBinaryOpScalar_cu_86b9896c25multi_tensor_apply_kernelINS1_18TensorListMetadataILi2EEENS1_21BinaryOpScalarFunctorIfLi2ELi1ELi1EEEJSt4plusIfEfEEEvT_T0_DpT1_,@function
        .size           _ZN2at6native57_GLOBAL__N__f3eca4a2_24_ForeachBinaryOpScalar_cu_86b9896c25multi_tensor_apply_kernelINS1_18TensorListMetadataILi2EEENS1_21BinaryOpScalarFunctorIfLi2ELi1ELi1EEEJSt4plusIfEfEEEvT_T0_DpT1_,(.L_x_5433 - _ZN2at6native57_GLOBAL__N__f3eca4a2_24_ForeachBinaryOpScalar_cu_86b9896c25multi_tensor_apply_kernelINS1_18TensorListMetadataILi2EEENS1_21BinaryOpScalarFunctorIfLi2ELi1ELi1EEEJSt4plusIfEfEEEvT_T0_DpT1_)
        .other          _ZN2at6native57_GLOBAL__N__f3eca4a2_24_ForeachBinaryOpScalar_cu_86b9896c25multi_tensor_apply_kernelINS1_18TensorListMetadataILi2EEENS1_21BinaryOpScalarFunctorIfLi2ELi1ELi1EEEJSt4plusIfEfEEEvT_T0_DpT1_,@"STO_CUDA_ENTRY STV_DEFAULT"
_ZN2at6native57_GLOBAL__N__f3eca4a2_24_ForeachBinaryOpScalar_cu_86b9896c25multi_tensor_apply_kernelINS1_18TensorListMetadataILi2EEENS1_21BinaryOpScalarFunctorIfLi2ELi1ELi1EEEJSt4plusIfEfEEEvT_T0_DpT1_:
        /* <DEDUP_REMOVED lines=27> */
.L_x_5224:
        /* <DEDUP_REMOVED lines=52> */
[----:B--2---:R-:W-:Y:S01]  /*04f0*/  @P3 FADD.FTZ R29, R20, R29 ;  /* 0x0000001d141d3221 */ /* 0x004fe20000010000 */
[----:B---3--:R-:W-:Y:S01]  /*0500*/  @P2 FADD.FTZ R21, R24, R7 ;  /* 0x0000000718152221 */ /* 0x008fe20000010000 */
[----:B------:R-:W-:-:S03]  /*0510*/  IMAD.MOV.U32 R7, RZ, RZ, R5 ;  /* 0x000000ffff077224 */ /* 0x000fc600078e0005 */
[----:B------:R2:W-:Y:S01]  /*0520*/  @P3 STG.E desc[UR4][R14.64], R29 ;  /* 0x0000001d0e003986 */ /* 0x0005e2000c101904 */
[----:B------:R-:W-:-:S03]  /*0530*/  IMAD.WIDE.U32 R6, R4, 0x4, R6 ;  /* 0x0000000404067825 */ /* 0x000fc600078e0006 */
[----:B------:R2:W-:Y:S01]  /*0540*/  @P2 STG.E desc[UR4][R16.64], R21 ;  /* 0x0000001510002986 */ /* 0x0005e2000c101904 */
[----:B----4-:R-:W-:Y:S01]  /*0550*/  @P1 FADD.FTZ R23, R26, R23 ;  /* 0x000000171a171221 */ /* 0x010fe20000010000 */
[----:B-----5:R-:W-:-:S04]  /*0560*/  @P0 FADD.FTZ R27, R27, R28 ;  /* 0x0000001c1b1b0221 */ /* 0x020fc80000010000 */
        /* <DEDUP_REMOVED lines=9> */
.L_x_5223:
        /* <DEDUP_REMOVED lines=9> */
.L_x_5225:
        /* <DEDUP_REMOVED lines=15> */
[----:B--2---:R-:W-:Y:S01]  /*0780*/  FADD.FTZ R7, R7, UR7 ;  /* 0x0000000707077e21 */ /* 0x004fe20008010000 */
[----:B------:R-:W-:Y:S01]  /*0790*/  FADD.FTZ R6, R6, UR7 ;  /* 0x0000000706067e21 */ /* 0x000fe20008010000 */
[----:B------:R-:W-:Y:S01]  /*07a0*/  FADD.FTZ R5, R5, UR7 ;  /* 0x0000000705057e21 */ /* 0x000fe20008010000 */
[----:B------:R-:W-:-:S05]  /*07b0*/  FADD.FTZ R4, R4, UR7 ;  /* 0x0000000704047e21 */ /* 0x000fca0008010000 */
[----:B------:R0:W-:Y:S04]  /*07c0*/  STG.E.128 desc[UR4][R14.64], R4 ;  /* 0x000000040e007986 */ /* 0x0001e8000c101d04 */
[----:B------:R-:W-:Y:S05]  /*07d0*/  @!P0 BRA P1, `(.L_x_5225) ;  /* 0xfffffffc00ac8947 */ /* 0x000fea000083ffff */
[----:B------:R-:W-:Y:S05]  /*07e0*/  EXIT ;  /* 0x000000000000794d */ /* 0x000fea0003800000 */
.L_x_5226:
        /* <DEDUP_REMOVED lines=9> */
.L_x_5433:


//--------------------- .text._ZN2at6native57_GLOBAL__N__f3eca4a2_24_ForeachBinaryOpScalar_cu_86b9896c25multi_tensor_apply_kernelINS1_18TensorListMetadataILi2EEENS1_21BinaryOpScalarFunctorIdLi2ELi1ELi1EEEJSt4plusIdEdEEEvT_T0_DpT1_ --------------------------
	.section	.text._ZN2at6native57_GLOBAL__N__f3eca4a2_24_ForeachBinaryOpScalar_cu_86b9896c25multi_tensor_apply_kernelINS1_18TensorListMetadataILi2EEENS1_21BinaryOpScalarFunctorIdLi2ELi1ELi1EEEJSt4plusIdEdEEEvT_T0_DpT1_,"ax",@progbits
	.align	128
.text._ZN2at6native57_GLOBAL__N__f3eca4a2_24_ForeachBinaryOpScalar_cu_86b9896c25multi_tensor_apply_kernelINS1_18TensorListMetadataILi2EEENS1_21BinaryOpScalarFunctorIdLi2ELi1ELi1EEEJSt4plusIdEdEEEvT_T0_DpT1_:
        .type           _ZN2at6native57_GLOBAL__N__f3eca4a2_24_ForeachBinaryOpScalar_cu_86b9896c25multi_tensor_apply_kernelINS1_18TensorListMetadataILi2EEENS1_21BinaryOpScalarFunctorIdLi2ELi1ELi1EEEJSt4plusIdEdEEEvT_T0_DpT1_,@function
        .size           _ZN2at6native57_GLOBAL__N__f3eca4a2_24_ForeachBinaryOpScalar_cu_86b9896c25multi_tensor_apply_kernelINS1_18TensorListMetadataILi2EEENS1_21BinaryOpScalarFunctorIdLi2ELi1ELi1EEEJSt4plusIdEdEEEvT_T0_DpT1_,(.L_x_5434 - _ZN2at6native57_GLOBAL__N__f3eca4a2_24_ForeachBinaryOpScalar_cu_86b9896c25multi_tensor_apply_kernelINS1_18TensorListMetadataILi2EEENS1_21BinaryOpScalarFunctorIdLi2ELi1ELi1EEEJSt4plusIdEdEEEvT_T0_DpT1_)
        .other          _ZN2at6native57_GLOBAL__N__f3eca4a2_24_ForeachBinaryOpScalar_cu_86b9896c25multi_tensor_apply_kernelINS1_18TensorListMetadataILi2EEENS1_21BinaryOpScalarFunctorIdLi2ELi1ELi1EEEJSt4plusIdEdEEEvT_T0_DpT1_,@"STO_CUDA_ENTRY STV_DEFAULT"
_ZN2at6native57_GLOBAL__N__f3eca4a2_24_ForeachBinaryOpScalar_cu_86b9896c25multi_tensor_apply_kernelINS1_18TensorListMetadataILi2EEENS1_21BinaryOpScalarFunctorIdLi2ELi1ELi1EEEJSt4plusIdEdEEEvT_T0_DpT1_:
        /* <DEDUP_REMOVED lines=28> */
.L_x_5228:
        /* <DEDUP_REMOVED lines=47> */
[----:B--2---:R-:W-:-:S07]  /*04b0*/  @P2 DADD R12, R14, R12 ;  /* 0x000000000e0c2229 */ /* 0x004fce000000000c */
[----:B------:R-:W4:Y:S01]  /*04c0*/  @P3 LDC.64 R14, c[0x0][0xe60] ;  /* 0x00039800ff0e3b82 */ /* 0x000f220000000a00 */
[----:B---3--:R-:W-:Y:S01]  /*04d0*/  @P1 DADD R18, R20, R18 ;  /* 0x0000000014121229 */ /* 0x008fe20000000012 */
[----:B------:R-:W-:-:S04]  /*04e0*/  @P2 LEA R20, P4, R5, UR8, 0x3 ;  /* 0x0000000805142c11 */ /* 0x000fc8000f8818ff */
[----:B------:R-:W-:Y:S02]  /*04f0*/  @P2 LEA.HI.X R21, R5, UR9, R4, 0x3, P4 ;  /* 0x0000000905152c11 */ /* 0x000fe4000a0f1c04 */
[C---:B------:R-:W-:Y:S01]  /*0500*/  @P3 LEA R26, P4, R24.reuse, UR8, 0x3 ;  /* 0x00000008181a3c11 */ /* 0x040fe2000f8818ff */
[----:B----4-:R-:W-:Y:S01]  /*0510*/  @P3 DADD R8, R8, R14 ;  /* 0x0000000008083229 */ /* 0x010fe2000000000e */
[C---:B------:R-:W-:Y:S01]  /*0520*/  @P0 LEA R4, P5, R25.reuse, UR8, 0x3 ;  /* 0x0000000819040c11 */ /* 0x040fe2000f8a18ff */
[----:B------:R2:W-:Y:S01]  /*0530*/  @P2 STG.E.64 desc[UR10][R20.64], R12 ;  /* 0x0000000c14002986 */ /* 0x0005e2000c101b0a */
[----:B-----5:R-:W-:Y:S01]  /*0540*/  @P0 DADD R10, R10, R16 ;  /* 0x000000000a0a0229 */ /* 0x020fe20000000010 */
        /* <DEDUP_REMOVED lines=11> */
.L_x_5227:
        /* <DEDUP_REMOVED lines=9> */
.L_x_5229:
        /* <DEDUP_REMOVED lines=19> */
[----:B------:R-:W-:-:S03]  /*07c0*/  DADD R8, R8, UR14 ;  /* 0x0000000e08087e29 */ /* 0x000fc60008000000 */
[----:B------:R0:W-:Y:S04]  /*07d0*/  STG.E.128 desc[UR10][R12.64], R4 ;  /* 0x000000040c007986 */ /* 0x0001e8000c101d0a */
[----:B------:R0:W-:Y:S01]  /*07e0*/  STG.E.128 desc[UR10][R12.64+0x10], R8 ;  /* 0x000010080c007986 */ /* 0x0001e2000c101d0a */
[----:B------:R-:W-:Y:S05]  /*07f0*/  @!P0 BRA P1, `(.L_x_5229) ;  /* 0xfffffffc00a48947 */ /* 0x000fea000083ffff */
[----:B------:R-:W-:Y:S05]  /*0800*/  EXIT ;  /* 0x000000000000794d */ /* 0x000fea0003800000 */
.L_x_5230:
        /* <DEDUP_REMOVED lines=15> */
.L_x_5434:


//--------------------- .text._ZN2at6native57_GLOBAL__N__f3eca4a2_24_ForeachBinaryOpScalar_cu_86b9896c25multi_tensor_apply_kernelINS1_18TensorListMetadataILi2EEENS1_21BinaryOpScalarFunctorIsLi2ELi1ELi1EEEJSt4plusIsEsEEEvT_T0_DpT1_ --------------------------
	.section	.text._ZN2at6native57_GLOBAL__N__f3eca4a2_24_ForeachBinaryOpScalar_cu_86b9896c25multi_tensor_apply_kernelINS1_18TensorListMetadataILi2EEENS1_21BinaryOpScalarFunctorIsLi2ELi1ELi1EEEJSt4plusIsEsEEEvT_T0_DpT1_,"ax",@progbits
	.align	128
.text._ZN2at6native57_GLOBAL__N__f3eca4a2_24_ForeachBinaryOpScalar_cu_86b9896c25multi_tensor_apply_kernelINS1_18TensorListMetadataILi2EEENS1_21BinaryOpScalarFunctorIsLi2ELi1ELi1EEEJSt4plusIsEsEEEvT_T0_DpT1_:
        .type           _ZN2at6native57_GLOBAL__N__f3eca4a2_24_ForeachBinaryOpScalar_cu_86b9896c25multi_tensor_apply_kernelINS1_18TensorListMetadataILi2EEENS1_21BinaryOpScalarFunctorIsLi2ELi1ELi1EEEJSt4plusIsEsEEEvT_T0_DpT1_,@function
        .size           _ZN2at6native57_GLOBAL__N__f3eca4a2_24_ForeachBinaryOpScalar_cu_86b9896c25multi_tensor_apply_kernelINS1_18TensorListMetadataILi2EEENS1_21BinaryOpScalarFunctorIsLi2ELi1ELi1EEEJSt4plusIsEsEEEvT_T0_DpT1_,(.L_x_5435 - _ZN2at6native57_GLOBAL__N__f3eca4a2_24_ForeachBinaryOpScalar_cu_86b9896c25multi_tensor_apply_kernelINS1_18TensorListMetadataILi2EEENS1_21BinaryOpScalarFunctorIsLi2ELi1ELi1EEEJSt4plusIsEsEEEvT_T0_DpT1_)
        .other          _ZN2at6native57_GLOBAL__N__f3eca4a2_24_ForeachBinaryOpScalar_cu_86b9896c25multi_tensor_apply_kernelINS1_18TensorListMetadataILi2EEENS1_21BinaryOpScalarFunctorIsLi2ELi1ELi1EEEJSt4plusIsEsEEEvT_T0_DpT1_,@"STO_CUDA_ENTRY STV_DEFAULT"
_ZN2at6native57_GLOBAL__N__f3eca4a2_24_ForeachBinaryOpScalar_cu_86b9896c25multi_tensor_apply_kernelINS1_18TensorListMetadataILi2EEENS1_21BinaryOpScalarFunctorIsLi2ELi1ELi1EEEJSt4plusIsEsEEEvT_T0_DpT1_:
        /* <DEDUP_REMOVED lines=27> */
.L_x_5232:
[----:B0-----:R-:W-:Y:S01]  /*01b0*/  IADD3 R17, P1, R3, R8, RZ ;  /* 0x0000000803117210 */ /* 0x001fe20007f3e0ff */
[C---:B-1----:R-:W-:Y:S01]  /*01c0*/  IMAD R14, R4.reuse, 0x3, RZ ;  /* 0x00000003040e7824 */ /* 0x042fe200078e02ff */
[----:B------:R-:W-:Y:S02]  /*01d0*/  PRMT R24, RZ, 0x7610, R24 ;  /* 0x00007610ff187816 */ /* 0x000fe40000000018 */
[C---:B------:R-:W-:Y:S01]  /*01e0*/  ISETP.GE.U32.AND P0, PT, R17.reuse, 0x10000, PT ;  /* 0x000100001100780c */ /* 0x040fe20003f06070 */
[----:B------:R-:W-:Y:S01]  /*01f0*/  IMAD.X R15, RZ, RZ, R9, P1 ;  /* 0x000000ffff0f7224 */ /* 0x000fe200008e0609 */
[CC--:B------:R-:W-:Y:S02]  /*0200*/  IADD3 R6, P1, R4.reuse, R17.reuse, RZ ;  /* 0x0000001104067210 */ /* 0x0c0fe40007f3e0ff */
[----:B------:R-:W-:Y:S02]  /*0210*/  ISETP.LT.U32.AND P2, PT, R17, R0, PT ;  /* 0x000000001100720c */ /* 0x000fe40003f41070 */
[----:B------:R-:W-:Y:S01]  /*0220*/  ISETP.GE.U32.AND.EX P0, PT, R15, RZ, PT, P0 ;  /* 0x000000ff0f00720c */ /* 0x000fe20003f06100 */
[----:B------:R-:W-:Y:S01]  /*0230*/  IMAD.X R5, RZ, RZ, R15, P1 ;  /* 0x000000ffff057224 */ /* 0x000fe200008e060f */
[----:B------:R-:W-:-:S02]  /*0240*/  LEA R25, P4, R4, R17, 0x1 ;  /* 0x0000001104197211 */ /* 0x000fc400078808ff */
[C---:B------:R-:W-:Y:S02]  /*0250*/  ISETP.GE.U32.AND P3, PT, R6.reuse, 0x10000, PT ;  /* 0x000100000600780c */ /* 0x040fe40003f66070 */
[----:B------:R-:W-:Y:S01]  /*0260*/  ISETP.LT.AND.EX P0, PT, R15, R2, !P0, P2 ;  /* 0x000000020f00720c */ /* 0x000fe20004701320 */
[----:B------:R-:W-:Y:S01]  /*0270*/  IMAD.X R19, RZ, RZ, R15, P4 ;  /* 0x000000ffff137224 */ /* 0x000fe200020e060f */
[----:B------:R-:W-:Y:S02]  /*0280*/  ISETP.GE.U32.AND P2, PT, R25, 0x10000, PT ;  /* 0x000100001900780c */ /* 0x000fe40003f46070 */
[----:B------:R-:W-:Y:S02]  /*0290*/  ISETP.LT.U32.AND P1, PT, R6, R0, PT ;  /* 0x000000000600720c */ /* 0x000fe40003f21070 */
[----:B------:R-:W-:Y:S02]  /*02a0*/  ISETP.GE.U32.AND.EX P3, PT, R5, RZ, PT, P3 ;  /* 0x000000ff0500720c */ /* 0x000fe40003f66130 */
[----:B------:R-:W-:-:S02]  /*02b0*/  IADD3 R21, P5, R14, R17, RZ ;  /* 0x000000110e157210 */ /* 0x000fc40007fbe0ff */
[----:B------:R-:W-:Y:S02]  /*02c0*/  ISETP.LT.U32.AND P4, PT, R25, R0, PT ;  /* 0x000000001900720c */ /* 0x000fe40003f81070 */
[----:B------:R-:W-:Y:S01]  /*02d0*/  ISETP.GE.U32.AND.EX P2, PT, R19, RZ, PT, P2 ;  /* 0x000000ff1300720c */ /* 0x000fe20003f46120 */
[----:B------:R-:W-:Y:S01]  /*02e0*/  IMAD.X R23, RZ, RZ, R15, P5 ;  /* 0x000000ffff177224 */ /* 0x000fe200028e060f */
[-C--:B------:R-:W-:Y:S02]  /*02f0*/  ISETP.LT.AND.EX P1, PT, R5, R2.reuse, !P3, P1 ;  /* 0x000000020500720c */ /* 0x080fe40005f21310 */
[----:B------:R-:W-:Y:S02]  /*0300*/  ISETP.GE.U32.AND P3, PT, R21, 0x10000, PT ;  /* 0x000100001500780c */ /* 0x000fe40003f66070 */
[----:B------:R-:W-:Y:S02]  /*0310*/  ISETP.LT.AND.EX P2, PT, R19, R2, !P2, P4 ;  /* 0x000000021300720c */ /* 0x000fe40005741340 */
[----:B------:R-:W-:-:S02]  /*0320*/  @P0 LEA R26, P5, R17, R10, 0x1 ;  /* 0x0000000a111a0211 */ /* 0x000fc400078a08ff */
[----:B------:R-:W-:Y:S02]  /*0330*/  ISETP.LT.U32.AND P4, PT, R21, R0, PT ;  /* 0x000000001500720c */ /* 0x000fe40003f81070 */
[----:B------:R-:W-:Y:S02]  /*0340*/  ISETP.GE.U32.AND.EX P3, PT, R23, RZ, PT, P3 ;  /* 0x000000ff1700720c */ /* 0x000fe40003f66130 */
[----:B------:R-:W-:Y:S02]  /*0350*/  @P0 LEA.HI.X R27, R17, R11, R15, 0x1, P5 ;  /* 0x0000000b111b0211 */ /* 0x000fe400028f0c0f */
[----:B------:R-:W-:Y:S02]  /*0360*/  ISETP.LT.AND.EX P4, PT, R23, R2, !P3, P4 ;  /* 0x000000021700720c */ /* 0x000fe40005f81340 */
[----:B------:R-:W-:Y:S01]  /*0370*/  @P1 LEA R28, P5, R6, R10, 0x1 ;  /* 0x0000000a061c1211 */ /* 0x000fe200078a08ff */
[----:B------:R0:W2:Y:S01]  /*0380*/  @P0 LDG.E.U16 R24, desc[UR6][R26.64] ;  /* 0x000000061a180981 */ /* 0x0000a2000c1e1500 */
[----:B------:R-:W-:-:S02]  /*0390*/  PRMT R22, RZ, 0x7610, R22 ;  /* 0x00007610ff167816 */ /* 0x000fc40000000016 */
[----:B------:R-:W-:Y:S02]  /*03a0*/  @P1 LEA.HI.X R29, R6, R11, R5, 0x1, P5 ;  /* 0x0000000b061d1211 */ /* 0x000fe400028f0c05 */
[----:B------:R-:W-:-:S03]  /*03b0*/  PRMT R7, RZ, 0x7610, R7 ;  /* 0x00007610ff077816 */ /* 0x000fc60000000007 */
[----:B------:R1:W3:Y:S01]  /*03c0*/  @P1 LDG.E.U16 R22, desc[UR6][R28.64] ;  /* 0x000000061c161981 */ /* 0x0002e2000c1e1500 */
[----:B0-----:R-:W-:-:S04]  /*03d0*/  @P2 LEA R26, P3, R25, R10, 0x1 ;  /* 0x0000000a191a2211 */ /* 0x001fc800078608ff */
[----:B------:R-:W-:Y:S02]  /*03e0*/  @P2 LEA.HI.X R27, R25, R11, R19, 0x1, P3 ;  /* 0x0000000b191b2211 */ /* 0x000fe400018f0c13 */
[----:B-1----:R-:W-:-:S03]  /*03f0*/  @P4 LEA R28, P3, R21, R10, 0x1 ;  /* 0x0000000a151c4211 */ /* 0x002fc600078608ff */
[----:B------:R0:W4:Y:S01]  /*0400*/  @P2 LDG.E.U16 R7, desc[UR6][R26.64] ;  /* 0x000000061a072981 */ /* 0x000122000c1e1500 */
[----:B------:R-:W-:Y:S02]  /*0410*/  @P4 LEA.HI.X R29, R21, R11, R23, 0x1, P3 ;  /* 0x0000000b151d4211 */ /* 0x000fe400018f0c17 */
[----:B0-----:R-:W-:-:S06]  /*0420*/  PRMT R26, RZ, 0x7610, R26 ;  /* 0x00007610ff1a7816 */ /* 0x001fcc000000001a */
[----:B------:R-:W5:Y:S01]  /*0430*/  @P4 LDG.E.U16 R26, desc[UR6][R28.64] ;  /* 0x000000061c1a4981 */ /* 0x000f62000c1e1500 */
[-C--:B------:R-:W-:Y:S02]  /*0440*/  @P0 LEA R14, P5, R17, R12.reuse, 0x1 ;  /* 0x0000000c110e0211 */ /* 0x080fe400078a08ff */
[CC--:B------:R-:W-:Y:S02]  /*0450*/  @P1 LEA R16, P3, R6.reuse, R12.reuse, 0x1 ;  /* 0x0000000c06101211 */ /* 0x0c0fe400078608ff */
[-C--:B------:R-:W-:Y:S02]  /*0460*/  @P4 LEA R20, P6, R21, R12.reuse, 0x1 ;  /* 0x0000000c15144211 */ /* 0x080fe400078c08ff */
[-C--:B------:R-:W-:Y:S02]  /*0470*/  @P0 LEA.HI.X R15, R17, R13.reuse, R15, 0x1, P5 ;  /* 0x0000000d110f0211 */ /* 0x080fe400028f0c0f */
[----:B------:R-:W-:Y:S02]  /*0480*/  @P2 LEA R18, P5, R25, R12, 0x1 ;  /* 0x0000000c19122211 */ /* 0x000fe400078a08ff */
[----:B------:R-:W-:-:S02]  /*0490*/  @P1 LEA.HI.X R17, R6, R13, R5, 0x1, P3 ;  /* 0x0000000d06111211 */ /* 0x000fc400018f0c05 */
[-C--:B------:R-:W-:Y:S02]  /*04a0*/  @P4 LEA.HI.X R21, R21, R13.reuse, R23, 0x1, P6 ;  /* 0x0000000d15154211 */ /* 0x080fe400030f0c17 */
[----:B------:R-:W-:Y:S01]  /*04b0*/  @P2 LEA.HI.X R19, R25, R13, R19, 0x1, P5 ;  /* 0x0000000d19132211 */ /* 0x000fe200028f0c13 */
[----:B------:R-:W-:-:S04]  /*04c0*/  IMAD.WIDE.U32 R8, R4, 0x4, R8 ;  /* 0x0000000404087825 */ /* 0x000fc800078e0008 */
[----:B--2---:R-:W-:Y:S02]  /*04d0*/  @P0 VIADD R5, R24, UR4 ;  /* 0x0000000418050c36 */ /* 0x004fe40008000000 */
[----:B---3--:R-:W-:-:S03]  /*04e0*/  @P1 VIADD R23, R22, UR4 ;  /* 0x0000000416171c36 */ /* 0x008fc60008000000 */
[----:B------:R2:W-:Y:S01]  /*04f0*/  @P0 STG.E.U16 desc[UR6][R14.64], R5 ;  /* 0x000000050e000986 */ /* 0x0005e2000c101506 */
[----:B------:R-:W-:-:S03]  /*0500*/  ISETP.GE.U32.AND P0, PT, R8, 0x10000, PT ;  /* 0x000100000800780c */ /* 0x000fc60003f06070 */
[----:B------:R2:W-:Y:S01]  /*0510*/  @P1 STG.E.U16 desc[UR6][R16.64], R23 ;  /* 0x0000001710001986 */ /* 0x0005e2000c101506 */
[----:B----4-:R-:W-:Y:S01]  /*0520*/  @P2 VIADD R7, R7, UR4 ;  /* 0x0000000407072c36 */ /* 0x010fe20008000000 */
[----:B------:R-:W-:-:S04]  /*0530*/  ISETP.LT.U32.AND P1, PT, R8, R0, PT ;  /* 0x000000000800720c */ /* 0x000fc80003f21070 */
[----:B------:R2:W-:Y:S01]  /*0540*/  @P2 STG.E.U16 desc[UR6][R18.64], R7 ;  /* 0x0000000712002986 */ /* 0x0005e2000c101506 */
[----:B------:R-:W-:Y:S01]  /*0550*/  ISETP.GE.U32.AND.EX P0, PT, R9, RZ, PT, P0 ;  /* 0x000000ff0900720c */ /* 0x000fe20003f06100 */
[----:B-----5:R-:W-:-:S05]  /*0560*/  @P4 VIADD R25, R26, UR4 ;  /* 0x000000041a194c36 */ /* 0x020fca0008000000 */
[----:B------:R2:W-:Y:S01]  /*0570*/  @P4 STG.E.U16 desc[UR6][R20.64], R25 ;  /* 0x0000001914004986 */ /* 0x0005e2000c101506 */
[----:B------:R-:W-:-:S13]  /*0580*/  ISETP.LT.AND.EX P1, PT, R9, R2, PT, P1 ;  /* 0x000000020900720c */ /* 0x000fda0003f21310 */
[----:B--2---:R-:W-:Y:S05]  /*0590*/  @!P0 BRA P1, `(.L_x_5232) ;  /* 0xfffffffc00048947 */ /* 0x004fea000083ffff */
[----:B------:R-:W-:Y:S05]  /*05a0*/  EXIT ;  /* 0x000000000000794d */ /* 0x000fea0003800000 */
.L_x_5231:
        /* <DEDUP_REMOVED lines=8> */
.L_x_5233:
        /* <DEDUP_REMOVED lines=26> */
.L_x_5234:
        /* <DEDUP_REMOVED lines=11> */
.L_x_5435:


//--------------------- .text._ZN2at6native57_GLOBAL__N__f3eca4a2_24_ForeachBinaryOpScalar_cu_86b9896c25multi_tensor_apply_kernelINS1_18TensorListMetadataILi2EEENS1_21BinaryOpScalarFunctorIlLi2ELi1ELi1EEEJSt4plusIlElEEEvT_T0_DpT1_ --------------------------
	.section	.text._ZN2at6native57_GLOBAL__N__f3eca4a2_24_ForeachBinaryOpScalar_cu_86b9896c25multi_tensor_apply_kernelINS1_18TensorListMetadataILi2EEENS1_21BinaryOpScalarFunctorIlLi2ELi1ELi1EEEJSt4plusIlElEEEvT_T0_DpT1_,"ax",@progbits
	.align	128
.text._ZN2at6native57_GLOBAL__N__f3eca4a2_24_ForeachBinaryOpScalar_cu_86b9896c25multi_tensor_apply_kernelINS1_18TensorListMetadataILi2EEENS1_21BinaryOpScalarFunctorIlLi2ELi1ELi1EEEJSt4plusIlElEEEvT_T0_DpT1_:
        .type           _ZN2at6native57_GLOBAL__N__f3eca4a2_24_ForeachBinaryOpScalar_cu_86b9896c25multi_tensor_apply_kernelINS1_18TensorListMetadataILi2EEENS1_21BinaryOpScalarFunctorIlLi2ELi1ELi1EEEJSt4plusIlElEEEvT_T0_DpT1_,@function
        .size           _ZN2at6native57_GLOBAL__N__f3eca4a2_24_ForeachBinaryOpScalar_cu_86b9896c25multi_tensor_apply_kernelINS1_18TensorListMetadataILi2EEENS1_21BinaryOpScalarFunctorIlLi2ELi1ELi1EEEJSt4plusIlElEEEvT_T0_DpT1_,(.L_x_5436 - _ZN2at6native57_GLOBAL__N__f3eca4a2_24_ForeachBinaryOpScalar_cu_86b9896c25multi_tensor_apply_kernelINS1_18TensorListMetadataILi2EEENS1_21BinaryOpScalarFunctorIlLi2ELi1ELi1EEEJSt4plusIlElEEEvT_T0_DpT1_)
        .other          _ZN2at6native57_GLOBAL__N__f3eca4a2_24_ForeachBinaryOpScalar_cu_86b9896c25multi_tensor_apply_kernelINS1_18TensorListMetadataILi2EEENS1_21BinaryOpScalarFunctorIlLi2ELi1ELi1EEEJSt4plusIlElEEEvT_T0_DpT1_,@"STO_CUDA_ENTRY STV_DEFAULT"
_ZN2at6native57_GLOBAL__N__f3eca4a2_24_ForeachBinaryOpScalar_cu_86b9896c25multi_tensor_apply_kernelINS1_18TensorListMetadataILi2EEENS1_21BinaryOpScalarFunctorIlLi2ELi1ELi1EEEJSt4plusIlElEEEvT_T0_DpT1_:
        /* <DEDUP_REMOVED lines=28> */
.L_x_5236:
        /* <DEDUP_REMOVED lines=45> */
[----:B0-----:R-:W-:-:S05]  /*0490*/  @P0 IADD3 R14, P4, R16, R14, RZ ;  /* 0x0000000e100e0210 */ /* 0x001fca0007f9e0ff */
[----:B------:R-:W-:Y:S02]  /*04a0*/  @P0 IMAD.X R15, R17, 0x1, R15, P4 ;  /* 0x00000001110f0824 */ /* 0x000fe400020e060f */
[----:B------:R-:W4:Y:S01]  /*04b0*/  @P3 LDC.64 R16, c[0x0][0xe60] ;  /* 0x00039800ff103b82 */ /* 0x000f220000000a00 */
[----:B---3--:R-:W-:Y:S02]  /*04c0*/  @P1 IADD3 R12, P4, R26, R12, RZ ;  /* 0x0000000c1a0c1210 */ /* 0x008fe40007f9e0ff */
[----:B------:R-:W-:-:S03]  /*04d0*/  @P1 LEA R26, P5, R21, UR8, 0x3 ;  /* 0x00000008151a1c11 */ /* 0x000fc6000f8a18ff */
[----:B------:R-:W-:Y:S01]  /*04e0*/  @P1 IMAD.X R13, R27, 0x1, R13, P4 ;  /* 0x000000011b0d1824 */ /* 0x000fe200020e060d */
[----:B-1----:R-:W-:Y:S02]  /*04f0*/  @P0 LEA R28, P4, R23, UR8, 0x3 ;  /* 0x00000008171c0c11 */ /* 0x002fe4000f8818ff */
[----:B------:R-:W-:Y:S02]  /*0500*/  @P1 LEA.HI.X R27, R21, UR9, R22, 0x3, P5 ;  /* 0x00000009151b1c11 */ /* 0x000fe4000a8f1c16 */
[----:B------:R-:W-:Y:S02]  /*0510*/  @P0 LEA.HI.X R29, R23, UR9, R24, 0x3, P4 ;  /* 0x00000009171d0c11 */ /* 0x000fe4000a0f1c18 */
[C---:B------:R-:W-:Y:S02]  /*0520*/  @P3 LEA R24, P4, R6.reuse, UR8, 0x3 ;  /* 0x0000000806183c11 */ /* 0x040fe4000f8818ff */
[----:B------:R-:W-:Y:S01]  /*0530*/  @P2 LEA R22, P5, R7, UR8, 0x3 ;  /* 0x0000000807162c11 */ /* 0x000fe2000f8a18ff */
[----:B------:R3:W-:Y:S01]  /*0540*/  @P0 STG.E.64 desc[UR10][R28.64], R14 ;  /* 0x0000000e1c000986 */ /* 0x0007e2000c101b0a */
[----:B------:R-:W-:-:S02]  /*0550*/  @P3 LEA.HI.X R25, R6, UR9, R3, 0x3, P4 ;  /* 0x0000000906193c11 */ /* 0x000fc4000a0f1c03 */
[----:B----4-:R-:W-:Y:S01]  /*0560*/  @P3 IADD3 R16, P4, R8, R16, RZ ;  /* 0x0000001008103210 */ /* 0x010fe20007f9e0ff */
[----:B------:R3:W-:Y:S01]  /*0570*/  @P1 STG.E.64 desc[UR10][R26.64], R12 ;  /* 0x0000000c1a001986 */ /* 0x0007e2000c101b0a */
[----:B------:R-:W-:Y:S02]  /*0580*/  @P2 LEA.HI.X R23, R7, UR9, R20, 0x3, P5 ;  /* 0x0000000907172c11 */ /* 0x000fe4000a8f1c14 */
[----:B------:R-:W-:Y:S01]  /*0590*/  ISETP.LT.U32.AND P1, PT, R4, UR12, PT ;  /* 0x0000000c04007c0c */ /* 0x000fe2000bf21070 */
[----:B------:R-:W-:-:S03]  /*05a0*/  @P3 IMAD.X R17, R9, 0x1, R17, P4 ;  /* 0x0000000109113824 */ /* 0x000fc600020e0611 */
[----:B------:R-:W-:Y:S02]  /*05b0*/  ISETP.LT.AND.EX P1, PT, R5, UR4, PT, P1 ;  /* 0x0000000405007c0c */ /* 0x000fe4000bf21310 */
[----:B--2---:R-:W-:Y:S01]  /*05c0*/  @P2 IADD3 R18, P0, R10, R18, RZ ;  /* 0x000000120a122210 */ /* 0x004fe20007f1e0ff */
[----:B------:R3:W-:Y:S04]  /*05d0*/  @P3 STG.E.64 desc[UR10][R24.64], R16 ;  /* 0x0000001018003986 */ /* 0x0007e8000c101b0a */
[----:B------:R-:W-:Y:S01]  /*05e0*/  @P2 IMAD.X R19, R11, 0x1, R19, P0 ;  /* 0x000000010b132824 */ /* 0x000fe200000e0613 */
[----:B------:R-:W-:-:S04]  /*05f0*/  ISETP.GE.U32.AND P0, PT, R4, 0x10000, PT ;  /* 0x000100000400780c */ /* 0x000fc80003f06070 */
[----:B------:R3:W-:Y:S01]  /*0600*/  @P2 STG.E.64 desc[UR10][R22.64], R18 ;  /* 0x0000001216002986 */ /* 0x0007e2000c101b0a */
[----:B------:R-:W-:-:S13]  /*0610*/  ISETP.GE.U32.AND.EX P0, PT, R5, RZ, PT, P0 ;  /* 0x000000ff0500720c */ /* 0x000fda0003f06100 */
[----:B---3--:R-:W-:Y:S05]  /*0620*/  @!P0 BRA P1, `(.L_x_5236) ;  /* 0xfffffff800e48947 */ /* 0x008fea000083ffff */
[----:B------:R-:W-:Y:S05]  /*0630*/  EXIT ;  /* 0x000000000000794d */ /* 0x000fea0003800000 */
.L_x_5235:
        /* <DEDUP_REMOVED lines=9> */
.L_x_5237:
        /* <DEDUP_REMOVED lines=8> */
[----:B--2---:R-:W-:Y:S02]  /*0750*/  IADD3 R6, P0, R6, UR14, RZ ;  /* 0x0000000e06067c10 */ /* 0x004fe4000ff1e0ff */
[----:B------:R-:W-:Y:S02]  /*0760*/  IADD3 R4, P1, R4, UR14, RZ ;  /* 0x0000000e04047c10 */ /* 0x000fe4000ff3e0ff */
[----:B---3--:R-:W-:Y:S02]  /*0770*/  IADD3 R10, P2, R10, UR14, RZ ;  /* 0x0000000e0a0a7c10 */ /* 0x008fe4000ff5e0ff */
[----:B------:R-:W-:Y:S02]  /*0780*/  IADD3 R8, P3, R8, UR14, RZ ;  /* 0x0000000e08087c10 */ /* 0x000fe4000ff7e0ff */
[----:B------:R-:W-:-:S02]  /*0790*/  IADD3.X R7, R7, UR15, RZ, P0, !PT ;  /* 0x0000000f07077c10 */ /* 0x000fc400087fe4ff */
[----:B------:R-:W-:Y:S02]  /*07a0*/  IADD3.X R5, R5, UR15, RZ, P1, !PT ;  /* 0x0000000f05057c10 */ /* 0x000fe40008ffe4ff */
[----:B------:R-:W-:Y:S02]  /*07b0*/  IADD3.X R11, R11, UR15, RZ, P2, !PT ;  /* 0x0000000f0b0b7c10 */ /* 0x000fe400097fe4ff */
[----:B------:R-:W-:Y:S01]  /*07c0*/  IADD3.X R9, R9, UR15, RZ, P3, !PT ;  /* 0x0000000f09097c10 */ /* 0x000fe20009ffe4ff */
        /* <DEDUP_REMOVED lines=16> */
.L_x_5238:
        /* <DEDUP_REMOVED lines=11> */
.L_x_5436:


//--------------------- .text._ZN2at6native57_GLOBAL__N__f3eca4a2_24_ForeachBinaryOpScalar_cu_86b9896c25multi_tensor_apply_kernelINS1_18TensorListMetadataILi2EEENS1_21BinaryOpScalarFunctorIiLi2ELi1ELi1EEEJSt4plusIiEiEEEvT_T0_DpT1_ --------------------------
	.section	.text._ZN2at6native57_GLOBAL__N__f3eca4a2_24_ForeachBinaryOpScalar_cu_86b9896c25multi_tensor_apply_kernelINS1_18TensorListMetadataILi2EEENS1_21BinaryOpScalarFunctorIiLi2ELi1ELi1EEEJSt4plusIiEiEEEvT_T0_DpT1_,"ax",@progbits
	.align	128
.text._ZN2at6native57_GLOBAL__N__f3eca4a2_24_ForeachBinaryOpScalar_cu_86b9896c25multi_tensor_apply_kernelINS1_18TensorListMetadataILi2EEENS1_21BinaryOpScalarFunctorIiLi2ELi1ELi1EEEJSt4plusIiEiEEEvT_T0_DpT1_:
        .type           _ZN2at6native57_GLOBAL__N__f3eca4a2_24_ForeachBinaryOpScalar_cu_86b9896c25multi_tensor_apply_kernelINS1_18TensorListMetadataILi2EEENS1_21BinaryOpScalarFunctorIiLi2ELi1ELi1EEEJSt4plusIiEiEEEvT_T0_DpT1_,@function
        .size           _ZN2at6native57_GLOBAL__N__f3eca4a2_24_ForeachBinaryOpScalar_cu_86b9896c25multi_tensor_apply_kernelINS1_18TensorListMetadataILi2EEENS1_21BinaryOpScalarFunctorIiLi2ELi1ELi1EEEJSt4plusIiEiEEEvT_T0_DpT1_,(.L_x_5437 - _ZN2at6native57_GLOBAL__N__f3eca4a2_24_ForeachBinaryOpScalar_cu_86b9896c25multi_tensor_apply_kernelINS1_18TensorListMetadataILi2EEENS1_21BinaryOpScalarFunctorIiLi2ELi1ELi1EEEJSt4plusIiEiEEEvT_T0_DpT1_)
        .other          _ZN2at6native57_GLOBAL__N__f3eca4a2_24_ForeachBinaryOpScalar_cu_86b9896c25multi_tensor_apply_kernelINS1_18TensorListMetadataILi2EEENS1_21BinaryOpScalarFunctorIiLi2ELi1ELi1EEEJSt4plusIiEiEEEvT_T0_DpT1_,@"STO_CUDA_ENTRY STV_DEFAULT"
_ZN2at6native57_GLOBAL__N__f3eca4a2_24_ForeachBinaryOpScalar_cu_86b9896c25multi_tensor_apply_kernelINS1_18TensorListMetadataILi2EEENS1_21BinaryOpScalarFunctorIiLi2ELi1ELi1EEEJSt4plusIiEiEEEvT_T0_DpT1_:
        /* <DEDUP_REMOVED lines=27> */
.L_x_5240:
        /* <DEDUP_REMOVED lines=52> */
[----:B--2---:R-:W-:Y:S02]  /*04f0*/  @P3 IMAD.IADD R29, R20, 0x1, R29 ;  /* 0x00000001141d3824 */ /* 0x004fe400078e021d */
[----:B---3--:R-:W-:Y:S02]  /*0500*/  @P2 IMAD.IADD R21, R24, 0x1, R7 ;  /* 0x0000000118152824 */ /* 0x008fe400078e0207 */
[----:B------:R-:W-:Y:S01]  /*0510*/  IMAD.MOV.U32 R7, RZ, RZ, R5 ;  /* 0x000000ffff077224 */ /* 0x000fe200078e0005 */
[----:B------:R2:W-:Y:S01]  /*0520*/  @P3 STG.E desc[UR4][R14.64], R29 ;  /* 0x0000001d0e003986 */ /* 0x0005e2000c101904 */
[----:B------:R-:W-:-:S03]  /*0530*/  IMAD.WIDE.U32 R6, R4, 0x4, R6 ;  /* 0x0000000404067825 */ /* 0x000fc600078e0006 */
[----:B------:R2:W-:Y:S01]  /*0540*/  @P2 STG.E desc[UR4][R16.64], R21 ;  /* 0x0000001510002986 */ /* 0x0005e2000c101904 */
[----:B----4-:R-:W-:Y:S02]  /*0550*/  @P1 IMAD.IADD R23, R26, 0x1, R23 ;  /* 0x000000011a171824 */ /* 0x010fe400078e0217 */
[----:B-----5:R-:W-:-:S03]  /*0560*/  @P0 IMAD.IADD R27, R27, 0x1, R28 ;  /* 0x000000011b1b0824 */ /* 0x020fc600078e021c */
        /* <DEDUP_REMOVED lines=9> */
.L_x_5239:
        /* <DEDUP_REMOVED lines=9> */
.L_x_5241:
        /* <DEDUP_REMOVED lines=15> */
[----:B--2---:R-:W-:Y:S02]  /*0780*/  VIADD R7, R7, UR7 ;  /* 0x0000000707077c36 */ /* 0x004fe40008000000 */
[----:B------:R-:W-:Y:S02]  /*0790*/  VIADD R6, R6, UR7 ;  /* 0x0000000706067c36 */ /* 0x000fe40008000000 */
[----:B------:R-:W-:-:S02]  /*07a0*/  VIADD R5, R5, UR7 ;  /* 0x0000000705057c36 */ /* 0x000fc40008000000 */
[----:B------:R-:W-:-:S05]  /*07b0*/  VIADD R4, R4, UR7 ;  /* 0x0000000704047c36 */ /* 0x000fca0008000000 */
[----:B------:R0:W-:Y:S01]  /*07c0*/  STG.E.128 desc[UR4][R14.64], R4 ;  /* 0x000000040e007986 */ /* 0x0001e2000c101d04 */
[----:B------:R-:W-:Y:S05]  /*07d0*/  @!P0 BRA P1, `(.L_x_5241) ;  /* 0xfffffffc00ac8947 */ /* 0x000fea000083ffff */
[----:B------:R-:W-:Y:S05]  /*07e0*/  EXIT ;  /* 0x000000000000794d */ /* 0x000fea0003800000 */
.L_x_5242:
        /* <DEDUP_REMOVED lines=9> */
.L_x_5437:


//--------------------- .text._ZN2at6native57_GLOBAL__N__f3eca4a2_24_ForeachBinaryOpScalar_cu_86b9896c25multi_tensor_apply_kernelINS1_18TensorListMetadataILi2EEENS1_21BinaryOpScalarFunctorIaLi2ELi1ELi1EEEJSt4plusIaEaEEEvT_T0_DpT1_ --------------------------
	.section	.text._ZN2at6native57_GLOBAL__N__f3eca4a2_24_ForeachBinaryOpScalar_cu_86b9896c25multi_tensor_apply_kernelINS1_18TensorListMetadataILi2EEENS1_21BinaryOpScalarFunctorIaLi2ELi1ELi1EEEJSt4plusIaEaEEEvT_T0_DpT1_,"ax",@progbits
	.align	128
.text._ZN2at6native57_GLOBAL__N__f3eca4a2_24_ForeachBinaryOpScalar_cu_86b9896c25multi_tensor_apply_kernelINS1_18TensorListMetadataILi2EEENS1_21BinaryOpScalarFunctorIaLi2ELi1ELi1EEEJSt4plusIaEaEEEvT_T0_DpT1_:
        .type           _ZN2at6native57_GLOBAL__N__f3eca4a2_24_ForeachBinaryOpScalar_cu_86b9896c25multi_tensor_apply_kernelINS1_18TensorListMetadataILi2EEENS1_21BinaryOpScalarFunctorIaLi2ELi1ELi1EEEJSt4plusIaEaEEEvT_T0_DpT1_,@function
        .size           _ZN2at6native57_GLOBAL__N__f3eca4a2_24_ForeachBinaryOpScalar_cu_86b9896c25multi_tensor_apply_kernelINS1_18TensorListMetadataILi2EEENS1_21BinaryOpScalarFunctorIaLi2ELi1ELi1EEEJSt4plusIaEaEEEvT_T0_DpT1_,(.L_x_5438 - _ZN2at6native57_GLOBAL__N__f3eca4a2_24_ForeachBinaryOpScalar_cu_86b9896c25multi_tensor_apply_kernelINS1_18TensorListMetadataILi2EEENS1_21BinaryOpScalarFunctorIaLi2ELi1ELi1EEEJSt4plusIaEaEEEvT_T0_DpT1_)
        .other          _ZN2at6native57_GLOBAL__N__f3eca4a2_24_ForeachBinaryOpScalar_cu_86b9896c25multi_tensor_apply_kernelINS1_18TensorListMetadataILi2EEENS1_21BinaryOpScalarFunctorIaLi2ELi1ELi1EEEJSt4plusIaEaEEEvT_T0_DpT1_,@"STO_CUDA_ENTRY STV_DEFAULT"
_ZN2at6native57_GLOBAL__N__f3eca4a2_24_ForeachBinaryOpScalar_cu_86b9896c25multi_tensor_apply_kernelINS1_18TensorListMetadataILi2EEENS1_21BinaryOpScalarFunctorIaLi2ELi1ELi1EEEJSt4plusIaEaEEEvT_T0_DpT1_:
        /* <DEDUP_REMOVED lines=30> */
.L_x_5244:
        /* <DEDUP_REMOVED lines=31> */
[----:B------:R-:W-:Y:S01]  /*03d0*/  PRMT R26, RZ, 0x7610, R26 ;  /* 0x00007610ff1a7816 */ /* 0x000fe2000000001a */
[--C-:B------:R-:W-:Y:S01]  /*03e0*/  @P3 IMAD.X R17, R11, 0x1, R4.reuse, P5 ;  /* 0x000000010b113824 */ /* 0x100fe200028e0604 */
[----:B------:R-:W2:Y:S01]  /*03f0*/  @P2 LDG.E.U8 R12, desc[UR6][R28.64] ;  /* 0x000000061c0c2981 */ /* 0x000ea2000c1e1100 */
[--C-:B------:R-:W-:Y:S02]  /*0400*/  @P1 IMAD.X R15, R9, 0x1, R4.reuse, P4 ;  /* 0x00000001090f1824 */ /* 0x100fe400020e0604 */
[----:B------:R-:W-:Y:S01]  /*0410*/  @P0 IADD3 R18, P4, R27, R0, RZ ;  /* 0x000000001b120210 */ /* 0x000fe20007f9e0ff */
[----:B------:R-:W3:Y:S04]  /*0420*/  @P3 LDG.E.U8 R24, desc[UR6][R16.64] ;  /* 0x0000000610183981 */ /* 0x000ee8000c1e1100 */
[----:B------:R0:W4:Y:S01]  /*0430*/  @P1 LDG.E.U8 R26, desc[UR6][R14.64] ;  /* 0x000000060e1a1981 */ /* 0x000122000c1e1100 */
[----:B------:R-:W-:Y:S01]  /*0440*/  @P0 IMAD.X R19, R25, 0x1, R4, P4 ;  /* 0x0000000119130824 */ /* 0x000fe200020e0604 */
[----:B0-----:R-:W-:-:S06]  /*0450*/  PRMT R14, RZ, 0x7610, R14 ;  /* 0x00007610ff0e7816 */ /* 0x001fcc000000000e */
[----:B------:R-:W5:Y:S01]  /*0460*/  @P0 LDG.E.U8 R14, desc[UR6][R18.64] ;  /* 0x00000006120e0981 */ /* 0x000f62000c1e1100 */
[-C--:B------:R-:W-:Y:S02]  /*0470*/  @P2 IADD3 R20, P5, R20, R3.reuse, RZ ;  /* 0x0000000314142210 */ /* 0x080fe40007fbe0ff */
[----:B------:R-:W-:-:S03]  /*0480*/  @P3 IADD3 R22, P4, R22, R3, RZ ;  /* 0x0000000316163210 */ /* 0x000fc60007f9e0ff */
[--C-:B------:R-:W-:Y:S01]  /*0490*/  @P2 IMAD.X R21, R21, 0x1, R5.reuse, P5 ;  /* 0x0000000115152824 */ /* 0x100fe200028e0605 */
[----:B------:R-:W-:Y:S01]  /*04a0*/  @P1 IADD3 R16, P5, R23, R3, RZ ;  /* 0x0000000317101210 */ /* 0x000fe20007fbe0ff */
[----:B------:R-:W-:Y:S02]  /*04b0*/  @P3 IMAD.X R23, R11, 0x1, R5, P4 ;  /* 0x000000010b173824 */ /* 0x000fe400020e0605 */
[----:B------:R-:W-:Y:S02]  /*04c0*/  IMAD.MOV.U32 R11, RZ, RZ, R13 ;  /* 0x000000ffff0b7224 */ /* 0x000fe400078e000d */
[----:B------:R-:W-:Y:S02]  /*04d0*/  @P1 IMAD.X R17, R9, 0x1, R5, P5 ;  /* 0x0000000109111824 */ /* 0x000fe400028e0605 */
[----:B------:R-:W-:-:S04]  /*04e0*/  IMAD.WIDE.U32 R10, R8, 0x4, R10 ;  /* 0x00000004080a7825 */ /* 0x000fc800078e000a */
[----:B------:R-:W-:Y:S02]  /*04f0*/  IMAD.MOV.U32 R13, RZ, RZ, R11 ;  /* 0x000000ffff0d7224 */ /* 0x000fe400078e000b */
[----:B--2---:R-:W-:Y:S02]  /*0500*/  @P2 VIADD R29, R12, UR4 ;  /* 0x000000040c1d2c36 */ /* 0x004fe40008000000 */
[----:B---3--:R-:W-:-:S03]  /*0510*/  @P3 VIADD R15, R24, UR4 ;  /* 0x00000004180f3c36 */ /* 0x008fc60008000000 */
[----:B------:R2:W-:Y:S01]  /*0520*/  @P2 STG.E.U8 desc[UR6][R20.64], R29 ;  /* 0x0000001d14002986 */ /* 0x0005e2000c101106 */
[----:B------:R-:W-:Y:S01]  /*0530*/  @P0 IADD3 R24, P2, R27, R3, RZ ;  /* 0x000000031b180210 */ /* 0x000fe20007f5e0ff */
[----:B----4-:R-:W-:Y:S02]  /*0540*/  @P1 VIADD R9, R26, UR4 ;  /* 0x000000041a091c36 */ /* 0x010fe40008000000 */
[----:B------:R2:W-:Y:S02]  /*0550*/  @P3 STG.E.U8 desc[UR6][R22.64], R15 ;  /* 0x0000000f16003986 */ /* 0x0005e4000c101106 */
[----:B------:R-:W-:Y:S02]  /*0560*/  @P0 IMAD.X R25, R25, 0x1, R5, P2 ;  /* 0x0000000119190824 */ /* 0x000fe400010e0605 */
[----:B------:R2:W-:Y:S01]  /*0570*/  @P1 STG.E.U8 desc[UR6][R16.64], R9 ;  /* 0x0000000910001986 */ /* 0x0005e2000c101106 */
[----:B------:R-:W-:-:S04]  /*0580*/  ISETP.LT.U32.AND P1, PT, R10, R2, PT ;  /* 0x000000020a00720c */ /* 0x000fc80003f21070 */
[----:B------:R-:W-:Y:S01]  /*0590*/  ISETP.LT.AND.EX P1, PT, R11, R6, PT, P1 ;  /* 0x000000060b00720c */ /* 0x000fe20003f21310 */
[----:B-----5:R-:W-:-:S05]  /*05a0*/  @P0 VIADD R19, R14, UR4 ;  /* 0x000000040e130c36 */ /* 0x020fca0008000000 */
[----:B------:R2:W-:Y:S01]  /*05b0*/  @P0 STG.E.U8 desc[UR6][R24.64], R19 ;  /* 0x0000001318000986 */ /* 0x0005e2000c101106 */
[----:B------:R-:W-:-:S04]  /*05c0*/  ISETP.GE.U32.AND P0, PT, R10, 0x10000, PT ;  /* 0x000100000a00780c */ /* 0x000fc80003f06070 */
[----:B------:R-:W-:-:S13]  /*05d0*/  ISETP.GE.U32.AND.EX P0, PT, R11, RZ, PT, P0 ;  /* 0x000000ff0b00720c */ /* 0x000fda0003f06100 */
[----:B--2---:R-:W-:Y:S05]  /*05e0*/  @!P0 BRA P1, `(.L_x_5244) ;  /* 0xfffffff800fc8947 */ /* 0x004fea000083ffff */
[----:B------:R-:W-:Y:S05]  /*05f0*/  EXIT ;  /* 0x000000000000794d */ /* 0x000fea0003800000 */
.L_x_5243:
        /* <DEDUP_REMOVED lines=8> */
.L_x_5245:
[C---:B------:R-:W-:Y:S01]  /*0680*/  IMAD.SHL.U32 R14, R16.reuse, 0x4, RZ ;  /* 0x00000004100e7824 */ /* 0x040fe200078e00ff */
[----:B------:R-:W-:-:S04]  /*0690*/  SHF.L.U64.HI R15, R16, 0x2, R17 ;  /* 0x00000002100f7819 */ /* 0x000fc80000010211 */
[----:B------:R-:W-:-:S05]  /*06a0*/  IADD3 R10, P0, R14, R0, RZ ;  /* 0x000000000e0a7210 */ /* 0x000fca0007f1e0ff */
[----:B------:R-:W-:-:S05]  /*06b0*/  IMAD.X R11, R15, 0x1, R4, P0 ;  /* 0x000000010f0b7824 */ /* 0x000fca00000e0604 */
[----:B------:R-:W2:Y:S02]  /*06c0*/  LDG.E R10, desc[UR6][R10.64] ;  /* 0x000000060a0a7981 */ /* 0x000ea4000c1e1900 */
[C---:B--2---:R-:W-:Y:S02]  /*06d0*/  PRMT R7, R10.reuse, 0x7770, RZ ;  /* 0x000077700a077816 */ /* 0x044fe400000000ff */
[C---:B------:R-:W-:Y:S02]  /*06e0*/  PRMT R8, R10.reuse, 0x7771, RZ ;  /* 0x000077710a087816 */ /* 0x040fe400000000ff */
[C---:B------:R-:W-:Y:S01]  /*06f0*/  PRMT R9, R10.reuse, 0x7772, RZ ;  /* 0x000077720a097816 */ /* 0x040fe200000000ff */
[----:B------:R-:W-:Y:S01]  /*0700*/  VIADD R13, R7, UR4 ;  /* 0x00000004070d7c36 */ /* 0x000fe20008000000 */
[----:B------:R-:W-:Y:S01]  /*0710*/  PRMT R7, R10, 0x7773, RZ ;  /* 0x000077730a077816 */ /* 0x000fe200000000ff */
[----:B------:R-:W-:Y:S02]  /*0720*/  VIADD R8, R8, UR4 ;  /* 0x0000000408087c36 */ /* 0x000fe40008000000 */
[----:B------:R-:W-:-:S02]  /*0730*/  VIADD R9, R9, UR4 ;  /* 0x0000000409097c36 */ /* 0x000fc40008000000 */
[----:B------:R-:W-:Y:S01]  /*0740*/  VIADD R7, R7, UR4 ;  /* 0x0000000407077c36 */ /* 0x000fe20008000000 */
        /* <DEDUP_REMOVED lines=16> */
.L_x_5246:
        /* <DEDUP_REMOVED lines=11> */
.L_x_5438:


//--------------------- .text._ZN2at6native57_GLOBAL__N__f3eca4a2_24_ForeachBinaryOpScalar_cu_86b9896c25multi_tensor_apply_kernelINS1_18TensorListMetadataILi2EEENS1_21BinaryOpScalarFunctorIhLi2ELi1ELi1EEEJSt4plusIhEhEEEvT_T0_DpT1_ --------------------------
	.section	.text._ZN2at6native57_GLOBAL__N__f3eca4a2_24_ForeachBinaryOpScalar_cu_86b9896c25multi_tensor_apply_kernelINS1_18TensorListMetadataILi2EEENS1_21BinaryOpScalarFunctorIhLi2ELi1ELi1EEEJSt4plusIhEhEEEvT_T0_DpT1_,"ax",@progbits
	.align	128
.text._ZN2at6native57_GLOBAL__N__f3eca4a2_24_ForeachBinaryOpScalar_cu_86b9896c25multi_tensor_apply_kernelINS1_18TensorListMetadataILi2EEENS1_21BinaryOpScalarFunctorIhLi2ELi1ELi1EEEJSt4plusIhEhEEEvT_T0_DpT1_:
        .type           _ZN2at6native57_GLOBAL__N__f3eca4a2_24_ForeachBinaryOpScalar_cu_86b9896c25multi_tensor_apply_kernelINS1_18TensorListMetadataILi2EEENS1_21BinaryOpScalarFunctorIhLi2ELi1ELi1EEEJSt4plusIhEhEEEvT_T0_DpT1_,@function
        .size           _ZN2at6native57_GLOBAL__N__f3eca4a2_24_ForeachBinaryOpScalar_cu_86b9896c25multi_tensor_apply_kernelINS1_18TensorListMetadataILi2EEENS1_21BinaryOpScalarFunctorIhLi2ELi1ELi1EEEJSt4plusIhEhEEEvT_T0_DpT1_,(.L_x_5439 - _ZN2at6native57_GLOBAL__N__f3eca4a2_24_ForeachBinaryOpScalar_cu_86b9896c25multi_tensor_apply_kernelINS1_18TensorListMetadataILi2EEENS1_21BinaryOpScalarFunctorIhLi2ELi1ELi1EEEJSt4plusIhEhEEEvT_T0_DpT1_)
        .other          _ZN2at6native57_GLOBAL__N__f3eca4a2_24_ForeachBinaryOpScalar_cu_86b9896c25multi_tensor_apply_kernelINS1_18TensorListMetadataILi2EEENS1_21BinaryOpScalarFunctorIhLi2ELi1ELi1EEEJSt4plusIhEhEEEvT_T0_DpT1_,@"STO_CUDA_ENTRY STV_DEFAULT"
_ZN2at6native57_GLOBAL__N__f3eca4a2_24_ForeachBinaryOpScalar_cu_86b9896c25multi_tensor_apply_kernelINS1_18TensorListMetadataILi2EEENS1_21BinaryOpScalarFunctorIhLi2ELi1ELi1EEEJSt4plusIhEhEEEvT_T0_DpT1_:
        /* <DEDUP_REMOVED lines=29> */
.L_x_5248:
        /* <DEDUP_REMOVED lines=66> */
.L_x_5247:
        /* <DEDUP_REMOVED lines=8> */
.L_x_5249:
        /* <DEDUP_REMOVED lines=29> */
.L_x_5250:
        /* <DEDUP_REMOVED lines=12> */
.L_x_5439:


//--------------------- .text._ZN2at6native57_GLOBAL__N__f3eca4a2_24_ForeachBinaryOpScalar_cu_86b9896c25multi_tensor_apply_kernelINS1_18TensorListMetadataILi1EEENS1_21BinaryOpScalarFunctorIN3c108BFloat16ELi1ELi1ELi0EEEJSt4plusIfEfEEEvT_T0_DpT1_ --------------------------
	.section	.text._ZN2at6native57_GLOBAL__N__f3eca4a2_24_ForeachBinaryOpScalar_cu_86b9896c25multi_tensor_apply_kernelINS1_18TensorListMetadataILi1EEENS1_21BinaryOpScalarFunctorIN3c108BFloat16ELi1ELi1ELi0EEEJSt4plusIfEfEEEvT_T0_DpT1_,"ax",@progbits
	.align	128
.text._ZN2at6native57_GLOBAL__N__f3eca4a2_24_ForeachBinaryOpScalar_cu_86b9896c25multi_tensor_apply_kernelINS1_18TensorListMetadataILi1EEENS1_21BinaryOpScalarFunctorIN3c108BFloat16ELi1ELi1ELi0EEEJSt4plusIfEfEEEvT_T0_DpT1_:
        .type           _ZN2at6native57_GLOBAL__N__f3eca4a2_24_ForeachBinaryOpScalar_cu_86b9896c25multi_tensor_apply_kernelINS1_18TensorListMetadataILi1EEENS1_21BinaryOpScalarFunctorIN3c108BFloat16ELi1ELi1ELi0EEEJSt4plusIfEfEEEvT_T0_DpT1_,@function
        .size           _ZN2at6native57_GLOBAL__N__f3eca4a2_24_ForeachBinaryOpScalar_cu_86b9896c25multi_tensor_apply_kernelINS1_18TensorListMetadataILi1EEENS1_21BinaryOpScalarFunctorIN3c108BFloat16ELi1ELi1ELi0EEEJSt4plusIfEfEEEvT_T0_DpT1_,(.L_x_5440 - _ZN2at6native57_GLOBAL__N__f3eca4a2_24_ForeachBinaryOpScalar_cu_86b9896c25multi_tensor_apply_kernelINS1_18TensorListMetadataILi1EEENS1_21BinaryOpScalarFunctorIN3c108BFloat16ELi1ELi1ELi0EEEJSt4plusIfEfEEEvT_T0_DpT1_)
        .other          _ZN2at6native57_GLOBAL__N__f3eca4a2_24_ForeachBinaryOpScalar_cu_86b9896c25multi_tensor_apply_kernelINS1_18TensorListMetadataILi1EEENS1_21BinaryOpScalarFunctorIN3c108BFloat16ELi1ELi1ELi0EEEJSt4plusIfEfEEEvT_T0_DpT1_,@"STO_CUDA_ENTRY STV_DEFAULT"
_ZN2at6native57_GLOBAL__N__f3eca4a2_24_ForeachBinaryOpScalar_cu_86b9896c25multi_tensor_apply_kernelINS1_18TensorListMetadataILi1EEENS1_21BinaryOpScalarFunctorIN3c108BFloat16ELi1ELi1ELi0EEEJSt4plusIfEfEEEvT_T0_DpT1_:
        /* <DEDUP_REMOVED lines=25> */
.L_x_5252:
        /* <DEDUP_REMOVED lines=43> */
[----:B------:R-:W-:-:S05]  /*0440*/  FADD.FTZ R18, R18, UR6 ;  /* 0x0000000612127e21 */ /* 0x000fca0008010000 */
[----:B------:R-:W-:Y:S01]  /*0450*/  F2FP.BF16.F32.PACK_AB R18, RZ, R18 ;  /* 0x00000012ff12723e */ /* 0x000fe200000010ff */
[----:B---3--:R-:W-:Y:S02]  /*0460*/  IMAD.U32 R15, R15, 0x10000, RZ ;  /* 0x000100000f0f7824 */ /* 0x008fe400078e00ff */
[----:B----4-:R-:W-:Y:S02]  /*0470*/  IMAD.U32 R19, R19, 0x10000, RZ ;  /* 0x0001000013137824 */ /* 0x010fe400078e00ff */
[----:B------:R-:W-:Y:S01]  /*0480*/  FADD.FTZ R15, R15, UR6 ;  /* 0x000000060f0f7e21 */ /* 0x000fe20008010000 */
[----:B-----5:R-:W-:Y:S02]  /*0490*/  IMAD.U32 R20, R20, 0x10000, RZ ;  /* 0x0001000014147824 */ /* 0x020fe400078e00ff */
[----:B------:R-:W-:Y:S02]  /*04a0*/  FADD.FTZ R19, R19, UR6 ;  /* 0x0000000613137e21 */ /* 0x000fe40008010000 */
[----:B------:R-:W-:Y:S01]  /*04b0*/  F2FP.BF16.F32.PACK_AB R15, RZ, R15 ;  /* 0x0000000fff0f723e */ /* 0x000fe200000010ff */
[----:B------:R-:W-:-:S02]  /*04c0*/  FADD.FTZ R20, R20, UR6 ;  /* 0x0000000614147e21 */ /* 0x000fc40008010000 */
        /* <DEDUP_REMOVED lines=12> */
.L_x_5251:
        /* <DEDUP_REMOVED lines=9> */
.L_x_5253:
        /* <DEDUP_REMOVED lines=12> */
[----:B------:R-:W-:Y:S01]  /*06e0*/  FADD.FTZ R8, R8, UR7 ;  /* 0x0000000708087e21 */ /* 0x000fe20008010000 */
[----:B------:R-:W-:-:S02]  /*06f0*/  IMAD.U32 R10, R7, 0x10000, RZ ;  /* 0x00010000070a7824 */ /* 0x000fc400078e00ff */
[----:B------:R-:W-:Y:S01]  /*0700*/  FADD.FTZ R9, R9, UR7 ;  /* 0x0000000709097e21 */ /* 0x000fe20008010000 */
[----:B------:R-:W-:Y:S01]  /*0710*/  FADD.FTZ R7, R6, UR7 ;  /* 0x0000000706077e21 */ /* 0x000fe20008010000 */
[----:B------:R-:W-:-:S04]  /*0720*/  FADD.FTZ R10, R10, UR7 ;  /* 0x000000070a0a7e21 */ /* 0x000fc80008010000 */
        /* <DEDUP_REMOVED lines=9> */
.L_x_5254:
        /* <DEDUP_REMOVED lines=12> */
.L_x_5440:


//--------------------- .text._ZN2at6native57_GLOBAL__N__f3eca4a2_24_ForeachBinaryOpScalar_cu_86b9896c25multi_tensor_apply_kernelINS1_18TensorListMetadataILi1EEENS1_21BinaryOpScalarFunctorIN3c104HalfELi1ELi1ELi0EEEJSt4plusIfEfEEEvT_T0_DpT1_ --------------------------
	.section	.text._ZN2at6native57_GLOBAL__N__f3eca4a2_24_ForeachBinaryOpScalar_cu_86b9896c25multi_tensor_apply_kernelINS1_18TensorListMetadataILi1EEENS1_21BinaryOpScalarFunctorIN3c104HalfELi1ELi1ELi0EEEJSt4plusIfEfEEEvT_T0_DpT1_,"ax",@progbits
	.align	128
.text._ZN2at6native57_GLOBAL__N__f3eca4a2_24_ForeachBinaryOpScalar_cu_86b9896c25multi_tensor_apply_kernelINS1_18TensorListMetadataILi1EEENS1_21BinaryOpScalarFunctorIN3c104HalfELi1ELi1ELi0EEEJSt4plusIfEfEEEvT_T0_DpT1_:
        .type           _ZN2at6native57_GLOBAL__N__f3eca4a2_24_ForeachBinaryOpScalar_cu_86b9896c25multi_tensor_apply_kernelINS1_18TensorListMetadataILi1EEENS1_21BinaryOpScalarFunctorIN3c104HalfELi1ELi1ELi0EEEJSt4plusIfEfEEEvT_T0_DpT1_,@function
        .size           _ZN2at6native57_GLOBAL__N__f3eca4a2_24_ForeachBinaryOpScalar_cu_86b9896c25multi_tensor_apply_kernelINS1_18TensorListMetadataILi1EEENS1_21BinaryOpScalarFunctorIN3c104HalfELi1ELi1ELi0EEEJSt4plusIfEfEEEvT_T0_DpT1_,(.L_x_5441 - _ZN2at6native57_GLOBAL__N__f3eca4a2_24_ForeachBinaryOpScalar_cu_86b9896c25multi_tensor_apply_kernelINS1_18TensorListMetadataILi1EEENS1_21BinaryOpScalarFunctorIN3c104HalfELi1ELi1ELi0EEEJSt4plusIfEfEEEvT_T0_DpT1_)
        .other          _ZN2at6native57_GLOBAL__N__f3eca4a2_24_ForeachBinaryOpScalar_cu_86b9896c25multi_tensor_apply_kernelINS1_18TensorListMetadataILi1EEENS1_21BinaryOpScalarFunctorIN3c104HalfELi1ELi1ELi0EEEJSt4plusIfEfEEEvT_T0_DpT1_,@"STO_CUDA_ENTRY STV_DEFAULT"
_ZN2at6native57_GLOBAL__N__f3eca4a2_24_ForeachBinaryOpScalar_cu_86b9896c25multi_tensor_apply_kernelINS1_18TensorListMetadataILi1EEENS1_21BinaryOpScalarFunctorIN3c104HalfELi1ELi1ELi0EEEJSt4plusIfEfEEEvT_T0_DpT1_:
        /* <DEDUP_REMOVED lines=25> */
.L_x_5256:
        /* <DEDUP_REMOVED lines=43> */
[----:B------:R-:W-:-:S05]  /*0440*/  FADD.FTZ R18, R18, UR6 ;  /* 0x0000000612127e21 */ /* 0x000fca0008010000 */
[----:B------:R-:W-:Y:S01]  /*0450*/  F2FP.F16.F32.PACK_AB R18, RZ, R18 ;  /* 0x00000012ff12723e */ /* 0x000fe200000000ff */
[----:B---3--:R-:W-:Y:S02]  /*0460*/  HADD2.F32 R15, -RZ, R15.H0_H0 ;  /* 0x2000000fff0f7230 */ /* 0x008fe40000004100 */
[----:B----4-:R-:W-:-:S03]  /*0470*/  HADD2.F32 R19, -RZ, R19.H0_H0 ;  /* 0x20000013ff137230 */ /* 0x010fc60000004100 */
[----:B------:R-:W-:Y:S01]  /*0480*/  FADD.FTZ R15, R15, UR6 ;  /* 0x000000060f0f7e21 */ /* 0x000fe20008010000 */
[----:B-----5:R-:W-:Y:S02]  /*0490*/  HADD2.F32 R20, -RZ, R20.H0_H0 ;  /* 0x20000014ff147230 */ /* 0x020fe40000004100 */
[----:B------:R-:W-:Y:S02]  /*04a0*/  FADD.FTZ R19, R19, UR6 ;  /* 0x0000000613137e21 */ /* 0x000fe40008010000 */
[----:B------:R-:W-:Y:S01]  /*04b0*/  F2FP.F16.F32.PACK_AB R15, RZ, R15 ;  /* 0x0000000fff0f723e */ /* 0x000fe200000000ff */
[----:B------:R-:W-:Y:S02]  /*04c0*/  FADD.FTZ R20, R20, UR6 ;  /* 0x0000000614147e21 */ /* 0x000fe40008010000 */
        /* <DEDUP_REMOVED lines=12> */
.L_x_5255:
        /* <DEDUP_REMOVED lines=9> */
.L_x_5257:
        /* <DEDUP_REMOVED lines=10> */
[----:B------:R-:W-:Y:S01]  /*06c0*/  FADD.FTZ R6, R6, UR7 ;  /* 0x0000000706067e21 */ /* 0x000fe20008010000 */
[----:B------:R-:W-:Y:S02]  /*06d0*/  HADD2.F32 R9, -RZ, R9.H1_H1 ;  /* 0x30000009ff097230 */ /* 0x000fe40000004100 */
[----:B------:R-:W-:Y:S01]  /*06e0*/  FADD.FTZ R7, R7, UR7 ;  /* 0x0000000707077e21 */ /* 0x000fe20008010000 */
[----:B------:R-:W-:-:S02]  /*06f0*/  FADD.FTZ R8, R8, UR7 ;  /* 0x0000000708087e21 */ /* 0x000fc40008010000 */
[----:B------:R-:W-:Y:S02]  /*0700*/  FADD.FTZ R9, R9, UR7 ;  /* 0x0000000709097e21 */ /* 0x000fe40008010000 */
        /* <DEDUP_REMOVED lines=9> */
.L_x_5258:
        /* <DEDUP_REMOVED lines=14> */
.L_x_5441:


//--------------------- .text._ZN2at6native57_GLOBAL__N__f3eca4a2_24_ForeachBinaryOpScalar_cu_86b9896c25multi_tensor_apply_kernelINS1_18TensorListMetadataILi1EEENS1_21BinaryOpScalarFunctorIbLi1ELi1ELi0EEEJSt4plusIbEbEEEvT_T0_DpT1_ --------------------------
	.section	.text._ZN2at6native57_GLOBAL__N__f3eca4a2_24_ForeachBinaryOpScalar_cu_86b9896c25multi_tensor_apply_kernelINS1_18TensorListMetadataILi1EEENS1_21BinaryOpScalarFunctorIbLi1ELi1ELi0EEEJSt4plusIbEbEEEvT_T0_DpT1_,"ax",@progbits
	.align	128
.text._ZN2at6native57_GLOBAL__N__f3eca4a2_24_ForeachBinaryOpScalar_cu_86b9896c25multi_tensor_apply_kernelINS1_18TensorListMetadataILi1EEENS1_21BinaryOpScalarFunctorIbLi1ELi1ELi0EEEJSt4plusIbEbEEEvT_T0_DpT1_:
        .type           _ZN2at6native57_GLOBAL__N__f3eca4a2_24_ForeachBinaryOpScalar_cu_86b9896c25multi_tensor_apply_kernelINS1_18TensorListMetadataILi1EEENS1_21BinaryOpScalarFunctorIbLi1ELi1ELi0EEEJSt4plusIbEbEEEvT_T0_DpT1_,@function
        .size           _ZN2at6native57_GLOBAL__N__f3eca4a2_24_ForeachBinaryOpScalar_cu_86b9896c25multi_tensor_apply_kernelINS1_18TensorListMetadataILi1EEENS1_21BinaryOpScalarFunctorIbLi1ELi1ELi0EEEJSt4plusIbEbEEEvT_T0_DpT1_,(.L_x_5442 - _ZN2at6native57_GLOBAL__N__f3eca4a2_24_ForeachBinaryOpScalar_cu_86b9896c25multi_tensor_apply_kernelINS1_18TensorListMetadataILi1EEENS1_21BinaryOpScalarFunctorIbLi1ELi1ELi0EEEJSt4plusIbEbEEEvT_T0_DpT1_)
        .other          _ZN2at6native57_GLOBAL__N__f3eca4a2_24_ForeachBinaryOpScalar_cu_86b9896c25multi_tensor_apply_kernelINS1_18TensorListMetadataILi1EEENS1_21BinaryOpScalarFunctorIbLi1ELi1ELi0EEEJSt4plusIbEbEEEvT_T0_DpT1_,@"STO_CUDA_ENTRY STV_DEFAULT"
_ZN2at6native57_GLOBAL__N__f3eca4a2_24_ForeachBinaryOpScalar_cu_86b9896c25multi_tensor_apply_kernelINS1_18TensorListMetadataILi1EEENS1_21BinaryOpScalarFunctorIbLi1ELi1ELi0EEEJSt4plusIbEbEEEvT_T0_DpT1_:
        /* <DEDUP_REMOVED lines=23> */
.L_x_5260:
[----:B0-----:R-:W-:Y:S01]  /*0170*/  IADD3 R9, P2, R13, R16, RZ ;  /* 0x000000100d097210 */ /* 0x001fe20007f5e0ff */
[C---:B-1----:R-:W-:Y:S01]  /*0180*/  IMAD R6, R14.reuse, 0x3, RZ ;  /* 0x000000030e067824 */ /* 0x042fe200078e02ff */
[----:B------:R-:W-:Y:S02]  /*0190*/  PRMT R20, RZ, 0x7610, R20 ;  /* 0x00007610ff147816 */ /* 0x000fe40000000014 */
[CC--:B------:R-:W-:Y:S01]  /*01a0*/  IADD3 R10, P3, R14.reuse, R9.reuse, RZ ;  /* 0x000000090e0a7210 */ /* 0x0c0fe20007f7e0ff */
[----:B------:R-:W-:Y:S01]  /*01b0*/  IMAD.X R19, RZ, RZ, R17, P2 ;  /* 0x000000ffff137224 */ /* 0x000fe200010e0611 */
[-C--:B------:R-:W-:Y:S02]  /*01c0*/  LEA R4, P2, R14, R9.reuse, 0x1 ;  /* 0x000000090e047211 */ /* 0x080fe400078408ff */
[C---:B------:R-:W-:Y:S01]  /*01d0*/  ISETP.GE.U32.AND P0, PT, R9.reuse, 0x10000, PT ;  /* 0x000100000900780c */ /* 0x040fe20003f06070 */
[--C-:B------:R-:W-:Y:S01]  /*01e0*/  IMAD.X R11, RZ, RZ, R19.reuse, P3 ;  /* 0x000000ffff0b7224 */ /* 0x100fe200018e0613 */
[----:B------:R-:W-:Y:S01]  /*01f0*/  IADD3 R6, P6, R6, R9, RZ ;  /* 0x0000000906067210 */ /* 0x000fe20007fde0ff */
[----:B------:R-:W-:Y:S01]  /*0200*/  IMAD.X R5, RZ, RZ, R19, P2 ;  /* 0x000000ffff057224 */ /* 0x000fe200010e0613 */
[----:B------:R-:W-:-:S02]  /*0210*/  ISETP.LT.U32.AND P1, PT, R9, R3, PT ;  /* 0x000000030900720c */ /* 0x000fc40003f21070 */
[C---:B------:R-:W-:Y:S01]  /*0220*/  ISETP.GE.U32.AND.EX P0, PT, R19.reuse, RZ, PT, P0 ;  /* 0x000000ff1300720c */ /* 0x040fe20003f06100 */
[----:B------:R-:W-:Y:S01]  /*0230*/  IMAD.X R7, RZ, RZ, R19, P6 ;  /* 0x000000ffff077224 */ /* 0x000fe200030e0613 */
[----:B------:R-:W-:Y:S02]  /*0240*/  ISETP.GE.U32.AND P5, PT, R10, 0x10000, PT ;  /* 0x000100000a00780c */ /* 0x000fe40003fa6070 */
[----:B------:R-:W-:Y:S02]  /*0250*/  ISETP.GE.U32.AND P3, PT, R4, 0x10000, PT ;  /* 0x000100000400780c */ /* 0x000fe40003f66070 */
[----:B------:R-:W-:Y:S02]  /*0260*/  ISETP.LT.U32.AND P4, PT, R10, R3, PT ;  /* 0x000000030a00720c */ /* 0x000fe40003f81070 */
[----:B------:R-:W-:Y:S02]  /*0270*/  ISETP.LT.AND.EX P1, PT, R19, R12, !P0, P1 ;  /* 0x0000000c1300720c */ /* 0x000fe40004721310 */
[----:B------:R-:W-:-:S02]  /*0280*/  ISETP.GE.U32.AND.EX P5, PT, R11, RZ, PT, P5 ;  /* 0x000000ff0b00720c */ /* 0x000fc40003fa6150 */
[-C--:B------:R-:W-:Y:S02]  /*0290*/  ISETP.LT.U32.AND P0, PT, R4, R3.reuse, PT ;  /* 0x000000030400720c */ /* 0x080fe40003f01070 */
[C---:B------:R-:W-:Y:S02]  /*02a0*/  ISETP.GE.U32.AND P2, PT, R6.reuse, 0x10000, PT ;  /* 0x000100000600780c */ /* 0x040fe40003f46070 */
[----:B------:R-:W-:Y:S02]  /*02b0*/  ISETP.GE.U32.AND.EX P3, PT, R5, RZ, PT, P3 ;  /* 0x000000ff0500720c */ /* 0x000fe40003f66130 */
[----:B------:R-:W-:Y:S02]  /*02c0*/  ISETP.LT.AND.EX P4, PT, R11, R12, !P5, P4 ;  /* 0x0000000c0b00720c */ /* 0x000fe40006f81340 */
[----:B------:R-:W-:Y:S02]  /*02d0*/  IADD3 R8, P6, R9, R0, RZ ;  /* 0x0000000009087210 */ /* 0x000fe40007fde0ff */
[----:B------:R-:W-:-:S02]  /*02e0*/  ISETP.LT.U32.AND P5, PT, R6, R3, PT ;  /* 0x000000030600720c */ /* 0x000fc40003fa1070 */
[----:B------:R-:W-:Y:S01]  /*02f0*/  ISETP.GE.U32.AND.EX P2, PT, R7, RZ, PT, P2 ;  /* 0x000000ff0700720c */ /* 0x000fe20003f46120 */
[--C-:B------:R-:W-:Y:S01]  /*0300*/  IMAD.X R9, R19, 0x1, R2.reuse, P6 ;  /* 0x0000000113097824 */ /* 0x100fe200030e0602 */
[----:B------:R-:W-:Y:S02]  /*0310*/  ISETP.LT.AND.EX P0, PT, R5, R12, !P3, P0 ;  /* 0x0000000c0500720c */ /* 0x000fe40005f01300 */
[----:B------:R-:W-:Y:S02]  /*0320*/  IADD3 R10, P3, R10, R0, RZ ;  /* 0x000000000a0a7210 */ /* 0x000fe40007f7e0ff */
[----:B------:R-:W-:Y:S01]  /*0330*/  ISETP.LT.AND.EX P2, PT, R7, R12, !P2, P5 ;  /* 0x0000000c0700720c */ /* 0x000fe20005741350 */
[----:B------:R-:W2:Y:S01]  /*0340*/  @P1 LDG.E.U8 R20, desc[UR6][R8.64] ;  /* 0x0000000608141981 */ /* 0x000ea2000c1e1100 */
[-C--:B------:R-:W-:Y:S01]  /*0350*/  IADD3 R4, P6, R4, R0.reuse, RZ ;  /* 0x0000000004047210 */ /* 0x080fe20007fde0ff */
[----:B------:R-:W-:Y:S01]  /*0360*/  IMAD.X R11, R11, 0x1, R2, P3 ;  /* 0x000000010b0b7824 */ /* 0x000fe200018e0602 */
        /* <DEDUP_REMOVED lines=9> */
[----:B------:R-:W-:-:S02]  /*0400*/  ULDC.S8 UR4, c[0x0][0xf3a] ;  /* 0x0003ce8000047ab9 */ /* 0x000fc40000000200 */
[----:B------:R-:W-:-:S04]  /*0410*/  UISETP.NE.AND UP0, UPT, UR4, URZ, UPT ;  /* 0x0000003f0400728c */ /* 0x000fc8000bf05270 */
[----:B------:R-:W-:Y:S01]  /*0420*/  USEL UR4, URZ, 0xffffffff, !UP0 ;  /* 0xffffffff3f047887 */ /* 0x000fe2000c000000 */
[----:B------:R-:W-:Y:S01]  /*0430*/  IMAD.WIDE.U32 R16, R14, 0x4, R16 ;  /* 0x000000040e107825 */ /* 0x000fe200078e0010 */
[----:B--2---:R-:W-:Y:S02]  /*0440*/  @P1 LOP3.LUT P3, RZ, R20, 0xff, RZ, 0xc0, !PT ;  /* 0x000000ff14ff1812 */ /* 0x004fe4000786c0ff */
[----:B---3--:R-:W-:Y:S02]  /*0450*/  LOP3.LUT P6, RZ, R18, 0xff, RZ, 0xc0, !PT ;  /* 0x000000ff12ff7812 */ /* 0x008fe400078cc0ff */
[----:B------:R-:W-:Y:S02]  /*0460*/  @P1 SEL R18, RZ, 0x1, !P3 ;  /* 0x00000001ff121807 */ /* 0x000fe40005800000 */
[----:B----4-:R-:W-:Y:S02]  /*0470*/  LOP3.LUT P3, RZ, R15, 0xff, RZ, 0xc0, !PT ;  /* 0x000000ff0fff7812 */ /* 0x010fe4000786c0ff */
[----:B------:R-:W-:-:S02]  /*0480*/  SEL R15, RZ, 0x1, !P6 ;  /* 0x00000001ff0f7807 */ /* 0x000fc40007000000 */
[----:B-----5:R-:W-:Y:S02]  /*0490*/  LOP3.LUT P5, RZ, R19, 0xff, RZ, 0xc0, !PT ;  /* 0x000000ff13ff7812 */ /* 0x020fe400078ac0ff */
[----:B------:R-:W-:Y:S02]  /*04a0*/  @P1 ISETP.NE.AND P6, PT, R18, UR4, PT ;  /* 0x0000000412001c0c */ /* 0x000fe4000bfc5270 */
[----:B------:R-:W-:Y:S02]  /*04b0*/  SEL R19, RZ, 0x1, !P3 ;  /* 0x00000001ff137807 */ /* 0x000fe40005800000 */
[----:B------:R-:W-:Y:S02]  /*04c0*/  SEL R18, RZ, 0x1, !P5 ;  /* 0x00000001ff127807 */ /* 0x000fe40006800000 */
[----:B------:R-:W-:Y:S02]  /*04d0*/  ISETP.NE.AND P3, PT, R15, UR4, PT ;  /* 0x000000040f007c0c */ /* 0x000fe4000bf65270 */
[----:B------:R-:W-:-:S02]  /*04e0*/  @P1 SEL R15, RZ, 0x1, !P6 ;  /* 0x00000001ff0f1807 */ /* 0x000fc40007000000 */
[----:B------:R-:W-:Y:S02]  /*04f0*/  ISETP.NE.AND P6, PT, R19, UR4, PT ;  /* 0x0000000413007c0c */ /* 0x000fe4000bfc5270 */
[----:B------:R-:W-:Y:S02]  /*0500*/  ISETP.NE.AND P5, PT, R18, UR4, PT ;  /* 0x0000000412007c0c */ /* 0x000fe4000bfa5270 */
[----:B------:R-:W-:Y:S02]  /*0510*/  @P4 SEL R19, RZ, 0x1, !P3 ;  /* 0x00000001ff134807 */ /* 0x000fe40005800000 */
[----:B------:R-:W-:Y:S02]  /*0520*/  SEL R23, RZ, 0x1, !P6 ;  /* 0x00000001ff177807 */ /* 0x000fe40007000000 */
[----:B------:R-:W-:Y:S01]  /*0530*/  SEL R21, RZ, 0x1, !P5 ;  /* 0x00000001ff157807 */ /* 0x000fe20006800000 */
[----:B------:R2:W-:Y:S01]  /*0540*/  @P1 STG.E.U8 desc[UR6][R8.64], R15 ;  /* 0x0000000f08001986 */ /* 0x0005e2000c101106 */
[----:B------:R-:W-:-:S03]  /*0550*/  ISETP.LT.U32.AND P1, PT, R16, R3, PT ;  /* 0x000000031000720c */ /* 0x000fc60003f21070 */
[----:B------:R2:W-:Y:S04]  /*0560*/  @P4 STG.E.U8 desc[UR6][R10.64], R19 ;  /* 0x000000130a004986 */ /* 0x0005e8000c101106 */
[----:B------:R2:W-:Y:S01]  /*0570*/  @P0 STG.E.U8 desc[UR6][R4.64], R23 ;  /* 0x0000001704000986 */ /* 0x0005e2000c101106 */
[----:B------:R-:W-:-:S03]  /*0580*/  ISETP.GE.U32.AND P0, PT, R16, 0x10000, PT ;  /* 0x000100001000780c */ /* 0x000fc60003f06070 */
[----:B------:R2:W-:Y:S01]  /*0590*/  @P2 STG.E.U8 desc[UR6][R6.64], R21 ;  /* 0x0000001506002986 */ /* 0x0005e2000c101106 */
[C---:B------:R-:W-:Y:S02]  /*05a0*/  ISETP.GE.U32.AND.EX P0, PT, R17.reuse, RZ, PT, P0 ;  /* 0x000000ff1100720c */ /* 0x040fe40003f06100 */
[----:B------:R-:W-:-:S13]  /*05b0*/  ISETP.LT.AND.EX P1, PT, R17, R12, PT, P1 ;  /* 0x0000000c1100720c */ /* 0x000fda0003f21310 */
[----:B--2---:R-:W-:Y:S05]  /*05c0*/  @!P0 BRA P1, `(.L_x_5260) ;  /* 0xfffffff800e88947 */ /* 0x004fea000083ffff */
[----:B------:R-:W-:Y:S05]  /*05d0*/  EXIT ;  /* 0x000000000000794d */ /* 0x000fea0003800000 */
.L_x_5259:
        /* <DEDUP_REMOVED lines=8> */
[----:B------:R-:W-:-:S03]  /*0660*/  UISETP.NE.AND UP0, UPT, UR4, URZ, UPT ;  /* 0x0000003f0400728c */ /* 0x000fc6000bf05270 */
[----:B------:R-:W-:Y:S01]  /*0670*/  ULDC UR4, c[0x0][0x0] ;  /* 0x0000000000047ab9 */ /* 0x000fe20000000800 */
[----:B------:R-:W-:-:S12]  /*0680*/  USEL UR5, URZ, 0xffffffff, !UP0 ;  /* 0xffffffff3f057887 */ /* 0x000fd8000c000000 */
.L_x_5261:
[----:B------:R-:W-:-:S04]  /*0690*/  LEA R4, P0, R11, R0, 0x2 ;  /* 0x000000000b047211 */ /* 0x000fc800078010ff */
[----:B------:R-:W-:-:S05]  /*06a0*/  LEA.HI.X R5, R11, R2, R10, 0x2, P0 ;  /* 0x000000020b057211 */ /* 0x000fca00000f140a */
[----:B------:R-:W2:Y:S02]  /*06b0*/  LDG.E R9, desc[UR6][R4.64] ;  /* 0x0000000604097981 */ /* 0x000ea4000c1e1900 */
[C---:B--2---:R-:W-:Y:S02]  /*06c0*/  PRMT R6, R9.reuse, 0x7770, RZ ;  /* 0x0000777009067816 */ /* 0x044fe400000000ff */
[C---:B------:R-:W-:Y:S02]  /*06d0*/  PRMT R7, R9.reuse, 0x7771, RZ ;  /* 0x0000777109077816 */ /* 0x040fe400000000ff */
[----:B------:R-:W-:Y:S02]  /*06e0*/  PRMT R8, R9, 0x7772, RZ ;  /* 0x0000777209087816 */ /* 0x000fe400000000ff */
[----:B------:R-:W-:Y:S02]  /*06f0*/  ISETP.NE.AND P0, PT, R6, RZ, PT ;  /* 0x000000ff0600720c */ /* 0x000fe40003f05270 */
[----:B------:R-:W-:-:S02]  /*0700*/  ISETP.NE.AND P1, PT, R7, RZ, PT ;  /* 0x000000ff0700720c */ /* 0x000fc40003f25270 */
[----:B------:R-:W-:Y:S02]  /*0710*/  ISETP.NE.AND P2, PT, R8, RZ, PT ;  /* 0x000000ff0800720c */ /* 0x000fe40003f45270 */
[----:B------:R-:W-:Y:S02]  /*0720*/  PRMT R6, R9, 0x7773, RZ ;  /* 0x0000777309067816 */ /* 0x000fe400000000ff */
        /* <DEDUP_REMOVED lines=14> */
[----:B------:R-:W-:Y:S02]  /*0810*/  PRMT R7, R8, 0x7054, R7 ;  /* 0x0000705408077816 */ /* 0x000fe40000000007 */
[----:B------:R-:W-:-:S02]  /*0820*/  IADD3 R11, P0, R11, UR4, RZ ;  /* 0x000000040b0b7c10 */ /* 0x000fc4000ff1e0ff */
[----:B------:R-:W-:Y:S02]  /*0830*/  PRMT R7, R6, 0x654, R7 ;  /* 0x0000065406077816 */ /* 0x000fe40000000007 */
[C---:B------:R-:W-:Y:S01]  /*0840*/  ISETP.LT.U32.AND P1, PT, R11.reuse, 0x4000, PT ;  /* 0x000040000b00780c */ /* 0x040fe20003f21070 */
[C---:B------:R-:W-:Y:S02]  /*0850*/  IMAD.SHL.U32 R6, R11.reuse, 0x4, RZ ;  /* 0x000000040b067824 */ /* 0x040fe400078e00ff */
[----:B------:R-:W-:Y:S01]  /*0860*/  IMAD.X R10, RZ, RZ, R10, P0 ;  /* 0x000000ffff0a7224 */ /* 0x000fe200000e060a */
[----:B------:R0:W-:Y:S02]  /*0870*/  STG.E desc[UR6][R4.64], R7 ;  /* 0x0000000704007986 */ /* 0x0001e4000c101906 */
[----:B------:R-:W-:Y:S02]  /*0880*/  ISETP.GE.U32.AND P0, PT, R6, R3, PT ;  /* 0x000000030600720c */ /* 0x000fe40003f06070 */
[----:B------:R-:W-:-:S02]  /*0890*/  SHF.L.U64.HI R9, R11, 0x2, R10 ;  /* 0x000000020b097819 */ /* 0x000fc4000001020a */
[----:B------:R-:W-:Y:S02]  /*08a0*/  ISETP.LT.U32.AND.EX P1, PT, R10, RZ, PT, P1 ;  /* 0x000000ff0a00720c */ /* 0x000fe40003f21110 */
[----:B------:R-:W-:-:S13]  /*08b0*/  ISETP.GE.AND.EX P0, PT, R9, R12, PT, P0 ;  /* 0x0000000c0900720c */ /* 0x000fda0003f06300 */
[----:B0-----:R-:W-:Y:S05]  /*08c0*/  @!P0 BRA P1, `(.L_x_5261) ;  /* 0xfffffffc00708947 */ /* 0x001fea000083ffff */
[----:B------:R-:W-:Y:S05]  /*08d0*/  EXIT ;  /* 0x000000000000794d */ /* 0x000fea0003800000 */
.L_x_5262:
        /* <DEDUP_REMOVED lines=10> */
.L_x_5442:


//--------------------- .text._ZN2at6native57_GLOBAL__N__f3eca4a2_24_ForeachBinaryOpScalar_cu_86b9896c25multi_tensor_apply_kernelINS1_18TensorListMetadataILi1EEENS1_21BinaryOpScalarFunctorIN3c107complexIfEELi1ELi1ELi0EEEJSt4plusIS8_ES8_EEEvT_T0_DpT1_ --------------------------
	.section	.text._ZN2at6native57_GLOBAL__N__f3eca4a2_24_ForeachBinaryOpScalar_cu_86b9896c25multi_tensor_apply_kernelINS1_18TensorListMetadataILi1EEENS1_21BinaryOpScalarFunctorIN3c107complexIfEELi1ELi1ELi0EEEJSt4plusIS8_ES8_EEEvT_T0_DpT1_,"ax",@progbits
	.align	128
.text._ZN2at6native57_GLOBAL__N__f3eca4a2_24_ForeachBinaryOpScalar_cu_86b9896c25multi_tensor_apply_kernelINS1_18TensorListMetadataILi1EEENS1_21BinaryOpScalarFunctorIN3c107complexIfEELi1ELi1ELi0EEEJSt4plusIS8_ES8_EEEvT_T0_DpT1_:
        .type           _ZN2at6native57_GLOBAL__N__f3eca4a2_24_ForeachBinaryOpScalar_cu_86b9896c25multi_tensor_apply_kernelINS1_18TensorListMetadataILi1EEENS1_21BinaryOpScalarFunctorIN3c107complexIfEELi1ELi1ELi0EEEJSt4plusIS8_ES8_EEEvT_T0_DpT1_,@function
        .size           _ZN2at6native57_GLOBAL__N__f3eca4a2_24_ForeachBinaryOpScalar_cu_86b9896c25multi_tensor_apply_kernelINS1_18TensorListMetadataILi1EEENS1_21BinaryOpScalarFunctorIN3c107complexIfEELi1ELi1ELi0EEEJSt4plusIS8_ES8_EEEvT_T0_DpT1_,(.L_x_5443 - _ZN2at6native57_GLOBAL__N__f3eca4a2_24_ForeachBinaryOpScalar_cu_86b9896c25multi_tensor_apply_kernelINS1_18TensorListMetadataILi1EEENS1_21BinaryOpScalarFunctorIN3c107complexIfEELi1ELi1ELi0EEEJSt4plusIS8_ES8_EEEvT_T0_DpT1_)
        .other          _ZN2at6native57_GLOBAL__N__f3eca4a2_24_ForeachBinaryOpScalar_cu_86b9896c25multi_tensor_apply_kernelINS1_18TensorListMetadataILi1EEENS1_21BinaryOpScalarFunctorIN3c107complexIfEELi1ELi1ELi0EEEJSt4plusIS8_ES8_EEEvT_T0_DpT1_,@"STO_CUDA_ENTRY STV_DEFAULT"
_ZN2at6native57_GLOBAL__N__f3eca4a2_24_ForeachBinaryOpScalar_cu_86b9896c25multi_tensor_apply_kernelINS1_18TensorListMetadataILi1EEENS1_21BinaryOpScalarFunctorIN3c107complexIfEELi1ELi1ELi0EEEJSt4plusIS8_ES8_EEEvT_T0_DpT1_:
        /* <DEDUP_REMOVED lines=25> */
.L_x_5264:
        /* <DEDUP_REMOVED lines=42> */
[----:B--2---:R-:W-:Y:S01]  /*0430*/  @P0 FADD.FTZ R23, R17, R19 ;  /* 0x0000001311170221 */ /* 0x004fe20000010000 */
[----:B------:R-:W-:Y:S02]  /*0440*/  IMAD.IADD R17, R27, 0x1, R24 ;  /* 0x000000011b117824 */ /* 0x000fe400078e0218 */
[----:B------:R-:W-:-:S03]  /*0450*/  @P0 FADD.FTZ R22, R16, R18 ;  /* 0x0000001210160221 */ /* 0x000fc60000010000 */
[----:B------:R-:W-:-:S04]  /*0460*/  @P0 LEA R18, P2, R17, R28, 0x3 ;  /* 0x0000001c11120211 */ /* 0x000fc800078418ff */
[----:B------:R-:W-:Y:S02]  /*0470*/  @P0 LEA.HI.X R19, R17, R29, R21, 0x3, P2 ;  /* 0x0000001d11130211 */ /* 0x000fe400010f1c15 */
[----:B------:R-:W3:Y:S03]  /*0480*/  @P1 LDC.64 R16, c[0x0][0xf40] ;  /* 0x0003d000ff101b82 */ /* 0x000ee60000000a00 */
[----:B------:R0:W-:Y:S05]  /*0490*/  @P0 STG.E.64 desc[UR4][R18.64], R22 ;  /* 0x0000001612000986 */ /* 0x0001ea000c101b04 */
[----:B------:R-:W5:Y:S08]  /*04a0*/  @P4 LDC.64 R20, c[0x0][0xf40] ;  /* 0x0003d000ff144b82 */ /* 0x000f700000000a00 */
[----:B0-----:R-:W4:Y:S01]  /*04b0*/  @P3 LDC.64 R18, c[0x0][0xf40] ;  /* 0x0003d000ff123b82 */ /* 0x001f220000000a00 */
[----:B---3--:R-:W-:Y:S01]  /*04c0*/  @P1 FADD.FTZ R10, R10, R16 ;  /* 0x000000100a0a1221 */ /* 0x008fe20000010000 */
[----:B------:R-:W-:Y:S01]  /*04d0*/  @P1 LEA R16, P0, R5, R28, 0x3 ;  /* 0x0000001c05101211 */ /* 0x000fe200078018ff */
[----:B------:R-:W-:-:S03]  /*04e0*/  @P1 FADD.FTZ R11, R11, R17 ;  /* 0x000000110b0b1221 */ /* 0x000fc60000010000 */
        /* <DEDUP_REMOVED lines=8> */
[----:B----4-:R-:W-:Y:S01]  /*0570*/  @P3 FADD.FTZ R13, R13, R19 ;  /* 0x000000130d0d3221 */ /* 0x010fe20000010000 */
[----:B------:R-:W-:Y:S01]  /*0580*/  @P3 FADD.FTZ R12, R12, R18 ;  /* 0x000000120c0c3221 */ /* 0x000fe20000010000 */
[----:B------:R-:W-:-:S04]  /*0590*/  IMAD.WIDE.U32 R6, R25, 0x4, R6 ;  /* 0x0000000419067825 */ /* 0x000fc800078e0006 */
[----:B-----5:R-:W-:Y:S01]  /*05a0*/  @P4 FADD.FTZ R15, R15, R21 ;  /* 0x000000150f0f4221 */ /* 0x020fe20000010000 */
[----:B------:R-:W-:Y:S01]  /*05b0*/  @P4 FADD.FTZ R14, R14, R20 ;  /* 0x000000140e0e4221 */ /* 0x000fe20000010000 */
        /* <DEDUP_REMOVED lines=10> */
.L_x_5263:
        /* <DEDUP_REMOVED lines=9> */
.L_x_5265:
        /* <DEDUP_REMOVED lines=24> */
.L_x_5266:
        /* <DEDUP_REMOVED lines=9> */
.L_x_5443:


//--------------------- .text._ZN2at6native57_GLOBAL__N__f3eca4a2_24_ForeachBinaryOpScalar_cu_86b9896c25multi_tensor_apply_kernelINS1_18TensorListMetadataILi1EEENS1_21BinaryOpScalarFunctorIN3c107complexIdEELi1ELi1ELi0EEEJSt4plusIS8_ES8_EEEvT_T0_DpT1_ --------------------------
	.section	.text._ZN2at6native57_GLOBAL__N__f3eca4a2_24_ForeachBinaryOpScalar_cu_86b9896c25multi_tensor_apply_kernelINS1_18TensorListMetadataILi1EEENS1_21BinaryOpScalarFunctorIN3c107complexIdEELi1ELi1ELi0EEEJSt4plusIS8_ES8_EEEvT_T0_DpT1_,"ax",@progbits
	.align	128
.text._ZN2at6native57_GLOBAL__N__f3eca4a2_24_ForeachBinaryOpScalar_cu_86b9896c25multi_tensor_apply_kernelINS1_18TensorListMetadataILi1EEENS1_21BinaryOpScalarFunctorIN3c107complexIdEELi1ELi1ELi0EEEJSt4plusIS8_ES8_EEEvT_T0_DpT1_:
        .type           _ZN2at6native57_GLOBAL__N__f3eca4a2_24_ForeachBinaryOpScalar_cu_86b9896c25multi_tensor_apply_kernelINS1_18TensorListMetadataILi1EEENS1_21BinaryOpScalarFunctorIN3c107complexIdEELi1ELi1ELi0EEEJSt4plusIS8_ES8_EEEvT_T0_DpT1_,@function
        .size           _ZN2at6native57_GLOBAL__N__f3eca4a2_24_ForeachBinaryOpScalar_cu_86b9896c25multi_tensor_apply_kernelINS1_18TensorListMetadataILi1EEENS1_21BinaryOpScalarFunctorIN3c107complexIdEELi1ELi1ELi0EEEJSt4plusIS8_ES8_EEEvT_T0_DpT1_,(.L_x_5444 - _ZN2at6native57_GLOBAL__N__f3eca4a2_24_ForeachBinaryOpScalar_cu_86b9896c25multi_tensor_apply_kernelINS1_18TensorListMetadataILi1EEENS1_21BinaryOpScalarFunctorIN3c107complexIdEELi1ELi1ELi0EEEJSt4plusIS8_ES8_EEEvT_T0_DpT1_)
        .other          _ZN2at6native57_GLOBAL__N__f3eca4a2_24_ForeachBinaryOpScalar_cu_86b9896c25multi_tensor_apply_kernelINS1_18TensorListMetadataILi1EEENS1_21BinaryOpScalarFunctorIN3c107complexIdEELi1ELi1ELi0EEEJSt4plusIS8_ES8_EEEvT_T0_DpT1_,@"STO_CUDA_ENTRY STV_DEFAULT"
_ZN2at6native57_GLOBAL__N__f3eca4a2_24_ForeachBinaryOpScalar_cu_86b9896c25multi_tensor_apply_kernelINS1_18TensorListMetadataILi1EEENS1_21BinaryOpScalarFunctorIN3c107complexIdEELi1ELi1ELi0EEEJSt4plusIS8_ES8_EEEvT_T0_DpT1_:
        /* <DEDUP_REMOVED lines=27> */
.L_x_5268:
        /* <DEDUP_REMOVED lines=54> */
[----:B--2---:R-:W-:-:S07]  /*0510*/  @P0 DADD R18, R18, R26 ;  /* 0x0000000012120229 */ /* 0x004fce000000001a */
[----:B------:R-:W0:Y:S02]  /*0520*/  @P0 LDC.64 R26, c[0x0][0xf40] ;  /* 0x0003d000ff1a0b82 */ /* 0x000e240000000a00 */
[----:B0-----:R-:W-:-:S06]  /*0530*/  @P0 DADD R16, R16, R26 ;  /* 0x0000000010100229 */ /* 0x001fcc000000001a */
[----:B------:R-:W0:Y:S01]  /*0540*/  @P2 LDC.64 R26, c[0x0][0xf40] ;  /* 0x0003d000ff1a2b82 */ /* 0x000e220000000a00 */
[----:B------:R1:W-:Y:S01]  /*0550*/  @P0 STG.E.128 desc[UR10][R22.64], R16 ;  /* 0x0000001016000986 */ /* 0x0003e2000c101d0a */
[----:B---3--:R-:W-:-:S06]  /*0560*/  @P1 DADD R10, R10, R24 ;  /* 0x000000000a0a1229 */ /* 0x008fcc0000000018 */
[----:B------:R-:W5:Y:S08]  /*0570*/  @P3 LDC.64 R24, c[0x0][0xf48] ;  /* 0x0003d200ff183b82 */ /* 0x000f700000000a00 */
[----:B-1----:R-:W1:Y:S01]  /*0580*/  @P1 LDC.64 R16, c[0x0][0xf40] ;  /* 0x0003d000ff101b82 */ /* 0x002e620000000a00 */
[----:B----4-:R-:W-:-:S07]  /*0590*/  @P2 DADD R6, R6, R28 ;  /* 0x0000000006062229 */ /* 0x010fce000000001c */
[----:B------:R-:W2:Y:S01]  /*05a0*/  @P3 LDC.64 R22, c[0x0][0xf40] ;  /* 0x0003d000ff163b82 */ /* 0x000ea20000000a00 */
[----:B------:R-:W-:Y:S01]  /*05b0*/  VIADD R28, R21, UR4 ;  /* 0x00000004151c7c36 */ /* 0x000fe20008000000 */
[----:B0-----:R-:W-:Y:S01]  /*05c0*/  @P2 DADD R4, R4, R26 ;  /* 0x0000000004042229 */ /* 0x001fe2000000001a */
[----:B------:R-:W-:-:S04]  /*05d0*/  IMAD.U32 R27, RZ, RZ, UR7 ;  /* 0x00000007ff1b7e24 */ /* 0x000fc8000f8e00ff */
[----:B------:R-:W-:Y:S01]  /*05e0*/  IMAD R27, R27, 0x2, R28 ;  /* 0x000000021b1b7824 */ /* 0x000fe200078e021c */
[----:B-1----:R-:W-:Y:S01]  /*05f0*/  @P1 DADD R8, R8, R16 ;  /* 0x0000000008081229 */ /* 0x002fe20000000010 */
[----:B------:R-:W-:-:S03]  /*0600*/  VIADD R17, R28, UR7 ;  /* 0x000000071c117c36 */ /* 0x000fc60008000000 */
[----:B------:R-:W-:Y:S02]  /*0610*/  @P2 LEA R16, P4, R27, UR8, 0x4 ;  /* 0x000000081b102c11 */ /* 0x000fe4000f8820ff */
[----:B------:R-:W-:Y:S01]  /*0620*/  @P1 LEA R18, P0, R17, UR8, 0x4 ;  /* 0x0000000811121c11 */ /* 0x000fe2000f8020ff */
[----:B------:R-:W-:-:S03]  /*0630*/  UIMAD.WIDE.U32 UR4, UR7, 0x4, UR4 ;  /* 0x00000004070478a5 */ /* 0x000fc6000f8e0004 */
[----:B------:R-:W-:Y:S02]  /*0640*/  @P1 LEA.HI.X R19, R17, UR9, R20, 0x4, P0 ;  /* 0x0000000911131c11 */ /* 0x000fe400080f2414 */
[----:B------:R-:W-:Y:S01]  /*0650*/  @P3 LEA R26, P0, R3, UR8, 0x4 ;  /* 0x00000008031a3c11 */ /* 0x000fe2000f8020ff */
[----:B-----5:R-:W-:Y:S01]  /*0660*/  @P3 DADD R14, R14, R24 ;  /* 0x000000000e0e3229 */ /* 0x020fe20000000018 */
[----:B------:R-:W-:Y:S01]  /*0670*/  @P2 LEA.HI.X R17, R27, UR9, R2, 0x4, P4 ;  /* 0x000000091b112c11 */ /* 0x000fe2000a0f2402 */
[----:B--2---:R-:W-:Y:S01]  /*0680*/  @P3 DADD R12, R12, R22 ;  /* 0x000000000c0c3229 */ /* 0x004fe20000000016 */
        /* <DEDUP_REMOVED lines=14> */
.L_x_5267:
        /* <DEDUP_REMOVED lines=10> */
.L_x_5269:
        /* <DEDUP_REMOVED lines=28> */
.L_x_5270:
        /* <DEDUP_REMOVED lines=11> */
.L_x_5444:


//--------------------- .text._ZN2at6native57_GLOBAL__N__f3eca4a2_24_ForeachBinaryOpScalar_cu_86b9896c25multi_tensor_apply_kernelINS1_18TensorListMetadataILi1EEENS1_21BinaryOpScalarFunctorIfLi1ELi1ELi0EEEJSt4plusIfEfEEEvT_T0_DpT1_ --------------------------
	.section	.text._ZN2at6native57_GLOBAL__N__f3eca4a2_24_ForeachBinaryOpScalar_cu_86b9896c25multi_tensor_apply_kernelINS1_18TensorListMetadataILi1EEENS1_21BinaryOpScalarFunctorIfLi1ELi1ELi0EEEJSt4plusIfEfEEEvT_T0_DpT1_,"ax",@progbits
	.align	128
.text._ZN2at6native57_GLOBAL__N__f3eca4a2_24_ForeachBinaryOpScalar_cu_86b9896c25multi_tensor_apply_kernelINS1_18TensorListMetadataILi1EEENS1_21BinaryOpScalarFunctorIfLi1ELi1ELi0EEEJSt4plusIfEfEEEvT_T0_DpT1_:
        .type           _ZN2at6native57_GLOBAL__N__f3eca4a2_24_ForeachBinaryOpScalar_cu_86b9896c25multi_tensor_apply_kernelINS1_18TensorListMetadataILi1EEENS1_21BinaryOpScalarFunctorIfLi1ELi1ELi0EEEJSt4plusIfEfEEEvT_T0_DpT1_,@function
        .size           _ZN2at6native57_GLOBAL__N__f3eca4a2_24_ForeachBinaryOpScalar_cu_86b9896c25multi_tensor_apply_kernelINS1_18TensorListMetadataILi1EEENS1_21BinaryOpScalarFunctorIfLi1ELi1ELi0EEEJSt4plusIfEfEEEvT_T0_DpT1_,(.L_x_5445 - _ZN2at6native57_GLOBAL__N__f3eca4a2_24_ForeachBinaryOpScalar_cu_86b9896c25multi_tensor_apply_kernelINS1_18TensorListMetadataILi1EEENS1_21BinaryOpScalarFunctorIfLi1ELi1ELi0EEEJSt4plusIfEfEEEvT_T0_DpT1_)
        .other          _ZN2at6native57_GLOBAL__N__f3eca4a2_24_ForeachBinaryOpScalar_cu_86b9896c25multi_tensor_apply_kernelINS1_18TensorListMetadataILi1EEENS1_21BinaryOpScalarFunctorIfLi1ELi1ELi0EEEJSt4plusIfEfEEEvT_T0_DpT1_,@"STO_CUDA_ENTRY STV_DEFAULT"
_ZN2at6native57_GLOBAL__N__f3eca4a2_24_ForeachBinaryOpScalar_cu_86b9896c25multi_tensor_apply_kernelINS1_18TensorListMetadataILi1EEENS1_21BinaryOpScalarFunctorIfLi1ELi1ELi0EEEJSt4plusIfEfEEEvT_T0_DpT1_:
        /* <DEDUP_REMOVED lines=24> */
.L_x_5272:
        /* <DEDUP_REMOVED lines=45> */
[----:B--2---:R-:W-:Y:S01]  /*0450*/  @P1 FADD.FTZ R23, R20, R23 ;  /* 0x0000001714171221 */ /* 0x004fe20000010000 */
[----:B-1----:R-:W-:Y:S01]  /*0460*/  @P3 FADD.FTZ R21, R18, R21 ;  /* 0x0000001512153221 */ /* 0x002fe20000010000 */
[----:B0-----:R-:W-:-:S04]  /*0470*/  @P0 FADD.FTZ R15, R15, R22 ;  /* 0x000000160f0f0221 */ /* 0x001fc80000010000 */
[----:B------:R2:W-:Y:S01]  /*0480*/  @P3 STG.E desc[UR4][R10.64], R21 ;  /* 0x000000150a003986 */ /* 0x0005e2000c101904 */
[----:B---3--:R-:W-:-:S03]  /*0490*/  @P2 FADD.FTZ R19, R19, R24 ;  /* 0x0000001813132221 */ /* 0x008fc60000010000 */
        /* <DEDUP_REMOVED lines=9> */
.L_x_5271:
        /* <DEDUP_REMOVED lines=9> */
.L_x_5273:
        /* <DEDUP_REMOVED lines=18> */
.L_x_5274:
        /* <DEDUP_REMOVED lines=10> */
.L_x_5445:


//--------------------- .text._ZN2at6native57_GLOBAL__N__f3eca4a2_24_ForeachBinaryOpScalar_cu_86b9896c25multi_tensor_apply_kernelINS1_18TensorListMetadataILi1EEENS1_21BinaryOpScalarFunctorIdLi1ELi1ELi0EEEJSt4plusIdEdEEEvT_T0_DpT1_ --------------------------
	.section	.text._ZN2at6native57_GLOBAL__N__f3eca4a2_24_ForeachBinaryOpScalar_cu_86b9896c25multi_tensor_apply_kernelINS1_18TensorListMetadataILi1EEENS1_21BinaryOpScalarFunctorIdLi1ELi1ELi0EEEJSt4plusIdEdEEEvT_T0_DpT1_,"ax",@progbits
	.align	128
.text._ZN2at6native57_GLOBAL__N__f3eca4a2_24_ForeachBinaryOpScalar_cu_86b9896c25multi_tensor_apply_kernelINS1_18TensorListMetadataILi1EEENS1_21BinaryOpScalarFunctorIdLi1ELi1ELi0EEEJSt4plusIdEdEEEvT_T0_DpT1_:
        .type           _ZN2at6native57_GLOBAL__N__f3eca4a2_24_ForeachBinaryOpScalar_cu_86b9896c25multi_tensor_apply_kernelINS1_18TensorListMetadataILi1EEENS1_21BinaryOpScalarFunctorIdLi1ELi1ELi0EEEJSt4plusIdEdEEEvT_T0_DpT1_,@function
        .size           _ZN2at6native57_GLOBAL__N__f3eca4a2_24_ForeachBinaryOpScalar_cu_86b9896c25multi_tensor_apply_kernelINS1_18TensorListMetadataILi1EEENS1_21BinaryOpScalarFunctorIdLi1ELi1ELi0EEEJSt4plusIdEdEEEvT_T0_DpT1_,(.L_x_5446 - _ZN2at6native57_GLOBAL__N__f3eca4a2_24_ForeachBinaryOpScalar_cu_86b9896c25multi_tensor_apply_kernelINS1_18TensorListMetadataILi1EEENS1_21BinaryOpScalarFunctorIdLi1ELi1ELi0EEEJSt4plusIdEdEEEvT_T0_DpT1_)
        .other          _ZN2at6native57_GLOBAL__N__f3eca4a2_24_ForeachBinaryOpScalar_cu_86b9896c25multi_tensor_apply_kernelINS1_18TensorListMetadataILi1EEENS1_21BinaryOpScalarFunctorIdLi1ELi1ELi0EEEJSt4plusIdEdEEEvT_T0_DpT1_,@"STO_CUDA_ENTRY STV_DEFAULT"
_ZN2at6native57_GLOBAL__N__f3eca4a2_24_ForeachBinaryOpScalar_cu_86b9896c25multi_tensor_apply_kernelINS1_18TensorListMetadataILi1EEENS1_21BinaryOpScalarFunctorIdLi1ELi1ELi0EEEJSt4plusIdEdEEEvT_T0_DpT1_:
        /* <DEDUP_REMOVED lines=24> */
.L_x_5276:
        /* <DEDUP_REMOVED lines=43> */
[----:B--2---:R-:W-:Y:S01]  /*0430*/  @P0 DADD R18, R20, R18 ;  /* 0x0000000014120229 */ /* 0x004fe20000000012 */
[----:B------:R-:W3:Y:S06]  /*0440*/  @P1 LDC.64 R20, c[0x0][0xf40] ;  /* 0x0003d000ff141b82 */ /* 0x000eec0000000a00 */
[----:B------:R2:W-:Y:S01]  /*0450*/  @P0 STG.E.64 desc[UR4][R8.64], R18 ;  /* 0x0000001208000986 */ /* 0x0005e2000c101b04 */
[----:B------:R-:W-:-:S04]  /*0460*/  ISETP.GE.U32.AND P0, PT, R26, 0x10000, PT ;  /* 0x000100001a00780c */ /* 0x000fc80003f06070 */
[----:B------:R-:W-:Y:S01]  /*0470*/  ISETP.GE.U32.AND.EX P0, PT, R27, RZ, PT, P0 ;  /* 0x000000ff1b00720c */ /* 0x000fe20003f06100 */
[----:B---3--:R-:W-:Y:S01]  /*0480*/  @P1 DADD R20, R22, R20 ;  /* 0x0000000016141229 */ /* 0x008fe20000000014 */
[----:B------:R-:W4:Y:S06]  /*0490*/  @P2 LDC.64 R22, c[0x0][0xf40] ;  /* 0x0003d000ff162b82 */ /* 0x000f2c0000000a00 */
[----:B------:R2:W-:Y:S01]  /*04a0*/  @P1 STG.E.64 desc[UR4][R10.64], R20 ;  /* 0x000000140a001986 */ /* 0x0005e2000c101b04 */
[----:B------:R-:W-:-:S04]  /*04b0*/  ISETP.LT.U32.AND P1, PT, R26, R0, PT ;  /* 0x000000001a00720c */ /* 0x000fc80003f21070 */
[----:B------:R-:W-:Y:S01]  /*04c0*/  ISETP.LT.AND.EX P1, PT, R27, R2, PT, P1 ;  /* 0x000000021b00720c */ /* 0x000fe20003f21310 */
[----:B----4-:R-:W-:Y:S01]  /*04d0*/  @P2 DADD R22, R24, R22 ;  /* 0x0000000018162229 */ /* 0x010fe20000000016 */
[----:B------:R-:W5:Y:S06]  /*04e0*/  @P3 LDC.64 R24, c[0x0][0xf40] ;  /* 0x0003d000ff183b82 */ /* 0x000f6c0000000a00 */
[----:B------:R2:W-:Y:S01]  /*04f0*/  @P2 STG.E.64 desc[UR4][R12.64], R22 ;  /* 0x000000160c002986 */ /* 0x0005e2000c101b04 */
[----:B-----5:R-:W-:-:S07]  /*0500*/  @P3 DADD R16, R16, R24 ;  /* 0x0000000010103229 */ /* 0x020fce0000000018 */
[----:B------:R2:W-:Y:S01]  /*0510*/  @P3 STG.E.64 desc[UR4][R14.64], R16 ;  /* 0x000000100e003986 */ /* 0x0005e2000c101b04 */
[----:B------:R-:W-:Y:S05]  /*0520*/  @!P0 BRA P1, `(.L_x_5276) ;  /* 0xfffffffc00148947 */ /* 0x000fea000083ffff */
[----:B------:R-:W-:Y:S05]  /*0530*/  EXIT ;  /* 0x000000000000794d */ /* 0x000fea0003800000 */
.L_x_5275:
        /* <DEDUP_REMOVED lines=9> */
.L_x_5277:
        /* <DEDUP_REMOVED lines=20> */
.L_x_5278:
        /* <DEDUP_REMOVED lines=15> */
.L_x_5446:


//--------------------- .text._ZN2at6native57_GLOBAL__N__f3eca4a2_24_ForeachBinaryOpScalar_cu_86b9896c25multi_tensor_apply_kernelINS1_18TensorListMetadataILi1EEENS1_21BinaryOpScalarFunctorIsLi1ELi1ELi0EEEJSt4plusIsEsEEEvT_T0_DpT1_ --------------------------
	.section	.text._ZN2at6native57_GLOBAL__N__f3eca4a2_24_ForeachBinaryOpScalar_cu_86b9896c25multi_tensor_apply_kernelINS1_18TensorListMetadataILi1EEENS1_21BinaryOpScalarFunctorIsLi1ELi1ELi0EEEJSt4plusIsEsEEEvT_T0_DpT1_,"ax",@progbits
	.align	128
.text._ZN2at6native57_GLOBAL__N__f3eca4a2_24_ForeachBinaryOpScalar_cu_86b9896c25multi_tensor_apply_kernelINS1_18TensorListMetadataILi1EEENS1_21BinaryOpScalarFunctorIsLi1ELi1ELi0EEEJSt4plusIsEsEEEvT_T0_DpT1_:
        .type           _ZN2at6native57_GLOBAL__N__f3eca4a2_24_ForeachBinaryOpScalar_cu_86b9896c25multi_tensor_apply_kernelINS1_18TensorListMetadataILi1EEENS1_21BinaryOpScalarFunctorIsLi1ELi1ELi0EEEJSt4plusIsEsEEEvT_T0_DpT1_,@function
        .size           _ZN2at6native57_GLOBAL__N__f3eca4a2_24_ForeachBinaryOpScalar_cu_86b9896c25multi_tensor_apply_kernelINS1_18TensorListMetadataILi1EEENS1_21BinaryOpScalarFunctorIsLi1ELi1ELi0EEEJSt4plusIsEsEEEvT_T0_DpT1_,(.L_x_5447 - _ZN2at6native57_GLOBAL__N__f3eca4a2_24_ForeachBinaryOpScalar_cu_86b9896c25multi_tensor_apply_kernelINS1_18TensorListMetadataILi1EEENS1_21BinaryOpScalarFunctorIsLi1ELi1ELi0EEEJSt4plusIsEsEEEvT_T0_DpT1_)
        .other          _ZN2at6native57_GLOBAL__N__f3eca4a2_24_ForeachBinaryOpScalar_cu_86b9896c25multi_tensor_apply_kernelINS1_18TensorListMetadataILi1EEENS1_21BinaryOpScalarFunctorIsLi1ELi1ELi0EEEJSt4plusIsEsEEEvT_T0_DpT1_,@"STO_CUDA_ENTRY STV_DEFAULT"
_ZN2at6native57_GLOBAL__N__f3eca4a2_24_ForeachBinaryOpScalar_cu_86b9896c25multi_tensor_apply_kernelINS1_18TensorListMetadataILi1EEENS1_21BinaryOpScalarFunctorIsLi1ELi1ELi0EEEJSt4plusIsEsEEEvT_T0_DpT1_:
        /* <DEDUP_REMOVED lines=25> */
.L_x_5280:
        /* <DEDUP_REMOVED lines=19> */
[----:B------:R-:W-:Y:S02]  /*02c0*/  ISETP.GE.U32.AND P2, PT, R19, 0x10000, PT ;  /* 0x000100001300780c */ /* 0x000fe40003f46070 */
        /* <DEDUP_REMOVED lines=12> */
[-C--:B------:R-:W-:Y:S02]  /*0390*/  LEA.HI.X R7, R7, R3.reuse, R15, 0x1, P6 ;  /* 0x0000000307077211 */ /* 0x080fe400030f0c0f */
[----:B------:R-:W-:Y:S02]  /*03a0*/  LEA.HI.X R9, R19, R3, R21, 0x1, P5 ;  /* 0x0000000313097211 */ /* 0x000fe400028f0c15 */
[----:B------:R-:W-:-:S02]  /*03b0*/  PRMT R15, RZ, 0x7610, R15 ;  /* 0x00007610ff0f7816 */ /* 0x000fc4000000000f */
[----:B------:R-:W-:Y:S01]  /*03c0*/  PRMT R20, RZ, 0x7610, R20 ;  /* 0x00007610ff147816 */ /* 0x000fe20000000014 */
[----:B------:R-:W2:Y:S01]  /*03d0*/  @P3 LDG.E.U16 R18, desc[UR6][R8.64] ;  /* 0x0000000608123981 */ /* 0x000ea2000c1e1500 */
[----:B------:R-:W-:-:S03]  /*03e0*/  PRMT R19, RZ, 0x7610, R19 ;  /* 0x00007610ff137816 */ /* 0x000fc60000000013 */
[----:B------:R-:W3:Y:S04]  /*03f0*/  @P0 LDG.E.U16 R15, desc[UR6][R10.64] ;  /* 0x000000060a0f0981 */ /* 0x000ee8000c1e1500 */
[----:B------:R-:W4:Y:S04]  /*0400*/  @P1 LDG.E.U16 R20, desc[UR6][R4.64] ;  /* 0x0000000604141981 */ /* 0x000f28000c1e1500 */
[----:B------:R-:W5:Y:S01]  /*0410*/  @P2 LDG.E.U16 R19, desc[UR6][R6.64] ;  /* 0x0000000606132981 */ /* 0x000f62000c1e1500 */
[----:B------:R-:W-:-:S04]  /*0420*/  IMAD.WIDE.U32 R16, R14, 0x4, R16 ;  /* 0x000000040e107825 */ /* 0x000fc800078e0010 */
[----:B--2---:R-:W-:Y:S02]  /*0430*/  @P3 VIADD R21, R18, UR4 ;  /* 0x0000000412153c36 */ /* 0x004fe40008000000 */
[----:B---3--:R-:W-:-:S03]  /*0440*/  @P0 VIADD R15, R15, UR4 ;  /* 0x000000040f0f0c36 */ /* 0x008fc60008000000 */
[----:B------:R2:W-:Y:S01]  /*0450*/  @P3 STG.E.U16 desc[UR6][R8.64], R21 ;  /* 0x0000001508003986 */ /* 0x0005e2000c101506 */
[----:B----4-:R-:W-:-:S03]  /*0460*/  @P1 VIADD R23, R20, UR4 ;  /* 0x0000000414171c36 */ /* 0x010fc60008000000 */
[----:B------:R2:W-:Y:S01]  /*0470*/  @P0 STG.E.U16 desc[UR6][R10.64], R15 ;  /* 0x0000000f0a000986 */ /* 0x0005e2000c101506 */
[----:B-----5:R-:W-:-:S03]  /*0480*/  @P2 VIADD R19, R19, UR4 ;  /* 0x0000000413132c36 */ /* 0x020fc60008000000 */
        /* <DEDUP_REMOVED lines=8> */
.L_x_5279:
        /* <DEDUP_REMOVED lines=8> */
.L_x_5281:
        /* <DEDUP_REMOVED lines=22> */
.L_x_5282:
        /* <DEDUP_REMOVED lines=9> */
.L_x_5447:


//--------------------- .text._ZN2at6native57_GLOBAL__N__f3eca4a2_24_ForeachBinaryOpScalar_cu_86b9896c25multi_tensor_apply_kernelINS1_18TensorListMetadataILi1EEENS1_21BinaryOpScalarFunctorIlLi1ELi1ELi0EEEJSt4plusIlElEEEvT_T0_DpT1_ --------------------------
	.section	.text._ZN2at6native57_GLOBAL__N__f3eca4a2_24_ForeachBinaryOpScalar_cu_86b9896c25multi_tensor_apply_kernelINS1_18TensorListMetadataILi1EEENS1_21BinaryOpScalarFunctorIlLi1ELi1ELi0EEEJSt4plusIlElEEEvT_T0_DpT1_,"ax",@progbits
	.align	128
.text._ZN2at6native57_GLOBAL__N__f3eca4a2_24_ForeachBinaryOpScalar_cu_86b9896c25multi_tensor_apply_kernelINS1_18TensorListMetadataILi1EEENS1_21BinaryOpScalarFunctorIlLi1ELi1ELi0EEEJSt4plusIlElEEEvT_T0_DpT1_:
        .type           _ZN2at6native57_GLOBAL__N__f3eca4a2_24_ForeachBinaryOpScalar_cu_86b9896c25multi_tensor_apply_kernelINS1_18TensorListMetadataILi1EEENS1_21BinaryOpScalarFunctorIlLi1ELi1ELi0EEEJSt4plusIlElEEEvT_T0_DpT1_,@function
        .size           _ZN2at6native57_GLOBAL__N__f3eca4a2_24_ForeachBinaryOpScalar_cu_86b9896c25multi_tensor_apply_kernelINS1_18TensorListMetadataILi1EEENS1_21BinaryOpScalarFunctorIlLi1ELi1ELi0EEEJSt4plusIlElEEEvT_T0_DpT1_,(.L_x_5448 - _ZN2at6native57_GLOBAL__N__f3eca4a2_24_ForeachBinaryOpScalar_cu_86b9896c25multi_tensor_apply_kernelINS1_18TensorListMetadataILi1EEENS1_21BinaryOpScalarFunctorIlLi1ELi1ELi0EEEJSt4plusIlElEEEvT_T0_DpT1_)
        .other          _ZN2at6native57_GLOBAL__N__f3eca4a2_24_ForeachBinaryOpScalar_cu_86b9896c25multi_tensor_apply_kernelINS1_18TensorListMetadataILi1EEENS1_21BinaryOpScalarFunctorIlLi1ELi1ELi0EEEJSt4plusIlElEEEvT_T0_DpT1_,@"STO_CUDA_ENTRY STV_DEFAULT"
_ZN2at6native57_GLOBAL__N__f3eca4a2_24_ForeachBinaryOpScalar_cu_86b9896c25multi_tensor_apply_kernelINS1_18TensorListMetadataILi1EEENS1_21BinaryOpScalarFunctorIlLi1ELi1ELi0EEEJSt4plusIlElEEEvT_T0_DpT1_:
        /* <DEDUP_REMOVED lines=25> */
.L_x_5284:
        /* <DEDUP_REMOVED lines=46> */
[----:B--2---:R-:W-:-:S05]  /*0470*/  @P1 IADD3 R22, P3, R22, R20, RZ ;  /* 0x0000001416161210 */ /* 0x004fca0007f7e0ff */
[----:B------:R-:W-:Y:S02]  /*0480*/  @P1 IMAD.X R23, R23, 0x1, R21, P3 ;  /* 0x0000000117171824 */ /* 0x000fe400018e0615 */
[----:B------:R-:W3:Y:S03]  /*0490*/  @P0 LDC.64 R20, c[0x0][0xf40] ;  /* 0x0003d000ff140b82 */ /* 0x000ee60000000a00 */
[----:B------:R1:W-:Y:S05]  /*04a0*/  @P1 STG.E.64 desc[UR4][R28.64], R22 ;  /* 0x000000161c001986 */ /* 0x0003ea000c101b04 */
[----:B-1----:R-:W4:Y:S01]  /*04b0*/  @P4 LDC.64 R22, c[0x0][0xf40] ;  /* 0x0003d000ff164b82 */ /* 0x002f220000000a00 */
[----:B---3--:R-:W-:-:S05]  /*04c0*/  @P0 IADD3 R20, P1, R14, R20, RZ ;  /* 0x000000140e140210 */ /* 0x008fca0007f3e0ff */
[----:B------:R-:W-:Y:S01]  /*04d0*/  @P0 IMAD.X R21, R15, 0x1, R21, P1 ;  /* 0x000000010f150824 */ /* 0x000fe200008e0615 */
[----:B----4-:R-:W-:Y:S02]  /*04e0*/  @P4 IADD3 R14, P1, R16, R22, RZ ;  /* 0x00000016100e4210 */ /* 0x010fe40007f3e0ff */
[----:B0-----:R-:W-:-:S03]  /*04f0*/  @P2 IADD3 R24, P3, R18, R24, RZ ;  /* 0x0000001812182210 */ /* 0x001fc60007f7e0ff */
[----:B------:R-:W-:Y:S02]  /*0500*/  @P4 IMAD.X R15, R17, 0x1, R23, P1 ;  /* 0x00000001110f4824 */ /* 0x000fe400008e0617 */
[----:B------:R-:W-:Y:S01]  /*0510*/  @P2 IMAD.X R25, R19, 0x1, R25, P3 ;  /* 0x0000000113192824 */ /* 0x000fe200018e0619 */
        /* <DEDUP_REMOVED lines=9> */
.L_x_5283:
        /* <DEDUP_REMOVED lines=9> */
.L_x_5285:
[----:B------:R-:W-:-:S04]  /*0640*/  LEA R4, P0, R3, R6, 0x5 ;  /* 0x0000000603047211 */ /* 0x000fc800078028ff */
[----:B------:R-:W-:-:S05]  /*0650*/  LEA.HI.X R5, R3, R7, R16, 0x5, P0 ;  /* 0x0000000703057211 */ /* 0x000fca00000f2c10 */
[----:B------:R-:W2:Y:S04]  /*0660*/  LDG.E.128 R8, desc[UR4][R4.64] ;  /* 0x0000000404087981 */ /* 0x000ea8000c1e1d00 */
[----:B------:R-:W3:Y:S01]  /*0670*/  LDG.E.128 R12, desc[UR4][R4.64+0x10] ;  /* 0x00001004040c7981 */ /* 0x000ee2000c1e1d00 */
[----:B--2---:R-:W-:Y:S02]  /*0680*/  IADD3 R10, P0, R10, UR8, RZ ;  /* 0x000000080a0a7c10 */ /* 0x004fe4000ff1e0ff */
[----:B------:R-:W-:Y:S02]  /*0690*/  IADD3 R8, P1, R8, UR8, RZ ;  /* 0x0000000808087c10 */ /* 0x000fe4000ff3e0ff */
[----:B------:R-:W-:Y:S02]  /*06a0*/  IADD3.X R11, R11, UR9, RZ, P0, !PT ;  /* 0x000000090b0b7c10 */ /* 0x000fe400087fe4ff */
[----:B---3--:R-:W-:-:S02]  /*06b0*/  IADD3 R12, P0, R12, UR8, RZ ;  /* 0x000000080c0c7c10 */ /* 0x008fc4000ff1e0ff */
[----:B------:R-:W-:Y:S02]  /*06c0*/  IADD3 R14, P2, R14, UR8, RZ ;  /* 0x000000080e0e7c10 */ /* 0x000fe4000ff5e0ff */
        /* <DEDUP_REMOVED lines=19> */
.L_x_5286:
        /* <DEDUP_REMOVED lines=16> */
.L_x_5448:


//--------------------- .text._ZN2at6native57_GLOBAL__N__f3eca4a2_24_ForeachBinaryOpScalar_cu_86b9896c25multi_tensor_apply_kernelINS1_18TensorListMetadataILi1EEENS1_21BinaryOpScalarFunctorIiLi1ELi1ELi0EEEJSt4plusIiEiEEEvT_T0_DpT1_ --------------------------
	.section	.text._ZN2at6native57_GLOBAL__N__f3eca4a2_24_ForeachBinaryOpScalar_cu_86b9896c25multi_tensor_apply_kernelINS1_18TensorListMetadataILi1EEENS1_21BinaryOpScalarFunctorIiLi1ELi1ELi0EEEJSt4plusIiEiEEEvT_T0_DpT1_,"ax",@progbits
	.align	128
.text._ZN2at6native57_GLOBAL__N__f3eca4a2_24_ForeachBinaryOpScalar_cu_86b9896c25multi_tensor_apply_kernelINS1_18TensorListMetadataILi1EEENS1_21BinaryOpScalarFunctorIiLi1ELi1ELi0EEEJSt4plusIiEiEEEvT_T0_DpT1_:
        .type           _ZN2at6native57_GLOBAL__N__f3eca4a2_24_ForeachBinaryOpScalar_cu_86b9896c25multi_tensor_apply_kernelINS1_18TensorListMetadataILi1EEENS1_21BinaryOpScalarFunctorIiLi1ELi1ELi0EEEJSt4plusIiEiEEEvT_T0_DpT1_,@function
        .size           _ZN2at6native57_GLOBAL__N__f3eca4a2_24_ForeachBinaryOpScalar_cu_86b9896c25multi_tensor_apply_kernelINS1_18TensorListMetadataILi1EEENS1_21BinaryOpScalarFunctorIiLi1ELi1ELi0EEEJSt4plusIiEiEEEvT_T0_DpT1_,(.L_x_5449 - _ZN2at6native57_GLOBAL__N__f3eca4a2_24_ForeachBinaryOpScalar_cu_86b9896c25multi_tensor_apply_kernelINS1_18TensorListMetadataILi1EEENS1_21BinaryOpScalarFunctorIiLi1ELi1ELi0EEEJSt4plusIiEiEEEvT_T0_DpT1_)
        .other          _ZN2at6native57_GLOBAL__N__f3eca4a2_24_ForeachBinaryOpScalar_cu_86b9896c25multi_tensor_apply_kernelINS1_18TensorListMetadataILi1EEENS1_21BinaryOpScalarFunctorIiLi1ELi1ELi0EEEJSt4plusIiEiEEEvT_T0_DpT1_,@"STO_CUDA_ENTRY STV_DEFAULT"
_ZN2at6native57_GLOBAL__N__f3eca4a2_24_ForeachBinaryOpScalar_cu_86b9896c25multi_tensor_apply_kernelINS1_18TensorListMetadataILi1EEENS1_21BinaryOpScalarFunctorIiLi1ELi1ELi0EEEJSt4plusIiEiEEEvT_T0_DpT1_:
        /* <DEDUP_REMOVED lines=24> */
.L_x_5288:
        /* <DEDUP_REMOVED lines=45> */
[----:B--2---:R-:W-:Y:S02]  /*0450*/  @P1 IMAD.IADD R23, R20, 0x1, R23 ;  /* 0x0000000114171824 */ /* 0x004fe400078e0217 */
[----:B-1----:R-:W-:Y:S02]  /*0460*/  @P3 IMAD.IADD R21, R18, 0x1, R21 ;  /* 0x0000000112153824 */ /* 0x002fe400078e0215 */
[----:B0-----:R-:W-:-:S03]  /*0470*/  @P0 IMAD.IADD R15, R15, 0x1, R22 ;  /* 0x000000010f0f0824 */ /* 0x001fc600078e0216 */
[----:B------:R2:W-:Y:S01]  /*0480*/  @P3 STG.E desc[UR4][R10.64], R21 ;  /* 0x000000150a003986 */ /* 0x0005e2000c101904 */
[----:B---3--:R-:W-:-:S03]  /*0490*/  @P2 IMAD.IADD R19, R19, 0x1, R24 ;  /* 0x0000000113132824 */ /* 0x008fc600078e0218 */
        /* <DEDUP_REMOVED lines=9> */
.L_x_5287:
        /* <DEDUP_REMOVED lines=9> */
.L_x_5289:
        /* <DEDUP_REMOVED lines=18> */
.L_x_5290:
        /* <DEDUP_REMOVED lines=10> */
.L_x_5449:


//--------------------- .text._ZN2at6native57_GLOBAL__N__f3eca4a2_24_ForeachBinaryOpScalar_cu_86b9896c25multi_tensor_apply_kernelINS1_18TensorListMetadataILi1EEENS1_21BinaryOpScalarFunctorIaLi1ELi1ELi0EEEJSt4plusIaEaEEEvT_T0_DpT1_ --------------------------
	.section	.text._ZN2at6native57_GLOBAL__N__f3eca4a2_24_ForeachBinaryOpScalar_cu_86b9896c25multi_tensor_apply_kernelINS1_18TensorListMetadataILi1EEENS1_21BinaryOpScalarFunctorIaLi1ELi1ELi0EEEJSt4plusIaEaEEEvT_T0_DpT1_,"ax",@progbits
	.align	128
.text._ZN2at6native57_GLOBAL__N__f3eca4a2_24_ForeachBinaryOpScalar_cu_86b9896c25multi_tensor_apply_kernelINS1_18TensorListMetadataILi1EEENS1_21BinaryOpScalarFunctorIaLi1ELi1ELi0EEEJSt4plusIaEaEEEvT_T0_DpT1_:
        .type           _ZN2at6native57_GLOBAL__N__f3eca4a2_24_ForeachBinaryOpScalar_cu_86b9896c25multi_tensor_apply_kernelINS1_18TensorListMetadataILi1EEENS1_21BinaryOpScalarFunctorIaLi1ELi1ELi0EEEJSt4plusIaEaEEEvT_T0_DpT1_,@function
        .size           _ZN2at6native57_GLOBAL__N__f3eca4a2_24_ForeachBinaryOpScalar_cu_86b9896c25multi_tensor_apply_kernelINS1_18TensorListMetadataILi1EEENS1_21BinaryOpScalarFunctorIaLi1ELi1ELi0EEEJSt4plusIaEaEEEvT_T0_DpT1_,(.L_x_5450 - _ZN2at6native57_GLOBAL__N__f3eca4a2_24_ForeachBinaryOpScalar_cu_86b9896c25multi_tensor_apply_kernelINS1_18TensorListMetadataILi1EEENS1_21BinaryOpScalarFunctorIaLi1ELi1ELi0EEEJSt4plusIaEaEEEvT_T0_DpT1_)
        .other          _ZN2at6native57_GLOBAL__N__f3eca4a2_24_ForeachBinaryOpScalar_cu_86b9896c25multi_tensor_apply_kernelINS1_18TensorListMetadataILi1EEENS1_21BinaryOpScalarFunctorIaLi1ELi1ELi0EEEJSt4plusIaEaEEEvT_T0_DpT1_,@"STO_CUDA_ENTRY STV_DEFAULT"
_ZN2at6native57_GLOBAL__N__f3eca4a2_24_ForeachBinaryOpScalar_cu_86b9896c25multi_tensor_apply_kernelINS1_18TensorListMetadataILi1EEENS1_21BinaryOpScalarFunctorIaLi1ELi1ELi0EEEJSt4plusIaEaEEEvT_T0_DpT1_:
        /* <DEDUP_REMOVED lines=25> */
.L_x_5292:
        /* <DEDUP_REMOVED lines=41> */
[----:B------:R-:W-:-:S04]  /*0420*/  IMAD.WIDE.U32 R16, R14, 0x4, R16 ;  /* 0x000000040e107825 */ /* 0x000fc800078e0010 */
[----:B--2---:R-:W-:-:S05]  /*0430*/  @P1 VIADD R19, R19, UR4 ;  /* 0x0000000413131c36 */ /* 0x004fca0008000000 */
[----:B------:R2:W-:Y:S01]  /*0440*/  @P1 STG.E.U8 desc[UR6][R8.64], R19 ;  /* 0x0000001308001986 */ /* 0x0005e2000c101106 */
[----:B---3--:R-:W-:Y:S02]  /*0450*/  @P4 VIADD R21, R18, UR4 ;  /* 0x0000000412154c36 */ /* 0x008fe40008000000 */
[----:B----4-:R-:W-:-:S03]  /*0460*/  @P0 VIADD R15, R15, UR4 ;  /* 0x000000040f0f0c36 */ /* 0x010fc60008000000 */
[----:B------:R2:W-:Y:S01]  /*0470*/  @P4 STG.E.U8 desc[UR6][R10.64], R21 ;  /* 0x000000150a004986 */ /* 0x0005e2000c101106 */
[----:B-----5:R-:W-:-:S03]  /*0480*/  @P2 VIADD R23, R20, UR4 ;  /* 0x0000000414172c36 */ /* 0x020fc60008000000 */
[----:B------:R2:W-:Y:S01]  /*0490*/  @P0 STG.E.U8 desc[UR6][R6.64], R15 ;  /* 0x0000000f06000986 */ /* 0x0005e2000c101106 */
[C---:B------:R-:W-:Y:S02]  /*04a0*/  ISETP.GE.U32.AND P0, PT, R16.reuse, 0x10000, PT ;  /* 0x000100001000780c */ /* 0x040fe40003f06070 */
[----:B------:R-:W-:Y:S01]  /*04b0*/  ISETP.LT.U32.AND P1, PT, R16, R3, PT ;  /* 0x000000031000720c */ /* 0x000fe20003f21070 */
[----:B------:R2:W-:Y:S01]  /*04c0*/  @P2 STG.E.U8 desc[UR6][R4.64], R23 ;  /* 0x0000001704002986 */ /* 0x0005e2000c101106 */
[C---:B------:R-:W-:Y:S02]  /*04d0*/  ISETP.GE.U32.AND.EX P0, PT, R17.reuse, RZ, PT, P0 ;  /* 0x000000ff1100720c */ /* 0x040fe40003f06100 */
[----:B------:R-:W-:-:S13]  /*04e0*/  ISETP.LT.AND.EX P1, PT, R17, R12, PT, P1 ;  /* 0x0000000c1100720c */ /* 0x000fda0003f21310 */
[----:B--2---:R-:W-:Y:S05]  /*04f0*/  @!P0 BRA P1, `(.L_x_5292) ;  /* 0xfffffffc00248947 */ /* 0x004fea000083ffff */
[----:B------:R-:W-:Y:S05]  /*0500*/  EXIT ;  /* 0x000000000000794d */ /* 0x000fea0003800000 */
.L_x_5291:
        /* <DEDUP_REMOVED lines=8> */
.L_x_5293:
        /* <DEDUP_REMOVED lines=10> */
[----:B------:R-:W-:Y:S01]  /*0630*/  VIADD R10, R6, UR4 ;  /* 0x00000004060a7c36 */ /* 0x000fe20008000000 */
[----:B------:R-:W-:Y:S01]  /*0640*/  PRMT R6, R9, 0x7773, RZ ;  /* 0x0000777309067816 */ /* 0x000fe200000000ff */
[----:B------:R-:W-:Y:S01]  /*0650*/  VIADD R7, R7, UR4 ;  /* 0x0000000407077c36 */ /* 0x000fe20008000000 */
[----:B------:R-:W-:Y:S01]  /*0660*/  SHF.L.U64.HI R9, R11, 0x2, R14 ;  /* 0x000000020b097819 */ /* 0x000fe2000001020e */
[----:B------:R-:W-:-:S02]  /*0670*/  VIADD R8, R8, UR4 ;  /* 0x0000000408087c36 */ /* 0x000fc40008000000 */
[----:B------:R-:W-:Y:S01]  /*0680*/  VIADD R6, R6, UR4 ;  /* 0x0000000406067c36 */ /* 0x000fe20008000000 */
[----:B------:R-:W-:-:S04]  /*0690*/  PRMT R7, R7, 0x7604, R10 ;  /* 0x0000760407077816 */ /* 0x000fc8000000000a */
[----:B------:R-:W-:-:S04]  /*06a0*/  PRMT R7, R8, 0x7054, R7 ;  /* 0x0000705408077816 */ /* 0x000fc80000000007 */
[----:B------:R-:W-:Y:S01]  /*06b0*/  PRMT R7, R6, 0x654, R7 ;  /* 0x0000065406077816 */ /* 0x000fe20000000007 */
[----:B------:R-:W-:-:S04]  /*06c0*/  IMAD.SHL.U32 R6, R11, 0x4, RZ ;  /* 0x000000040b067824 */ /* 0x000fc800078e00ff */
[----:B------:R0:W-:Y:S01]  /*06d0*/  STG.E desc[UR6][R4.64], R7 ;  /* 0x0000000704007986 */ /* 0x0001e2000c101906 */
[----:B------:R-:W-:-:S04]  /*06e0*/  ISETP.GE.U32.AND P0, PT, R6, R3, PT ;  /* 0x000000030600720c */ /* 0x000fc80003f06070 */
[----:B------:R-:W-:-:S13]  /*06f0*/  ISETP.GE.AND.EX P0, PT, R9, R12, PT, P0 ;  /* 0x0000000c0900720c */ /* 0x000fda0003f06300 */
[----:B0-----:R-:W-:Y:S05]  /*0700*/  @!P0 BRA P1, `(.L_x_5293) ;  /* 0xfffffffc00a08947 */ /* 0x001fea000083ffff */
[----:B------:R-:W-:Y:S05]  /*0710*/  EXIT ;  /* 0x000000000000794d */ /* 0x000fea0003800000 */
.L_x_5294:
        /* <DEDUP_REMOVED lines=14> */
.L_x_5450:


//--------------------- .text._ZN2at6native57_GLOBAL__N__f3eca4a2_24_ForeachBinaryOpScalar_cu_86b9896c25multi_tensor_apply_kernelINS1_18TensorListMetadataILi1EEENS1_21BinaryOpScalarFunctorIhLi1ELi1ELi0EEEJSt4plusIhEhEEEvT_T0_DpT1_ --------------------------
	.section	.text._ZN2at6native57_GLOBAL__N__f3eca4a2_24_ForeachBinaryOpScalar_cu_86b9896c25multi_tensor_apply_kernelINS1_18TensorListMetadataILi1EEENS1_21BinaryOpScalarFunctorIhLi1ELi1ELi0EEEJSt4plusIhEhEEEvT_T0_DpT1_,"ax",@progbits
	.align	128
.text._ZN2at6native57_GLOBAL__N__f3eca4a2_24_ForeachBinaryOpScalar_cu_86b9896c25multi_tensor_apply_kernelINS1_18TensorListMetadataILi1EEENS1_21BinaryOpScalarFunctorIhLi1ELi1ELi0EEEJSt4plusIhEhEEEvT_T0_DpT1_:
        .type           _ZN2at6native57_GLOBAL__N__f3eca4a2_24_ForeachBinaryOpScalar_cu_86b9896c25multi_tensor_apply_kernelINS1_18TensorListMetadataILi1EEENS1_21BinaryOpScalarFunctorIhLi1ELi1ELi0EEEJSt4plusIhEhEEEvT_T0_DpT1_,@function
        .size           _ZN2at6native57_GLOBAL__N__f3eca4a2_24_ForeachBinaryOpScalar_cu_86b9896c25multi_tensor_apply_kernelINS1_18TensorListMetadataILi1EEENS1_21BinaryOpScalarFunctorIhLi1ELi1ELi0EEEJSt4plusIhEhEEEvT_T0_DpT1_,(.L_x_5451 - _ZN2at6native57_GLOBAL__N__f3eca4a2_24_ForeachBinaryOpScalar_cu_86b9896c25multi_tensor_apply_kernelINS1_18TensorListMetadataILi1EEENS1_21BinaryOpScalarFunctorIhLi1ELi1ELi0EEEJSt4plusIhEhEEEvT_T0_DpT1_)
        .other          _ZN2at6native57_GLOBAL__N__f3eca4a2_24_ForeachBinaryOpScalar_cu_86b9896c25multi_tensor_apply_kernelINS1_18TensorListMetadataILi1EEENS1_21BinaryOpScalarFunctorIhLi1ELi1ELi0EEEJSt4plusIhEhEEEvT_T0_DpT1_,@"STO_CUDA_ENTRY STV_DEFAULT"
_ZN2at6native57_GLOBAL__N__f3eca4a2_24_ForeachBinaryOpScalar_cu_86b9896c25multi_tensor_apply_kernelINS1_18TensorListMetadataILi1EEENS1_21BinaryOpScalarFunctorIhLi1ELi1ELi0EEEJSt4plusIhEhEEEvT_T0_DpT1_:
        /* <DEDUP_REMOVED lines=24> */
.L_x_5296:
        /* <DEDUP_REMOVED lines=56> */
.L_x_5295:
        /* <DEDUP_REMOVED lines=8> */
.L_x_5297:
        /* <DEDUP_REMOVED lines=25> */
.L_x_5298:
        /* <DEDUP_REMOVED lines=15> */
.L_x_5451:


//--------------------- .nv.global.init           --------------------------
	.section	.nv.global.init,"aw",@progbits
	.align	16
.nv.global.init:
	.type		__cudart_sin_cos_coeffs,@object
	.size		__cudart_sin_cos_coeffs,(__cudart_i2opi_d - __cudart_sin_cos_coeffs)
__cudart_sin_cos_coeffs:
        /*0000*/ 	.byte	0x46, 0xd2, 0xb0, 0x2c, 0xf1, 0xe5, 0x5a, 0xbe, 0x92, 0xe3, 0xac, 0x69, 0xe3, 0x1d, 0xc7, 0x3e
        /*0010*/ 	.byte	0xa1, 0x62, 0xdb, 0x19, 0xa0, 0x01, 0x2a, 0xbf, 0x18, 0x08, 0x11, 0x11, 0x11, 0x11, 0x81, 0x3f
        /*0020*/ 	.byte	0x54, 0x55, 0x55, 0x55, 0x55, 0x55, 0xc5, 0xbf, 0x00, 0x00, 0x00, 0x00, 0x00, 0x00, 0x00, 0x00
        /*0030*/ 	.byte	0x00, 0x00, 0x00, 0x00, 0x00, 0x00, 0x00, 0x00, 0x64, 0x81, 0xfd, 0x20, 0x83, 0xff, 0xa8, 0xbd
        /*0040*/ 	.byte	0x28, 0x85, 0xef, 0xc1, 0xa7, 0xee, 0x21, 0x3e, 0xd9, 0xe6, 0x06, 0x8e, 0x4f, 0x7e, 0x92, 0xbe
        /*0050*/ 	.byte	0xe9, 0xbc, 0xdd, 0x19, 0xa0, 0x01, 0xfa, 0x3e, 0x47, 0x5d, 0xc1, 0x16, 0x6c, 0xc1, 0x56, 0xbf
        /*0060*/ 	.byte	0x51, 0x55, 0x55, 0x55, 0x55, 0x55, 0xa5, 0x3f, 0x00, 0x00, 0x00, 0x00, 0x00, 0x00, 0xe0, 0xbf
        /*0070*/ 	.byte	0x00, 0x00, 0x00, 0x00, 0x00, 0x00, 0xf0, 0x3f, 0x00, 0x00, 0x00, 0x00, 0x00, 0x00, 0x00, 0x00
	.type		__cudart_i2opi_d,@object
	.size		__cudart_i2opi_d,(.L_29 - __cudart_i2opi_d)
__cudart_i2opi_d:
        /* <DEDUP_REMOVED lines=9> */
.L_29:


//--------------------- .nv.shared.reserved.0     --------------------------
	.section	.nv.shared.reserved.0,"aw",@nobits
	.weak		__nv_reservedSMEM_offset_0_alias
	.size		__nv_reservedSMEM_offset_0_alias, 0, 0
	.other		__nv_reservedSMEM_offset_0_alias,@"STO_CUDA_RESERVED_SHARED STV_DEFAULT"
__nv_reservedSMEM_offset_0_alias:
	.zero		0


//--------------------- .nv.global                --------------------------
	.section	.nv.global,"aw",@nobits
.nv.global:
	.type		_ZN55_INTERNAL_f3eca4a2_24_ForeachBinaryOpScalar_cu_86b9896c4cuda3std3__48in_placeE,@object
	.size		_ZN55_INTERNAL_f3eca4a2_24_ForeachBinaryOpScalar_cu_86b9896c4cuda3std3__48in_placeE,(_ZN55_INTERNAL_f3eca4a2_24_ForeachBinaryOpScalar_cu_86b9896c4cuda3std6ranges3__45__cpo8distanceE - _ZN55_INTERNAL_f3eca4a2_24_ForeachBinaryOpScalar_cu_86b9896c4cuda3std3__48in_placeE)
_ZN55_INTERNAL_f3eca4a2_24_ForeachBinaryOpScalar_cu_86b9896c4cuda3std3__48in_placeE:
	.zero		1
	.type		_ZN55_INTERNAL_f3eca4a2_24_ForeachBinaryOpScalar_cu_86b9896c4cuda3std6ranges3__45__cpo8distanceE,@object
	.size		_ZN55_INTERNAL_f3eca4a2_24_ForeachBinaryOpScalar_cu_86b9896c4cuda3std6ranges3__45__cpo8distanceE,(_ZN55_INTERNAL_f3eca4a2_24_ForeachBinaryOpScalar_cu_86b9896c4cuda3std3__45__cpo6cbeginE - _ZN55_INTERNAL_f3eca4a2_24_ForeachBinaryOpScalar_cu_86b9896c4cuda3std6ranges3__45__cpo8distanceE)
_ZN55_INTERNAL_f3eca4a2_24_ForeachBinaryOpScalar_cu_86b9896c4cuda3std6ranges3__45__cpo8distanceE:
	.zero		1
	.type		_ZN55_INTERNAL_f3eca4a2_24_ForeachBinaryOpScalar_cu_86b9896c4cuda3std3__45__cpo6cbeginE,@object
	.size		_ZN55_INTERNAL_f3eca4a2_24_ForeachBinaryOpScalar_cu_86b9896c4cuda3std3__45__cpo6cbeginE,(_ZN55_INTERNAL_f3eca4a2_24_ForeachBinaryOpScalar_cu_86b9896c4cuda3std6ranges3__45__cpo7advanceE - _ZN55_INTERNAL_f3eca4a2_24_ForeachBinaryOpScalar_cu_86b9896c4cuda3std3__45__cpo6cbeginE)
_ZN55_INTERNAL_f3eca4a2_24_ForeachBinaryOpScalar_cu_86b9896c4cuda3std3__45__cpo6cbeginE:
	.zero		1
	.type		_ZN55_INTERNAL_f3eca4a2_24_ForeachBinaryOpScalar_cu_86b9896c4cuda3std6ranges3__45__cpo7advanceE,@object
	.size		_ZN55_INTERNAL_f3eca4a2_24_ForeachBinaryOpScalar_cu_86b9896c4cuda3std6ranges3__45__cpo7advanceE,(_ZN55_INTERNAL_f3eca4a2_24_ForeachBinaryOpScalar_cu_86b9896c4cuda3std3__45__cpo7crbeginE - _ZN55_INTERNAL_f3eca4a2_24_ForeachBinaryOpScalar_cu_86b9896c4cuda3std6ranges3__45__cpo7advanceE)
_ZN55_INTERNAL_f3eca4a2_24_ForeachBinaryOpScalar_cu_86b9896c4cuda3std6ranges3__45__cpo7advanceE:
	.zero		1
	.type		_ZN55_INTERNAL_f3eca4a2_24_ForeachBinaryOpScalar_cu_86b9896c4cuda3std3__45__cpo7crbeginE,@object
	.size		_ZN55_INTERNAL_f3eca4a2_24_ForeachBinaryOpScalar_cu_86b9896c4cuda3std3__45__cpo7crbeginE,(_ZN55_INTERNAL_f3eca4a2_24_ForeachBinaryOpScalar_cu_86b9896c4cuda3std6ranges3__45__cpo4dataE - _ZN55_INTERNAL_f3eca4a2_24_ForeachBinaryOpScalar_cu_86b9896c4cuda3std3__45__cpo7crbeginE)
_ZN55_INTERNAL_f3eca4a2_24_ForeachBinaryOpScalar_cu_86b9896c4cuda3std3__45__cpo7crbeginE:
	.zero		1
	.type		_ZN55_INTERNAL_f3eca4a2_24_ForeachBinaryOpScalar_cu_86b9896c4cuda3std6ranges3__45__cpo4dataE,@object
	.size		_ZN55_INTERNAL_f3eca4a2_24_ForeachBinaryOpScalar_cu_86b9896c4cuda3std6ranges3__45__cpo4dataE,(_ZN55_INTERNAL_f3eca4a2_24_ForeachBinaryOpScalar_cu_86b9896c4cuda3std6ranges3__45__cpo5beginE - _ZN55_INTERNAL_f3eca4a2_24_ForeachBinaryOpScalar_cu_86b9896c4cuda3std6ranges3__45__cpo4dataE)
_ZN55_INTERNAL_f3eca4a2_24_ForeachBinaryOpScalar_cu_86b9896c4cuda3std6ranges3__45__cpo4dataE:
	.zero		1
	.type		_ZN55_INTERNAL_f3eca4a2_24_ForeachBinaryOpScalar_cu_86b9896c4cuda3std6ranges3__45__cpo5beginE,@object
	.size		_ZN55_INTERNAL_f3eca4a2_24_ForeachBinaryOpScalar_cu_86b9896c4cuda3std6ranges3__45__cpo5beginE,(_ZN55_INTERNAL_f3eca4a2_24_ForeachBinaryOpScalar_cu_86b9896c4cuda3std3__457_GLOBAL__N__f3eca4a2_24_ForeachBinaryOpScalar_cu_86b9896c6ignoreE - _ZN55_INTERNAL_f3eca4a2_24_ForeachBinaryOpScalar_cu_86b9896c4cuda3std6ranges3__45__cpo5beginE)
_ZN55_INTERNAL_f3eca4a2_24_ForeachBinaryOpScalar_cu_86b9896c4cuda3std6ranges3__45__cpo5beginE:
	.zero		1
	.type		_ZN55_INTERNAL_f3eca4a2_24_ForeachBinaryOpScalar_cu_86b9896c4cuda3std3__457_GLOBAL__N__f3eca4a2_24_ForeachBinaryOpScalar_cu_86b9896c6ignoreE,@object
	.size		_ZN55_INTERNAL_f3eca4a2_24_ForeachBinaryOpScalar_cu_86b9896c4cuda3std3__457_GLOBAL__N__f3eca4a2_24_ForeachBinaryOpScalar_cu_86b9896c6ignoreE,(_ZN55_INTERNAL_f3eca4a2_24_ForeachBinaryOpScalar_cu_86b9896c4cuda3std6ranges3__45__cpo4sizeE - _ZN55_INTERNAL_f3eca4a2_24_ForeachBinaryOpScalar_cu_86b9896c4cuda3std3__457_GLOBAL__N__f3eca4a2_24_ForeachBinaryOpScalar_cu_86b9896c6ignoreE)
_ZN55_INTERNAL_f3eca4a2_24_ForeachBinaryOpScalar_cu_86b9896c4cuda3std3__457_GLOBAL__N__f3eca4a2_24_ForeachBinaryOpScalar_cu_86b9896c6ignoreE:
	.zero		1
	.type		_ZN55_INTERNAL_f3eca4a2_24_ForeachBinaryOpScalar_cu_86b9896c4cuda3std6ranges3__45__cpo4sizeE,@object
	.size		_ZN55_INTERNAL_f3eca4a2_24_ForeachBinaryOpScalar_cu_86b9896c4cuda3std6ranges3__45__cpo4sizeE,(_ZN55_INTERNAL_f3eca4a2_24_ForeachBinaryOpScalar_cu_86b9896c4cuda3std3__45__cpo5beginE - _ZN55_INTERNAL_f3eca4a2_24_ForeachBinaryOpScalar_cu_86b9896c4cuda3std6ranges3__45__cpo4sizeE)
_ZN55_INTERNAL_f3eca4a2_24_ForeachBinaryOpScalar_cu_86b9896c4cuda3std6ranges3__45__cpo4sizeE:
	.zero		1
	.type		_ZN55_INTERNAL_f3eca4a2_24_ForeachBinaryOpScalar_cu_86b9896c4cuda3std3__45__cpo5beginE,@object
	.size		_ZN55_INTERNAL_f3eca4a2_24_ForeachBinaryOpScalar_cu_86b9896c4cuda3std3__45__cpo5beginE,(_ZN55_INTERNAL_f3eca4a2_24_ForeachBinaryOpScalar_cu_86b9896c4cuda3std6ranges3__45__cpo6cbeginE - _ZN55_INTERNAL_f3eca4a2_24_ForeachBinaryOpScalar_cu_86b9896c4cuda3std3__45__cpo5beginE)
_ZN55_INTERNAL_f3eca4a2_24_ForeachBinaryOpScalar_cu_86b9896c4cuda3std3__45__cpo5beginE:
	.zero		1
	.type		_ZN55_INTERNAL_f3eca4a2_24_ForeachBinaryOpScalar_cu_86b9896c4cuda3std6ranges3__45__cpo6cbeginE,@object
	.size		_ZN55_INTERNAL_f3eca4a2_24_ForeachBinaryOpScalar_cu_86b9896c4cuda3std6ranges3__45__cpo6cbeginE,(_ZN55_INTERNAL_f3eca4a2_24_ForeachBinaryOpScalar_cu_86b9896c4cuda3std3__45__cpo6rbeginE - _ZN55_INTERNAL_f3eca4a2_24_ForeachBinaryOpScalar_cu_86b9896c4cuda3std6ranges3__45__cpo6cbeginE)
_ZN55_INTERNAL_f3eca4a2_24_ForeachBinaryOpScalar_cu_86b9896c4cuda3std6ranges3__45__cpo6cbeginE:
	.zero		1
	.type		_ZN55_INTERNAL_f3eca4a2_24_ForeachBinaryOpScalar_cu_86b9896c4cuda3std3__45__cpo6rbeginE,@object
	.size		_ZN55_INTERNAL_f3eca4a2_24_ForeachBinaryOpScalar_cu_86b9896c4cuda3std3__45__cpo6rbeginE,(_ZN55_INTERNAL_f3eca4a2_24_ForeachBinaryOpScalar_cu_86b9896c4cuda3std6ranges3__45__cpo4nextE - _ZN55_INTERNAL_f3eca4a2_24_ForeachBinaryOpScalar_cu_86b9896c4cuda3std3__45__cpo6rbeginE)
_ZN55_INTERNAL_f3eca4a2_24_ForeachBinaryOpScalar_cu_86b9896c4cuda3std3__45__cpo6rbeginE:
	.zero		1
	.type		_ZN55_INTERNAL_f3eca4a2_24_ForeachBinaryOpScalar_cu_86b9896c4cuda3std6ranges3__45__cpo4nextE,@object
	.size		_ZN55_INTERNAL_f3eca4a2_24_ForeachBinaryOpScalar_cu_86b9896c4cuda3std6ranges3__45__cpo4nextE,(_ZN55_INTERNAL_f3eca4a2_24_ForeachBinaryOpScalar_cu_86b9896c4cuda3std6ranges3__45__cpo4swapE - _ZN55_INTERNAL_f3eca4a2_24_ForeachBinaryOpScalar_cu_86b9896c4cuda3std6ranges3__45__cpo4nextE)
_ZN55_INTERNAL_f3eca4a2_24_ForeachBinaryOpScalar_cu_86b9896c4cuda3std6ranges3__45__cpo4nextE:
	.zero		1
	.type		_ZN55_INTERNAL_f3eca4a2_24_ForeachBinaryOpScalar_cu_86b9896c4cuda3std6ranges3__45__cpo4swapE,@object
	.size		_ZN55_INTERNAL_f3eca4a2_24_ForeachBinaryOpScalar_cu_86b9896c4cuda3std6ranges3__45__cpo4swapE,(_ZN55_INTERNAL_f3eca4a2_24_ForeachBinaryOpScalar_cu_86b9896c4cuda3std3__420unreachable_sentinelE - _ZN55_INTERNAL_f3eca4a2_24_ForeachBinaryOpScalar_cu_86b9896c4cuda3std6ranges3__45__cpo4swapE)
_ZN55_INTERNAL_f3eca4a2_24_ForeachBinaryOpScalar_cu_86b9896c4cuda3std6ranges3__45__cpo4swapE:
	.zero		1
	.type		_ZN55_INTERNAL_f3eca4a2_24_ForeachBinaryOpScalar_cu_86b9896c4cuda3std3__420unreachable_sentinelE,@object
	.size		_ZN55_INTERNAL_f3eca4a2_24_ForeachBinaryOpScalar_cu_86b9896c4cuda3std3__420unreachable_sentinelE,(_ZN55_INTERNAL_f3eca4a2_24_ForeachBinaryOpScalar_cu_86b9896c6thrust23THRUST_300001_SM_900_NS6system6detail10sequential3seqE - _ZN55_INTERNAL_f3eca4a2_24_ForeachBinaryOpScalar_cu_86b9896c4cuda3std3__420unreachable_sentinelE)
_ZN55_INTERNAL_f3eca4a2_24_ForeachBinaryOpScalar_cu_86b9896c4cuda3std3__420unreachable_sentinelE:
	.zero		1
	.type		_ZN55_INTERNAL_f3eca4a2_24_ForeachBinaryOpScalar_cu_86b9896c6thrust23THRUST_300001_SM_900_NS6system6detail10sequential3seqE,@object
	.size		_ZN55_INTERNAL_f3eca4a2_24_ForeachBinaryOpScalar_cu_86b9896c6thrust23THRUST_300001_SM_900_NS6system6detail10sequential3seqE,(_ZN55_INTERNAL_f3eca4a2_24_ForeachBinaryOpScalar_cu_86b9896c4cuda3std3__45__cpo4cendE - _ZN55_INTERNAL_f3eca4a2_24_ForeachBinaryOpScalar_cu_86b9896c6thrust23THRUST_300001_SM_900_NS6system6detail10sequential3seqE)
_ZN55_INTERNAL_f3eca4a2_24_ForeachBinaryOpScalar_cu_86b9896c6thrust23THRUST_300001_SM_900_NS6system6detail10sequential3seqE:
	.zero		1
	.type		_ZN55_INTERNAL_f3eca4a2_24_ForeachBinaryOpScalar_cu_86b9896c4cuda3std3__45__cpo4cendE,@object
	.size		_ZN55_INTERNAL_f3eca4a2_24_ForeachBinaryOpScalar_cu_86b9896c4cuda3std3__45__cpo4cendE,(_ZN55_INTERNAL_f3eca4a2_24_ForeachBinaryOpScalar_cu_86b9896c4cuda3std6ranges3__45__cpo9iter_swapE - _ZN55_INTERNAL_f3eca4a2_24_ForeachBinaryOpScalar_cu_86b9896c4cuda3std3__45__cpo4cendE)
_ZN55_INTERNAL_f3eca4a2_24_ForeachBinaryOpScalar_cu_86b9896c4cuda3std3__45__cpo4cendE:
	.zero		1
	.type		_ZN55_INTERNAL_f3eca4a2_24_ForeachBinaryOpScalar_cu_86b9896c4cuda3std6ranges3__45__cpo9iter_swapE,@object
	.size		_ZN55_INTERNAL_f3eca4a2_24_ForeachBinaryOpScalar_cu_86b9896c4cuda3std6ranges3__45__cpo9iter_swapE,(_ZN55_INTERNAL_f3eca4a2_24_ForeachBinaryOpScalar_cu_86b9896c4cuda3std3__45__cpo5crendE - _ZN55_INTERNAL_f3eca4a2_24_ForeachBinaryOpScalar_cu_86b9896c4cuda3std6ranges3__45__cpo9iter_swapE)
_ZN55_INTERNAL_f3eca4a2_24_ForeachBinaryOpScalar_cu_86b9896c4cuda3std6ranges3__45__cpo9iter_swapE:
	.zero		1
	.type		_ZN55_INTERNAL_f3eca4a2_24_ForeachBinaryOpScalar_cu_86b9896c4cuda3std3__45__cpo5crendE,@object
	.size		_ZN55_INTERNAL_f3eca4a2_24_ForeachBinaryOpScalar_cu_86b9896c4cuda3std3__45__cpo5crendE,(_ZN55_INTERNAL_f3eca4a2_24_ForeachBinaryOpScalar_cu_86b9896c4cuda3std6ranges3__45__cpo5cdataE - _ZN55_INTERNAL_f3eca4a2_24_ForeachBinaryOpScalar_cu_86b9896c4cuda3std3__45__cpo5crendE)
_ZN55_INTERNAL_f3eca4a2_24_ForeachBinaryOpScalar_cu_86b9896c4cuda3std3__45__cpo5crendE:
	.zero		1
	.type		_ZN55_INTERNAL_f3eca4a2_24_ForeachBinaryOpScalar_cu_86b9896c4cuda3std6ranges3__45__cpo5cdataE,@object
	.size		_ZN55_INTERNAL_f3eca4a2_24_ForeachBinaryOpScalar_cu_86b9896c4cuda3std6ranges3__45__cpo5cdataE,(_ZN55_INTERNAL_f3eca4a2_24_ForeachBinaryOpScalar_cu_86b9896c4cuda3std6ranges3__45__cpo3endE - _ZN55_INTERNAL_f3eca4a2_24_ForeachBinaryOpScalar_cu_86b9896c4cuda3std6ranges3__45__cpo5cdataE)
_ZN55_INTERNAL_f3eca4a2_24_ForeachBinaryOpScalar_cu_86b9896c4cuda3std6ranges3__45__cpo5cdataE:
	.zero		1
	.type		_ZN55_INTERNAL_f3eca4a2_24_ForeachBinaryOpScalar_cu_86b9896c4cuda3std6ranges3__45__cpo3endE,@object
	.size		_ZN55_INTERNAL_f3eca4a2_24_ForeachBinaryOpScalar_cu_86b9896c4cuda3std6ranges3__45__cpo3endE,(_ZN55_INTERNAL_f3eca4a2_24_ForeachBinaryOpScalar_cu_86b9896c4cuda3std3__419piecewise_constructE - _ZN55_INTERNAL_f3eca4a2_24_ForeachBinaryOpScalar_cu_86b9896c4cuda3std6ranges3__45__cpo3endE)
_ZN55_INTERNAL_f3eca4a2_24_ForeachBinaryOpScalar_cu_86b9896c4cuda3std6ranges3__45__cpo3endE:
	.zero		1
	.type		_ZN55_INTERNAL_f3eca4a2_24_ForeachBinaryOpScalar_cu_86b9896c4cuda3std3__419piecewise_constructE,@object
	.size		_ZN55_INTERNAL_f3eca4a2_24_ForeachBinaryOpScalar_cu_86b9896c4cuda3std3__419piecewise_constructE,(_ZN55_INTERNAL_f3eca4a2_24_ForeachBinaryOpScalar_cu_86b9896c4cuda3std6ranges3__45__cpo5ssizeE - _ZN55_INTERNAL_f3eca4a2_24_ForeachBinaryOpScalar_cu_86b9896c4cuda3std3__419piecewise_constructE)
_ZN55_INTERNAL_f3eca4a2_24_ForeachBinaryOpScalar_cu_86b9896c4cuda3std3__419piecewise_constructE:
	.zero		1
	.type		_ZN55_INTERNAL_f3eca4a2_24_ForeachBinaryOpScalar_cu_86b9896c4cuda3std6ranges3__45__cpo5ssizeE,@object
	.size		_ZN55_INTERNAL_f3eca4a2_24_ForeachBinaryOpScalar_cu_86b9896c4cuda3std6ranges3__45__cpo5ssizeE,(_ZN55_INTERNAL_f3eca4a2_24_ForeachBinaryOpScalar_cu_86b9896c4cuda3std3__45__cpo3endE - _ZN55_INTERNAL_f3eca4a2_24_ForeachBinaryOpScalar_cu_86b9896c4cuda3std6ranges3__45__cpo5ssizeE)
_ZN55_INTERNAL_f3eca4a2_24_ForeachBinaryOpScalar_cu_86b9896c4cuda3std6ranges3__45__cpo5ssizeE:
	.zero		1
	.type		_ZN55_INTERNAL_f3eca4a2_24_ForeachBinaryOpScalar_cu_86b9896c4cuda3std3__45__cpo3endE,@object
	.size		_ZN55_INTERNAL_f3eca4a2_24_ForeachBinaryOpScalar_cu_86b9896c4cuda3std3__45__cpo3endE,(_ZN55_INTERNAL_f3eca4a2_24_ForeachBinaryOpScalar_cu_86b9896c4cuda3std6ranges3__45__cpo4cendE - _ZN55_INTERNAL_f3eca4a2_24_ForeachBinaryOpScalar_cu_86b9896c4cuda3std3__45__cpo3endE)
_ZN55_INTERNAL_f3eca4a2_24_ForeachBinaryOpScalar_cu_86b9896c4cuda3std3__45__cpo3endE:
	.zero		1
	.type		_ZN55_INTERNAL_f3eca4a2_24_ForeachBinaryOpScalar_cu_86b9896c4cuda3std6ranges3__45__cpo4cendE,@object
	.size		_ZN55_INTERNAL_f3eca4a2_24_ForeachBinaryOpScalar_cu_86b9896c4cuda3std6ranges3__45__cpo4cendE,(_ZN55_INTERNAL_f3eca4a2_24_ForeachBinaryOpScalar_cu_86b9896c4cuda3std3__45__cpo4rendE - _ZN55_INTERNAL_f3eca4a2_24_ForeachBinaryOpScalar_cu_86b9896c4cuda3std6ranges3__45__cpo4cendE)
_ZN55_INTERNAL_f3eca4a2_24_ForeachBinaryOpScalar_cu_86b9896c4cuda3std6ranges3__45__cpo4cendE:
	.zero		1
	.type		_ZN55_INTERNAL_f3eca4a2_24_ForeachBinaryOpScalar_cu_86b9896c4cuda3std3__45__cpo4rendE,@object
	.size		_ZN55_INTERNAL_f3eca4a2_24_ForeachBinaryOpScalar_cu_86b9896c4cuda3std3__45__cpo4rendE,(_ZN55_INTERNAL_f3eca4a2_24_ForeachBinaryOpScalar_cu_86b9896c4cuda3std6ranges3__45__cpo4prevE - _ZN55_INTERNAL_f3eca4a2_24_ForeachBinaryOpScalar_cu_86b9896c4cuda3std3__45__cpo4rendE)
_ZN55_INTERNAL_f3eca4a2_24_ForeachBinaryOpScalar_cu_86b9896c4cuda3std3__45__cpo4rendE:
	.zero		1
	.type		_ZN55_INTERNAL_f3eca4a2_24_ForeachBinaryOpScalar_cu_86b9896c4cuda3std6ranges3__45__cpo4prevE,@object
	.size		_ZN55_INTERNAL_f3eca4a2_24_ForeachBinaryOpScalar_cu_86b9896c4cuda3std6ranges3__45__cpo4prevE,(_ZN55_INTERNAL_f3eca4a2_24_ForeachBinaryOpScalar_cu_86b9896c4cuda3std6ranges3__45__cpo9iter_moveE - _ZN55_INTERNAL_f3eca4a2_24_ForeachBinaryOpScalar_cu_86b9896c4cuda3std6ranges3__45__cpo4prevE)
_ZN55_INTERNAL_f3eca4a2_24_ForeachBinaryOpScalar_cu_86b9896c4cuda3std6ranges3__45__cpo4prevE:
	.zero		1
	.type		_ZN55_INTERNAL_f3eca4a2_24_ForeachBinaryOpScalar_cu_86b9896c4cuda3std6ranges3__45__cpo9iter_moveE,@object
	.size		_ZN55_INTERNAL_f3eca4a2_24_ForeachBinaryOpScalar_cu_86b9896c4cuda3std6ranges3__45__cpo9iter_moveE,(.L_13 - _ZN55_INTERNAL_f3eca4a2_24_ForeachBinaryOpScalar_cu_86b9896c4cuda3std6ranges3__45__cpo9iter_moveE)
_ZN55_INTERNAL_f3eca4a2_24_ForeachBinaryOpScalar_cu_86b9896c4cuda3std6ranges3__45__cpo9iter_moveE:
	.zero		1
.L_13:


//--------------------- .nv.constant0._ZN2at6native57_GLOBAL__N__f3eca4a2_24_ForeachBinaryOpScalar_cu_86b9896c25multi_tensor_apply_kernelINS1_18TensorListMetadataILi2EEENS1_21BinaryOpScalarFunctorIN3c108BFloat16ELi2ELi1ELi1EEEJNS0_7maximumIfEEfEEEvT_T0_DpT1_ --------------------------
	.section	.nv.constant0._ZN2at6native57_GLOBAL__N__f3eca4a2_24_ForeachBinaryOpScalar_cu_86b9896c25multi_tensor_apply_kernelINS1_18TensorListMetadataILi2EEENS1_21BinaryOpScalarFunctorIN3c108BFloat16ELi2ELi1ELi1EEEJNS0_7maximumIfEEfEEEvT_T0_DpT1_,"a",@progbits
	.sectionflags	@""
	.align	4
.nv.constant0._ZN2at6native57_GLOBAL__N__f3eca4a2_24_ForeachBinaryOpScalar_cu_86b9896c25multi_tensor_apply_kernelINS1_18TensorListMetadataILi2EEENS1_21BinaryOpScalarFunctorIN3c108BFloat16ELi2ELi1ELi1EEEJNS0_7maximumIfEEfEEEvT_T0_DpT1_:
	.zero		3680


//--------------------- .nv.constant0._ZN2at6native57_GLOBAL__N__f3eca4a2_24_ForeachBinaryOpScalar_cu_86b9896c25multi_tensor_apply_kernelINS1_18TensorListMetadataILi2EEENS1_21BinaryOpScalarFunctorIN3c104HalfELi2ELi1ELi1EEEJNS0_7maximumIfEEfEEEvT_T0_DpT1_ --------------------------
	.section	.nv.constant0._ZN2at6native57_GLOBAL__N__f3eca4a2_24_ForeachBinaryOpScalar_cu_86b9896c25multi_tensor_apply_kernelINS1_18TensorListMetadataILi2EEENS1_21BinaryOpScalarFunctorIN3c104HalfELi2ELi1ELi1EEEJNS0_7maximumIfEEfEEEvT_T0_DpT1_,"a",@progbits
	.sectionflags	@""
	.align	4
.nv.constant0._ZN2at6native57_GLOBAL__N__f3eca4a2_24_ForeachBinaryOpScalar_cu_86b9896c25multi_tensor_apply_kernelINS1_18TensorListMetadataILi2EEENS1_21BinaryOpScalarFunctorIN3c104HalfELi2ELi1ELi1EEEJNS0_7maximumIfEEfEEEvT_T0_DpT1_:
	.zero		3680


//--------------------- .nv.constant0._ZN2at6native57_GLOBAL__N__f3eca4a2_24_ForeachBinaryOpScalar_cu_86b9896c25multi_tensor_apply_kernelINS1_18TensorListMetadataILi2EEENS1_21BinaryOpScalarFunctorIfLi2ELi1ELi1EEEJNS0_7maximumIfEEfEEEvT_T0_DpT1_ --------------------------
	.section	.nv.constant0._ZN2at6native57_GLOBAL__N__f3eca4a2_24_ForeachBinaryOpScalar_cu_86b9896c25multi_tensor_apply_kernelINS1_18TensorListMetadataILi2EEENS1_21BinaryOpScalarFunctorIfLi2ELi1ELi1EEEJNS0_7maximumIfEEfEEEvT_T0_DpT1_,"a",@progbits
	.sectionflags	@""
	.align	4
.nv.constant0._ZN2at6native57_GLOBAL__N__f3eca4a2_24_ForeachBinaryOpScalar_cu_86b9896c25multi_tensor_apply_kernelINS1_18TensorListMetadataILi2EEENS1_21BinaryOpScalarFunctorIfLi2ELi1ELi1EEEJNS0_7maximumIfEEfEEEvT_T0_DpT1_:
	.zero		3680


//--------------------- .nv.constant0._ZN2at6native57_GLOBAL__N__f3eca4a2_24_ForeachBinaryOpScalar_cu_86b9896c25multi_tensor_apply_kernelINS1_18TensorListMetadataILi2EEENS1_21BinaryOpScalarFunctorIdLi2ELi1ELi1EEEJNS0_7maximumIdEEdEEEvT_T0_DpT1_ --------------------------
	.section	.nv.constant0._ZN2at6native57_GLOBAL__N__f3eca4a2_24_ForeachBinaryOpScalar_cu_86b9896c25multi_tensor_apply_kernelINS1_18TensorListMetadataILi2EEENS1_21BinaryOpScalarFunctorIdLi2ELi1ELi1EEEJNS0_7maximumIdEEdEEEvT_T0_DpT1_,"a",@progbits
	.sectionflags	@""
	.align	4
.nv.constant0._ZN2at6native57_GLOBAL__N__f3eca4a2_24_ForeachBinaryOpScalar_cu_86b9896c25multi_tensor_apply_kernelINS1_18TensorListMetadataILi2EEENS1_21BinaryOpScalarFunctorIdLi2ELi1ELi1EEEJNS0_7maximumIdEEdEEEvT_T0_DpT1_:
	.zero		3688


//--------------------- .nv.constant0._ZN2at6native57_GLOBAL__N__f3eca4a2_24_ForeachBinaryOpScalar_cu_86b9896c25multi_tensor_apply_kernelINS1_18TensorListMetadataILi2EEENS1_21BinaryOpScalarFunctorIsLi2ELi1ELi1EEEJNS0_7maximumIsEEsEEEvT_T0_DpT1_ --------------------------
	.section	.nv.constant0._ZN2at6native57_GLOBAL__N__f3eca4a2_24_ForeachBinaryOpScalar_cu_86b9896c25multi_tensor_apply_kernelINS1_18TensorListMetadataILi2EEENS1_21BinaryOpScalarFunctorIsLi2ELi1ELi1EEEJNS0_7maximumIsEEsEEEvT_T0_DpT1_,"a",@progbits
	.sectionflags	@""
	.align	4
.nv.constant0._ZN2at6native57_GLOBAL__N__f3eca4a2_24_ForeachBinaryOpScalar_cu_86b9896c25multi_tensor_apply_kernelINS1_18TensorListMetadataILi2EEENS1_21BinaryOpScalarFunctorIsLi2ELi1ELi1EEEJNS0_7maximumIsEEsEEEvT_T0_DpT1_:
	.zero		3676


//--------------------- .nv.constant0._ZN2at6native57_GLOBAL__N__f3eca4a2_24_ForeachBinaryOpScalar_cu_86b9896c25multi_tensor_apply_kernelINS1_18TensorListMetadataILi2EEENS1_21BinaryOpScalarFunctorIlLi2ELi1ELi1EEEJNS0_7maximumIlEElEEEvT_T0_DpT1_ --------------------------
	.section	.nv.constant0._ZN2at6native57_GLOBAL__N__f3eca4a2_24_ForeachBinaryOpScalar_cu_86b9896c25multi_tensor_apply_kernelINS1_18TensorListMetadataILi2EEENS1_21BinaryOpScalarFunctorIlLi2ELi1ELi1EEEJNS0_7maximumIlEElEEEvT_T0_DpT1_,"a",@progbits
	.sectionflags	@""
	.align	4
.nv.constant0._ZN2at6native57_GLOBAL__N__f3eca4a2_24_ForeachBinaryOpScalar_cu_86b9896c25multi_tensor_apply_kernelINS1_18TensorListMetadataILi2EEENS1_21BinaryOpScalarFunctorIlLi2ELi1ELi1EEEJNS0_7maximumIlEElEEEvT_T0_DpT1_:
	.zero		3688


//--------------------- .nv.constant0._ZN2at6native57_GLOBAL__N__f3eca4a2_24_ForeachBinaryOpScalar_cu_86b9896c25multi_tensor_apply_kernelINS1_18TensorListMetadataILi2EEENS1_21BinaryOpScalarFunctorIiLi2ELi1ELi1EEEJNS0_7maximumIiEEiEEEvT_T0_DpT1_ --------------------------
	.section	.nv.constant0._ZN2at6native57_GLOBAL__N__f3eca4a2_24_ForeachBinaryOpScalar_cu_86b9896c25multi_tensor_apply_kernelINS1_18TensorListMetadataILi2EEENS1_21BinaryOpScalarFunctorIiLi2ELi1ELi1EEEJNS0_7maximumIiEEiEEEvT_T0_DpT1_,"a",@progbits
	.sectionflags	@""
	.align	4
.nv.constant0._ZN2at6native57_GLOBAL__N__f3eca4a2_24_ForeachBinaryOpScalar_cu_86b9896c25multi_tensor_apply_kernelINS1_18TensorListMetadataILi2EEENS1_21BinaryOpScalarFunctorIiLi2ELi1ELi1EEEJNS0_7maximumIiEEiEEEvT_T0_DpT1_:
	.zero		3680


//--------------------- .nv.constant0._ZN2at6native57_GLOBAL__N__f3eca4a2_24_ForeachBinaryOpScalar_cu_86b9896c25multi_tensor_apply_kernelINS1_18TensorListMetadataILi2EEENS1_21BinaryOpScalarFunctorIaLi2ELi1ELi1EEEJNS0_7maximumIaEEaEEEvT_T0_DpT1_ --------------------------
	.section	.nv.constant0._ZN2at6native57_GLOBAL__N__f3eca4a2_24_ForeachBinaryOpScalar_cu_86b9896c25multi_tensor_apply_kernelINS1_18TensorListMetadataILi2EEENS1_21BinaryOpScalarFunctorIaLi2ELi1ELi1EEEJNS0_7maximumIaEEaEEEvT_T0_DpT1_,"a",@progbits
	.sectionflags	@""
	.align	4
.nv.constant0._ZN2at6native57_GLOBAL__N__f3eca4a2_24_ForeachBinaryOpScalar_cu_86b9896c25multi_tensor_apply_kernelINS1_18TensorListMetadataILi2EEENS1_21BinaryOpScalarFunctorIaLi2ELi1ELi1EEEJNS0_7maximumIaEEaEEEvT_T0_DpT1_:
	.zero		3675


//--------------------- .nv.constant0._ZN2at6native57_GLOBAL__N__f3eca4a2_24_ForeachBinaryOpScalar_cu_86b9896c25multi_tensor_apply_kernelINS1_18TensorListMetadataILi2EEENS1_21BinaryOpScalarFunctorIhLi2ELi1ELi1EEEJNS0_7maximumIhEEhEEEvT_T0_DpT1_ --------------------------
	.section	.nv.constant0._ZN2at6native57_GLOBAL__N__f3eca4a2_24_ForeachBinaryOpScalar_cu_86b9896c25multi_tensor_apply_kernelINS1_18TensorListMetadataILi2EEENS1_21BinaryOpScalarFunctorIhLi2ELi1ELi1EEEJNS0_7maximumIhEEhEEEvT_T0_DpT1_,"a",@progbits
	.sectionflags	@""
	.align	4
.nv.constant0._ZN2at6native57_GLOBAL__N__f3eca4a2_24_ForeachBinaryOpScalar_cu_86b9896c25multi_tensor_apply_kernelINS1_18TensorListMetadataILi2EEENS1_21BinaryOpScalarFunctorIhLi2ELi1ELi1EEEJNS0_7maximumIhEEhEEEvT_T0_DpT1_:
	.zero		3675


//--------------------- .nv.constant0._ZN2at6native57_GLOBAL__N__f3eca4a2_24_ForeachBinaryOpScalar_cu_86b9896c25multi_tensor_apply_kernelINS1_18TensorListMetadataILi1EEENS1_21BinaryOpScalarFunctorIN3c108BFloat16ELi1ELi1ELi0EEEJNS0_7maximumIfEEfEEEvT_T0_DpT1_ --------------------------
	.section	.nv.constant0._ZN2at6native57_GLOBAL__N__f3eca4a2_24_ForeachBinaryOpScalar_cu_86b9896c25multi_tensor_apply_kernelINS1_18TensorListMetadataILi1EEENS1_21BinaryOpScalarFunctorIN3c108BFloat16ELi1ELi1ELi0EEEJNS0_7maximumIfEEfEEEvT_T0_DpT1_,"a",@progbits
	.sectionflags	@""
	.align	4
.nv.constant0._ZN2at6native57_GLOBAL__N__f3eca4a2_24_ForeachBinaryOpScalar_cu_86b9896c25multi_tensor_apply_kernelINS1_18TensorListMetadataILi1EEENS1_21BinaryOpScalarFunctorIN3c108BFloat16ELi1ELi1ELi0EEEJNS0_7maximumIfEEfEEEvT_T0_DpT1_:
	.zero		3904


//--------------------- .nv.constant0._ZN2at6native57_GLOBAL__N__f3eca4a2_24_ForeachBinaryOpScalar_cu_86b9896c25multi_tensor_apply_kernelINS1_18TensorListMetadataILi1EEENS1_21BinaryOpScalarFunctorIN3c104HalfELi1ELi1ELi0EEEJNS0_7maximumIfEEfEEEvT_T0_DpT1_ --------------------------
	.section	.nv.constant0._ZN2at6native57_GLOBAL__N__f3eca4a2_24_ForeachBinaryOpScalar_cu_86b9896c25multi_tensor_apply_kernelINS1_18TensorListMetadataILi1EEENS1_21BinaryOpScalarFunctorIN3c104HalfELi1ELi1ELi0EEEJNS0_7maximumIfEEfEEEvT_T0_DpT1_,"a",@progbits
	.sectionflags	@""
	.align	4
.nv.constant0._ZN2at6native57_GLOBAL__N__f3eca4a2_24_ForeachBinaryOpScalar_cu_86b9896c25multi_tensor_apply_kernelINS1_18TensorListMetadataILi1EEENS1_21BinaryOpScalarFunctorIN3c104HalfELi1ELi1ELi0EEEJNS0_7maximumIfEEfEEEvT_T0_DpT1_:
	.zero		3904


//--------------------- .nv.constant0._ZN2at6native57_GLOBAL__N__f3eca4a2_24_ForeachBinaryOpScalar_cu_86b9896c25multi_tensor_apply_kernelINS1_18TensorListMetadataILi1EEENS1_21BinaryOpScalarFunctorIfLi1ELi1ELi0EEEJNS0_7maximumIfEEfEEEvT_T0_DpT1_ --------------------------
	.section	.nv.constant0._ZN2at6native57_GLOBAL__N__f3eca4a2_24_ForeachBinaryOpScalar_cu_86b9896c25multi_tensor_apply_kernelINS1_18TensorListMetadataILi1EEENS1_21BinaryOpScalarFunctorIfLi1ELi1ELi0EEEJNS0_7maximumIfEEfEEEvT_T0_DpT1_,"a",@progbits
	.sectionflags	@""
	.align	4
.nv.constant0._ZN2at6native57_GLOBAL__N__f3eca4a2_24_ForeachBinaryOpScalar_cu_86b9896c25multi_tensor_apply_kernelINS1_18TensorListMetadataILi1EEENS1_21BinaryOpScalarFunctorIfLi1ELi1ELi0EEEJNS0_7maximumIfEEfEEEvT_T0_DpT1_:
	.zero		3904


//--------------------- .nv.constant0._ZN2at6native57_GLOBAL__N__f3eca4a2_24_ForeachBinaryOpScalar_cu_86b9896c25multi_tensor_apply_kernelINS1_18TensorListMetadataILi1EEENS1_21BinaryOpScalarFunctorIdLi1ELi1ELi0EEEJNS0_7maximumIdEEdEEEvT_T0_DpT1_ --------------------------
	.section	.nv.constant0._ZN2at6native57_GLOBAL__N__f3eca4a2_24_ForeachBinaryOpScalar_cu_86b9896c25multi_tensor_apply_kernelINS1_18TensorListMetadataILi1EEENS1_21BinaryOpScalarFunctorIdLi1ELi1ELi0EEEJNS0_7maximumIdEEdEEEvT_T0_DpT1_,"a",@progbits
	.sectionflags	@""
	.align	4
.nv.constant0._ZN2at6native57_GLOBAL__N__f3eca4a2_24_ForeachBinaryOpScalar_cu_86b9896c25multi_tensor_apply_kernelINS1_18TensorListMetadataILi1EEENS1_21BinaryOpScalarFunctorIdLi1ELi1ELi0EEEJNS0_7maximumIdEEdEEEvT_T0_DpT1_:
	.zero		3912


//--------------------- .nv.constant0._ZN2at6native57_GLOBAL__N__f3eca4a2_24_ForeachBinaryOpScalar_cu_86b9896c25multi_tensor_apply_kernelINS1_18TensorListMetadataILi1EEENS1_21BinaryOpScalarFunctorIsLi1ELi1ELi0EEEJNS0_7maximumIsEEsEEEvT_T0_DpT1_ --------------------------
	.section	.nv.constant0._ZN2at6native57_GLOBAL__N__f3eca4a2_24_ForeachBinaryOpScalar_cu_86b9896c25multi_tensor_apply_kernelINS1_18TensorListMetadataILi1EEENS1_21BinaryOpScalarFunctorIsLi1ELi1ELi0EEEJNS0_7maximumIsEEsEEEvT_T0_DpT1_,"a",@progbits
	.sectionflags	@""
	.align	4
.nv.constant0._ZN2at6native57_GLOBAL__N__f3eca4a2_24_ForeachBinaryOpScalar_cu_86b9896c25multi_tensor_apply_kernelINS1_18TensorListMetadataILi1EEENS1_21BinaryOpScalarFunctorIsLi1ELi1ELi0EEEJNS0_7maximumIsEEsEEEvT_T0_DpT1_:
	.zero		3900


//--------------------- .nv.constant0._ZN2at6native57_GLOBAL__N__f3eca4a2_24_ForeachBinaryOpScalar_cu_86b9896c25multi_tensor_apply_kernelINS1_18TensorListMetadataILi1EEENS1_21BinaryOpScalarFunctorIlLi1ELi1ELi0EEEJNS0_7maximumIlEElEEEvT_T0_DpT1_ --------------------------
	.section	.nv.constant0._ZN2at6native57_GLOBAL__N__f3eca4a2_24_ForeachBinaryOpScalar_cu_86b9896c25multi_tensor_apply_kernelINS1_18TensorListMetadataILi1EEENS1_21BinaryOpScalarFunctorIlLi1ELi1ELi0EEEJNS0_7maximumIlEElEEEvT_T0_DpT1_,"a",@progbits
	.sectionflags	@""
	.align	4
.nv.constant0._ZN2at6native57_GLOBAL__N__f3eca4a2_24_ForeachBinaryOpScalar_cu_86b9896c25multi_tensor_apply_kernelINS1_18TensorListMetadataILi1EEENS1_21BinaryOpScalarFunctorIlLi1ELi1ELi0EEEJNS0_7maximumIlEElEEEvT_T0_DpT1_:
	.zero		3912


//--------------------- .nv.constant0._ZN2at6native57_GLOBAL__N__f3eca4a2_24_ForeachBinaryOpScalar_cu_86b9896c25multi_tensor_apply_kernelINS1_18TensorListMetadataILi1EEENS1_21BinaryOpScalarFunctorIiLi1ELi1ELi0EEEJNS0_7maximumIiEEiEEEvT_T0_DpT1_ --------------------------
	.section	.nv.constant0._ZN2at6native57_GLOBAL__N__f3eca4a2_24_ForeachBinaryOpScalar_cu_86b9896c25multi_tensor_apply_kernelINS1_18TensorListMetadataILi1EEENS1_21BinaryOpScalarFunctorIiLi1ELi1ELi0EEEJNS0_7maximumIiEEiEEEvT_T0_DpT1_,"a",@progbits
	.sectionflags	@""
	.align	4
.nv.constant0._ZN2at6native57_GLOBAL__N__f3eca4a2_24_ForeachBinaryOpScalar_cu_86b9896c25multi_tensor_apply_kernelINS1_18TensorListMetadataILi1EEENS1_21BinaryOpScalarFunctorIiLi1ELi1ELi0EEEJNS0_7maximumIiEEiEEEvT_T0_DpT1_:
	.zero		3904


//--------------------- .nv.constant0._ZN2at6native57_GLOBAL__N__f3eca4a2_24_ForeachBinaryOpScalar_cu_86b9896c25multi_tensor_apply_kernelINS1_18TensorListMetadataILi1EEENS1_21BinaryOpScalarFunctorIaLi1ELi1ELi0EEEJNS0_7maximumIaEEaEEEvT_T0_DpT1_ --------------------------
	.section	.nv.constant0._ZN2at6native57_GLOBAL__N__f3eca4a2_24_ForeachBinaryOpScalar_cu_86b9896c25multi_tensor_apply_kernelINS1_18TensorListMetadataILi1EEENS1_21BinaryOpScalarFunctorIaLi1ELi1ELi0EEEJNS0_7maximumIaEEaEEEvT_T0_DpT1_,"a",@progbits
	.sectionflags	@""
	.align	4
.nv.constant0._ZN2at6native57_GLOBAL__N__f3eca4a2_24_ForeachBinaryOpScalar_cu_86b9896c25multi_tensor_apply_kernelINS1_18TensorListMetadataILi1EEENS1_21BinaryOpScalarFunctorIaLi1ELi1ELi0EEEJNS0_7maximumIaEEaEEEvT_T0_DpT1_:
	.zero		3899


//--------------------- .nv.constant0._ZN2at6native57_GLOBAL__N__f3eca4a2_24_ForeachBinaryOpScalar_cu_86b9896c25multi_tensor_apply_kernelINS1_18TensorListMetadataILi1EEENS1_21BinaryOpScalarFunctorIhLi1ELi1ELi0EEEJNS0_7maximumIhEEhEEEvT_T0_DpT1_ --------------------------
	.section	.nv.constant0._ZN2at6native57_GLOBAL__N__f3eca4a2_24_ForeachBinaryOpScalar_cu_86b9896c25multi_tensor_apply_kernelINS1_18TensorListMetadataILi1EEENS1_21BinaryOpScalarFunctorIhLi1ELi1ELi0EEEJNS0_7maximumIhEEhEEEvT_T0_DpT1_,"a",@progbits
	.sectionflags	@""
	.align	4
.nv.constant0._ZN2at6native57_GLOBAL__N__f3eca4a2_24_ForeachBinaryOpScalar_cu_86b9896c25multi_tensor_apply_kernelINS1_18TensorListMetadataILi1EEENS1_21BinaryOpScalarFunctorIhLi1ELi1ELi0EEEJNS0_7maximumIhEEhEEEvT_T0_DpT1_:
	.zero		3899


//--------------------- .nv.constant0._ZN2at6native57_GLOBAL__N__f3eca4a2_24_ForeachBinaryOpScalar_cu_86b9896c25multi_tensor_apply_kernelINS1_18TensorListMetadataILi2EEENS1_21BinaryOpScalarFunctorIN3c108BFloat16ELi2ELi1ELi1EEEJNS0_7minimumIfEEfEEEvT_T0_DpT1_ --------------------------
	.section	.nv.constant0._ZN2at6native57_GLOBAL__N__f3eca4a2_24_ForeachBinaryOpScalar_cu_86b9896c25multi_tensor_apply_kernelINS1_18TensorListMetadataILi2EEENS1_21BinaryOpScalarFunctorIN3c108BFloat16ELi2ELi1ELi1EEEJNS0_7minimumIfEEfEEEvT_T0_DpT1_,"a",@progbits
	.sectionflags	@""
	.align	4
.nv.constant0._ZN2at6native57_GLOBAL__N__f3eca4a2_24_ForeachBinaryOpScalar_cu_86b9896c25multi_tensor_apply_kernelINS1_18TensorListMetadataILi2EEENS1_21BinaryOpScalarFunctorIN3c108BFloat16ELi2ELi1ELi1EEEJNS0_7minimumIfEEfEEEvT_T0_DpT1_:
	.zero		3680


//--------------------- .nv.constant0._ZN2at6native57_GLOBAL__N__f3eca4a2_24_ForeachBinaryOpScalar_cu_86b9896c25multi_tensor_apply_kernelINS1_18TensorListMetadataILi2EEENS1_21BinaryOpScalarFunctorIN3c104HalfELi2ELi1ELi1EEEJNS0_7minimumIfEEfEEEvT_T0_DpT1_ --------------------------
	.section	.nv.constant0._ZN2at6native57_GLOBAL__N__f3eca4a2_24_ForeachBinaryOpScalar_cu_86b9896c25multi_tensor_apply_kernelINS1_18TensorListMetadataILi2EEENS1_21BinaryOpScalarFunctorIN3c104HalfELi2ELi1ELi1EEEJNS0_7minimumIfEEfEEEvT_T0_DpT1_,"a",@progbits
	.sectionflags	@""
	.align	4
.nv.constant0._ZN2at6native57_GLOBAL__N__f3eca4a2_24_ForeachBinaryOpScalar_cu_86b9896c25multi_tensor_apply_kernelINS1_18TensorListMetadataILi2EEENS1_21BinaryOpScalarFunctorIN3c104HalfELi2ELi1ELi1EEEJNS0_7minimumIfEEfEEEvT_T0_DpT1_:
	.zero		3680


//--------------------- .nv.constant0._ZN2at6native57_GLOBAL__N__f3eca4a2_24_ForeachBinaryOpScalar_cu_86b9896c25multi_tensor_apply_kernelINS1_18TensorListMetadataILi2EEENS1_21BinaryOpScalarFunctorIfLi2ELi1ELi1EEEJNS0_7minimumIfEEfEEEvT_T0_DpT1_ --------------------------
	.section	.nv.constant0._ZN2at6native57_GLOBAL__N__f3eca4a2_24_ForeachBinaryOpScalar_cu_86b9896c25multi_tensor_apply_kernelINS1_18TensorListMetadataILi2EEENS1_21BinaryOpScalarFunctorIfLi2ELi1ELi1EEEJNS0_7minimumIfEEfEEEvT_T0_DpT1_,"a",@progbits
	.sectionflags	@""
	.align	4
.nv.constant0._ZN2at6native57_GLOBAL__N__f3eca4a2_24_ForeachBinaryOpScalar_cu_86b9896c25multi_tensor_apply_kernelINS1_18TensorListMetadataILi2EEENS1_21BinaryOpScalarFunctorIfLi2ELi1ELi1EEEJNS0_7minimumIfEEfEEEvT_T0_DpT1_:
	.zero		3680


//--------------------- .nv.constant0._ZN2at6native57_GLOBAL__N__f3eca4a2_24_ForeachBinaryOpScalar_cu_86b9896c25multi_tensor_apply_kernelINS1_18TensorListMetadataILi2EEENS1_21BinaryOpScalarFunctorIdLi2ELi1ELi1EEEJNS0_7minimumIdEEdEEEvT_T0_DpT1_ --------------------------
	.section	.nv.constant0._ZN2at6native57_GLOBAL__N__f3eca4a2_24_ForeachBinaryOpScalar_cu_86b9896c25multi_tensor_apply_kernelINS1_18TensorListMetadataILi2EEENS1_21BinaryOpScalarFunctorIdLi2ELi1ELi1EEEJNS0_7minimumIdEEdEEEvT_T0_DpT1_,"a",@progbits
	.sectionflags	@""
	.align	4
.nv.constant0._ZN2at6native57_GLOBAL__N__f3eca4a2_24_ForeachBinaryOpScalar_cu_86b9896c25multi_tensor_apply_kernelINS1_18TensorListMetadataILi2EEENS1_21BinaryOpScalarFunctorIdLi2ELi1ELi1EEEJNS0_7minimumIdEEdEEEvT_T0_DpT1_:
	.zero		3688


//--------------------- .nv.constant0._ZN2at6native57_GLOBAL__N__f3eca4a2_24_ForeachBinaryOpScalar_cu_86b9896c25multi_tensor_apply_kernelINS1_18TensorListMetadataILi2EEENS1_21BinaryOpScalarFunctorIsLi2ELi1ELi1EEEJNS0_7minimumIsEEsEEEvT_T0_DpT1_ --------------------------
	.section	.nv.constant0._ZN2at6native57_GLOBAL__N__f3eca4a2_24_ForeachBinaryOpScalar_cu_86b9896c25multi_tensor_apply_kernelINS1_18TensorListMetadataILi2EEENS1_21BinaryOpScalarFunctorIsLi2ELi1ELi1EEEJNS0_7minimumIsEEsEEEvT_T0_DpT1_,"a",@progbits
	.sectionflags	@""
	.align	4
.nv.constant0._ZN2at6native57_GLOBAL__N__f3eca4a2_24_ForeachBinaryOpScalar_cu_86b9896c25multi_tensor_apply_kernelINS1_18TensorListMetadataILi2EEENS1_21BinaryOpScalarFunctorIsLi2ELi1ELi1EEEJNS0_7minimumIsEEsEEEvT_T0_DpT1_:
	.zero		3676


//--------------------- .nv.constant0._ZN2at6native57_GLOBAL__N__f3eca4a2_24_ForeachBinaryOpScalar_cu_86b9896c25multi_tensor_apply_kernelINS1_18TensorListMetadataILi2EEENS1_21BinaryOpScalarFunctorIlLi2ELi1ELi1EEEJNS0_7minimumIlEElEEEvT_T0_DpT1_ --------------------------
	.section	.nv.constant0._ZN2at6native57_GLOBAL__N__f3eca4a2_24_ForeachBinaryOpScalar_cu_86b9896c25multi_tensor_apply_kernelINS1_18TensorListMetadataILi2EEENS1_21BinaryOpScalarFunctorIlLi2ELi1ELi1EEEJNS0_7minimumIlEElEEEvT_T0_DpT1_,"a",@progbits
	.sectionflags	@""
	.align	4
.nv.constant0._ZN2at6native57_GLOBAL__N__f3eca4a2_24_ForeachBinaryOpScalar_cu_86b9896c25multi_tensor_apply_kernelINS1_18TensorListMetadataILi2EEENS1_21BinaryOpScalarFunctorIlLi2ELi1ELi1EEEJNS0_7minimumIlEElEEEvT_T0_DpT1_:
	.zero		3688


//--------------------- .nv.constant0._ZN2at6native57_GLOBAL__N__f3eca4a2_24_ForeachBinaryOpScalar_cu_86b9896c25multi_tensor_apply_kernelINS1_18TensorListMetadataILi2EEENS1_21BinaryOpScalarFunctorIiLi2ELi1ELi1EEEJNS0_7minimumIiEEiEEEvT_T0_DpT1_ --------------------------
	.section	.nv.constant0._ZN2at6native57_GLOBAL__N__f3eca4a2_24_ForeachBinaryOpScalar_cu_86b9896c25multi_tensor_apply_kernelINS1_18TensorListMetadataILi2EEENS1_21BinaryOpScalarFunctorIiLi2ELi1ELi1EEEJNS0_7minimumIiEEiEEEvT_T0_DpT1_,"a",@progbits
	.sectionflags	@""
	.align	4
.nv.constant0._ZN2at6native57_GLOBAL__N__f3eca4a2_24_ForeachBinaryOpScalar_cu_86b9896c25multi_tensor_apply_kernelINS1_18TensorListMetadataILi2EEENS1_21BinaryOpScalarFunctorIiLi2ELi1ELi1EEEJNS0_7minimumIiEEiEEEvT_T0_DpT1_:
	.zero		3680


//--------------------- .nv.constant0._ZN2at6native57_GLOBAL__N__f3eca4a2_24_ForeachBinaryOpScalar_cu_86b9896c25multi_tensor_apply_kernelINS1_18TensorListMetadataILi2EEENS1_21BinaryOpScalarFunctorIaLi2ELi1ELi1EEEJNS0_7minimumIaEEaEEEvT_T0_DpT1_ --------------------------
	.section	.nv.constant0._ZN2at6native57_GLOBAL__N__f3eca4a2_24_ForeachBinaryOpScalar_cu_86b9896c25multi_tensor_apply_kernelINS1_18TensorListMetadataILi2EEENS1_21BinaryOpScalarFunctorIaLi2ELi1ELi1EEEJNS0_7minimumIaEEaEEEvT_T0_DpT1_,"a",@progbits
	.sectionflags	@""
	.align	4
.nv.constant0._ZN2at6native57_GLOBAL__N__f3eca4a2_24_ForeachBinaryOpScalar_cu_86b9896c25multi_tensor_apply_kernelINS1_18TensorListMetadataILi2EEENS1_21BinaryOpScalarFunctorIaLi2ELi1ELi1EEEJNS0_7minimumIaEEaEEEvT_T0_DpT1_:
	.zero		3675


//--------------------- .nv.constant0._ZN2at6native57_GLOBAL__N__f3eca4a2_24_ForeachBinaryOpScalar_cu_86b9896c25multi_tensor_apply_kernelINS1_18TensorListMetadataILi2EEENS1_21BinaryOpScalarFunctorIhLi2ELi1ELi1EEEJNS0_7minimumIhEEhEEEvT_T0_DpT1_ --------------------------
	.section	.nv.constant0._ZN2at6native57_GLOBAL__N__f3eca4a2_24_ForeachBinaryOpScalar_cu_86b9896c25multi_tensor_apply_kernelINS1_18TensorListMetadataILi2EEENS1_21BinaryOpScalarFunctorIhLi2ELi1ELi1EEEJNS0_7minimumIhEEhEEEvT_T0_DpT1_,"a",@progbits
	.sectionflags	@""
	.align	4
.nv.constant0._ZN2at6native57_GLOBAL__N__f3eca4a2_24_ForeachBinaryOpScalar_cu_86b9896c25multi_tensor_apply_kernelINS1_18TensorListMetadataILi2EEENS1_21BinaryOpScalarFunctorIhLi2ELi1ELi1EEEJNS0_7minimumIhEEhEEEvT_T0_DpT1_:
	.zero		3675


//--------------------- .nv.constant0._ZN2at6native57_GLOBAL__N__f3eca4a2_24_ForeachBinaryOpScalar_cu_86b9896c25multi_tensor_apply_kernelINS1_18TensorListMetadataILi1EEENS1_21BinaryOpScalarFunctorIN3c108BFloat16ELi1ELi1ELi0EEEJNS0_7minimumIfEEfEEEvT_T0_DpT1_ --------------------------
	.section	.nv.constant0._ZN2at6native57_GLOBAL__N__f3eca4a2_24_ForeachBinaryOpScalar_cu_86b9896c25multi_tensor_apply_kernelINS1_18TensorListMetadataILi1EEENS1_21BinaryOpScalarFunctorIN3c108BFloat16ELi1ELi1ELi0EEEJNS0_7minimumIfEEfEEEvT_T0_DpT1_,"a",@progbits
	.sectionflags	@""
	.align	4
.nv.constant0._ZN2at6native57_GLOBAL__N__f3eca4a2_24_ForeachBinaryOpScalar_cu_86b9896c25multi_tensor_apply_kernelINS1_18TensorListMetadataILi1EEENS1_21BinaryOpScalarFunctorIN3c108BFloat16ELi1ELi1ELi0EEEJNS0_7minimumIfEEfEEEvT_T0_DpT1_:
	.zero		3904


//--------------------- .nv.constant0._ZN2at6native57_GLOBAL__N__f3eca4a2_24_ForeachBinaryOpScalar_cu_86b9896c25multi_tensor_apply_kernelINS1_18TensorListMetadataILi1EEENS1_21BinaryOpScalarFunctorIN3c104HalfELi1ELi1ELi0EEEJNS0_7minimumIfEEfEEEvT_T0_DpT1_ --------------------------
	.section	.nv.constant0._ZN2at6native57_GLOBAL__N__f3eca4a2_24_ForeachBinaryOpScalar_cu_86b9896c25multi_tensor_apply_kernelINS1_18TensorListMetadataILi1EEENS1_21BinaryOpScalarFunctorIN3c104HalfELi1ELi1ELi0EEEJNS0_7minimumIfEEfEEEvT_T0_DpT1_,"a",@progbits
	.sectionflags	@""
	.align	4
.nv.constant0._ZN2at6native57_GLOBAL__N__f3eca4a2_24_ForeachBinaryOpScalar_cu_86b9896c25multi_tensor_apply_kernelINS1_18TensorListMetadataILi1EEENS1_21BinaryOpScalarFunctorIN3c104HalfELi1ELi1ELi0EEEJNS0_7minimumIfEEfEEEvT_T0_DpT1_:
	.zero		3904


//--------------------- .nv.constant0._ZN2at6native57_GLOBAL__N__f3eca4a2_24_ForeachBinaryOpScalar_cu_86b9896c25multi_tensor_apply_kernelINS1_18TensorListMetadataILi1EEENS1_21BinaryOpScalarFunctorIfLi1ELi1ELi0EEEJNS0_7minimumIfEEfEEEvT_T0_DpT1_ --------------------------
	.section	.nv.constant0._ZN2at6native57_GLOBAL__N__f3eca4a2_24_ForeachBinaryOpScalar_cu_86b9896c25multi_tensor_apply_kernelINS1_18TensorListMetadataILi1EEENS1_21BinaryOpScalarFunctorIfLi1ELi1ELi0EEEJNS0_7minimumIfEEfEEEvT_T0_DpT1_,"a",@progbits
	.sectionflags	@""
	.align	4
.nv.constant0._ZN2at6native57_GLOBAL__N__f3eca4a2_24_ForeachBinaryOpScalar_cu_86b9896c25multi_tensor_apply_kernelINS1_18TensorListMetadataILi1EEENS1_21BinaryOpScalarFunctorIfLi1ELi1ELi0EEEJNS0_7minimumIfEEfEEEvT_T0_DpT1_:
	.zero		3904


//--------------------- .nv.constant0._ZN2at6native57_GLOBAL__N__f3eca4a2_24_ForeachBinaryOpScalar_cu_86b9896c25multi_tensor_apply_kernelINS1_18TensorListMetadataILi1EEENS1_21BinaryOpScalarFunctorIdLi1ELi1ELi0EEEJNS0_7minimumIdEEdEEEvT_T0_DpT1_ --------------------------
	.section	.nv.constant0._ZN2at6native57_GLOBAL__N__f3eca4a2_24_ForeachBinaryOpScalar_cu_86b9896c25multi_tensor_apply_kernelINS1_18TensorListMetadataILi1EEENS1_21BinaryOpScalarFunctorIdLi1ELi1ELi0EEEJNS0_7minimumIdEEdEEEvT_T0_DpT1_,"a",@progbits
	.sectionflags	@""
	.align	4
.nv.constant0._ZN2at6native57_GLOBAL__N__f3eca4a2_24_ForeachBinaryOpScalar_cu_86b9896c25multi_tensor_apply_kernelINS1_18TensorListMetadataILi1EEENS1_21BinaryOpScalarFunctorIdLi1ELi1ELi0EEEJNS0_7minimumIdEEdEEEvT_T0_DpT1_:
	.zero		3912


//--------------------- .nv.constant0._ZN2at6native57_GLOBAL__N__f3eca4a2_24_ForeachBinaryOpScalar_cu_86b9896c25multi_tensor_apply_kernelINS1_18TensorListMetadataILi1EEENS1_21BinaryOpScalarFunctorIsLi1ELi1ELi0EEEJNS0_7minimumIsEEsEEEvT_T0_DpT1_ --------------------------
	.section	.nv.constant0._ZN2at6native57_GLOBAL__N__f3eca4a2_24_ForeachBinaryOpScalar_cu_86b9896c25multi_tensor_apply_kernelINS1_18TensorListMetadataILi1EEENS1_21BinaryOpScalarFunctorIsLi1ELi1ELi0EEEJNS0_7minimumIsEEsEEEvT_T0_DpT1_,"a",@progbits
	.sectionflags	@""
	.align	4
.nv.constant0._ZN2at6native57_GLOBAL__N__f3eca4a2_24_ForeachBinaryOpScalar_cu_86b9896c25multi_tensor_apply_kernelINS1_18TensorListMetadataILi1EEENS1_21BinaryOpScalarFunctorIsLi1ELi1ELi0EEEJNS0_7minimumIsEEsEEEvT_T0_DpT1_:
	.zero		3900


//--------------------- .nv.constant0._ZN2at6native57_GLOBAL__N__f3eca4a2_24_ForeachBinaryOpScalar_cu_86b9896c25multi_tensor_apply_kernelINS1_18TensorListMetadataILi1EEENS1_21BinaryOpScalarFunctorIlLi1ELi1ELi0EEEJNS0_7minimumIlEElEEEvT_T0_DpT1_ --------------------------
	.section	.nv.constant0._ZN2at6native57_GLOBAL__N__f3eca4a2_24_ForeachBinaryOpScalar_cu_86b9896c25multi_tensor_apply_kernelINS1_18TensorListMetadataILi1EEENS1_21BinaryOpScalarFunctorIlLi1ELi1ELi0EEEJNS0_7minimumIlEElEEEvT_T0_DpT1_,"a",@progbits
	.sectionflags	@""
	.align	4
.nv.constant0._ZN2at6native57_GLOBAL__N__f3eca4a2_24_ForeachBinaryOpScalar_cu_86b9896c25multi_tensor_apply_kernelINS1_18TensorListMetadataILi1EEENS1_21BinaryOpScalarFunctorIlLi1ELi1ELi0EEEJNS0_7minimumIlEElEEEvT_T0_DpT1_:
	.zero		3912


//--------------------- .nv.constant0._ZN2at6native57_GLOBAL__N__f3eca4a2_24_ForeachBinaryOpScalar_cu_86b9896c25multi_tensor_apply_kernelINS1_18TensorListMetadataILi1EEENS1_21BinaryOpScalarFunctorIiLi1ELi1ELi0EEEJNS0_7minimumIiEEiEEEvT_T0_DpT1_ --------------------------
	.section	.nv.constant0._ZN2at6native57_GLOBAL__N__f3eca4a2_24_ForeachBinaryOpScalar_cu_86b9896c25multi_tensor_apply_kernelINS1_18TensorListMetadataILi1EEENS1_21BinaryOpScalarFunctorIiLi1ELi1ELi0EEEJNS0_7minimumIiEEiEEEvT_T0_DpT1_,"a",@progbits
	.sectionflags	@""
	.align	4
.nv.constant0._ZN2at6native57_GLOBAL__N__f3eca4a2_24_ForeachBinaryOpScalar_cu_86b9896c25multi_tensor_apply_kernelINS1_18TensorListMetadataILi1EEENS1_21BinaryOpScalarFunctorIiLi1ELi1ELi0EEEJNS0_7minimumIiEEiEEEvT_T0_DpT1_:
	.zero		3904


//--------------------- .nv.constant0._ZN2at6native57_GLOBAL__N__f3eca4a2_24_ForeachBinaryOpScalar_cu_86b9896c25multi_tensor_apply_kernelINS1_18TensorListMetadataILi1EEENS1_21BinaryOpScalarFunctorIaLi1ELi1ELi0EEEJNS0_7minimumIaEEaEEEvT_T0_DpT1_ --------------------------
	.section	.nv.constant0._ZN2at6native57_GLOBAL__N__f3eca4a2_24_ForeachBinaryOpScalar_cu_86b9896c25multi_tensor_apply_kernelINS1_18TensorListMetadataILi1EEENS1_21BinaryOpScalarFunctorIaLi1ELi1ELi0EEEJNS0_7minimumIaEEaEEEvT_T0_DpT1_,"a",@progbits
	.sectionflags	@""
	.align	4
.nv.constant0._ZN2at6native57_GLOBAL__N__f3eca4a2_24_ForeachBinaryOpScalar_cu_86b9896c25multi_tensor_apply_kernelINS1_18TensorListMetadataILi1EEENS1_21BinaryOpScalarFunctorIaLi1ELi1ELi0EEEJNS0_7minimumIaEEaEEEvT_T0_DpT1_:
	.zero		3899


//--------------------- .nv.constant0._ZN2at6native57_GLOBAL__N__f3eca4a2_24_ForeachBinaryOpScalar_cu_86b9896c25multi_tensor_apply_kernelINS1_18TensorListMetadataILi1EEENS1_21BinaryOpScalarFunctorIhLi1ELi1ELi0EEEJNS0_7minimumIhEEhEEEvT_T0_DpT1_ --------------------------
	.section	.nv.constant0._ZN2at6native57_GLOBAL__N__f3eca4a2_24_ForeachBinaryOpScalar_cu_86b9896c25multi_tensor_apply_kernelINS1_18TensorListMetadataILi1EEENS1_21BinaryOpScalarFunctorIhLi1ELi1ELi0EEEJNS0_7minimumIhEEhEEEvT_T0_DpT1_,"a",@progbits
	.sectionflags	@""
	.align	4
.nv.constant0._ZN2at6native57_GLOBAL__N__f3eca4a2_24_ForeachBinaryOpScalar_cu_86b9896c25multi_tensor_apply_kernelINS1_18TensorListMetadataILi1EEENS1_21BinaryOpScalarFunctorIhLi1ELi1ELi0EEEJNS0_7minimumIhEEhEEEvT_T0_DpT1_:
	.zero		3899


//--------------------- .nv.constant0._ZN2at6native57_GLOBAL__N__f3eca4a2_24_ForeachBinaryOpScalar_cu_86b9896c25multi_tensor_apply_kernelINS1_18TensorListMetadataILi2EEENS1_21BinaryOpScalarFunctorIN3c108BFloat16ELi2ELi1ELi1EEEJSt5minusIfEfEEEvT_T0_DpT1_ --------------------------
	.section	.nv.constant0._ZN2at6native57_GLOBAL__N__f3eca4a2_24_ForeachBinaryOpScalar_cu_86b9896c25multi_tensor_apply_kernelINS1_18TensorListMetadataILi2EEENS1_21BinaryOpScalarFunctorIN3c108BFloat16ELi2ELi1ELi1EEEJSt5minusIfEfEEEvT_T0_DpT1_,"a",@progbits
	.sectionflags	@""
	.align	4
.nv.constant0._ZN2at6native57_GLOBAL__N__f3eca4a2_24_ForeachBinaryOpScalar_cu_86b9896c25multi_tensor_apply_kernelINS1_18TensorListMetadataILi2EEENS1_21BinaryOpScalarFunctorIN3c108BFloat16ELi2ELi1ELi1EEEJSt5minusIfEfEEEvT_T0_DpT1_:
	.zero		3680


//--------------------- .nv.constant0._ZN2at6native57_GLOBAL__N__f3eca4a2_24_ForeachBinaryOpScalar_cu_86b9896c25multi_tensor_apply_kernelINS1_18TensorListMetadataILi2EEENS1_21BinaryOpScalarFunctorIN3c104HalfELi2ELi1ELi1EEEJSt5minusIfEfEEEvT_T0_DpT1_ --------------------------
	.section	.nv.constant0._ZN2at6native57_GLOBAL__N__f3eca4a2_24_ForeachBinaryOpScalar_cu_86b9896c25multi_tensor_apply_kernelINS1_18TensorListMetadataILi2EEENS1_21BinaryOpScalarFunctorIN3c104HalfELi2ELi1ELi1EEEJSt5minusIfEfEEEvT_T0_DpT1_,"a",@progbits
	.sectionflags	@""
	.align	4
.nv.constant0._ZN2at6native57_GLOBAL__N__f3eca4a2_24_ForeachBinaryOpScalar_cu_86b9896c25multi_tensor_apply_kernelINS1_18TensorListMetadataILi2EEENS1_21BinaryOpScalarFunctorIN3c104HalfELi2ELi1ELi1EEEJSt5minusIfEfEEEvT_T0_DpT1_:
	.zero		3680


//--------------------- .nv.constant0._ZN2at6native57_GLOBAL__N__f3eca4a2_24_ForeachBinaryOpScalar_cu_86b9896c25multi_tensor_apply_kernelINS1_18TensorListMetadataILi2EEENS1_21BinaryOpScalarFunctorIbLi2ELi1ELi1EEEJSt5minusIbEbEEEvT_T0_DpT1_ --------------------------
	.section	.nv.constant0._ZN2at6native57_GLOBAL__N__f3eca4a2_24_ForeachBinaryOpScalar_cu_86b9896c25multi_tensor_apply_kernelINS1_18TensorListMetadataILi2EEENS1_21BinaryOpScalarFunctorIbLi2ELi1ELi1EEEJSt5minusIbEbEEEvT_T0_DpT1_,"a",@progbits
	.sectionflags	@""
	.align	4
.nv.constant0._ZN2at6native57_GLOBAL__N__f3eca4a2_24_ForeachBinaryOpScalar_cu_86b9896c25multi_tensor_apply_kernelINS1_18TensorListMetadataILi2EEENS1_21BinaryOpScalarFunctorIbLi2ELi1ELi1EEEJSt5minusIbEbEEEvT_T0_DpT1_:
	.zero		3675


//--------------------- .nv.constant0._ZN2at6native57_GLOBAL__N__f3eca4a2_24_ForeachBinaryOpScalar_cu_86b9896c25multi_tensor_apply_kernelINS1_18TensorListMetadataILi2EEENS1_21BinaryOpScalarFunctorIN3c107complexIfEELi2ELi1ELi1EEEJSt5minusIS8_ES8_EEEvT_T0_DpT1_ --------------------------
	.section	.nv.constant0._ZN2at6native57_GLOBAL__N__f3eca4a2_24_ForeachBinaryOpScalar_cu_86b9896c25multi_tensor_apply_kernelINS1_18TensorListMetadataILi2EEENS1_21BinaryOpScalarFunctorIN3c107complexIfEELi2ELi1ELi1EEEJSt5minusIS8_ES8_EEEvT_T0_DpT1_,"a",@progbits
	.sectionflags	@""
	.align	4
.nv.constant0._ZN2at6native57_GLOBAL__N__f3eca4a2_24_ForeachBinaryOpScalar_cu_86b9896c25multi_tensor_apply_kernelINS1_18TensorListMetadataILi2EEENS1_21BinaryOpScalarFunctorIN3c107complexIfEELi2ELi1ELi1EEEJSt5minusIS8_ES8_EEEvT_T0_DpT1_:
	.zero		3688


//--------------------- .nv.constant0._ZN2at6native57_GLOBAL__N__f3eca4a2_24_ForeachBinaryOpScalar_cu_86b9896c25multi_tensor_apply_kernelINS1_18TensorListMetadataILi2EEENS1_21BinaryOpScalarFunctorIN3c107complexIdEELi2ELi1ELi1EEEJSt5minusIS8_ES8_EEEvT_T0_DpT1_ --------------------------
	.section	.nv.constant0._ZN2at6native57_GLOBAL__N__f3eca4a2_24_ForeachBinaryOpScalar_cu_86b9896c25multi_tensor_apply_kernelINS1_18TensorListMetadataILi2EEENS1_21BinaryOpScalarFunctorIN3c107complexIdEELi2ELi1ELi1EEEJSt5minusIS8_ES8_EEEvT_T0_DpT1_,"a",@progbits
	.sectionflags	@""
	.align	4
.nv.constant0._ZN2at6native57_GLOBAL__N__f3eca4a2_24_ForeachBinaryOpScalar_cu_86b9896c25multi_tensor_apply_kernelINS1_18TensorListMetadataILi2EEENS1_21BinaryOpScalarFunctorIN3c107complexIdEELi2ELi1ELi1EEEJSt5minusIS8_ES8_EEEvT_T0_DpT1_:
	.zero		3696


//--------------------- .nv.constant0._ZN2at6native57_GLOBAL__N__f3eca4a2_24_ForeachBinaryOpScalar_cu_86b9896c25multi_tensor_apply_kernelINS1_18TensorListMetadataILi2EEENS1_21BinaryOpScalarFunctorIfLi2ELi1ELi1EEEJSt5minusIfEfEEEvT_T0_DpT1_ --------------------------
	.section	.nv.constant0._ZN2at6native57_GLOBAL__N__f3eca4a2_24_ForeachBinaryOpScalar_cu_86b9896c25multi_tensor_apply_kernelINS1_18TensorListMetadataILi2EEENS1_21BinaryOpScalarFunctorIfLi2ELi1ELi1EEEJSt5minusIfEfEEEvT_T0_DpT1_,"a",@progbits
	.sectionflags	@""
	.align	4
.nv.constant0._ZN2at6native57_GLOBAL__N__f3eca4a2_24_ForeachBinaryOpScalar_cu_86b9896c25multi_tensor_apply_kernelINS1_18TensorListMetadataILi2EEENS1_21BinaryOpScalarFunctorIfLi2ELi1ELi1EEEJSt5minusIfEfEEEvT_T0_DpT1_:
	.zero		3680


//--------------------- .nv.constant0._ZN2at6native57_GLOBAL__N__f3eca4a2_24_ForeachBinaryOpScalar_cu_86b9896c25multi_tensor_apply_kernelINS1_18TensorListMetadataILi2EEENS1_21BinaryOpScalarFunctorIdLi2ELi1ELi1EEEJSt5minusIdEdEEEvT_T0_DpT1_ --------------------------
	.section	.nv.constant0._ZN2at6native57_GLOBAL__N__f3eca4a2_24_ForeachBinaryOpScalar_cu_86b9896c25multi_tensor_apply_kernelINS1_18TensorListMetadataILi2EEENS1_21BinaryOpScalarFunctorIdLi2ELi1ELi1EEEJSt5minusIdEdEEEvT_T0_DpT1_,"a",@progbits
	.sectionflags	@""
	.align	4
.nv.constant0._ZN2at6native57_GLOBAL__N__f3eca4a2_24_ForeachBinaryOpScalar_cu_86b9896c25multi_tensor_apply_kernelINS1_18TensorListMetadataILi2EEENS1_21BinaryOpScalarFunctorIdLi2ELi1ELi1EEEJSt5minusIdEdEEEvT_T0_DpT1_:
	.zero		3688


//--------------------- .nv.constant0._ZN2at6native57_GLOBAL__N__f3eca4a2_24_ForeachBinaryOpScalar_cu_86b9896c25multi_tensor_apply_kernelINS1_18TensorListMetadataILi2EEENS1_21BinaryOpScalarFunctorIsLi2ELi1ELi1EEEJSt5minusIsEsEEEvT_T0_DpT1_ --------------------------
	.section	.nv.constant0._ZN2at6native57_GLOBAL__N__f3eca4a2_24_ForeachBinaryOpScalar_cu_86b9896c25multi_tensor_apply_kernelINS1_18TensorListMetadataILi2EEENS1_21BinaryOpScalarFunctorIsLi2ELi1ELi1EEEJSt5minusIsEsEEEvT_T0_DpT1_,"a",@progbits
	.sectionflags	@""
	.align	4
.nv.constant0._ZN2at6native57_GLOBAL__N__f3eca4a2_24_ForeachBinaryOpScalar_cu_86b9896c25multi_tensor_apply_kernelINS1_18TensorListMetadataILi2EEENS1_21BinaryOpScalarFunctorIsLi2ELi1ELi1EEEJSt5minusIsEsEEEvT_T0_DpT1_:
	.zero		3676


//--------------------- .nv.constant0._ZN2at6native57_GLOBAL__N__f3eca4a2_24_ForeachBinaryOpScalar_cu_86b9896c25multi_tensor_apply_kernelINS1_18TensorListMetadataILi2EEENS1_21BinaryOpScalarFunctorIlLi2ELi1ELi1EEEJSt5minusIlElEEEvT_T0_DpT1_ --------------------------
	.section	.nv.constant0._ZN2at6native57_GLOBAL__N__f3eca4a2_24_ForeachBinaryOpScalar_cu_86b9896c25multi_tensor_apply_kernelINS1_18TensorListMetadataILi2EEENS1_21BinaryOpScalarFunctorIlLi2ELi1ELi1EEEJSt5minusIlElEEEvT_T0_DpT1_,"a",@progbits
	.sectionflags	@""
	.align	4
.nv.constant0._ZN2at6native57_GLOBAL__N__f3eca4a2_24_ForeachBinaryOpScalar_cu_86b9896c25multi_tensor_apply_kernelINS1_18TensorListMetadataILi2EEENS1_21BinaryOpScalarFunctorIlLi2ELi1ELi1EEEJSt5minusIlElEEEvT_T0_DpT1_:
	.zero		3688


//--------------------- .nv.constant0._ZN2at6native57_GLOBAL__N__f3eca4a2_24_ForeachBinaryOpScalar_cu_86b9896c25multi_tensor_apply_kernelINS1_18TensorListMetadataILi2EEENS1_21BinaryOpScalarFunctorIiLi2ELi1ELi1EEEJSt5minusIiEiEEEvT_T0_DpT1_ --------------------------
	.section	.nv.constant0._ZN2at6native57_GLOBAL__N__f3eca4a2_24_ForeachBinaryOpScalar_cu_86b9896c25multi_tensor_apply_kernelINS1_18TensorListMetadataILi2EEENS1_21BinaryOpScalarFunctorIiLi2ELi1ELi1EEEJSt5minusIiEiEEEvT_T0_DpT1_,"a",@progbits
	.sectionflags	@""
	.align	4
.nv.constant0._ZN2at6native57_GLOBAL__N__f3eca4a2_24_ForeachBinaryOpScalar_cu_86b9896c25multi_tensor_apply_kernelINS1_18TensorListMetadataILi2EEENS1_21BinaryOpScalarFunctorIiLi2ELi1ELi1EEEJSt5minusIiEiEEEvT_T0_DpT1_:
	.zero		3680


//--------------------- .nv.constant0._ZN2at6native57_GLOBAL__N__f3eca4a2_24_ForeachBinaryOpScalar_cu_86b9896c25multi_tensor_apply_kernelINS1_18TensorListMetadataILi2EEENS1_21BinaryOpScalarFunctorIaLi2ELi1ELi1EEEJSt5minusIaEaEEEvT_T0_DpT1_ --------------------------
	.section	.nv.constant0._ZN2at6native57_GLOBAL__N__f3eca4a2_24_ForeachBinaryOpScalar_cu_86b9896c25multi_tensor_apply_kernelINS1_18TensorListMetadataILi2EEENS1_21BinaryOpScalarFunctorIaLi2ELi1ELi1EEEJSt5minusIaEaEEEvT_T0_DpT1_,"a",@progbits
	.sectionflags	@""
	.align	4
.nv.constant0._ZN2at6native57_GLOBAL__N__f3eca4a2_24_ForeachBinaryOpScalar_cu_86b9896c25multi_tensor_apply_kernelINS1_18TensorListMetadataILi2EEENS1_21BinaryOpScalarFunctorIaLi2ELi1ELi1EEEJSt5minusIaEaEEEvT_T0_DpT1_:
	.zero		3675


//--------------------- .nv.constant0._ZN2at6native57_GLOBAL__N__f3eca4a2_24_ForeachBinaryOpScalar_cu_86b9896c25multi_tensor_apply_kernelINS1_18TensorListMetadataILi2EEENS1_21BinaryOpScalarFunctorIhLi2ELi1ELi1EEEJSt5minusIhEhEEEvT_T0_DpT1_ --------------------------
	.section	.nv.constant0._ZN2at6native57_GLOBAL__N__f3eca4a2_24_ForeachBinaryOpScalar_cu_86b9896c25multi_tensor_apply_kernelINS1_18TensorListMetadataILi2EEENS1_21BinaryOpScalarFunctorIhLi2ELi1ELi1EEEJSt5minusIhEhEEEvT_T0_DpT1_,"a",@progbits
	.sectionflags	@""
	.align	4
.nv.constant0._ZN2at6native57_GLOBAL__N__f3eca4a2_24_ForeachBinaryOpScalar_cu_86b9896c25multi_tensor_apply_kernelINS1_18TensorListMetadataILi2EEENS1_21BinaryOpScalarFunctorIhLi2ELi1ELi1EEEJSt5minusIhEhEEEvT_T0_DpT1_:
	.zero		3675


//--------------------- .nv.constant0._ZN2at6native57_GLOBAL__N__f3eca4a2_24_ForeachBinaryOpScalar_cu_86b9896c25multi_tensor_apply_kernelINS1_18TensorListMetadataILi1EEENS1_21BinaryOpScalarFunctorIN3c108BFloat16ELi1ELi1ELi0EEEJSt5minusIfEfEEEvT_T0_DpT1_ --------------------------
	.section	.nv.constant0._ZN2at6native57_GLOBAL__N__f3eca4a2_24_ForeachBinaryOpScalar_cu_86b9896c25multi_tensor_apply_kernelINS1_18TensorListMetadataILi1EEENS1_21BinaryOpScalarFunctorIN3c108BFloat16ELi1ELi1ELi0EEEJSt5minusIfEfEEEvT_T0_DpT1_,"a",@progbits
	.sectionflags	@""
	.align	4
.nv.constant0._ZN2at6native57_GLOBAL__N__f3eca4a2_24_ForeachBinaryOpScalar_cu_86b9896c25multi_tensor_apply_kernelINS1_18TensorListMetadataILi1EEENS1_21BinaryOpScalarFunctorIN3c108BFloat16ELi1ELi1ELi0EEEJSt5minusIfEfEEEvT_T0_DpT1_:
	.zero		3904


//--------------------- .nv.constant0._ZN2at6native57_GLOBAL__N__f3eca4a2_24_ForeachBinaryOpScalar_cu_86b9896c25multi_tensor_apply_kernelINS1_18TensorListMetadataILi1EEENS1_21BinaryOpScalarFunctorIN3c104HalfELi1ELi1ELi0EEEJSt5minusIfEfEEEvT_T0_DpT1_ --------------------------
	.section	.nv.constant0._ZN2at6native57_GLOBAL__N__f3eca4a2_24_ForeachBinaryOpScalar_cu_86b9896c25multi_tensor_apply_kernelINS1_18TensorListMetadataILi1EEENS1_21BinaryOpScalarFunctorIN3c104HalfELi1ELi1ELi0EEEJSt5minusIfEfEEEvT_T0_DpT1_,"a",@progbits
	.sectionflags	@""
	.align	4
.nv.constant0._ZN2at6native57_GLOBAL__N__f3eca4a2_24_ForeachBinaryOpScalar_cu_86b9896c25multi_tensor_apply_kernelINS1_18TensorListMetadataILi1EEENS1_21BinaryOpScalarFunctorIN3c104HalfELi1ELi1ELi0EEEJSt5minusIfEfEEEvT_T0_DpT1_:
	.zero		3904


//--------------------- .nv.constant0._ZN2at6native57_GLOBAL__N__f3eca4a2_24_ForeachBinaryOpScalar_cu_86b9896c25multi_tensor_apply_kernelINS1_18TensorListMetadataILi1EEENS1_21BinaryOpScalarFunctorIbLi1ELi1ELi0EEEJSt5minusIbEbEEEvT_T0_DpT1_ --------------------------
	.section	.nv.constant0._ZN2at6native57_GLOBAL__N__f3eca4a2_24_ForeachBinaryOpScalar_cu_86b9896c25multi_tensor_apply_kernelINS1_18TensorListMetadataILi1EEENS1_21BinaryOpScalarFunctorIbLi1ELi1ELi0EEEJSt5minusIbEbEEEvT_T0_DpT1_,"a",@progbits
	.sectionflags	@""
	.align	4
.nv.constant0._ZN2at6native57_GLOBAL__N__f3eca4a2_24_ForeachBinaryOpScalar_cu_86b9896c25multi_tensor_apply_kernelINS1_18TensorListMetadataILi1EEENS1_21BinaryOpScalarFunctorIbLi1ELi1ELi0EEEJSt5minusIbEbEEEvT_T0_DpT1_:
	.zero		3899


//--------------------- .nv.constant0._ZN2at6native57_GLOBAL__N__f3eca4a2_24_ForeachBinaryOpScalar_cu_86b9896c25multi_tensor_apply_kernelINS1_18TensorListMetadataILi1EEENS1_21BinaryOpScalarFunctorIN3c107complexIfEELi1ELi1ELi0EEEJSt5minusIS8_ES8_EEEvT_T0_DpT1_ --------------------------
	.section	.nv.constant0._ZN2at6native57_GLOBAL__N__f3eca4a2_24_ForeachBinaryOpScalar_cu_86b9896c25multi_tensor_apply_kernelINS1_18TensorListMetadataILi1EEENS1_21BinaryOpScalarFunctorIN3c107complexIfEELi1ELi1ELi0EEEJSt5minusIS8_ES8_EEEvT_T0_DpT1_,"a",@progbits
	.sectionflags	@""
	.align	4
.nv.constant0._ZN2at6native57_GLOBAL__N__f3eca4a2_24_ForeachBinaryOpScalar_cu_86b9896c25multi_tensor_apply_kernelINS1_18TensorListMetadataILi1EEENS1_21BinaryOpScalarFunctorIN3c107complexIfEELi1ELi1ELi0EEEJSt5minusIS8_ES8_EEEvT_T0_DpT1_:
	.zero		3912


//--------------------- .nv.constant0._ZN2at6native57_GLOBAL__N__f3eca4a2_24_ForeachBinaryOpScalar_cu_86b9896c25multi_tensor_apply_kernelINS1_18TensorListMetadataILi1EEENS1_21BinaryOpScalarFunctorIN3c107complexIdEELi1ELi1ELi0EEEJSt5minusIS8_ES8_EEEvT_T0_DpT1_ --------------------------
	.section	.nv.constant0._ZN2at6native57_GLOBAL__N__f3eca4a2_24_ForeachBinaryOpScalar_cu_86b9896c25multi_tensor_apply_kernelINS1_18TensorListMetadataILi1EEENS1_21BinaryOpScalarFunctorIN3c107complexIdEELi1ELi1ELi0EEEJSt5minusIS8_ES8_EEEvT_T0_DpT1_,"a",@progbits
	.sectionflags	@""
	.align	4
.nv.constant0._ZN2at6native57_GLOBAL__N__f3eca4a2_24_ForeachBinaryOpScalar_cu_86b9896c25multi_tensor_apply_kernelINS1_18TensorListMetadataILi1EEENS1_21BinaryOpScalarFunctorIN3c107complexIdEELi1ELi1ELi0EEEJSt5minusIS8_ES8_EEEvT_T0_DpT1_:
	.zero		3920


//--------------------- .nv.constant0._ZN2at6native57_GLOBAL__N__f3eca4a2_24_ForeachBinaryOpScalar_cu_86b9896c25multi_tensor_apply_kernelINS1_18TensorListMetadataILi1EEENS1_21BinaryOpScalarFunctorIfLi1ELi1ELi0EEEJSt5minusIfEfEEEvT_T0_DpT1_ --------------------------
	.section	.nv.constant0._ZN2at6native57_GLOBAL__N__f3eca4a2_24_ForeachBinaryOpScalar_cu_86b9896c25multi_tensor_apply_kernelINS1_18TensorListMetadataILi1EEENS1_21BinaryOpScalarFunctorIfLi1ELi1ELi0EEEJSt5minusIfEfEEEvT_T0_DpT1_,"a",@progbits
	.sectionflags	@""
	.align	4
.nv.constant0._ZN2at6native57_GLOBAL__N__f3eca4a2_24_ForeachBinaryOpScalar_cu_86b9896c25multi_tensor_apply_kernelINS1_18TensorListMetadataILi1EEENS1_21BinaryOpScalarFunctorIfLi1ELi1ELi0EEEJSt5minusIfEfEEEvT_T0_DpT1_:
	.zero		3904


//--------------------- .nv.constant0._ZN2at6native57_GLOBAL__N__f3eca4a2_24_ForeachBinaryOpScalar_cu_86b9896c25multi_tensor_apply_kernelINS1_18TensorListMetadataILi1EEENS1_21BinaryOpScalarFunctorIdLi1ELi1ELi0EEEJSt5minusIdEdEEEvT_T0_DpT1_ --------------------------
	.section	.nv.constant0._ZN2at6native57_GLOBAL__N__f3eca4a2_24_ForeachBinaryOpScalar_cu_86b9896c25multi_tensor_apply_kernelINS1_18TensorListMetadataILi1EEENS1_21BinaryOpScalarFunctorIdLi1ELi1ELi0EEEJSt5minusIdEdEEEvT_T0_DpT1_,"a",@progbits
	.sectionflags	@""
	.align	4
.nv.constant0._ZN2at6native57_GLOBAL__N__f3eca4a2_24_ForeachBinaryOpScalar_cu_86b9896c25multi_tensor_apply_kernelINS1_18TensorListMetadataILi1EEENS1_21BinaryOpScalarFunctorIdLi1ELi1ELi0EEEJSt5minusIdEdEEEvT_T0_DpT1_:
	.zero		3912


//--------------------- .nv.constant0._ZN2at6native57_GLOBAL__N__f3eca4a2_24_ForeachBinaryOpScalar_cu_86b9896c25multi_tensor_apply_kernelINS1_18TensorListMetadataILi1EEENS1_21BinaryOpScalarFunctorIsLi1ELi1ELi0EEEJSt5minusIsEsEEEvT_T0_DpT1_ --------------------------
	.section	.nv.constant0._ZN2at6native57_GLOBAL__N__f3eca4a2_24_ForeachBinaryOpScalar_cu_86b9896c25multi_tensor_apply_kernelINS1_18TensorListMetadataILi1EEENS1_21BinaryOpScalarFunctorIsLi1ELi1ELi0EEEJSt5minusIsEsEEEvT_T0_DpT1_,"a",@progbits
	.sectionflags	@""
	.align	4
.nv.constant0._ZN2at6native57_GLOBAL__N__f3eca4a2_24_ForeachBinaryOpScalar_cu_86b9896c25multi_tensor_apply_kernelINS1_18TensorListMetadataILi1EEENS1_21BinaryOpScalarFunctorIsLi1ELi1ELi0EEEJSt5minusIsEsEEEvT_T0_DpT1_:
	.zero		3900


//--------------------- .nv.constant0._ZN2at6native57_GLOBAL__N__f3eca4a2_24_ForeachBinaryOpScalar_cu_86b9896c25multi_tensor_apply_kernelINS1_18TensorListMetadataILi1EEENS1_21BinaryOpScalarFunctorIlLi1ELi1ELi0EEEJSt5minusIlElEEEvT_T0_DpT1_ --------------------------
	.section	.nv.constant0._ZN2at6native57_GLOBAL__N__f3eca4a2_24_ForeachBinaryOpScalar_cu_86b9896c25multi_tensor_apply_kernelINS1_18TensorListMetadataILi1EEENS1_21BinaryOpScalarFunctorIlLi1ELi1ELi0EEEJSt5minusIlElEEEvT_T0_DpT1_,"a",@progbits
	.sectionflags	@""
	.align	4
.nv.constant0._ZN2at6native57_GLOBAL__N__f3eca4a2_24_ForeachBinaryOpScalar_cu_86b9896c25multi_tensor_apply_kernelINS1_18TensorListMetadataILi1EEENS1_21BinaryOpScalarFunctorIlLi1ELi1ELi0EEEJSt5minusIlElEEEvT_T0_DpT1_:
	.zero		3912


//--------------------- .nv.constant0._ZN2at6native57_GLOBAL__N__f3eca4a2_24_ForeachBinaryOpScalar_cu_86b9896c25multi_tensor_apply_kernelINS1_18TensorListMetadataILi1EEENS1_21BinaryOpScalarFunctorIiLi1ELi1ELi0EEEJSt5minusIiEiEEEvT_T0_DpT1_ --------------------------
	.section	.nv.constant0._ZN2at6native57_GLOBAL__N__f3eca4a2_24_ForeachBinaryOpScalar_cu_86b9896c25multi_tensor_apply_kernelINS1_18TensorListMetadataILi1EEENS1_21BinaryOpScalarFunctorIiLi1ELi1ELi0EEEJSt5minusIiEiEEEvT_T0_DpT1_,"a",@progbits
	.sectionflags	@""
	.align	4
.nv.constant0._ZN2at6native57_GLOBAL__N__f3eca4a2_24_ForeachBinaryOpScalar_cu_86b9896c25multi_tensor_apply_kernelINS1_18TensorListMetadataILi1EEENS1_21BinaryOpScalarFunctorIiLi1ELi1ELi0EEEJSt5minusIiEiEEEvT_T0_DpT1_:
	.zero		3904


//--------------------- .nv.constant0._ZN2at6native57_GLOBAL__N__f3eca4a2_24_ForeachBinaryOpScalar_cu_86b9896c25multi_tensor_apply_kernelINS1_18TensorListMetadataILi1EEENS1_21BinaryOpScalarFunctorIaLi1ELi1ELi0EEEJSt5minusIaEaEEEvT_T0_DpT1_ --------------------------
	.section	.nv.constant0._ZN2at6native57_GLOBAL__N__f3eca4a2_24_ForeachBinaryOpScalar_cu_86b9896c25multi_tensor_apply_kernelINS1_18TensorListMetadataILi1EEENS1_21BinaryOpScalarFunctorIaLi1ELi1ELi0EEEJSt5minusIaEaEEEvT_T0_DpT1_,"a",@progbits
	.sectionflags	@""
	.align	4
.nv.constant0._ZN2at6native57_GLOBAL__N__f3eca4a2_24_ForeachBinaryOpScalar_cu_86b9896c25multi_tensor_apply_kernelINS1_18TensorListMetadataILi1EEENS1_21BinaryOpScalarFunctorIaLi1ELi1ELi0EEEJSt5minusIaEaEEEvT_T0_DpT1_:
	.zero		3899


//--------------------- .nv.constant0._ZN2at6native57_GLOBAL__N__f3eca4a2_24_ForeachBinaryOpScalar_cu_86b9896c25multi_tensor_apply_kernelINS1_18TensorListMetadataILi1EEENS1_21BinaryOpScalarFunctorIhLi1ELi1ELi0EEEJSt5minusIhEhEEEvT_T0_DpT1_ --------------------------
	.section	.nv.constant0._ZN2at6native57_GLOBAL__N__f3eca4a2_24_ForeachBinaryOpScalar_cu_86b9896c25multi_tensor_apply_kernelINS1_18TensorListMetadataILi1EEENS1_21BinaryOpScalarFunctorIhLi1ELi1ELi0EEEJSt5minusIhEhEEEvT_T0_DpT1_,"a",@progbits
	.sectionflags	@""
	.align	4
.nv.constant0._ZN2at6native57_GLOBAL__N__f3eca4a2_24_ForeachBinaryOpScalar_cu_86b9896c25multi_tensor_apply_kernelINS1_18TensorListMetadataILi1EEENS1_21BinaryOpScalarFunctorIhLi1ELi1ELi0EEEJSt5minusIhEhEEEvT_T0_DpT1_:
	.zero		3899


//--------------------- .nv.constant0._ZN2at6native57_GLOBAL__N__f3eca4a2_24_ForeachBinaryOpScalar_cu_86b9896c25multi_tensor_apply_kernelINS1_18TensorListMetadataILi2EEENS1_21BinaryOpScalarFunctorIN3c108BFloat16ELi2ELi1ELi1EEEJNS1_21reverse_power_functorIfEEfEEEvT_T0_DpT1_ --------------------------
	.section	.nv.constant0._ZN2at6native57_GLOBAL__N__f3eca4a2_24_ForeachBinaryOpScalar_cu_86b9896c25multi_tensor_apply_kernelINS1_18TensorListMetadataILi2EEENS1_21BinaryOpScalarFunctorIN3c108BFloat16ELi2ELi1ELi1EEEJNS1_21reverse_power_functorIfEEfEEEvT_T0_DpT1_,"a",@progbits
	.sectionflags	@""
	.align	4
.nv.constant0._ZN2at6native57_GLOBAL__N__f3eca4a2_24_ForeachBinaryOpScalar_cu_86b9896c25multi_tensor_apply_kernelINS1_18TensorListMetadataILi2EEENS1_21BinaryOpScalarFunctorIN3c108BFloat16ELi2ELi1ELi1EEEJNS1_21reverse_power_functorIfEEfEEEvT_T0_DpT1_:
	.zero		3680


//--------------------- .nv.constant0._ZN2at6native57_GLOBAL__N__f3eca4a2_24_ForeachBinaryOpScalar_cu_86b9896c25multi_tensor_apply_kernelINS1_18TensorListMetadataILi2EEENS1_21BinaryOpScalarFunctorIN3c104HalfELi2ELi1ELi1EEEJNS1_21reverse_power_functorIfEEfEEEvT_T0_DpT1_ --------------------------
	.section	.nv.constant0._ZN2at6native57_GLOBAL__N__f3eca4a2_24_ForeachBinaryOpScalar_cu_86b9896c25multi_tensor_apply_kernelINS1_18TensorListMetadataILi2EEENS1_21BinaryOpScalarFunctorIN3c104HalfELi2ELi1ELi1EEEJNS1_21reverse_power_functorIfEEfEEEvT_T0_DpT1_,"a",@progbits
	.sectionflags	@""
	.align	4
.nv.constant0._ZN2at6native57_GLOBAL__N__f3eca4a2_24_ForeachBinaryOpScalar_cu_86b9896c25multi_tensor_apply_kernelINS1_18TensorListMetadataILi2EEENS1_21BinaryOpScalarFunctorIN3c104HalfELi2ELi1ELi1EEEJNS1_21reverse_power_functorIfEEfEEEvT_T0_DpT1_:
	.zero		3680


//--------------------- .nv.constant0._ZN2at6native57_GLOBAL__N__f3eca4a2_24_ForeachBinaryOpScalar_cu_86b9896c25multi_tensor_apply_kernelINS1_18TensorListMetadataILi2EEENS1_21BinaryOpScalarFunctorIN3c107complexIfEELi2ELi1ELi1EEEJNS1_21reverse_power_functorIS8_EES8_EEEvT_T0_DpT1_ --------------------------
	.section	.nv.constant0._ZN2at6native57_GLOBAL__N__f3eca4a2_24_ForeachBinaryOpScalar_cu_86b9896c25multi_tensor_apply_kernelINS1_18TensorListMetadataILi2EEENS1_21BinaryOpScalarFunctorIN3c107complexIfEELi2ELi1ELi1EEEJNS1_21reverse_power_functorIS8_EES8_EEEvT_T0_DpT1_,"a",@progbits
	.sectionflags	@""
	.align	4
.nv.constant0._ZN2at6native57_GLOBAL__N__f3eca4a2_24_ForeachBinaryOpScalar_cu_86b9896c25multi_tensor_apply_kernelINS1_18TensorListMetadataILi2EEENS1_21BinaryOpScalarFunctorIN3c107complexIfEELi2ELi1ELi1EEEJNS1_21reverse_power_functorIS8_EES8_EEEvT_T0_DpT1_:
	.zero		3688


//--------------------- .nv.constant0._ZN2at6native57_GLOBAL__N__f3eca4a2_24_ForeachBinaryOpScalar_cu_86b9896c25multi_tensor_apply_kernelINS1_18TensorListMetadataILi2EEENS1_21BinaryOpScalarFunctorIN3c107complexIdEELi2ELi1ELi1EEEJNS1_21reverse_power_functorIS8_EES8_EEEvT_T0_DpT1_ --------------------------
	.section	.nv.constant0._ZN2at6native57_GLOBAL__N__f3eca4a2_24_ForeachBinaryOpScalar_cu_86b9896c25multi_tensor_apply_kernelINS1_18TensorListMetadataILi2EEENS1_21BinaryOpScalarFunctorIN3c107complexIdEELi2ELi1ELi1EEEJNS1_21reverse_power_functorIS8_EES8_EEEvT_T0_DpT1_,"a",@progbits
	.sectionflags	@""
	.align	4
.nv.constant0._ZN2at6native57_GLOBAL__N__f3eca4a2_24_ForeachBinaryOpScalar_cu_86b9896c25multi_tensor_apply_kernelINS1_18TensorListMetadataILi2EEENS1_21BinaryOpScalarFunctorIN3c107complexIdEELi2ELi1ELi1EEEJNS1_21reverse_power_functorIS8_EES8_EEEvT_T0_DpT1_:
	.zero		3696


//--------------------- .nv.constant0._ZN2at6native57_GLOBAL__N__f3eca4a2_24_ForeachBinaryOpScalar_cu_86b9896c25multi_tensor_apply_kernelINS1_18TensorListMetadataILi2EEENS1_21BinaryOpScalarFunctorIfLi2ELi1ELi1EEEJNS1_21reverse_power_functorIfEEfEEEvT_T0_DpT1_ --------------------------
	.section	.nv.constant0._ZN2at6native57_GLOBAL__N__f3eca4a2_24_ForeachBinaryOpScalar_cu_86b9896c25multi_tensor_apply_kernelINS1_18TensorListMetadataILi2EEENS1_21BinaryOpScalarFunctorIfLi2ELi1ELi1EEEJNS1_21reverse_power_functorIfEEfEEEvT_T0_DpT1_,"a",@progbits
	.sectionflags	@""
	.align	4
.nv.constant0._ZN2at6native57_GLOBAL__N__f3eca4a2_24_ForeachBinaryOpScalar_cu_86b9896c25multi_tensor_apply_kernelINS1_18TensorListMetadataILi2EEENS1_21BinaryOpScalarFunctorIfLi2ELi1ELi1EEEJNS1_21reverse_power_functorIfEEfEEEvT_T0_DpT1_:
	.zero		3680


//--------------------- .nv.constant0._ZN2at6native57_GLOBAL__N__f3eca4a2_24_ForeachBinaryOpScalar_cu_86b9896c25multi_tensor_apply_kernelINS1_18TensorListMetadataILi2EEENS1_21BinaryOpScalarFunctorIdLi2ELi1ELi1EEEJNS1_21reverse_power_functorIdEEdEEEvT_T0_DpT1_ --------------------------
	.section	.nv.constant0._ZN2at6native57_GLOBAL__N__f3eca4a2_24_ForeachBinaryOpScalar_cu_86b9896c25multi_tensor_apply_kernelINS1_18TensorListMetadataILi2EEENS1_21BinaryOpScalarFunctorIdLi2ELi1ELi1EEEJNS1_21reverse_power_functorIdEEdEEEvT_T0_DpT1_,"a",@progbits
	.sectionflags	@""
	.align	4
.nv.constant0._ZN2at6native57_GLOBAL__N__f3eca4a2_24_ForeachBinaryOpScalar_cu_86b9896c25multi_tensor_apply_kernelINS1_18TensorListMetadataILi2EEENS1_21BinaryOpScalarFunctorIdLi2ELi1ELi1EEEJNS1_21reverse_power_functorIdEEdEEEvT_T0_DpT1_:
	.zero		3688


//--------------------- .nv.constant0._ZN2at6native57_GLOBAL__N__f3eca4a2_24_ForeachBinaryOpScalar_cu_86b9896c25multi_tensor_apply_kernelINS1_18TensorListMetadataILi2EEENS1_21BinaryOpScalarFunctorIsLi2ELi1ELi1EEEJNS1_21reverse_power_functorIsEEsEEEvT_T0_DpT1_ --------------------------
	.section	.nv.constant0._ZN2at6native57_GLOBAL__N__f3eca4a2_24_ForeachBinaryOpScalar_cu_86b9896c25multi_tensor_apply_kernelINS1_18TensorListMetadataILi2EEENS1_21BinaryOpScalarFunctorIsLi2ELi1ELi1EEEJNS1_21reverse_power_functorIsEEsEEEvT_T0_DpT1_,"a",@progbits
	.sectionflags	@""
	.align	4
.nv.constant0._ZN2at6native57_GLOBAL__N__f3eca4a2_24_ForeachBinaryOpScalar_cu_86b9896c25multi_tensor_apply_kernelINS1_18TensorListMetadataILi2EEENS1_21BinaryOpScalarFunctorIsLi2ELi1ELi1EEEJNS1_21reverse_power_functorIsEEsEEEvT_T0_DpT1_:
	.zero		3676


//--------------------- .nv.constant0._ZN2at6native57_GLOBAL__N__f3eca4a2_24_ForeachBinaryOpScalar_cu_86b9896c25multi_tensor_apply_kernelINS1_18TensorListMetadataILi2EEENS1_21BinaryOpScalarFunctorIlLi2ELi1ELi1EEEJNS1_21reverse_power_functorIlEElEEEvT_T0_DpT1_ --------------------------
	.section	.nv.constant0._ZN2at6native57_GLOBAL__N__f3eca4a2_24_ForeachBinaryOpScalar_cu_86b9896c25multi_tensor_apply_kernelINS1_18TensorListMetadataILi2EEENS1_21BinaryOpScalarFunctorIlLi2ELi1ELi1EEEJNS1_21reverse_power_functorIlEElEEEvT_T0_DpT1_,"a",@progbits
	.sectionflags	@""
	.align	4
.nv.constant0._ZN2at6native57_GLOBAL__N__f3eca4a2_24_ForeachBinaryOpScalar_cu_86b9896c25multi_tensor_apply_kernelINS1_18TensorListMetadataILi2EEENS1_21BinaryOpScalarFunctorIlLi2ELi1ELi1EEEJNS1_21reverse_power_functorIlEElEEEvT_T0_DpT1_:
	.zero		3688


//--------------------- .nv.constant0._ZN2at6native57_GLOBAL__N__f3eca4a2_24_ForeachBinaryOpScalar_cu_86b9896c25multi_tensor_apply_kernelINS1_18TensorListMetadataILi2EEENS1_21BinaryOpScalarFunctorIiLi2ELi1ELi1EEEJNS1_21reverse_power_functorIiEEiEEEvT_T0_DpT1_ --------------------------
	.section	.nv.constant0._ZN2at6native57_GLOBAL__N__f3eca4a2_24_ForeachBinaryOpScalar_cu_86b9896c25multi_tensor_apply_kernelINS1_18TensorListMetadataILi2EEENS1_21BinaryOpScalarFunctorIiLi2ELi1ELi1EEEJNS1_21reverse_power_functorIiEEiEEEvT_T0_DpT1_,"a",@progbits
	.sectionflags	@""
	.align	4
.nv.constant0._ZN2at6native57_GLOBAL__N__f3eca4a2_24_ForeachBinaryOpScalar_cu_86b9896c25multi_tensor_apply_kernelINS1_18TensorListMetadataILi2EEENS1_21BinaryOpScalarFunctorIiLi2ELi1ELi1EEEJNS1_21reverse_power_functorIiEEiEEEvT_T0_DpT1_:
	.zero		3680


//--------------------- .nv.constant0._ZN2at6native57_GLOBAL__N__f3eca4a2_24_ForeachBinaryOpScalar_cu_86b9896c25multi_tensor_apply_kernelINS1_18TensorListMetadataILi2EEENS1_21BinaryOpScalarFunctorIaLi2ELi1ELi1EEEJNS1_21reverse_power_functorIaEEaEEEvT_T0_DpT1_ --------------------------
	.section	.nv.constant0._ZN2at6native57_GLOBAL__N__f3eca4a2_24_ForeachBinaryOpScalar_cu_86b9896c25multi_tensor_apply_kernelINS1_18TensorListMetadataILi2EEENS1_21BinaryOpScalarFunctorIaLi2ELi1ELi1EEEJNS1_21reverse_power_functorIaEEaEEEvT_T0_DpT1_,"a",@progbits
	.sectionflags	@""
	.align	4
.nv.constant0._ZN2at6native57_GLOBAL__N__f3eca4a2_24_ForeachBinaryOpScalar_cu_86b9896c25multi_tensor_apply_kernelINS1_18TensorListMetadataILi2EEENS1_21BinaryOpScalarFunctorIaLi2ELi1ELi1EEEJNS1_21reverse_power_functorIaEEaEEEvT_T0_DpT1_:
	.zero		3675


//--------------------- .nv.constant0._ZN2at6native57_GLOBAL__N__f3eca4a2_24_ForeachBinaryOpScalar_cu_86b9896c25multi_tensor_apply_kernelINS1_18TensorListMetadataILi2EEENS1_21BinaryOpScalarFunctorIhLi2ELi1ELi1EEEJNS1_21reverse_power_functorIhEEhEEEvT_T0_DpT1_ --------------------------
	.section	.nv.constant0._ZN2at6native57_GLOBAL__N__f3eca4a2_24_ForeachBinaryOpScalar_cu_86b9896c25multi_tensor_apply_kernelINS1_18TensorListMetadataILi2EEENS1_21BinaryOpScalarFunctorIhLi2ELi1ELi1EEEJNS1_21reverse_power_functorIhEEhEEEvT_T0_DpT1_,"a",@progbits
	.sectionflags	@""
	.align	4
.nv.constant0._ZN2at6native57_GLOBAL__N__f3eca4a2_24_ForeachBinaryOpScalar_cu_86b9896c25multi_tensor_apply_kernelINS1_18TensorListMetadataILi2EEENS1_21BinaryOpScalarFunctorIhLi2ELi1ELi1EEEJNS1_21reverse_power_functorIhEEhEEEvT_T0_DpT1_:
	.zero		3675


//--------------------- .nv.constant0._ZN2at6native57_GLOBAL__N__f3eca4a2_24_ForeachBinaryOpScalar_cu_86b9896c25multi_tensor_apply_kernelINS1_18TensorListMetadataILi2EEENS1_21BinaryOpScalarFunctorIN3c108BFloat16ELi2ELi1ELi1EEEJNS1_13power_functorIfEEfEEEvT_T0_DpT1_ --------------------------
	.section	.nv.constant0._ZN2at6native57_GLOBAL__N__f3eca4a2_24_ForeachBinaryOpScalar_cu_86b9896c25multi_tensor_apply_kernelINS1_18TensorListMetadataILi2EEENS1_21BinaryOpScalarFunctorIN3c108BFloat16ELi2ELi1ELi1EEEJNS1_13power_functorIfEEfEEEvT_T0_DpT1_,"a",@progbits
	.sectionflags	@""
	.align	4
.nv.constant0._ZN2at6native57_GLOBAL__N__f3eca4a2_24_ForeachBinaryOpScalar_cu_86b9896c25multi_tensor_apply_kernelINS1_18TensorListMetadataILi2EEENS1_21BinaryOpScalarFunctorIN3c108BFloat16ELi2ELi1ELi1EEEJNS1_13power_functorIfEEfEEEvT_T0_DpT1_:
	.zero		3680


//--------------------- .nv.constant0._ZN2at6native57_GLOBAL__N__f3eca4a2_24_ForeachBinaryOpScalar_cu_86b9896c25multi_tensor_apply_kernelINS1_18TensorListMetadataILi2EEENS1_21BinaryOpScalarFunctorIN3c104HalfELi2ELi1ELi1EEEJNS1_13power_functorIfEEfEEEvT_T0_DpT1_ --------------------------
	.section	.nv.constant0._ZN2at6native57_GLOBAL__N__f3eca4a2_24_ForeachBinaryOpScalar_cu_86b9896c25multi_tensor_apply_kernelINS1_18TensorListMetadataILi2EEENS1_21BinaryOpScalarFunctorIN3c104HalfELi2ELi1ELi1EEEJNS1_13power_functorIfEEfEEEvT_T0_DpT1_,"a",@progbits
	.sectionflags	@""
	.align	4
.nv.constant0._ZN2at6native57_GLOBAL__N__f3eca4a2_24_ForeachBinaryOpScalar_cu_86b9896c25multi_tensor_apply_kernelINS1_18TensorListMetadataILi2EEENS1_21BinaryOpScalarFunctorIN3c104HalfELi2ELi1ELi1EEEJNS1_13power_functorIfEEfEEEvT_T0_DpT1_:
	.zero		3680


//--------------------- .nv.constant0._ZN2at6native57_GLOBAL__N__f3eca4a2_24_ForeachBinaryOpScalar_cu_86b9896c25multi_tensor_apply_kernelINS1_18TensorListMetadataILi2EEENS1_21BinaryOpScalarFunctorIN3c107complexIfEELi2ELi1ELi1EEEJNS1_13power_functorIS8_EES8_EEEvT_T0_DpT1_ --------------------------
	.section	.nv.constant0._ZN2at6native57_GLOBAL__N__f3eca4a2_24_ForeachBinaryOpScalar_cu_86b9896c25multi_tensor_apply_kernelINS1_18TensorListMetadataILi2EEENS1_21BinaryOpScalarFunctorIN3c107complexIfEELi2ELi1ELi1EEEJNS1_13power_functorIS8_EES8_EEEvT_T0_DpT1_,"a",@progbits
	.sectionflags	@""
	.align	4
.nv.constant0._ZN2at6native57_GLOBAL__N__f3eca4a2_24_ForeachBinaryOpScalar_cu_86b9896c25multi_tensor_apply_kernelINS1_18TensorListMetadataILi2EEENS1_21BinaryOpScalarFunctorIN3c107complexIfEELi2ELi1ELi1EEEJNS1_13power_functorIS8_EES8_EEEvT_T0_DpT1_:
	.zero		3688


//--------------------- .nv.constant0._ZN2at6native57_GLOBAL__N__f3eca4a2_24_ForeachBinaryOpScalar_cu_86b9896c25multi_tensor_apply_kernelINS1_18TensorListMetadataILi2EEENS1_21BinaryOpScalarFunctorIN3c107complexIdEELi2ELi1ELi1EEEJNS1_13power_functorIS8_EES8_EEEvT_T0_DpT1_ --------------------------
	.section	.nv.constant0._ZN2at6native57_GLOBAL__N__f3eca4a2_24_ForeachBinaryOpScalar_cu_86b9896c25multi_tensor_apply_kernelINS1_18TensorListMetadataILi2EEENS1_21BinaryOpScalarFunctorIN3c107complexIdEELi2ELi1ELi1EEEJNS1_13power_functorIS8_EES8_EEEvT_T0_DpT1_,"a",@progbits
	.sectionflags	@""
	.align	4
.nv.constant0._ZN2at6native57_GLOBAL__N__f3eca4a2_24_ForeachBinaryOpScalar_cu_86b9896c25multi_tensor_apply_kernelINS1_18TensorListMetadataILi2EEENS1_21BinaryOpScalarFunctorIN3c107complexIdEELi2ELi1ELi1EEEJNS1_13power_functorIS8_EES8_EEEvT_T0_DpT1_:
	.zero		3696


//--------------------- .nv.constant0._ZN2at6native57_GLOBAL__N__f3eca4a2_24_ForeachBinaryOpScalar_cu_86b9896c25multi_tensor_apply_kernelINS1_18TensorListMetadataILi2EEENS1_21BinaryOpScalarFunctorIfLi2ELi1ELi1EEEJNS1_13power_functorIfEEfEEEvT_T0_DpT1_ --------------------------
	.section	.nv.constant0._ZN2at6native57_GLOBAL__N__f3eca4a2_24_ForeachBinaryOpScalar_cu_86b9896c25multi_tensor_apply_kernelINS1_18TensorListMetadataILi2EEENS1_21BinaryOpScalarFunctorIfLi2ELi1ELi1EEEJNS1_13power_functorIfEEfEEEvT_T0_DpT1_,"a",@progbits
	.sectionflags	@""
	.align	4
.nv.constant0._ZN2at6native57_GLOBAL__N__f3eca4a2_24_ForeachBinaryOpScalar_cu_86b9896c25multi_tensor_apply_kernelINS1_18TensorListMetadataILi2EEENS1_21BinaryOpScalarFunctorIfLi2ELi1ELi1EEEJNS1_13power_functorIfEEfEEEvT_T0_DpT1_:
	.zero		3680


//--------------------- .nv.constant0._ZN2at6native57_GLOBAL__N__f3eca4a2_24_ForeachBinaryOpScalar_cu_86b9896c25multi_tensor_apply_kernelINS1_18TensorListMetadataILi2EEENS1_21BinaryOpScalarFunctorIdLi2ELi1ELi1EEEJNS1_13power_functorIdEEdEEEvT_T0_DpT1_ --------------------------
	.section	.nv.constant0._ZN2at6native57_GLOBAL__N__f3eca4a2_24_ForeachBinaryOpScalar_cu_86b9896c25multi_tensor_apply_kernelINS1_18TensorListMetadataILi2EEENS1_21BinaryOpScalarFunctorIdLi2ELi1ELi1EEEJNS1_13power_functorIdEEdEEEvT_T0_DpT1_,"a",@progbits
	.sectionflags	@""
	.align	4
.nv.constant0._ZN2at6native57_GLOBAL__N__f3eca4a2_24_ForeachBinaryOpScalar_cu_86b9896c25multi_tensor_apply_kernelINS1_18TensorListMetadataILi2EEENS1_21BinaryOpScalarFunctorIdLi2ELi1ELi1EEEJNS1_13power_functorIdEEdEEEvT_T0_DpT1_:
	.zero		3688


//--------------------- .nv.constant0._ZN2at6native57_GLOBAL__N__f3eca4a2_24_ForeachBinaryOpScalar_cu_86b9896c25multi_tensor_apply_kernelINS1_18TensorListMetadataILi2EEENS1_21BinaryOpScalarFunctorIsLi2ELi1ELi1EEEJNS1_13power_functorIsEEsEEEvT_T0_DpT1_ --------------------------
	.section	.nv.constant0._ZN2at6native57_GLOBAL__N__f3eca4a2_24_ForeachBinaryOpScalar_cu_86b9896c25multi_tensor_apply_kernelINS1_18TensorListMetadataILi2EEENS1_21BinaryOpScalarFunctorIsLi2ELi1ELi1EEEJNS1_13power_functorIsEEsEEEvT_T0_DpT1_,"a",@progbits
	.sectionflags	@""
	.align	4
.nv.constant0._ZN2at6native57_GLOBAL__N__f3eca4a2_24_ForeachBinaryOpScalar_cu_86b9896c25multi_tensor_apply_kernelINS1_18TensorListMetadataILi2EEENS1_21BinaryOpScalarFunctorIsLi2ELi1ELi1EEEJNS1_13power_functorIsEEsEEEvT_T0_DpT1_:
	.zero		3676


//--------------------- .nv.constant0._ZN2at6native57_GLOBAL__N__f3eca4a2_24_ForeachBinaryOpScalar_cu_86b9896c25multi_tensor_apply_kernelINS1_18TensorListMetadataILi2EEENS1_21BinaryOpScalarFunctorIlLi2ELi1ELi1EEEJNS1_13power_functorIlEElEEEvT_T0_DpT1_ --------------------------
	.section	.nv.constant0._ZN2at6native57_GLOBAL__N__f3eca4a2_24_ForeachBinaryOpScalar_cu_86b9896c25multi_tensor_apply_kernelINS1_18TensorListMetadataILi2EEENS1_21BinaryOpScalarFunctorIlLi2ELi1ELi1EEEJNS1_13power_functorIlEElEEEvT_T0_DpT1_,"a",@progbits
	.sectionflags	@""
	.align	4
.nv.constant0._ZN2at6native57_GLOBAL__N__f3eca4a2_24_ForeachBinaryOpScalar_cu_86b9896c25multi_tensor_apply_kernelINS1_18TensorListMetadataILi2EEENS1_21BinaryOpScalarFunctorIlLi2ELi1ELi1EEEJNS1_13power_functorIlEElEEEvT_T0_DpT1_:
	.zero		3688


//--------------------- .nv.constant0._ZN2at6native57_GLOBAL__N__f3eca4a2_24_ForeachBinaryOpScalar_cu_86b9896c25multi_tensor_apply_kernelINS1_18TensorListMetadataILi2EEENS1_21BinaryOpScalarFunctorIiLi2ELi1ELi1EEEJNS1_13power_functorIiEEiEEEvT_T0_DpT1_ --------------------------
	.section	.nv.constant0._ZN2at6native57_GLOBAL__N__f3eca4a2_24_ForeachBinaryOpScalar_cu_86b9896c25multi_tensor_apply_kernelINS1_18TensorListMetadataILi2EEENS1_21BinaryOpScalarFunctorIiLi2ELi1ELi1EEEJNS1_13power_functorIiEEiEEEvT_T0_DpT1_,"a",@progbits
	.sectionflags	@""
	.align	4
.nv.constant0._ZN2at6native57_GLOBAL__N__f3eca4a2_24_ForeachBinaryOpScalar_cu_86b9896c25multi_tensor_apply_kernelINS1_18TensorListMetadataILi2EEENS1_21BinaryOpScalarFunctorIiLi2ELi1ELi1EEEJNS1_13power_functorIiEEiEEEvT_T0_DpT1_:
	.zero		3680


//--------------------- .nv.constant0._ZN2at6native57_GLOBAL__N__f3eca4a2_24_ForeachBinaryOpScalar_cu_86b9896c25multi_tensor_apply_kernelINS1_18TensorListMetadataILi2EEENS1_21BinaryOpScalarFunctorIaLi2ELi1ELi1EEEJNS1_13power_functorIaEEaEEEvT_T0_DpT1_ --------------------------
	.section	.nv.constant0._ZN2at6native57_GLOBAL__N__f3eca4a2_24_ForeachBinaryOpScalar_cu_86b9896c25multi_tensor_apply_kernelINS1_18TensorListMetadataILi2EEENS1_21BinaryOpScalarFunctorIaLi2ELi1ELi1EEEJNS1_13power_functorIaEEaEEEvT_T0_DpT1_,"a",@progbits
	.sectionflags	@""
	.align	4
.nv.constant0._ZN2at6native57_GLOBAL__N__f3eca4a2_24_ForeachBinaryOpScalar_cu_86b9896c25multi_tensor_apply_kernelINS1_18TensorListMetadataILi2EEENS1_21BinaryOpScalarFunctorIaLi2ELi1ELi1EEEJNS1_13power_functorIaEEaEEEvT_T0_DpT1_:
	.zero		3675


//--------------------- .nv.constant0._ZN2at6native57_GLOBAL__N__f3eca4a2_24_ForeachBinaryOpScalar_cu_86b9896c25multi_tensor_apply_kernelINS1_18TensorListMetadataILi2EEENS1_21BinaryOpScalarFunctorIhLi2ELi1ELi1EEEJNS1_13power_functorIhEEhEEEvT_T0_DpT1_ --------------------------
	.section	.nv.constant0._ZN2at6native57_GLOBAL__N__f3eca4a2_24_ForeachBinaryOpScalar_cu_86b9896c25multi_tensor_apply_kernelINS1_18TensorListMetadataILi2EEENS1_21BinaryOpScalarFunctorIhLi2ELi1ELi1EEEJNS1_13power_functorIhEEhEEEvT_T0_DpT1_,"a",@progbits
	.sectionflags	@""
	.align	4
.nv.constant0._ZN2at6native57_GLOBAL__N__f3eca4a2_24_ForeachBinaryOpScalar_cu_86b9896c25multi_tensor_apply_kernelINS1_18TensorListMetadataILi2EEENS1_21BinaryOpScalarFunctorIhLi2ELi1ELi1EEEJNS1_13power_functorIhEEhEEEvT_T0_DpT1_:
	.zero		3675


//--------------------- .nv.constant0._ZN2at6native57_GLOBAL__N__f3eca4a2_24_ForeachBinaryOpScalar_cu_86b9896c25multi_tensor_apply_kernelINS1_18TensorListMetadataILi1EEENS1_21BinaryOpScalarFunctorIN3c108BFloat16ELi1ELi1ELi0EEEJNS1_13power_functorIfEEfEEEvT_T0_DpT1_ --------------------------
	.section	.nv.constant0._ZN2at6native57_GLOBAL__N__f3eca4a2_24_ForeachBinaryOpScalar_cu_86b9896c25multi_tensor_apply_kernelINS1_18TensorListMetadataILi1EEENS1_21BinaryOpScalarFunctorIN3c108BFloat16ELi1ELi1ELi0EEEJNS1_13power_functorIfEEfEEEvT_T0_DpT1_,"a",@progbits
	.sectionflags	@""
	.align	4
.nv.constant0._ZN2at6native57_GLOBAL__N__f3eca4a2_24_ForeachBinaryOpScalar_cu_86b9896c25multi_tensor_apply_kernelINS1_18TensorListMetadataILi1EEENS1_21BinaryOpScalarFunctorIN3c108BFloat16ELi1ELi1ELi0EEEJNS1_13power_functorIfEEfEEEvT_T0_DpT1_:
	.zero		3904


//--------------------- .nv.constant0._ZN2at6native57_GLOBAL__N__f3eca4a2_24_ForeachBinaryOpScalar_cu_86b9896c25multi_tensor_apply_kernelINS1_18TensorListMetadataILi1EEENS1_21BinaryOpScalarFunctorIN3c104HalfELi1ELi1ELi0EEEJNS1_13power_functorIfEEfEEEvT_T0_DpT1_ --------------------------
	.section	.nv.constant0._ZN2at6native57_GLOBAL__N__f3eca4a2_24_ForeachBinaryOpScalar_cu_86b9896c25multi_tensor_apply_kernelINS1_18TensorListMetadataILi1EEENS1_21BinaryOpScalarFunctorIN3c104HalfELi1ELi1ELi0EEEJNS1_13power_functorIfEEfEEEvT_T0_DpT1_,"a",@progbits
	.sectionflags	@""
	.align	4
.nv.constant0._ZN2at6native57_GLOBAL__N__f3eca4a2_24_ForeachBinaryOpScalar_cu_86b9896c25multi_tensor_apply_kernelINS1_18TensorListMetadataILi1EEENS1_21BinaryOpScalarFunctorIN3c104HalfELi1ELi1ELi0EEEJNS1_13power_functorIfEEfEEEvT_T0_DpT1_:
	.zero		3904


//--------------------- .nv.constant0._ZN2at6native57_GLOBAL__N__f3eca4a2_24_ForeachBinaryOpScalar_cu_86b9896c25multi_tensor_apply_kernelINS1_18TensorListMetadataILi1EEENS1_21BinaryOpScalarFunctorIN3c107complexIfEELi1ELi1ELi0EEEJNS1_13power_functorIS8_EES8_EEEvT_T0_DpT1_ --------------------------
	.section	.nv.constant0._ZN2at6native57_GLOBAL__N__f3eca4a2_24_ForeachBinaryOpScalar_cu_86b9896c25multi_tensor_apply_kernelINS1_18TensorListMetadataILi1EEENS1_21BinaryOpScalarFunctorIN3c107complexIfEELi1ELi1ELi0EEEJNS1_13power_functorIS8_EES8_EEEvT_T0_DpT1_,"a",@progbits
	.sectionflags	@""
	.align	4
.nv.constant0._ZN2at6native57_GLOBAL__N__f3eca4a2_24_ForeachBinaryOpScalar_cu_86b9896c25multi_tensor_apply_kernelINS1_18TensorListMetadataILi1EEENS1_21BinaryOpScalarFunctorIN3c107complexIfEELi1ELi1ELi0EEEJNS1_13power_functorIS8_EES8_EEEvT_T0_DpT1_:
	.zero		3912


//--------------------- .nv.constant0._ZN2at6native57_GLOBAL__N__f3eca4a2_24_ForeachBinaryOpScalar_cu_86b9896c25multi_tensor_apply_kernelINS1_18TensorListMetadataILi1EEENS1_21BinaryOpScalarFunctorIN3c107complexIdEELi1ELi1ELi0EEEJNS1_13power_functorIS8_EES8_EEEvT_T0_DpT1_ --------------------------
	.section	.nv.constant0._ZN2at6native57_GLOBAL__N__f3eca4a2_24_ForeachBinaryOpScalar_cu_86b9896c25multi_tensor_apply_kernelINS1_18TensorListMetadataILi1EEENS1_21BinaryOpScalarFunctorIN3c107complexIdEELi1ELi1ELi0EEEJNS1_13power_functorIS8_EES8_EEEvT_T0_DpT1_,"a",@progbits
	.sectionflags	@""
	.align	4
.nv.constant0._ZN2at6native57_GLOBAL__N__f3eca4a2_24_ForeachBinaryOpScalar_cu_86b9896c25multi_tensor_apply_kernelINS1_18TensorListMetadataILi1EEENS1_21BinaryOpScalarFunctorIN3c107complexIdEELi1ELi1ELi0EEEJNS1_13power_functorIS8_EES8_EEEvT_T0_DpT1_:
	.zero		3920


//--------------------- .nv.constant0._ZN2at6native57_GLOBAL__N__f3eca4a2_24_ForeachBinaryOpScalar_cu_86b9896c25multi_tensor_apply_kernelINS1_18TensorListMetadataILi1EEENS1_21BinaryOpScalarFunctorIfLi1ELi1ELi0EEEJNS1_13power_functorIfEEfEEEvT_T0_DpT1_ --------------------------
	.section	.nv.constant0._ZN2at6native57_GLOBAL__N__f3eca4a2_24_ForeachBinaryOpScalar_cu_86b9896c25multi_tensor_apply_kernelINS1_18TensorListMetadataILi1EEENS1_21BinaryOpScalarFunctorIfLi1ELi1ELi0EEEJNS1_13power_functorIfEEfEEEvT_T0_DpT1_,"a",@progbits
	.sectionflags	@""
	.align	4
.nv.constant0._ZN2at6native57_GLOBAL__N__f3eca4a2_24_ForeachBinaryOpScalar_cu_86b9896c25multi_tensor_apply_kernelINS1_18TensorListMetadataILi1EEENS1_21BinaryOpScalarFunctorIfLi1ELi1ELi0EEEJNS1_13power_functorIfEEfEEEvT_T0_DpT1_:
	.zero		3904


//--------------------- .nv.constant0._ZN2at6native57_GLOBAL__N__f3eca4a2_24_ForeachBinaryOpScalar_cu_86b9896c25multi_tensor_apply_kernelINS1_18TensorListMetadataILi1EEENS1_21BinaryOpScalarFunctorIdLi1ELi1ELi0EEEJNS1_13power_functorIdEEdEEEvT_T0_DpT1_ --------------------------
	.section	.nv.constant0._ZN2at6native57_GLOBAL__N__f3eca4a2_24_ForeachBinaryOpScalar_cu_86b9896c25multi_tensor_apply_kernelINS1_18TensorListMetadataILi1EEENS1_21BinaryOpScalarFunctorIdLi1ELi1ELi0EEEJNS1_13power_functorIdEEdEEEvT_T0_DpT1_,"a",@progbits
	.sectionflags	@""
	.align	4
.nv.constant0._ZN2at6native57_GLOBAL__N__f3eca4a2_24_ForeachBinaryOpScalar_cu_86b9896c25multi_tensor_apply_kernelINS1_18TensorListMetadataILi1EEENS1_21BinaryOpScalarFunctorIdLi1ELi1ELi0EEEJNS1_13power_functorIdEEdEEEvT_T0_DpT1_:
	.zero		3912


//--------------------- .nv.constant0._ZN2at6native57_GLOBAL__N__f3eca4a2_24_ForeachBinaryOpScalar_cu_86b9896c25multi_tensor_apply_kernelINS1_18TensorListMetadataILi1EEENS1_21BinaryOpScalarFunctorIsLi1ELi1ELi0EEEJNS1_13power_functorIsEEsEEEvT_T0_DpT1_ --------------------------
	.section	.nv.constant0._ZN2at6native57_GLOBAL__N__f3eca4a2_24_ForeachBinaryOpScalar_cu_86b9896c25multi_tensor_apply_kernelINS1_18TensorListMetadataILi1EEENS1_21BinaryOpScalarFunctorIsLi1ELi1ELi0EEEJNS1_13power_functorIsEEsEEEvT_T0_DpT1_,"a",@progbits
	.sectionflags	@""
	.align	4
.nv.constant0._ZN2at6native57_GLOBAL__N__f3eca4a2_24_ForeachBinaryOpScalar_cu_86b9896c25multi_tensor_apply_kernelINS1_18TensorListMetadataILi1EEENS1_21BinaryOpScalarFunctorIsLi1ELi1ELi0EEEJNS1_13power_functorIsEEsEEEvT_T0_DpT1_:
	.zero		3900


//--------------------- .nv.constant0._ZN2at6native57_GLOBAL__N__f3eca4a2_24_ForeachBinaryOpScalar_cu_86b9896c25multi_tensor_apply_kernelINS1_18TensorListMetadataILi1EEENS1_21BinaryOpScalarFunctorIlLi1ELi1ELi0EEEJNS1_13power_functorIlEElEEEvT_T0_DpT1_ --------------------------
	.section	.nv.constant0._ZN2at6native57_GLOBAL__N__f3eca4a2_24_ForeachBinaryOpScalar_cu_86b9896c25multi_tensor_apply_kernelINS1_18TensorListMetadataILi1EEENS1_21BinaryOpScalarFunctorIlLi1ELi1ELi0EEEJNS1_13power_functorIlEElEEEvT_T0_DpT1_,"a",@progbits
	.sectionflags	@""
	.align	4
.nv.constant0._ZN2at6native57_GLOBAL__N__f3eca4a2_24_ForeachBinaryOpScalar_cu_86b9896c25multi_tensor_apply_kernelINS1_18TensorListMetadataILi1EEENS1_21BinaryOpScalarFunctorIlLi1ELi1ELi0EEEJNS1_13power_functorIlEElEEEvT_T0_DpT1_:
	.zero		3912


//--------------------- .nv.constant0._ZN2at6native57_GLOBAL__N__f3eca4a2_24_ForeachBinaryOpScalar_cu_86b9896c25multi_tensor_apply_kernelINS1_18TensorListMetadataILi1EEENS1_21BinaryOpScalarFunctorIiLi1ELi1ELi0EEEJNS1_13power_functorIiEEiEEEvT_T0_DpT1_ --------------------------
	.section	.nv.constant0._ZN2at6native57_GLOBAL__N__f3eca4a2_24_ForeachBinaryOpScalar_cu_86b9896c25multi_tensor_apply_kernelINS1_18TensorListMetadataILi1EEENS1_21BinaryOpScalarFunctorIiLi1ELi1ELi0EEEJNS1_13power_functorIiEEiEEEvT_T0_DpT1_,"a",@progbits
	.sectionflags	@""
	.align	4
.nv.constant0._ZN2at6native57_GLOBAL__N__f3eca4a2_24_ForeachBinaryOpScalar_cu_86b9896c25multi_tensor_apply_kernelINS1_18TensorListMetadataILi1EEENS1_21BinaryOpScalarFunctorIiLi1ELi1ELi0EEEJNS1_13power_functorIiEEiEEEvT_T0_DpT1_:
	.zero		3904


//--------------------- .nv.constant0._ZN2at6native57_GLOBAL__N__f3eca4a2_24_ForeachBinaryOpScalar_cu_86b9896c25multi_tensor_apply_kernelINS1_18TensorListMetadataILi1EEENS1_21BinaryOpScalarFunctorIaLi1ELi1ELi0EEEJNS1_13power_functorIaEEaEEEvT_T0_DpT1_ --------------------------
	.section	.nv.constant0._ZN2at6native57_GLOBAL__N__f3eca4a2_24_ForeachBinaryOpScalar_cu_86b9896c25multi_tensor_apply_kernelINS1_18TensorListMetadataILi1EEENS1_21BinaryOpScalarFunctorIaLi1ELi1ELi0EEEJNS1_13power_functorIaEEaEEEvT_T0_DpT1_,"a",@progbits
	.sectionflags	@""
	.align	4
.nv.constant0._ZN2at6native57_GLOBAL__N__f3eca4a2_24_ForeachBinaryOpScalar_cu_86b9896c25multi_tensor_apply_kernelINS1_18TensorListMetadataILi1EEENS1_21BinaryOpScalarFunctorIaLi1ELi1ELi0EEEJNS1_13power_functorIaEEaEEEvT_T0_DpT1_:
	.zero		3899


//--------------------- .nv.constant0._ZN2at6native57_GLOBAL__N__f3eca4a2_24_ForeachBinaryOpScalar_cu_86b9896c25multi_tensor_apply_kernelINS1_18TensorListMetadataILi1EEENS1_21BinaryOpScalarFunctorIhLi1ELi1ELi0EEEJNS1_13power_functorIhEEhEEEvT_T0_DpT1_ --------------------------
	.section	.nv.constant0._ZN2at6native57_GLOBAL__N__f3eca4a2_24_ForeachBinaryOpScalar_cu_86b9896c25multi_tensor_apply_kernelINS1_18TensorListMetadataILi1EEENS1_21BinaryOpScalarFunctorIhLi1ELi1ELi0EEEJNS1_13power_functorIhEEhEEEvT_T0_DpT1_,"a",@progbits
	.sectionflags	@""
	.align	4
.nv.constant0._ZN2at6native57_GLOBAL__N__f3eca4a2_24_ForeachBinaryOpScalar_cu_86b9896c25multi_tensor_apply_kernelINS1_18TensorListMetadataILi1EEENS1_21BinaryOpScalarFunctorIhLi1ELi1ELi0EEEJNS1_13power_functorIhEEhEEEvT_T0_DpT1_:
	.zero		3899


//--------------------- .nv.constant0._ZN2at6native57_GLOBAL__N__f3eca4a2_24_ForeachBinaryOpScalar_cu_86b9896c25multi_tensor_apply_kernelINS1_18TensorListMetadataILi2EEENS1_21BinaryOpScalarFunctorIN3c108BFloat16ELi2ELi1ELi1EEEJSt10multipliesIfEfEEEvT_T0_DpT1_ --------------------------
	.section	.nv.constant0._ZN2at6native57_GLOBAL__N__f3eca4a2_24_ForeachBinaryOpScalar_cu_86b9896c25multi_tensor_apply_kernelINS1_18TensorListMetadataILi2EEENS1_21BinaryOpScalarFunctorIN3c108BFloat16ELi2ELi1ELi1EEEJSt10multipliesIfEfEEEvT_T0_DpT1_,"a",@progbits
	.sectionflags	@""
	.align	4
.nv.constant0._ZN2at6native57_GLOBAL__N__f3eca4a2_24_ForeachBinaryOpScalar_cu_86b9896c25multi_tensor_apply_kernelINS1_18TensorListMetadataILi2EEENS1_21BinaryOpScalarFunctorIN3c108BFloat16ELi2ELi1ELi1EEEJSt10multipliesIfEfEEEvT_T0_DpT1_:
	.zero		3680


//--------------------- .nv.constant0._ZN2at6native57_GLOBAL__N__f3eca4a2_24_ForeachBinaryOpScalar_cu_86b9896c25multi_tensor_apply_kernelINS1_18TensorListMetadataILi2EEENS1_21BinaryOpScalarFunctorIN3c104HalfELi2ELi1ELi1EEEJSt10multipliesIfEfEEEvT_T0_DpT1_ --------------------------
	.section	.nv.constant0._ZN2at6native57_GLOBAL__N__f3eca4a2_24_ForeachBinaryOpScalar_cu_86b9896c25multi_tensor_apply_kernelINS1_18TensorListMetadataILi2EEENS1_21BinaryOpScalarFunctorIN3c104HalfELi2ELi1ELi1EEEJSt10multipliesIfEfEEEvT_T0_DpT1_,"a",@progbits
	.sectionflags	@""
	.align	4
.nv.constant0._ZN2at6native57_GLOBAL__N__f3eca4a2_24_ForeachBinaryOpScalar_cu_86b9896c25multi_tensor_apply_kernelINS1_18TensorListMetadataILi2EEENS1_21BinaryOpScalarFunctorIN3c104HalfELi2ELi1ELi1EEEJSt10multipliesIfEfEEEvT_T0_DpT1_:
	.zero		3680


//--------------------- .nv.constant0._ZN2at6native57_GLOBAL__N__f3eca4a2_24_ForeachBinaryOpScalar_cu_86b9896c25multi_tensor_apply_kernelINS1_18TensorListMetadataILi2EEENS1_21BinaryOpScalarFunctorIbLi2ELi1ELi1EEEJSt10multipliesIbEbEEEvT_T0_DpT1_ --------------------------
	.section	.nv.constant0._ZN2at6native57_GLOBAL__N__f3eca4a2_24_ForeachBinaryOpScalar_cu_86b9896c25multi_tensor_apply_kernelINS1_18TensorListMetadataILi2EEENS1_21BinaryOpScalarFunctorIbLi2ELi1ELi1EEEJSt10multipliesIbEbEEEvT_T0_DpT1_,"a",@progbits
	.sectionflags	@""
	.align	4
.nv.constant0._ZN2at6native57_GLOBAL__N__f3eca4a2_24_ForeachBinaryOpScalar_cu_86b9896c25multi_tensor_apply_kernelINS1_18TensorListMetadataILi2EEENS1_21BinaryOpScalarFunctorIbLi2ELi1ELi1EEEJSt10multipliesIbEbEEEvT_T0_DpT1_:
	.zero		3675


//--------------------- .nv.constant0._ZN2at6native57_GLOBAL__N__f3eca4a2_24_ForeachBinaryOpScalar_cu_86b9896c25multi_tensor_apply_kernelINS1_18TensorListMetadataILi2EEENS1_21BinaryOpScalarFunctorIN3c107complexIfEELi2ELi1ELi1EEEJSt10multipliesIS8_ES8_EEEvT_T0_DpT1_ --------------------------
	.section	.nv.constant0._ZN2at6native57_GLOBAL__N__f3eca4a2_24_ForeachBinaryOpScalar_cu_86b9896c25multi_tensor_apply_kernelINS1_18TensorListMetadataILi2EEENS1_21BinaryOpScalarFunctorIN3c107complexIfEELi2ELi1ELi1EEEJSt10multipliesIS8_ES8_EEEvT_T0_DpT1_,"a",@progbits
	.sectionflags	@""
	.align	4
.nv.constant0._ZN2at6native57_GLOBAL__N__f3eca4a2_24_ForeachBinaryOpScalar_cu_86b9896c25multi_tensor_apply_kernelINS1_18TensorListMetadataILi2EEENS1_21BinaryOpScalarFunctorIN3c107complexIfEELi2ELi1ELi1EEEJSt10multipliesIS8_ES8_EEEvT_T0_DpT1_:
	.zero		3688


//--------------------- .nv.constant0._ZN2at6native57_GLOBAL__N__f3eca4a2_24_ForeachBinaryOpScalar_cu_86b9896c25multi_tensor_apply_kernelINS1_18TensorListMetadataILi2EEENS1_21BinaryOpScalarFunctorIN3c107complexIdEELi2ELi1ELi1EEEJSt10multipliesIS8_ES8_EEEvT_T0_DpT1_ --------------------------
	.section	.nv.constant0._ZN2at6native57_GLOBAL__N__f3eca4a2_24_ForeachBinaryOpScalar_cu_86b9896c25multi_tensor_apply_kernelINS1_18TensorListMetadataILi2EEENS1_21BinaryOpScalarFunctorIN3c107complexIdEELi2ELi1ELi1EEEJSt10multipliesIS8_ES8_EEEvT_T0_DpT1_,"a",@progbits
	.sectionflags	@""
	.align	4
.nv.constant0._ZN2at6native57_GLOBAL__N__f3eca4a2_24_ForeachBinaryOpScalar_cu_86b9896c25multi_tensor_apply_kernelINS1_18TensorListMetadataILi2EEENS1_21BinaryOpScalarFunctorIN3c107complexIdEELi2ELi1ELi1EEEJSt10multipliesIS8_ES8_EEEvT_T0_DpT1_:
	.zero		3696


//--------------------- .nv.constant0._ZN2at6native57_GLOBAL__N__f3eca4a2_24_ForeachBinaryOpScalar_cu_86b9896c25multi_tensor_apply_kernelINS1_18TensorListMetadataILi2EEENS1_21BinaryOpScalarFunctorIfLi2ELi1ELi1EEEJSt10multipliesIfEfEEEvT_T0_DpT1_ --------------------------
	.section	.nv.constant0._ZN2at6native57_GLOBAL__N__f3eca4a2_24_ForeachBinaryOpScalar_cu_86b9896c25multi_tensor_apply_kernelINS1_18TensorListMetadataILi2EEENS1_21BinaryOpScalarFunctorIfLi2ELi1ELi1EEEJSt10multipliesIfEfEEEvT_T0_DpT1_,"a",@progbits
	.sectionflags	@""
	.align	4
.nv.constant0._ZN2at6native57_GLOBAL__N__f3eca4a2_24_ForeachBinaryOpScalar_cu_86b9896c25multi_tensor_apply_kernelINS1_18TensorListMetadataILi2EEENS1_21BinaryOpScalarFunctorIfLi2ELi1ELi1EEEJSt10multipliesIfEfEEEvT_T0_DpT1_:
	.zero		3680


//--------------------- .nv.constant0._ZN2at6native57_GLOBAL__N__f3eca4a2_24_ForeachBinaryOpScalar_cu_86b9896c25multi_tensor_apply_kernelINS1_18TensorListMetadataILi2EEENS1_21BinaryOpScalarFunctorIdLi2ELi1ELi1EEEJSt10multipliesIdEdEEEvT_T0_DpT1_ --------------------------
	.section	.nv.constant0._ZN2at6native57_GLOBAL__N__f3eca4a2_24_ForeachBinaryOpScalar_cu_86b9896c25multi_tensor_apply_kernelINS1_18TensorListMetadataILi2EEENS1_21BinaryOpScalarFunctorIdLi2ELi1ELi1EEEJSt10multipliesIdEdEEEvT_T0_DpT1_,"a",@progbits
	.sectionflags	@""
	.align	4
.nv.constant0._ZN2at6native57_GLOBAL__N__f3eca4a2_24_ForeachBinaryOpScalar_cu_86b9896c25multi_tensor_apply_kernelINS1_18TensorListMetadataILi2EEENS1_21BinaryOpScalarFunctorIdLi2ELi1ELi1EEEJSt10multipliesIdEdEEEvT_T0_DpT1_:
	.zero		3688


//--------------------- .nv.constant0._ZN2at6native57_GLOBAL__N__f3eca4a2_24_ForeachBinaryOpScalar_cu_86b9896c25multi_tensor_apply_kernelINS1_18TensorListMetadataILi2EEENS1_21BinaryOpScalarFunctorIsLi2ELi1ELi1EEEJSt10multipliesIsEsEEEvT_T0_DpT1_ --------------------------
	.section	.nv.constant0._ZN2at6native57_GLOBAL__N__f3eca4a2_24_ForeachBinaryOpScalar_cu_86b9896c25multi_tensor_apply_kernelINS1_18TensorListMetadataILi2EEENS1_21BinaryOpScalarFunctorIsLi2ELi1ELi1EEEJSt10multipliesIsEsEEEvT_T0_DpT1_,"a",@progbits
	.sectionflags	@""
	.align	4
.nv.constant0._ZN2at6native57_GLOBAL__N__f3eca4a2_24_ForeachBinaryOpScalar_cu_86b9896c25multi_tensor_apply_kernelINS1_18TensorListMetadataILi2EEENS1_21BinaryOpScalarFunctorIsLi2ELi1ELi1EEEJSt10multipliesIsEsEEEvT_T0_DpT1_:
	.zero		3676


//--------------------- .nv.constant0._ZN2at6native57_GLOBAL__N__f3eca4a2_24_ForeachBinaryOpScalar_cu_86b9896c25multi_tensor_apply_kernelINS1_18TensorListMetadataILi2EEENS1_21BinaryOpScalarFunctorIlLi2ELi1ELi1EEEJSt10multipliesIlElEEEvT_T0_DpT1_ --------------------------
	.section	.nv.constant0._ZN2at6native57_GLOBAL__N__f3eca4a2_24_ForeachBinaryOpScalar_cu_86b9896c25multi_tensor_apply_kernelINS1_18TensorListMetadataILi2EEENS1_21BinaryOpScalarFunctorIlLi2ELi1ELi1EEEJSt10multipliesIlElEEEvT_T0_DpT1_,"a",@progbits
	.sectionflags	@""
	.align	4
.nv.constant0._ZN2at6native57_GLOBAL__N__f3eca4a2_24_ForeachBinaryOpScalar_cu_86b9896c25multi_tensor_apply_kernelINS1_18TensorListMetadataILi2EEENS1_21BinaryOpScalarFunctorIlLi2ELi1ELi1EEEJSt10multipliesIlElEEEvT_T0_DpT1_:
	.zero		3688


//--------------------- .nv.constant0._ZN2at6native57_GLOBAL__N__f3eca4a2_24_ForeachBinaryOpScalar_cu_86b9896c25multi_tensor_apply_kernelINS1_18TensorListMetadataILi2EEENS1_21BinaryOpScalarFunctorIiLi2ELi1ELi1EEEJSt10multipliesIiEiEEEvT_T0_DpT1_ --------------------------
	.section	.nv.constant0._ZN2at6native57_GLOBAL__N__f3eca4a2_24_ForeachBinaryOpScalar_cu_86b9896c25multi_tensor_apply_kernelINS1_18TensorListMetadataILi2EEENS1_21BinaryOpScalarFunctorIiLi2ELi1ELi1EEEJSt10multipliesIiEiEEEvT_T0_DpT1_,"a",@progbits
	.sectionflags	@""
	.align	4
.nv.constant0._ZN2at6native57_GLOBAL__N__f3eca4a2_24_ForeachBinaryOpScalar_cu_86b9896c25multi_tensor_apply_kernelINS1_18TensorListMetadataILi2EEENS1_21BinaryOpScalarFunctorIiLi2ELi1ELi1EEEJSt10multipliesIiEiEEEvT_T0_DpT1_:
	.zero		3680


//--------------------- .nv.constant0._ZN2at6native57_GLOBAL__N__f3eca4a2_24_ForeachBinaryOpScalar_cu_86b9896c25multi_tensor_apply_kernelINS1_18TensorListMetadataILi2EEENS1_21BinaryOpScalarFunctorIaLi2ELi1ELi1EEEJSt10multipliesIaEaEEEvT_T0_DpT1_ --------------------------
	.section	.nv.constant0._ZN2at6native57_GLOBAL__N__f3eca4a2_24_ForeachBinaryOpScalar_cu_86b9896c25multi_tensor_apply_kernelINS1_18TensorListMetadataILi2EEENS1_21BinaryOpScalarFunctorIaLi2ELi1ELi1EEEJSt10multipliesIaEaEEEvT_T0_DpT1_,"a",@progbits
	.sectionflags	@""
	.align	4
.nv.constant0._ZN2at6native57_GLOBAL__N__f3eca4a2_24_ForeachBinaryOpScalar_cu_86b9896c25multi_tensor_apply_kernelINS1_18TensorListMetadataILi2EEENS1_21BinaryOpScalarFunctorIaLi2ELi1ELi1EEEJSt10multipliesIaEaEEEvT_T0_DpT1_:
	.zero		3675


//--------------------- .nv.constant0._ZN2at6native57_GLOBAL__N__f3eca4a2_24_ForeachBinaryOpScalar_cu_86b9896c25multi_tensor_apply_kernelINS1_18TensorListMetadataILi2EEENS1_21BinaryOpScalarFunctorIhLi2ELi1ELi1EEEJSt10multipliesIhEhEEEvT_T0_DpT1_ --------------------------
	.section	.nv.constant0._ZN2at6native57_GLOBAL__N__f3eca4a2_24_ForeachBinaryOpScalar_cu_86b9896c25multi_tensor_apply_kernelINS1_18TensorListMetadataILi2EEENS1_21BinaryOpScalarFunctorIhLi2ELi1ELi1EEEJSt10multipliesIhEhEEEvT_T0_DpT1_,"a",@progbits
	.sectionflags	@""
	.align	4
.nv.constant0._ZN2at6native57_GLOBAL__N__f3eca4a2_24_ForeachBinaryOpScalar_cu_86b9896c25multi_tensor_apply_kernelINS1_18TensorListMetadataILi2EEENS1_21BinaryOpScalarFunctorIhLi2ELi1ELi1EEEJSt10multipliesIhEhEEEvT_T0_DpT1_:
	.zero		3675


//--------------------- .nv.constant0._ZN2at6native57_GLOBAL__N__f3eca4a2_24_ForeachBinaryOpScalar_cu_86b9896c25multi_tensor_apply_kernelINS1_18TensorListMetadataILi1EEENS1_21BinaryOpScalarFunctorIN3c108BFloat16ELi1ELi1ELi0EEEJSt10multipliesIfEfEEEvT_T0_DpT1_ --------------------------
	.section	.nv.constant0._ZN2at6native57_GLOBAL__N__f3eca4a2_24_ForeachBinaryOpScalar_cu_86b9896c25multi_tensor_apply_kernelINS1_18TensorListMetadataILi1EEENS1_21BinaryOpScalarFunctorIN3c108BFloat16ELi1ELi1ELi0EEEJSt10multipliesIfEfEEEvT_T0_DpT1_,"a",@progbits
	.sectionflags	@""
	.align	4
.nv.constant0._ZN2at6native57_GLOBAL__N__f3eca4a2_24_ForeachBinaryOpScalar_cu_86b9896c25multi_tensor_apply_kernelINS1_18TensorListMetadataILi1EEENS1_21BinaryOpScalarFunctorIN3c108BFloat16ELi1ELi1ELi0EEEJSt10multipliesIfEfEEEvT_T0_DpT1_:
	.zero		3904


//--------------------- .nv.constant0._ZN2at6native57_GLOBAL__N__f3eca4a2_24_ForeachBinaryOpScalar_cu_86b9896c25multi_tensor_apply_kernelINS1_18TensorListMetadataILi1EEENS1_21BinaryOpScalarFunctorIN3c104HalfELi1ELi1ELi0EEEJSt10multipliesIfEfEEEvT_T0_DpT1_ --------------------------
	.section	.nv.constant0._ZN2at6native57_GLOBAL__N__f3eca4a2_24_ForeachBinaryOpScalar_cu_86b9896c25multi_tensor_apply_kernelINS1_18TensorListMetadataILi1EEENS1_21BinaryOpScalarFunctorIN3c104HalfELi1ELi1ELi0EEEJSt10multipliesIfEfEEEvT_T0_DpT1_,"a",@progbits
	.sectionflags	@""
	.align	4
.nv.constant0._ZN2at6native57_GLOBAL__N__f3eca4a2_24_ForeachBinaryOpScalar_cu_86b9896c25multi_tensor_apply_kernelINS1_18TensorListMetadataILi1EEENS1_21BinaryOpScalarFunctorIN3c104HalfELi1ELi1ELi0EEEJSt10multipliesIfEfEEEvT_T0_DpT1_:
	.zero		3904


//--------------------- .nv.constant0._ZN2at6native57_GLOBAL__N__f3eca4a2_24_ForeachBinaryOpScalar_cu_86b9896c25multi_tensor_apply_kernelINS1_18TensorListMetadataILi1EEENS1_21BinaryOpScalarFunctorIbLi1ELi1ELi0EEEJSt10multipliesIbEbEEEvT_T0_DpT1_ --------------------------
	.section	.nv.constant0._ZN2at6native57_GLOBAL__N__f3eca4a2_24_ForeachBinaryOpScalar_cu_86b9896c25multi_tensor_apply_kernelINS1_18TensorListMetadataILi1EEENS1_21BinaryOpScalarFunctorIbLi1ELi1ELi0EEEJSt10multipliesIbEbEEEvT_T0_DpT1_,"a",@progbits
	.sectionflags	@""
	.align	4
.nv.constant0._ZN2at6native57_GLOBAL__N__f3eca4a2_24_ForeachBinaryOpScalar_cu_86b9896c25multi_tensor_apply_kernelINS1_18TensorListMetadataILi1EEENS1_21BinaryOpScalarFunctorIbLi1ELi1ELi0EEEJSt10multipliesIbEbEEEvT_T0_DpT1_:
	.zero		3899


//--------------------- .nv.constant0._ZN2at6native57_GLOBAL__N__f3eca4a2_24_ForeachBinaryOpScalar_cu_86b9896c25multi_tensor_apply_kernelINS1_18TensorListMetadataILi1EEENS1_21BinaryOpScalarFunctorIN3c107complexIfEELi1ELi1ELi0EEEJSt10multipliesIS8_ES8_EEEvT_T0_DpT1_ --------------------------
	.section	.nv.constant0._ZN2at6native57_GLOBAL__N__f3eca4a2_24_ForeachBinaryOpScalar_cu_86b9896c25multi_tensor_apply_kernelINS1_18TensorListMetadataILi1EEENS1_21BinaryOpScalarFunctorIN3c107complexIfEELi1ELi1ELi0EEEJSt10multipliesIS8_ES8_EEEvT_T0_DpT1_,"a",@progbits
	.sectionflags	@""
	.align	4
.nv.constant0._ZN2at6native57_GLOBAL__N__f3eca4a2_24_ForeachBinaryOpScalar_cu_86b9896c25multi_tensor_apply_kernelINS1_18TensorListMetadataILi1EEENS1_21BinaryOpScalarFunctorIN3c107complexIfEELi1ELi1ELi0EEEJSt10multipliesIS8_ES8_EEEvT_T0_DpT1_:
	.zero		3912


//--------------------- .nv.constant0._ZN2at6native57_GLOBAL__N__f3eca4a2_24_ForeachBinaryOpScalar_cu_86b9896c25multi_tensor_apply_kernelINS1_18TensorListMetadataILi1EEENS1_21BinaryOpScalarFunctorIN3c107complexIdEELi1ELi1ELi0EEEJSt10multipliesIS8_ES8_EEEvT_T0_DpT1_ --------------------------
	.section	.nv.constant0._ZN2at6native57_GLOBAL__N__f3eca4a2_24_ForeachBinaryOpScalar_cu_86b9896c25multi_tensor_apply_kernelINS1_18TensorListMetadataILi1EEENS1_21BinaryOpScalarFunctorIN3c107complexIdEELi1ELi1ELi0EEEJSt10multipliesIS8_ES8_EEEvT_T0_DpT1_,"a",@progbits
	.sectionflags	@""
	.align	4
.nv.constant0._ZN2at6native57_GLOBAL__N__f3eca4a2_24_ForeachBinaryOpScalar_cu_86b9896c25multi_tensor_apply_kernelINS1_18TensorListMetadataILi1EEENS1_21BinaryOpScalarFunctorIN3c107complexIdEELi1ELi1ELi0EEEJSt10multipliesIS8_ES8_EEEvT_T0_DpT1_:
	.zero		3920


//--------------------- .nv.constant0._ZN2at6native57_GLOBAL__N__f3eca4a2_24_ForeachBinaryOpScalar_cu_86b9896c25multi_tensor_apply_kernelINS1_18TensorListMetadataILi1EEENS1_21BinaryOpScalarFunctorIfLi1ELi1ELi0EEEJSt10multipliesIfEfEEEvT_T0_DpT1_ --------------------------
	.section	.nv.constant0._ZN2at6native57_GLOBAL__N__f3eca4a2_24_ForeachBinaryOpScalar_cu_86b9896c25multi_tensor_apply_kernelINS1_18TensorListMetadataILi1EEENS1_21BinaryOpScalarFunctorIfLi1ELi1ELi0EEEJSt10multipliesIfEfEEEvT_T0_DpT1_,"a",@progbits
	.sectionflags	@""
	.align	4
.nv.constant0._ZN2at6native57_GLOBAL__N__f3eca4a2_24_ForeachBinaryOpScalar_cu_86b9896c25multi_tensor_apply_kernelINS1_18TensorListMetadataILi1EEENS1_21BinaryOpScalarFunctorIfLi1ELi1ELi0EEEJSt10multipliesIfEfEEEvT_T0_DpT1_:
	.zero		3904


//--------------------- .nv.constant0._ZN2at6native57_GLOBAL__N__f3eca4a2_24_ForeachBinaryOpScalar_cu_86b9896c25multi_tensor_apply_kernelINS1_18TensorListMetadataILi1EEENS1_21BinaryOpScalarFunctorIdLi1ELi1ELi0EEEJSt10multipliesIdEdEEEvT_T0_DpT1_ --------------------------
	.section	.nv.constant0._ZN2at6native57_GLOBAL__N__f3eca4a2_24_ForeachBinaryOpScalar_cu_86b9896c25multi_tensor_apply_kernelINS1_18TensorListMetadataILi1EEENS1_21BinaryOpScalarFunctorIdLi1ELi1ELi0EEEJSt10multipliesIdEdEEEvT_T0_DpT1_,"a",@progbits
	.sectionflags	@""
	.align	4
.nv.constant0._ZN2at6native57_GLOBAL__N__f3eca4a2_24_ForeachBinaryOpScalar_cu_86b9896c25multi_tensor_apply_kernelINS1_18TensorListMetadataILi1EEENS1_21BinaryOpScalarFunctorIdLi1ELi1ELi0EEEJSt10multipliesIdEdEEEvT_T0_DpT1_:
	.zero		3912


//--------------------- .nv.constant0._ZN2at6native57_GLOBAL__N__f3eca4a2_24_ForeachBinaryOpScalar_cu_86b9896c25multi_tensor_apply_kernelINS1_18TensorListMetadataILi1EEENS1_21BinaryOpScalarFunctorIsLi1ELi1ELi0EEEJSt10multipliesIsEsEEEvT_T0_DpT1_ --------------------------
	.section	.nv.constant0._ZN2at6native57_GLOBAL__N__f3eca4a2_24_ForeachBinaryOpScalar_cu_86b9896c25multi_tensor_apply_kernelINS1_18TensorListMetadataILi1EEENS1_21BinaryOpScalarFunctorIsLi1ELi1ELi0EEEJSt10multipliesIsEsEEEvT_T0_DpT1_,"a",@progbits
	.sectionflags	@""
	.align	4
.nv.constant0._ZN2at6native57_GLOBAL__N__f3eca4a2_24_ForeachBinaryOpScalar_cu_86b9896c25multi_tensor_apply_kernelINS1_18TensorListMetadataILi1EEENS1_21BinaryOpScalarFunctorIsLi1ELi1ELi0EEEJSt10multipliesIsEsEEEvT_T0_DpT1_:
	.zero		3900


//--------------------- .nv.constant0._ZN2at6native57_GLOBAL__N__f3eca4a2_24_ForeachBinaryOpScalar_cu_86b9896c25multi_tensor_apply_kernelINS1_18TensorListMetadataILi1EEENS1_21BinaryOpScalarFunctorIlLi1ELi1ELi0EEEJSt10multipliesIlElEEEvT_T0_DpT1_ --------------------------
	.section	.nv.constant0._ZN2at6native57_GLOBAL__N__f3eca4a2_24_ForeachBinaryOpScalar_cu_86b9896c25multi_tensor_apply_kernelINS1_18TensorListMetadataILi1EEENS1_21BinaryOpScalarFunctorIlLi1ELi1ELi0EEEJSt10multipliesIlElEEEvT_T0_DpT1_,"a",@progbits
	.sectionflags	@""
	.align	4
.nv.constant0._ZN2at6native57_GLOBAL__N__f3eca4a2_24_ForeachBinaryOpScalar_cu_86b9896c25multi_tensor_apply_kernelINS1_18TensorListMetadataILi1EEENS1_21BinaryOpScalarFunctorIlLi1ELi1ELi0EEEJSt10multipliesIlElEEEvT_T0_DpT1_:
	.zero		3912


//--------------------- .nv.constant0._ZN2at6native57_GLOBAL__N__f3eca4a2_24_ForeachBinaryOpScalar_cu_86b9896c25multi_tensor_apply_kernelINS1_18TensorListMetadataILi1EEENS1_21BinaryOpScalarFunctorIiLi1ELi1ELi0EEEJSt10multipliesIiEiEEEvT_T0_DpT1_ --------------------------
	.section	.nv.constant0._ZN2at6native57_GLOBAL__N__f3eca4a2_24_ForeachBinaryOpScalar_cu_86b9896c25multi_tensor_apply_kernelINS1_18TensorListMetadataILi1EEENS1_21BinaryOpScalarFunctorIiLi1ELi1ELi0EEEJSt10multipliesIiEiEEEvT_T0_DpT1_,"a",@progbits
	.sectionflags	@""
	.align	4
.nv.constant0._ZN2at6native57_GLOBAL__N__f3eca4a2_24_ForeachBinaryOpScalar_cu_86b9896c25multi_tensor_apply_kernelINS1_18TensorListMetadataILi1EEENS1_21BinaryOpScalarFunctorIiLi1ELi1ELi0EEEJSt10multipliesIiEiEEEvT_T0_DpT1_:
	.zero		3904


//--------------------- .nv.constant0._ZN2at6native57_GLOBAL__N__f3eca4a2_24_ForeachBinaryOpScalar_cu_86b9896c25multi_tensor_apply_kernelINS1_18TensorListMetadataILi1EEENS1_21BinaryOpScalarFunctorIaLi1ELi1ELi0EEEJSt10multipliesIaEaEEEvT_T0_DpT1_ --------------------------
	.section	.nv.constant0._ZN2at6native57_GLOBAL__N__f3eca4a2_24_ForeachBinaryOpScalar_cu_86b9896c25multi_tensor_apply_kernelINS1_18TensorListMetadataILi1EEENS1_21BinaryOpScalarFunctorIaLi1ELi1ELi0EEEJSt10multipliesIaEaEEEvT_T0_DpT1_,"a",@progbits
	.sectionflags	@""
	.align	4
.nv.constant0._ZN2at6native57_GLOBAL__N__f3eca4a2_24_ForeachBinaryOpScalar_cu_86b9896c25multi_tensor_apply_kernelINS1_18TensorListMetadataILi1EEENS1_21BinaryOpScalarFunctorIaLi1ELi1ELi0EEEJSt10multipliesIaEaEEEvT_T0_DpT1_:
	.zero		3899


//--------------------- .nv.constant0._ZN2at6native57_GLOBAL__N__f3eca4a2_24_ForeachBinaryOpScalar_cu_86b9896c25multi_tensor_apply_kernelINS1_18TensorListMetadataILi1EEENS1_21BinaryOpScalarFunctorIhLi1ELi1ELi0EEEJSt10multipliesIhEhEEEvT_T0_DpT1_ --------------------------
	.section	.nv.constant0._ZN2at6native57_GLOBAL__N__f3eca4a2_24_ForeachBinaryOpScalar_cu_86b9896c25multi_tensor_apply_kernelINS1_18TensorListMetadataILi1EEENS1_21BinaryOpScalarFunctorIhLi1ELi1ELi0EEEJSt10multipliesIhEhEEEvT_T0_DpT1_,"a",@progbits
	.sectionflags	@""
	.align	4
.nv.constant0._ZN2at6native57_GLOBAL__N__f3eca4a2_24_ForeachBinaryOpScalar_cu_86b9896c25multi_tensor_apply_kernelINS1_18TensorListMetadataILi1EEENS1_21BinaryOpScalarFunctorIhLi1ELi1ELi0EEEJSt10multipliesIhEhEEEvT_T0_DpT1_:
	.zero		3899


//--------------------- .nv.constant0._ZN2at6native57_GLOBAL__N__f3eca4a2_24_ForeachBinaryOpScalar_cu_86b9896c25multi_tensor_apply_kernelINS1_18TensorListMetadataILi2EEENS1_21BinaryOpScalarFunctorIN3c108BFloat16ELi2ELi1ELi1EEEJSt4plusIfEfEEEvT_T0_DpT1_ --------------------------
	.section	.nv.constant0._ZN2at6native57_GLOBAL__N__f3eca4a2_24_ForeachBinaryOpScalar_cu_86b9896c25multi_tensor_apply_kernelINS1_18TensorListMetadataILi2EEENS1_21BinaryOpScalarFunctorIN3c108BFloat16ELi2ELi1ELi1EEEJSt4plusIfEfEEEvT_T0_DpT1_,"a",@progbits
	.sectionflags	@""
	.align	4
.nv.constant0._ZN2at6native57_GLOBAL__N__f3eca4a2_24_ForeachBinaryOpScalar_cu_86b9896c25multi_tensor_apply_kernelINS1_18TensorListMetadataILi2EEENS1_21BinaryOpScalarFunctorIN3c108BFloat16ELi2ELi1ELi1EEEJSt4plusIfEfEEEvT_T0_DpT1_:
	.zero		3680


//--------------------- .nv.constant0._ZN2at6native57_GLOBAL__N__f3eca4a2_24_ForeachBinaryOpScalar_cu_86b9896c25multi_tensor_apply_kernelINS1_18TensorListMetadataILi2EEENS1_21BinaryOpScalarFunctorIN3c104HalfELi2ELi1ELi1EEEJSt4plusIfEfEEEvT_T0_DpT1_ --------------------------
	.section	.nv.constant0._ZN2at6native57_GLOBAL__N__f3eca4a2_24_ForeachBinaryOpScalar_cu_86b9896c25multi_tensor_apply_kernelINS1_18TensorListMetadataILi2EEENS1_21BinaryOpScalarFunctorIN3c104HalfELi2ELi1ELi1EEEJSt4plusIfEfEEEvT_T0_DpT1_,"a",@progbits
	.sectionflags	@""
	.align	4
.nv.constant0._ZN2at6native57_GLOBAL__N__f3eca4a2_24_ForeachBinaryOpScalar_cu_86b9896c25multi_tensor_apply_kernelINS1_18TensorListMetadataILi2EEENS1_21BinaryOpScalarFunctorIN3c104HalfELi2ELi1ELi1EEEJSt4plusIfEfEEEvT_T0_DpT1_:
	.zero		3680


//--------------------- .nv.constant0._ZN2at6native57_GLOBAL__N__f3eca4a2_24_ForeachBinaryOpScalar_cu_86b9896c25multi_tensor_apply_kernelINS1_18TensorListMetadataILi2EEENS1_21BinaryOpScalarFunctorIbLi2ELi1ELi1EEEJSt4plusIbEbEEEvT_T0_DpT1_ --------------------------
	.section	.nv.constant0._ZN2at6native57_GLOBAL__N__f3eca4a2_24_ForeachBinaryOpScalar_cu_86b9896c25multi_tensor_apply_kernelINS1_18TensorListMetadataILi2EEENS1_21BinaryOpScalarFunctorIbLi2ELi1ELi1EEEJSt4plusIbEbEEEvT_T0_DpT1_,"a",@progbits
	.sectionflags	@""
	.align	4
.nv.constant0._ZN2at6native57_GLOBAL__N__f3eca4a2_24_ForeachBinaryOpScalar_cu_86b9896c25multi_tensor_apply_kernelINS1_18TensorListMetadataILi2EEENS1_21BinaryOpScalarFunctorIbLi2ELi1ELi1EEEJSt4plusIbEbEEEvT_T0_DpT1_:
	.zero		3675


//--------------------- .nv.constant0._ZN2at6native57_GLOBAL__N__f3eca4a2_24_ForeachBinaryOpScalar_cu_86b9896c25multi_tensor_apply_kernelINS1_18TensorListMetadataILi2EEENS1_21BinaryOpScalarFunctorIN3c107complexIfEELi2ELi1ELi1EEEJSt4plusIS8_ES8_EEEvT_T0_DpT1_ --------------------------
	.section	.nv.constant0._ZN2at6native57_GLOBAL__N__f3eca4a2_24_ForeachBinaryOpScalar_cu_86b9896c25multi_tensor_apply_kernelINS1_18TensorListMetadataILi2EEENS1_21BinaryOpScalarFunctorIN3c107complexIfEELi2ELi1ELi1EEEJSt4plusIS8_ES8_EEEvT_T0_DpT1_,"a",@progbits
	.sectionflags	@""
	.align	4
.nv.constant0._ZN2at6native57_GLOBAL__N__f3eca4a2_24_ForeachBinaryOpScalar_cu_86b9896c25multi_tensor_apply_kernelINS1_18TensorListMetadataILi2EEENS1_21BinaryOpScalarFunctorIN3c107complexIfEELi2ELi1ELi1EEEJSt4plusIS8_ES8_EEEvT_T0_DpT1_:
	.zero		3688


//--------------------- .nv.constant0._ZN2at6native57_GLOBAL__N__f3eca4a2_24_ForeachBinaryOpScalar_cu_86b9896c25multi_tensor_apply_kernelINS1_18TensorListMetadataILi2EEENS1_21BinaryOpScalarFunctorIN3c107complexIdEELi2ELi1ELi1EEEJSt4plusIS8_ES8_EEEvT_T0_DpT1_ --------------------------
	.section	.nv.constant0._ZN2at6native57_GLOBAL__N__f3eca4a2_24_ForeachBinaryOpScalar_cu_86b9896c25multi_tensor_apply_kernelINS1_18TensorListMetadataILi2EEENS1_21BinaryOpScalarFunctorIN3c107complexIdEELi2ELi1ELi1EEEJSt4plusIS8_ES8_EEEvT_T0_DpT1_,"a",@progbits
	.sectionflags	@""
	.align	4
.nv.constant0._ZN2at6native57_GLOBAL__N__f3eca4a2_24_ForeachBinaryOpScalar_cu_86b9896c25multi_tensor_apply_kernelINS1_18TensorListMetadataILi2EEENS1_21BinaryOpScalarFunctorIN3c107complexIdEELi2ELi1ELi1EEEJSt4plusIS8_ES8_EEEvT_T0_DpT1_:
	.zero		3696


//--------------------- .nv.constant0._ZN2at6native57_GLOBAL__N__f3eca4a2_24_ForeachBinaryOpScalar_cu_86b9896c25multi_tensor_apply_kernelINS1_18TensorListMetadataILi2EEENS1_21BinaryOpScalarFunctorIfLi2ELi1ELi1EEEJSt4plusIfEfEEEvT_T0_DpT1_ --------------------------
	.section	.nv.constant0._ZN2at6native57_GLOBAL__N__f3eca4a2_24_ForeachBinaryOpScalar_cu_86b9896c25multi_tensor_apply_kernelINS1_18TensorListMetadataILi2EEENS1_21BinaryOpScalarFunctorIfLi2ELi1ELi1EEEJSt4plusIfEfEEEvT_T0_DpT1_,"a",@progbits
	.sectionflags	@""
	.align	4
.nv.constant0._ZN2at6native57_GLOBAL__N__f3eca4a2_24_ForeachBinaryOpScalar_cu_86b9896c25multi_tensor_apply_kernelINS1_18TensorListMetadataILi2EEENS1_21BinaryOpScalarFunctorIfLi2ELi1ELi1EEEJSt4plusIfEfEEEvT_T0_DpT1_:
	.zero		3680


//--------------------- .nv.constant0._ZN2at6native57_GLOBAL__N__f3eca4a2_24_ForeachBinaryOpScalar_cu_86b9896c25multi_tensor_apply_kernelINS1_18TensorListMetadataILi2EEENS1_21BinaryOpScalarFunctorIdLi2ELi1ELi1EEEJSt4plusIdEdEEEvT_T0_DpT1_ --------------------------
	.section	.nv.constant0._ZN2at6native57_GLOBAL__N__f3eca4a2_24_ForeachBinaryOpScalar_cu_86b9896c25multi_tensor_apply_kernelINS1_18TensorListMetadataILi2EEENS1_21BinaryOpScalarFunctorIdLi2ELi1ELi1EEEJSt4plusIdEdEEEvT_T0_DpT1_,"a",@progbits
	.sectionflags	@""
	.align	4
.nv.constant0._ZN2at6native57_GLOBAL__N__f3eca4a2_24_ForeachBinaryOpScalar_cu_86b9896c25multi_tensor_apply_kernelINS1_18TensorListMetadataILi2EEENS1_21BinaryOpScalarFunctorIdLi2ELi1ELi1EEEJSt4plusIdEdEEEvT_T0_DpT1_:
	.zero		3688


//--------------------- .nv.constant0._ZN2at6native57_GLOBAL__N__f3eca4a2_24_ForeachBinaryOpScalar_cu_86b9896c25multi_tensor_apply_kernelINS1_18TensorListMetadataILi2EEENS1_21BinaryOpScalarFunctorIsLi2ELi1ELi1EEEJSt4plusIsEsEEEvT_T0_DpT1_ --------------------------
	.section	.nv.constant0._ZN2at6native57_GLOBAL__N__f3eca4a2_24_ForeachBinaryOpScalar_cu_86b9896c25multi_tensor_apply_kernelINS1_18TensorListMetadataILi2EEENS1_21BinaryOpScalarFunctorIsLi2ELi1ELi1EEEJSt4plusIsEsEEEvT_T0_DpT1_,"a",@progbits
	.sectionflags	@""
	.align	4
.nv.constant0._ZN2at6native57_GLOBAL__N__f3eca4a2_24_ForeachBinaryOpScalar_cu_86b9896c25multi_tensor_apply_kernelINS1_18TensorListMetadataILi2EEENS1_21BinaryOpScalarFunctorIsLi2ELi1ELi1EEEJSt4plusIsEsEEEvT_T0_DpT1_:
	.zero		3676


//--------------------- .nv.constant0._ZN2at6native57_GLOBAL__N__f3eca4a2_24_ForeachBinaryOpScalar_cu_86b9896c25multi_tensor_apply_kernelINS1_18TensorListMetadataILi2EEENS1_21BinaryOpScalarFunctorIlLi2ELi1ELi1EEEJSt4plusIlElEEEvT_T0_DpT1_ --------------------------
	.section	.nv.constant0._ZN2at6native57_GLOBAL__N__f3eca4a2_24_ForeachBinaryOpScalar_cu_86b9896c25multi_tensor_apply_kernelINS1_18TensorListMetadataILi2EEENS1_21BinaryOpScalarFunctorIlLi2ELi1ELi1EEEJSt4plusIlElEEEvT_T0_DpT1_,"a",@progbits
	.sectionflags	@""
	.align	4
.nv.constant0._ZN2at6native57_GLOBAL__N__f3eca4a2_24_ForeachBinaryOpScalar_cu_86b9896c25multi_tensor_apply_kernelINS1_18TensorListMetadataILi2EEENS1_21BinaryOpScalarFunctorIlLi2ELi1ELi1EEEJSt4plusIlElEEEvT_T0_DpT1_:
	.zero		3688


//--------------------- .nv.constant0._ZN2at6native57_GLOBAL__N__f3eca4a2_24_ForeachBinaryOpScalar_cu_86b9896c25multi_tensor_apply_kernelINS1_18TensorListMetadataILi2EEENS1_21BinaryOpScalarFunctorIiLi2ELi1ELi1EEEJSt4plusIiEiEEEvT_T0_DpT1_ --------------------------
	.section	.nv.constant0._ZN2at6native57_GLOBAL__N__f3eca4a2_24_ForeachBinaryOpScalar_cu_86b9896c25multi_tensor_apply_kernelINS1_18TensorListMetadataILi2EEENS1_21BinaryOpScalarFunctorIiLi2ELi1ELi1EEEJSt4plusIiEiEEEvT_T0_DpT1_,"a",@progbits
	.sectionflags	@""
	.align	4
.nv.constant0._ZN2at6native57_GLOBAL__N__f3eca4a2_24_ForeachBinaryOpScalar_cu_86b9896c25multi_tensor_apply_kernelINS1_18TensorListMetadataILi2EEENS1_21BinaryOpScalarFunctorIiLi2ELi1ELi1EEEJSt4plusIiEiEEEvT_T0_DpT1_:
	.zero		3680


//--------------------- .nv.constant0._ZN2at6native57_GLOBAL__N__f3eca4a2_24_ForeachBinaryOpScalar_cu_86b9896c25multi_tensor_apply_kernelINS1_18TensorListMetadataILi2EEENS1_21BinaryOpScalarFunctorIaLi2ELi1ELi1EEEJSt4plusIaEaEEEvT_T0_DpT1_ --------------------------
	.section	.nv.constant0._ZN2at6native57_GLOBAL__N__f3eca4a2_24_ForeachBinaryOpScalar_cu_86b9896c25multi_tensor_apply_kernelINS1_18TensorListMetadataILi2EEENS1_21BinaryOpScalarFunctorIaLi2ELi1ELi1EEEJSt4plusIaEaEEEvT_T0_DpT1_,"a",@progbits
	.sectionflags	@""
	.align	4
.nv.constant0._ZN2at6native57_GLOBAL__N__f3eca4a2_24_ForeachBinaryOpScalar_cu_86b9896c25multi_tensor_apply_kernelINS1_18TensorListMetadataILi2EEENS1_21BinaryOpScalarFunctorIaLi2ELi1ELi1EEEJSt4plusIaEaEEEvT_T0_DpT1_:
	.zero		3675


//--------------------- .nv.constant0._ZN2at6native57_GLOBAL__N__f3eca4a2_24_ForeachBinaryOpScalar_cu_86b9896c25multi_tensor_apply_kernelINS1_18TensorListMetadataILi2EEENS1_21BinaryOpScalarFunctorIhLi2ELi1ELi1EEEJSt4plusIhEhEEEvT_T0_DpT1_ --------------------------
	.section	.nv.constant0._ZN2at6native57_GLOBAL__N__f3eca4a2_24_ForeachBinaryOpScalar_cu_86b9896c25multi_tensor_apply_kernelINS1_18TensorListMetadataILi2EEENS1_21BinaryOpScalarFunctorIhLi2ELi1ELi1EEEJSt4plusIhEhEEEvT_T0_DpT1_,"a",@progbits
	.sectionflags	@""
	.align	4
.nv.constant0._ZN2at6native57_GLOBAL__N__f3eca4a2_24_ForeachBinaryOpScalar_cu_86b9896c25multi_tensor_apply_kernelINS1_18TensorListMetadataILi2EEENS1_21BinaryOpScalarFunctorIhLi2ELi1ELi1EEEJSt4plusIhEhEEEvT_T0_DpT1_:
	.zero		3675


//--------------------- .nv.constant0._ZN2at6native57_GLOBAL__N__f3eca4a2_24_ForeachBinaryOpScalar_cu_86b9896c25multi_tensor_apply_kernelINS1_18TensorListMetadataILi1EEENS1_21BinaryOpScalarFunctorIN3c108BFloat16ELi1ELi1ELi0EEEJSt4plusIfEfEEEvT_T0_DpT1_ --------------------------
	.section	.nv.constant0._ZN2at6native57_GLOBAL__N__f3eca4a2_24_ForeachBinaryOpScalar_cu_86b9896c25multi_tensor_apply_kernelINS1_18TensorListMetadataILi1EEENS1_21BinaryOpScalarFunctorIN3c108BFloat16ELi1ELi1ELi0EEEJSt4plusIfEfEEEvT_T0_DpT1_,"a",@progbits
	.sectionflags	@""
	.align	4
.nv.constant0._ZN2at6native57_GLOBAL__N__f3eca4a2_24_ForeachBinaryOpScalar_cu_86b9896c25multi_tensor_apply_kernelINS1_18TensorListMetadataILi1EEENS1_21BinaryOpScalarFunctorIN3c108BFloat16ELi1ELi1ELi0EEEJSt4plusIfEfEEEvT_T0_DpT1_:
	.zero		3904


//--------------------- .nv.constant0._ZN2at6native57_GLOBAL__N__f3eca4a2_24_ForeachBinaryOpScalar_cu_86b9896c25multi_tensor_apply_kernelINS1_18TensorListMetadataILi1EEENS1_21BinaryOpScalarFunctorIN3c104HalfELi1ELi1ELi0EEEJSt4plusIfEfEEEvT_T0_DpT1_ --------------------------
	.section	.nv.constant0._ZN2at6native57_GLOBAL__N__f3eca4a2_24_ForeachBinaryOpScalar_cu_86b9896c25multi_tensor_apply_kernelINS1_18TensorListMetadataILi1EEENS1_21BinaryOpScalarFunctorIN3c104HalfELi1ELi1ELi0EEEJSt4plusIfEfEEEvT_T0_DpT1_,"a",@progbits
	.sectionflags	@""
	.align	4
.nv.constant0._ZN2at6native57_GLOBAL__N__f3eca4a2_24_ForeachBinaryOpScalar_cu_86b9896c25multi_tensor_apply_kernelINS1_18TensorListMetadataILi1EEENS1_21BinaryOpScalarFunctorIN3c104HalfELi1ELi1ELi0EEEJSt4plusIfEfEEEvT_T0_DpT1_:
	.zero		3904


//--------------------- .nv.constant0._ZN2at6native57_GLOBAL__N__f3eca4a2_24_ForeachBinaryOpScalar_cu_86b9896c25multi_tensor_apply_kernelINS1_18TensorListMetadataILi1EEENS1_21BinaryOpScalarFunctorIbLi1ELi1ELi0EEEJSt4plusIbEbEEEvT_T0_DpT1_ --------------------------
	.section	.nv.constant0._ZN2at6native57_GLOBAL__N__f3eca4a2_24_ForeachBinaryOpScalar_cu_86b9896c25multi_tensor_apply_kernelINS1_18TensorListMetadataILi1EEENS1_21BinaryOpScalarFunctorIbLi1ELi1ELi0EEEJSt4plusIbEbEEEvT_T0_DpT1_,"a",@progbits
	.sectionflags	@""
	.align	4
.nv.constant0._ZN2at6native57_GLOBAL__N__f3eca4a2_24_ForeachBinaryOpScalar_cu_86b9896c25multi_tensor_apply_kernelINS1_18TensorListMetadataILi1EEENS1_21BinaryOpScalarFunctorIbLi1ELi1ELi0EEEJSt4plusIbEbEEEvT_T0_DpT1_:
	.zero		3899


//--------------------- .nv.constant0._ZN2at6native57_GLOBAL__N__f3eca4a2_24_ForeachBinaryOpScalar_cu_86b9896c25multi_tensor_apply_kernelINS1_18TensorListMetadataILi1EEENS1_21BinaryOpScalarFunctorIN3c107complexIfEELi1ELi1ELi0EEEJSt4plusIS8_ES8_EEEvT_T0_DpT1_ --------------------------
	.section	.nv.constant0._ZN2at6native57_GLOBAL__N__f3eca4a2_24_ForeachBinaryOpScalar_cu_86b9896c25multi_tensor_apply_kernelINS1_18TensorListMetadataILi1EEENS1_21BinaryOpScalarFunctorIN3c107complexIfEELi1ELi1ELi0EEEJSt4plusIS8_ES8_EEEvT_T0_DpT1_,"a",@progbits
	.sectionflags	@""
	.align	4
.nv.constant0._ZN2at6native57_GLOBAL__N__f3eca4a2_24_ForeachBinaryOpScalar_cu_86b9896c25multi_tensor_apply_kernelINS1_18TensorListMetadataILi1EEENS1_21BinaryOpScalarFunctorIN3c107complexIfEELi1ELi1ELi0EEEJSt4plusIS8_ES8_EEEvT_T0_DpT1_:
	.zero		3912


//--------------------- .nv.constant0._ZN2at6native57_GLOBAL__N__f3eca4a2_24_ForeachBinaryOpScalar_cu_86b9896c25multi_tensor_apply_kernelINS1_18TensorListMetadataILi1EEENS1_21BinaryOpScalarFunctorIN3c107complexIdEELi1ELi1ELi0EEEJSt4plusIS8_ES8_EEEvT_T0_DpT1_ --------------------------
	.section	.nv.constant0._ZN2at6native57_GLOBAL__N__f3eca4a2_24_ForeachBinaryOpScalar_cu_86b9896c25multi_tensor_apply_kernelINS1_18TensorListMetadataILi1EEENS1_21BinaryOpScalarFunctorIN3c107complexIdEELi1ELi1ELi0EEEJSt4plusIS8_ES8_EEEvT_T0_DpT1_,"a",@progbits
	.sectionflags	@""
	.align	4
.nv.constant0._ZN2at6native57_GLOBAL__N__f3eca4a2_24_ForeachBinaryOpScalar_cu_86b9896c25multi_tensor_apply_kernelINS1_18TensorListMetadataILi1EEENS1_21BinaryOpScalarFunctorIN3c107complexIdEELi1ELi1ELi0EEEJSt4plusIS8_ES8_EEEvT_T0_DpT1_:
	.zero		3920


//--------------------- .nv.constant0._ZN2at6native57_GLOBAL__N__f3eca4a2_24_ForeachBinaryOpScalar_cu_86b9896c25multi_tensor_apply_kernelINS1_18TensorListMetadataILi1EEENS1_21BinaryOpScalarFunctorIfLi1ELi1ELi0EEEJSt4plusIfEfEEEvT_T0_DpT1_ --------------------------
	.section	.nv.constant0._ZN2at6native57_GLOBAL__N__f3eca4a2_24_ForeachBinaryOpScalar_cu_86b9896c25multi_tensor_apply_kernelINS1_18TensorListMetadataILi1EEENS1_21BinaryOpScalarFunctorIfLi1ELi1ELi0EEEJSt4plusIfEfEEEvT_T0_DpT1_,"a",@progbits
	.sectionflags	@""
	.align	4
.nv.constant0._ZN2at6native57_GLOBAL__N__f3eca4a2_24_ForeachBinaryOpScalar_cu_86b9896c25multi_tensor_apply_kernelINS1_18TensorListMetadataILi1EEENS1_21BinaryOpScalarFunctorIfLi1ELi1ELi0EEEJSt4plusIfEfEEEvT_T0_DpT1_:
	.zero		3904


//--------------------- .nv.constant0._ZN2at6native57_GLOBAL__N__f3eca4a2_24_ForeachBinaryOpScalar_cu_86b9896c25multi_tensor_apply_kernelINS1_18TensorListMetadataILi1EEENS1_21BinaryOpScalarFunctorIdLi1ELi1ELi0EEEJSt4plusIdEdEEEvT_T0_DpT1_ --------------------------
	.section	.nv.constant0._ZN2at6native57_GLOBAL__N__f3eca4a2_24_ForeachBinaryOpScalar_cu_86b9896c25multi_tensor_apply_kernelINS1_18TensorListMetadataILi1EEENS1_21BinaryOpScalarFunctorIdLi1ELi1ELi0EEEJSt4plusIdEdEEEvT_T0_DpT1_,"a",@progbits
	.sectionflags	@""
	.align	4
.nv.constant0._ZN2at6native57_GLOBAL__N__f3eca4a2_24_ForeachBinaryOpScalar_cu_86b9896c25multi_tensor_apply_kernelINS1_18TensorListMetadataILi1EEENS1_21BinaryOpScalarFunctorIdLi1ELi1ELi0EEEJSt4plusIdEdEEEvT_T0_DpT1_:
	.zero		3912


//--------------------- .nv.constant0._ZN2at6native57_GLOBAL__N__f3eca4a2_24_ForeachBinaryOpScalar_cu_86b9896c25multi_tensor_apply_kernelINS1_18TensorListMetadataILi1EEENS1_21BinaryOpScalarFunctorIsLi1ELi1ELi0EEEJSt4plusIsEsEEEvT_T0_DpT1_ --------------------------
	.section	.nv.constant0._ZN2at6native57_GLOBAL__N__f3eca4a2_24_ForeachBinaryOpScalar_cu_86b9896c25multi_tensor_apply_kernelINS1_18TensorListMetadataILi1EEENS1_21BinaryOpScalarFunctorIsLi1ELi1ELi0EEEJSt4plusIsEsEEEvT_T0_DpT1_,"a",@progbits
	.sectionflags	@""
	.align	4
.nv.constant0._ZN2at6native57_GLOBAL__N__f3eca4a2_24_ForeachBinaryOpScalar_cu_86b9896c25multi_tensor_apply_kernelINS1_18TensorListMetadataILi1EEENS1_21BinaryOpScalarFunctorIsLi1ELi1ELi0EEEJSt4plusIsEsEEEvT_T0_DpT1_:
	.zero		3900


//--------------------- .nv.constant0._ZN2at6native57_GLOBAL__N__f3eca4a2_24_ForeachBinaryOpScalar_cu_86b9896c25multi_tensor_apply_kernelINS1_18TensorListMetadataILi1EEENS1_21BinaryOpScalarFunctorIlLi1ELi1ELi0EEEJSt4plusIlElEEEvT_T0_DpT1_ --------------------------
	.section	.nv.constant0._ZN2at6native57_GLOBAL__N__f3eca4a2_24_ForeachBinaryOpScalar_cu_86b9896c25multi_tensor_apply_kernelINS1_18TensorListMetadataILi1EEENS1_21BinaryOpScalarFunctorIlLi1ELi1ELi0EEEJSt4plusIlElEEEvT_T0_DpT1_,"a",@progbits
	.sectionflags	@""
	.align	4
.nv.constant0._ZN2at6native57_GLOBAL__N__f3eca4a2_24_ForeachBinaryOpScalar_cu_86b9896c25multi_tensor_apply_kernelINS1_18TensorListMetadataILi1EEENS1_21BinaryOpScalarFunctorIlLi1ELi1ELi0EEEJSt4plusIlElEEEvT_T0_DpT1_:
	.zero		3912


//--------------------- .nv.constant0._ZN2at6native57_GLOBAL__N__f3eca4a2_24_ForeachBinaryOpScalar_cu_86b9896c25multi_tensor_apply_kernelINS1_18TensorListMetadataILi1EEENS1_21BinaryOpScalarFunctorIiLi1ELi1ELi0EEEJSt4plusIiEiEEEvT_T0_DpT1_ --------------------------
	.section	.nv.constant0._ZN2at6native57_GLOBAL__N__f3eca4a2_24_ForeachBinaryOpScalar_cu_86b9896c25multi_tensor_apply_kernelINS1_18TensorListMetadataILi1EEENS1_21BinaryOpScalarFunctorIiLi1ELi1ELi0EEEJSt4plusIiEiEEEvT_T0_DpT1_,"a",@progbits
	.sectionflags	@""
	.align	4
.nv.constant0._ZN2at6native57_GLOBAL__N__f3eca4a2_24_ForeachBinaryOpScalar_cu_86b9896c25multi_tensor_apply_kernelINS1_18TensorListMetadataILi1EEENS1_21BinaryOpScalarFunctorIiLi1ELi1ELi0EEEJSt4plusIiEiEEEvT_T0_DpT1_:
	.zero		3904


//--------------------- .nv.constant0._ZN2at6native57_GLOBAL__N__f3eca4a2_24_ForeachBinaryOpScalar_cu_86b9896c25multi_tensor_apply_kernelINS1_18TensorListMetadataILi1EEENS1_21BinaryOpScalarFunctorIaLi1ELi1ELi0EEEJSt4plusIaEaEEEvT_T0_DpT1_ --------------------------
	.section	.nv.constant0._ZN2at6native57_GLOBAL__N__f3eca4a2_24_ForeachBinaryOpScalar_cu_86b9896c25multi_tensor_apply_kernelINS1_18TensorListMetadataILi1EEENS1_21BinaryOpScalarFunctorIaLi1ELi1ELi0EEEJSt4plusIaEaEEEvT_T0_DpT1_,"a",@progbits
	.sectionflags	@""
	.align	4
.nv.constant0._ZN2at6native57_GLOBAL__N__f3eca4a2_24_ForeachBinaryOpScalar_cu_86b9896c25multi_tensor_apply_kernelINS1_18TensorListMetadataILi1EEENS1_21BinaryOpScalarFunctorIaLi1ELi1ELi0EEEJSt4plusIaEaEEEvT_T0_DpT1_:
	.zero		3899


//--------------------- .nv.constant0._ZN2at6native57_GLOBAL__N__f3eca4a2_24_ForeachBinaryOpScalar_cu_86b9896c25multi_tensor_apply_kernelINS1_18TensorListMetadataILi1EEENS1_21BinaryOpScalarFunctorIhLi1ELi1ELi0EEEJSt4plusIhEhEEEvT_T0_DpT1_ --------------------------
	.section	.nv.constant0._ZN2at6native57_GLOBAL__N__f3eca4a2_24_ForeachBinaryOpScalar_cu_86b9896c25multi_tensor_apply_kernelINS1_18TensorListMetadataILi1EEENS1_21BinaryOpScalarFunctorIhLi1ELi1ELi0EEEJSt4plusIhEhEEEvT_T0_DpT1_,"a",@progbits
	.sectionflags	@""
	.align	4
.nv.constant0._ZN2at6native57_GLOBAL__N__f3eca4a2_24_ForeachBinaryOpScalar_cu_86b9896c25multi_tensor_apply_kernelINS1_18TensorListMetadataILi1EEENS1_21BinaryOpScalarFunctorIhLi1ELi1ELi0EEEJSt4plusIhEhEEEvT_T0_DpT1_:
	.zero		3899


//--------------------- SYMBOLS --------------------------

	.type		.nv.reservedSmem.offset0,@object
	.size		.nv.reservedSmem.offset0,0x4
